//
// Generated by NVIDIA NVVM Compiler
//
// Compiler Build ID: CL-36424714
// Cuda compilation tools, release 13.0, V13.0.88
// Based on NVVM 20.0.0
//

.version 9.0
.target sm_100
.address_size 64

	// .globl	paged_flash_attention_bwd_64_fp32
.extern .shared .align 16 .b8 smem[];
.extern .shared .align 16 .b8 smem_fp16[];
.extern .shared .align 16 .b8 smem_bf16[];

.visible .entry paged_flash_attention_bwd_64_fp32(
	.param .u64 .ptr .align 1 paged_flash_attention_bwd_64_fp32_param_0,
	.param .u64 .ptr .align 1 paged_flash_attention_bwd_64_fp32_param_1,
	.param .u64 .ptr .align 1 paged_flash_attention_bwd_64_fp32_param_2,
	.param .u64 .ptr .align 1 paged_flash_attention_bwd_64_fp32_param_3,
	.param .u64 .ptr .align 1 paged_flash_attention_bwd_64_fp32_param_4,
	.param .u64 .ptr .align 1 paged_flash_attention_bwd_64_fp32_param_5,
	.param .u64 .ptr .align 1 paged_flash_attention_bwd_64_fp32_param_6,
	.param .u64 .ptr .align 1 paged_flash_attention_bwd_64_fp32_param_7,
	.param .u64 .ptr .align 1 paged_flash_attention_bwd_64_fp32_param_8,
	.param .u64 .ptr .align 1 paged_flash_attention_bwd_64_fp32_param_9,
	.param .u32 paged_flash_attention_bwd_64_fp32_param_10,
	.param .u32 paged_flash_attention_bwd_64_fp32_param_11,
	.param .u32 paged_flash_attention_bwd_64_fp32_param_12,
	.param .u32 paged_flash_attention_bwd_64_fp32_param_13,
	.param .u32 paged_flash_attention_bwd_64_fp32_param_14,
	.param .u32 paged_flash_attention_bwd_64_fp32_param_15,
	.param .f32 paged_flash_attention_bwd_64_fp32_param_16,
	.param .u32 paged_flash_attention_bwd_64_fp32_param_17
)
{
	.reg .pred 	%p<17>;
	.reg .b32 	%r<119>;
	.reg .b32 	%f<1687>;
	.reg .b64 	%rd<55>;

	ld.param.u64 	%rd5, [paged_flash_attention_bwd_64_fp32_param_0];
	ld.param.u64 	%rd8, [paged_flash_attention_bwd_64_fp32_param_3];
	ld.param.u64 	%rd9, [paged_flash_attention_bwd_64_fp32_param_4];
	ld.param.u64 	%rd10, [paged_flash_attention_bwd_64_fp32_param_5];
	ld.param.u32 	%r31, [paged_flash_attention_bwd_64_fp32_param_11];
	ld.param.u32 	%r32, [paged_flash_attention_bwd_64_fp32_param_12];
	ld.param.u32 	%r28, [paged_flash_attention_bwd_64_fp32_param_14];
	mov.u32 	%r1, %tid.x;
	mov.u32 	%r33, %ctaid.x;
	mov.u32 	%r2, %ctaid.y;
	div.s32 	%r3, %r33, %r31;
	mul.lo.s32 	%r34, %r3, %r31;
	sub.s32 	%r35, %r33, %r34;
	mul.lo.s32 	%r36, %r32, %r31;
	mul.lo.s32 	%r37, %r36, %r3;
	shl.b32 	%r38, %r37, 6;
	mul.lo.s32 	%r39, %r35, %r32;
	shl.b32 	%r40, %r39, 6;
	add.s32 	%r41, %r38, %r40;
	add.s32 	%r4, %r37, %r39;
	cvt.s64.s32 	%rd1, %r41;
	shl.b32 	%r5, %r2, 7;
	add.s32 	%r42, %r5, 128;
	min.s32 	%r43, %r42, %r32;
	sub.s32 	%r6, %r43, %r5;
	shl.b32 	%r7, %r6, 6;
	setp.ge.s32 	%p1, %r1, %r7;
	@%p1 bra 	$L__BB0_3;
	mov.u32 	%r8, %ntid.x;
	cvta.to.global.u64 	%rd2, %rd5;
	cvta.to.global.u64 	%rd3, %rd8;
	cvta.to.global.u64 	%rd4, %rd9;
	mov.u32 	%r113, %r1;
$L__BB0_2:
	and.b32  	%r44, %r113, 63;
	shl.b32 	%r45, %r2, 13;
	add.s32 	%r46, %r113, %r45;
	and.b32  	%r47, %r46, -64;
	or.b32  	%r48, %r47, %r44;
	cvt.u64.u32 	%rd15, %r48;
	add.s64 	%rd16, %rd15, %rd1;
	shl.b64 	%rd17, %rd16, 2;
	add.s64 	%rd18, %rd2, %rd17;
	ld.global.f32 	%f390, [%rd18];
	shl.b32 	%r49, %r113, 2;
	mov.u32 	%r50, smem;
	add.s32 	%r51, %r50, %r49;
	st.shared.f32 	[%r51], %f390;
	add.s64 	%rd19, %rd3, %rd17;
	ld.global.f32 	%f391, [%rd19];
	st.shared.f32 	[%r51+98304], %f391;
	add.s64 	%rd20, %rd4, %rd17;
	ld.global.f32 	%f392, [%rd20];
	st.shared.f32 	[%r51+65536], %f392;
	add.s32 	%r113, %r113, %r8;
	setp.lt.s32 	%p2, %r113, %r7;
	@%p2 bra 	$L__BB0_2;
$L__BB0_3:
	bar.sync 	0;
	setp.ge.s32 	%p3, %r1, %r6;
	mov.f32 	%f1365, 0f00000000;
	@%p3 bra 	$L__BB0_5;
	add.s32 	%r52, %r5, %r1;
	cvt.u64.u32 	%rd21, %r52;
	cvt.s64.s32 	%rd22, %r4;
	add.s64 	%rd23, %rd22, %rd21;
	cvta.to.global.u64 	%rd24, %rd10;
	shl.b64 	%rd25, %rd23, 2;
	add.s64 	%rd26, %rd24, %rd25;
	ld.global.f32 	%f1365, [%rd26];
$L__BB0_5:
	setp.ge.s32 	%p4, %r1, %r6;
	mov.f32 	%f1366, 0f00000000;
	@%p4 bra 	$L__BB0_7;
	shl.b32 	%r53, %r1, 8;
	mov.u32 	%r54, smem;
	add.s32 	%r55, %r54, %r53;
	ld.shared.v4.f32 	{%f395, %f396, %f397, %f398}, [%r55+65536];
	ld.shared.v4.f32 	{%f399, %f400, %f401, %f402}, [%r55+98304];
	fma.rn.f32 	%f403, %f395, %f399, 0f00000000;
	fma.rn.f32 	%f404, %f396, %f400, %f403;
	fma.rn.f32 	%f405, %f397, %f401, %f404;
	fma.rn.f32 	%f406, %f398, %f402, %f405;
	ld.shared.v4.f32 	{%f407, %f408, %f409, %f410}, [%r55+65552];
	ld.shared.v4.f32 	{%f411, %f412, %f413, %f414}, [%r55+98320];
	fma.rn.f32 	%f415, %f407, %f411, %f406;
	fma.rn.f32 	%f416, %f408, %f412, %f415;
	fma.rn.f32 	%f417, %f409, %f413, %f416;
	fma.rn.f32 	%f418, %f410, %f414, %f417;
	ld.shared.v4.f32 	{%f419, %f420, %f421, %f422}, [%r55+65568];
	ld.shared.v4.f32 	{%f423, %f424, %f425, %f426}, [%r55+98336];
	fma.rn.f32 	%f427, %f419, %f423, %f418;
	fma.rn.f32 	%f428, %f420, %f424, %f427;
	fma.rn.f32 	%f429, %f421, %f425, %f428;
	fma.rn.f32 	%f430, %f422, %f426, %f429;
	ld.shared.v4.f32 	{%f431, %f432, %f433, %f434}, [%r55+65584];
	ld.shared.v4.f32 	{%f435, %f436, %f437, %f438}, [%r55+98352];
	fma.rn.f32 	%f439, %f431, %f435, %f430;
	fma.rn.f32 	%f440, %f432, %f436, %f439;
	fma.rn.f32 	%f441, %f433, %f437, %f440;
	fma.rn.f32 	%f442, %f434, %f438, %f441;
	ld.shared.v4.f32 	{%f443, %f444, %f445, %f446}, [%r55+65600];
	ld.shared.v4.f32 	{%f447, %f448, %f449, %f450}, [%r55+98368];
	fma.rn.f32 	%f451, %f443, %f447, %f442;
	fma.rn.f32 	%f452, %f444, %f448, %f451;
	fma.rn.f32 	%f453, %f445, %f449, %f452;
	fma.rn.f32 	%f454, %f446, %f450, %f453;
	ld.shared.v4.f32 	{%f455, %f456, %f457, %f458}, [%r55+65616];
	ld.shared.v4.f32 	{%f459, %f460, %f461, %f462}, [%r55+98384];
	fma.rn.f32 	%f463, %f455, %f459, %f454;
	fma.rn.f32 	%f464, %f456, %f460, %f463;
	fma.rn.f32 	%f465, %f457, %f461, %f464;
	fma.rn.f32 	%f466, %f458, %f462, %f465;
	ld.shared.v4.f32 	{%f467, %f468, %f469, %f470}, [%r55+65632];
	ld.shared.v4.f32 	{%f471, %f472, %f473, %f474}, [%r55+98400];
	fma.rn.f32 	%f475, %f467, %f471, %f466;
	fma.rn.f32 	%f476, %f468, %f472, %f475;
	fma.rn.f32 	%f477, %f469, %f473, %f476;
	fma.rn.f32 	%f478, %f470, %f474, %f477;
	ld.shared.v4.f32 	{%f479, %f480, %f481, %f482}, [%r55+65648];
	ld.shared.v4.f32 	{%f483, %f484, %f485, %f486}, [%r55+98416];
	fma.rn.f32 	%f487, %f479, %f483, %f478;
	fma.rn.f32 	%f488, %f480, %f484, %f487;
	fma.rn.f32 	%f489, %f481, %f485, %f488;
	fma.rn.f32 	%f490, %f482, %f486, %f489;
	ld.shared.v4.f32 	{%f491, %f492, %f493, %f494}, [%r55+65664];
	ld.shared.v4.f32 	{%f495, %f496, %f497, %f498}, [%r55+98432];
	fma.rn.f32 	%f499, %f491, %f495, %f490;
	fma.rn.f32 	%f500, %f492, %f496, %f499;
	fma.rn.f32 	%f501, %f493, %f497, %f500;
	fma.rn.f32 	%f502, %f494, %f498, %f501;
	ld.shared.v4.f32 	{%f503, %f504, %f505, %f506}, [%r55+65680];
	ld.shared.v4.f32 	{%f507, %f508, %f509, %f510}, [%r55+98448];
	fma.rn.f32 	%f511, %f503, %f507, %f502;
	fma.rn.f32 	%f512, %f504, %f508, %f511;
	fma.rn.f32 	%f513, %f505, %f509, %f512;
	fma.rn.f32 	%f514, %f506, %f510, %f513;
	ld.shared.v4.f32 	{%f515, %f516, %f517, %f518}, [%r55+65696];
	ld.shared.v4.f32 	{%f519, %f520, %f521, %f522}, [%r55+98464];
	fma.rn.f32 	%f523, %f515, %f519, %f514;
	fma.rn.f32 	%f524, %f516, %f520, %f523;
	fma.rn.f32 	%f525, %f517, %f521, %f524;
	fma.rn.f32 	%f526, %f518, %f522, %f525;
	ld.shared.v4.f32 	{%f527, %f528, %f529, %f530}, [%r55+65712];
	ld.shared.v4.f32 	{%f531, %f532, %f533, %f534}, [%r55+98480];
	fma.rn.f32 	%f535, %f527, %f531, %f526;
	fma.rn.f32 	%f536, %f528, %f532, %f535;
	fma.rn.f32 	%f537, %f529, %f533, %f536;
	fma.rn.f32 	%f538, %f530, %f534, %f537;
	ld.shared.v4.f32 	{%f539, %f540, %f541, %f542}, [%r55+65728];
	ld.shared.v4.f32 	{%f543, %f544, %f545, %f546}, [%r55+98496];
	fma.rn.f32 	%f547, %f539, %f543, %f538;
	fma.rn.f32 	%f548, %f540, %f544, %f547;
	fma.rn.f32 	%f549, %f541, %f545, %f548;
	fma.rn.f32 	%f550, %f542, %f546, %f549;
	ld.shared.v4.f32 	{%f551, %f552, %f553, %f554}, [%r55+65744];
	ld.shared.v4.f32 	{%f555, %f556, %f557, %f558}, [%r55+98512];
	fma.rn.f32 	%f559, %f551, %f555, %f550;
	fma.rn.f32 	%f560, %f552, %f556, %f559;
	fma.rn.f32 	%f561, %f553, %f557, %f560;
	fma.rn.f32 	%f562, %f554, %f558, %f561;
	ld.shared.v4.f32 	{%f563, %f564, %f565, %f566}, [%r55+65760];
	ld.shared.v4.f32 	{%f567, %f568, %f569, %f570}, [%r55+98528];
	fma.rn.f32 	%f571, %f563, %f567, %f562;
	fma.rn.f32 	%f572, %f564, %f568, %f571;
	fma.rn.f32 	%f573, %f565, %f569, %f572;
	fma.rn.f32 	%f574, %f566, %f570, %f573;
	ld.shared.v4.f32 	{%f575, %f576, %f577, %f578}, [%r55+65776];
	ld.shared.v4.f32 	{%f579, %f580, %f581, %f582}, [%r55+98544];
	fma.rn.f32 	%f583, %f575, %f579, %f574;
	fma.rn.f32 	%f584, %f576, %f580, %f583;
	fma.rn.f32 	%f585, %f577, %f581, %f584;
	fma.rn.f32 	%f1366, %f578, %f582, %f585;
$L__BB0_7:
	ld.param.u32 	%r107, [paged_flash_attention_bwd_64_fp32_param_13];
	setp.lt.s32 	%p5, %r107, 1;
	mov.f32 	%f1495, 0f00000000;
	mov.f32 	%f1496, %f1495;
	mov.f32 	%f1497, %f1495;
	mov.f32 	%f1498, %f1495;
	mov.f32 	%f1499, %f1495;
	mov.f32 	%f1500, %f1495;
	mov.f32 	%f1501, %f1495;
	mov.f32 	%f1502, %f1495;
	mov.f32 	%f1503, %f1495;
	mov.f32 	%f1504, %f1495;
	mov.f32 	%f1505, %f1495;
	mov.f32 	%f1506, %f1495;
	mov.f32 	%f1507, %f1495;
	mov.f32 	%f1508, %f1495;
	mov.f32 	%f1509, %f1495;
	mov.f32 	%f1510, %f1495;
	mov.f32 	%f1511, %f1495;
	mov.f32 	%f1512, %f1495;
	mov.f32 	%f1513, %f1495;
	mov.f32 	%f1514, %f1495;
	mov.f32 	%f1515, %f1495;
	mov.f32 	%f1516, %f1495;
	mov.f32 	%f1517, %f1495;
	mov.f32 	%f1518, %f1495;
	mov.f32 	%f1519, %f1495;
	mov.f32 	%f1520, %f1495;
	mov.f32 	%f1521, %f1495;
	mov.f32 	%f1522, %f1495;
	mov.f32 	%f1523, %f1495;
	mov.f32 	%f1524, %f1495;
	mov.f32 	%f1525, %f1495;
	mov.f32 	%f1526, %f1495;
	mov.f32 	%f1527, %f1495;
	mov.f32 	%f1528, %f1495;
	mov.f32 	%f1529, %f1495;
	mov.f32 	%f1530, %f1495;
	mov.f32 	%f1531, %f1495;
	mov.f32 	%f1532, %f1495;
	mov.f32 	%f1533, %f1495;
	mov.f32 	%f1534, %f1495;
	mov.f32 	%f1535, %f1495;
	mov.f32 	%f1536, %f1495;
	mov.f32 	%f1537, %f1495;
	mov.f32 	%f1538, %f1495;
	mov.f32 	%f1539, %f1495;
	mov.f32 	%f1540, %f1495;
	mov.f32 	%f1541, %f1495;
	mov.f32 	%f1542, %f1495;
	mov.f32 	%f1543, %f1495;
	mov.f32 	%f1544, %f1495;
	mov.f32 	%f1545, %f1495;
	mov.f32 	%f1546, %f1495;
	mov.f32 	%f1547, %f1495;
	mov.f32 	%f1548, %f1495;
	mov.f32 	%f1549, %f1495;
	mov.f32 	%f1550, %f1495;
	mov.f32 	%f1551, %f1495;
	mov.f32 	%f1552, %f1495;
	mov.f32 	%f1553, %f1495;
	mov.f32 	%f1554, %f1495;
	mov.f32 	%f1555, %f1495;
	mov.f32 	%f1556, %f1495;
	mov.f32 	%f1557, %f1495;
	mov.f32 	%f1558, %f1495;
	@%p5 bra 	$L__BB0_18;
	mul.lo.s32 	%r11, %r3, %r28;
	mov.b32 	%r114, 0;
	mov.f32 	%f1495, 0f00000000;
	mov.u32 	%r16, %tid.x;
$L__BB0_9:
	ld.param.u32 	%r108, [paged_flash_attention_bwd_64_fp32_param_13];
	shl.b32 	%r117, %r114, 6;
	add.s32 	%r57, %r117, 64;
	min.s32 	%r58, %r57, %r108;
	sub.s32 	%r14, %r58, %r117;
	shl.b32 	%r15, %r14, 6;
	setp.ge.s32 	%p6, %r16, %r15;
	@%p6 bra 	$L__BB0_12;
	mov.u32 	%r115, %r16;
$L__BB0_11:
	ld.param.u32 	%r110, [paged_flash_attention_bwd_64_fp32_param_15];
	ld.param.u64 	%rd50, [paged_flash_attention_bwd_64_fp32_param_6];
	ld.param.u64 	%rd49, [paged_flash_attention_bwd_64_fp32_param_2];
	ld.param.u64 	%rd48, [paged_flash_attention_bwd_64_fp32_param_1];
	shr.s32 	%r59, %r115, 31;
	shr.u32 	%r60, %r59, 26;
	add.s32 	%r61, %r115, %r60;
	and.b32  	%r62, %r61, -64;
	sub.s32 	%r63, %r115, %r62;
	shr.s32 	%r64, %r61, 6;
	add.s32 	%r65, %r64, %r117;
	div.s32 	%r66, %r65, %r110;
	mul.lo.s32 	%r67, %r66, %r110;
	sub.s32 	%r68, %r65, %r67;
	add.s32 	%r69, %r66, %r11;
	cvta.to.global.u64 	%rd27, %rd50;
	mul.wide.s32 	%rd28, %r69, 4;
	add.s64 	%rd29, %rd27, %rd28;
	ld.global.u32 	%r70, [%rd29];
	mul.lo.s32 	%r71, %r110, %r70;
	shl.b32 	%r72, %r71, 6;
	shl.b32 	%r73, %r68, 6;
	add.s32 	%r74, %r73, %r63;
	add.s32 	%r75, %r74, %r72;
	cvta.to.global.u64 	%rd30, %rd48;
	mul.wide.s32 	%rd31, %r75, 4;
	add.s64 	%rd32, %rd30, %rd31;
	ld.global.nc.f32 	%f588, [%rd32];
	shl.b32 	%r76, %r115, 2;
	mov.u32 	%r77, smem;
	add.s32 	%r78, %r77, %r76;
	st.shared.f32 	[%r78+32768], %f588;
	cvta.to.global.u64 	%rd33, %rd49;
	add.s64 	%rd34, %rd33, %rd31;
	ld.global.nc.f32 	%f589, [%rd34];
	st.shared.f32 	[%r78+49152], %f589;
	mov.u32 	%r79, %ntid.x;
	add.s32 	%r115, %r115, %r79;
	setp.lt.s32 	%p7, %r115, %r15;
	@%p7 bra 	$L__BB0_11;
$L__BB0_12:
	setp.ge.s32 	%p8, %r16, %r6;
	bar.sync 	0;
	setp.lt.s32 	%p9, %r14, 1;
	or.pred  	%p10, %p8, %p9;
	@%p10 bra 	$L__BB0_17;
	mov.u32 	%r82, smem;
	add.s32 	%r116, %r82, 49392;
	mov.b32 	%r118, 0;
$L__BB0_14:
	ld.param.u32 	%r112, [paged_flash_attention_bwd_64_fp32_param_17];
	setp.ne.s32 	%p11, %r112, 0;
	mov.u32 	%r83, %ctaid.y;
	shl.b32 	%r84, %r83, 7;
	mov.u32 	%r85, %tid.x;
	add.s32 	%r86, %r84, %r85;
	setp.lt.u32 	%p12, %r86, %r117;
	and.pred  	%p13, %p11, %p12;
	@%p13 bra 	$L__BB0_16;
	ld.param.f32 	%f1364, [paged_flash_attention_bwd_64_fp32_param_16];
	ld.param.u32 	%r111, [paged_flash_attention_bwd_64_fp32_param_15];
	ld.param.u64 	%rd54, [paged_flash_attention_bwd_64_fp32_param_9];
	ld.param.u64 	%rd53, [paged_flash_attention_bwd_64_fp32_param_8];
	ld.param.u64 	%rd51, [paged_flash_attention_bwd_64_fp32_param_6];
	mov.u32 	%r88, %tid.x;
	shl.b32 	%r89, %r88, 8;
	mov.u32 	%r90, smem;
	add.s32 	%r91, %r90, %r89;
	ld.shared.v4.f32 	{%f590, %f591, %f592, %f593}, [%r91];
	ld.shared.v4.f32 	{%f594, %f595, %f596, %f597}, [%r116+-16624];
	fma.rn.f32 	%f598, %f590, %f594, 0f00000000;
	fma.rn.f32 	%f599, %f591, %f595, %f598;
	fma.rn.f32 	%f600, %f592, %f596, %f599;
	fma.rn.f32 	%f601, %f593, %f597, %f600;
	ld.shared.v4.f32 	{%f602, %f603, %f604, %f605}, [%r91+16];
	ld.shared.v4.f32 	{%f606, %f607, %f608, %f609}, [%r116+-16608];
	fma.rn.f32 	%f610, %f602, %f606, %f601;
	fma.rn.f32 	%f611, %f603, %f607, %f610;
	fma.rn.f32 	%f612, %f604, %f608, %f611;
	fma.rn.f32 	%f613, %f605, %f609, %f612;
	ld.shared.v4.f32 	{%f614, %f615, %f616, %f617}, [%r91+32];
	ld.shared.v4.f32 	{%f618, %f619, %f620, %f621}, [%r116+-16592];
	fma.rn.f32 	%f622, %f614, %f618, %f613;
	fma.rn.f32 	%f623, %f615, %f619, %f622;
	fma.rn.f32 	%f624, %f616, %f620, %f623;
	fma.rn.f32 	%f625, %f617, %f621, %f624;
	ld.shared.v4.f32 	{%f626, %f627, %f628, %f629}, [%r91+48];
	ld.shared.v4.f32 	{%f630, %f631, %f632, %f633}, [%r116+-16576];
	fma.rn.f32 	%f634, %f626, %f630, %f625;
	fma.rn.f32 	%f635, %f627, %f631, %f634;
	fma.rn.f32 	%f636, %f628, %f632, %f635;
	fma.rn.f32 	%f637, %f629, %f633, %f636;
	ld.shared.v4.f32 	{%f638, %f639, %f640, %f641}, [%r91+64];
	ld.shared.v4.f32 	{%f642, %f643, %f644, %f645}, [%r116+-16560];
	fma.rn.f32 	%f646, %f638, %f642, %f637;
	fma.rn.f32 	%f647, %f639, %f643, %f646;
	fma.rn.f32 	%f648, %f640, %f644, %f647;
	fma.rn.f32 	%f649, %f641, %f645, %f648;
	ld.shared.v4.f32 	{%f650, %f651, %f652, %f653}, [%r91+80];
	ld.shared.v4.f32 	{%f654, %f655, %f656, %f657}, [%r116+-16544];
	fma.rn.f32 	%f658, %f650, %f654, %f649;
	fma.rn.f32 	%f659, %f651, %f655, %f658;
	fma.rn.f32 	%f660, %f652, %f656, %f659;
	fma.rn.f32 	%f661, %f653, %f657, %f660;
	ld.shared.v4.f32 	{%f662, %f663, %f664, %f665}, [%r91+96];
	ld.shared.v4.f32 	{%f666, %f667, %f668, %f669}, [%r116+-16528];
	fma.rn.f32 	%f670, %f662, %f666, %f661;
	fma.rn.f32 	%f671, %f663, %f667, %f670;
	fma.rn.f32 	%f672, %f664, %f668, %f671;
	fma.rn.f32 	%f673, %f665, %f669, %f672;
	ld.shared.v4.f32 	{%f674, %f675, %f676, %f677}, [%r91+112];
	ld.shared.v4.f32 	{%f678, %f679, %f680, %f681}, [%r116+-16512];
	fma.rn.f32 	%f682, %f674, %f678, %f673;
	fma.rn.f32 	%f683, %f675, %f679, %f682;
	fma.rn.f32 	%f684, %f676, %f680, %f683;
	fma.rn.f32 	%f685, %f677, %f681, %f684;
	ld.shared.v4.f32 	{%f686, %f687, %f688, %f689}, [%r91+128];
	ld.shared.v4.f32 	{%f690, %f691, %f692, %f693}, [%r116+-16496];
	fma.rn.f32 	%f694, %f686, %f690, %f685;
	fma.rn.f32 	%f695, %f687, %f691, %f694;
	fma.rn.f32 	%f696, %f688, %f692, %f695;
	fma.rn.f32 	%f697, %f689, %f693, %f696;
	ld.shared.v4.f32 	{%f698, %f699, %f700, %f701}, [%r91+144];
	ld.shared.v4.f32 	{%f702, %f703, %f704, %f705}, [%r116+-16480];
	fma.rn.f32 	%f706, %f698, %f702, %f697;
	fma.rn.f32 	%f707, %f699, %f703, %f706;
	fma.rn.f32 	%f708, %f700, %f704, %f707;
	fma.rn.f32 	%f709, %f701, %f705, %f708;
	ld.shared.v4.f32 	{%f710, %f711, %f712, %f713}, [%r91+160];
	ld.shared.v4.f32 	{%f714, %f715, %f716, %f717}, [%r116+-16464];
	fma.rn.f32 	%f718, %f710, %f714, %f709;
	fma.rn.f32 	%f719, %f711, %f715, %f718;
	fma.rn.f32 	%f720, %f712, %f716, %f719;
	fma.rn.f32 	%f721, %f713, %f717, %f720;
	ld.shared.v4.f32 	{%f722, %f723, %f724, %f725}, [%r91+176];
	ld.shared.v4.f32 	{%f726, %f727, %f728, %f729}, [%r116+-16448];
	fma.rn.f32 	%f730, %f722, %f726, %f721;
	fma.rn.f32 	%f731, %f723, %f727, %f730;
	fma.rn.f32 	%f732, %f724, %f728, %f731;
	fma.rn.f32 	%f733, %f725, %f729, %f732;
	ld.shared.v4.f32 	{%f734, %f735, %f736, %f737}, [%r91+192];
	ld.shared.v4.f32 	{%f738, %f739, %f740, %f741}, [%r116+-16432];
	fma.rn.f32 	%f742, %f734, %f738, %f733;
	fma.rn.f32 	%f743, %f735, %f739, %f742;
	fma.rn.f32 	%f744, %f736, %f740, %f743;
	fma.rn.f32 	%f745, %f737, %f741, %f744;
	ld.shared.v4.f32 	{%f746, %f747, %f748, %f749}, [%r91+208];
	ld.shared.v4.f32 	{%f750, %f751, %f752, %f753}, [%r116+-16416];
	fma.rn.f32 	%f754, %f746, %f750, %f745;
	fma.rn.f32 	%f755, %f747, %f751, %f754;
	fma.rn.f32 	%f756, %f748, %f752, %f755;
	fma.rn.f32 	%f757, %f749, %f753, %f756;
	ld.shared.v4.f32 	{%f758, %f759, %f760, %f761}, [%r91+224];
	ld.shared.v4.f32 	{%f762, %f763, %f764, %f765}, [%r116+-16400];
	fma.rn.f32 	%f766, %f758, %f762, %f757;
	fma.rn.f32 	%f767, %f759, %f763, %f766;
	fma.rn.f32 	%f768, %f760, %f764, %f767;
	fma.rn.f32 	%f769, %f761, %f765, %f768;
	ld.shared.v4.f32 	{%f770, %f771, %f772, %f773}, [%r91+240];
	ld.shared.v4.f32 	{%f774, %f775, %f776, %f777}, [%r116+-16384];
	fma.rn.f32 	%f778, %f770, %f774, %f769;
	fma.rn.f32 	%f779, %f771, %f775, %f778;
	fma.rn.f32 	%f780, %f772, %f776, %f779;
	fma.rn.f32 	%f781, %f773, %f777, %f780;
	mul.f32 	%f782, %f1364, %f781;
	sub.f32 	%f783, %f782, %f1365;
	mul.f32 	%f784, %f783, 0f3FB8AA3B;
	ex2.approx.f32 	%f785, %f784;
	ld.shared.v4.f32 	{%f786, %f787, %f788, %f789}, [%r91+65536];
	ld.shared.v4.f32 	{%f790, %f791, %f792, %f793}, [%r116+-240];
	fma.rn.f32 	%f794, %f786, %f790, 0f00000000;
	fma.rn.f32 	%f795, %f787, %f791, %f794;
	fma.rn.f32 	%f796, %f788, %f792, %f795;
	fma.rn.f32 	%f797, %f789, %f793, %f796;
	ld.shared.v4.f32 	{%f798, %f799, %f800, %f801}, [%r91+65552];
	ld.shared.v4.f32 	{%f802, %f803, %f804, %f805}, [%r116+-224];
	fma.rn.f32 	%f806, %f798, %f802, %f797;
	fma.rn.f32 	%f807, %f799, %f803, %f806;
	fma.rn.f32 	%f808, %f800, %f804, %f807;
	fma.rn.f32 	%f809, %f801, %f805, %f808;
	ld.shared.v4.f32 	{%f810, %f811, %f812, %f813}, [%r91+65568];
	ld.shared.v4.f32 	{%f814, %f815, %f816, %f817}, [%r116+-208];
	fma.rn.f32 	%f818, %f810, %f814, %f809;
	fma.rn.f32 	%f819, %f811, %f815, %f818;
	fma.rn.f32 	%f820, %f812, %f816, %f819;
	fma.rn.f32 	%f821, %f813, %f817, %f820;
	ld.shared.v4.f32 	{%f822, %f823, %f824, %f825}, [%r91+65584];
	ld.shared.v4.f32 	{%f826, %f827, %f828, %f829}, [%r116+-192];
	fma.rn.f32 	%f830, %f822, %f826, %f821;
	fma.rn.f32 	%f831, %f823, %f827, %f830;
	fma.rn.f32 	%f832, %f824, %f828, %f831;
	fma.rn.f32 	%f833, %f825, %f829, %f832;
	ld.shared.v4.f32 	{%f834, %f835, %f836, %f837}, [%r91+65600];
	ld.shared.v4.f32 	{%f838, %f839, %f840, %f841}, [%r116+-176];
	fma.rn.f32 	%f842, %f834, %f838, %f833;
	fma.rn.f32 	%f843, %f835, %f839, %f842;
	fma.rn.f32 	%f844, %f836, %f840, %f843;
	fma.rn.f32 	%f845, %f837, %f841, %f844;
	ld.shared.v4.f32 	{%f846, %f847, %f848, %f849}, [%r91+65616];
	ld.shared.v4.f32 	{%f850, %f851, %f852, %f853}, [%r116+-160];
	fma.rn.f32 	%f854, %f846, %f850, %f845;
	fma.rn.f32 	%f855, %f847, %f851, %f854;
	fma.rn.f32 	%f856, %f848, %f852, %f855;
	fma.rn.f32 	%f857, %f849, %f853, %f856;
	ld.shared.v4.f32 	{%f858, %f859, %f860, %f861}, [%r91+65632];
	ld.shared.v4.f32 	{%f862, %f863, %f864, %f865}, [%r116+-144];
	fma.rn.f32 	%f866, %f858, %f862, %f857;
	fma.rn.f32 	%f867, %f859, %f863, %f866;
	fma.rn.f32 	%f868, %f860, %f864, %f867;
	fma.rn.f32 	%f869, %f861, %f865, %f868;
	ld.shared.v4.f32 	{%f870, %f871, %f872, %f873}, [%r91+65648];
	ld.shared.v4.f32 	{%f874, %f875, %f876, %f877}, [%r116+-128];
	fma.rn.f32 	%f878, %f870, %f874, %f869;
	fma.rn.f32 	%f879, %f871, %f875, %f878;
	fma.rn.f32 	%f880, %f872, %f876, %f879;
	fma.rn.f32 	%f881, %f873, %f877, %f880;
	ld.shared.v4.f32 	{%f882, %f883, %f884, %f885}, [%r91+65664];
	ld.shared.v4.f32 	{%f886, %f887, %f888, %f889}, [%r116+-112];
	fma.rn.f32 	%f890, %f882, %f886, %f881;
	fma.rn.f32 	%f891, %f883, %f887, %f890;
	fma.rn.f32 	%f892, %f884, %f888, %f891;
	fma.rn.f32 	%f893, %f885, %f889, %f892;
	ld.shared.v4.f32 	{%f894, %f895, %f896, %f897}, [%r91+65680];
	ld.shared.v4.f32 	{%f898, %f899, %f900, %f901}, [%r116+-96];
	fma.rn.f32 	%f902, %f894, %f898, %f893;
	fma.rn.f32 	%f903, %f895, %f899, %f902;
	fma.rn.f32 	%f904, %f896, %f900, %f903;
	fma.rn.f32 	%f905, %f897, %f901, %f904;
	ld.shared.v4.f32 	{%f906, %f907, %f908, %f909}, [%r91+65696];
	ld.shared.v4.f32 	{%f910, %f911, %f912, %f913}, [%r116+-80];
	fma.rn.f32 	%f914, %f906, %f910, %f905;
	fma.rn.f32 	%f915, %f907, %f911, %f914;
	fma.rn.f32 	%f916, %f908, %f912, %f915;
	fma.rn.f32 	%f917, %f909, %f913, %f916;
	ld.shared.v4.f32 	{%f918, %f919, %f920, %f921}, [%r91+65712];
	ld.shared.v4.f32 	{%f922, %f923, %f924, %f925}, [%r116+-64];
	fma.rn.f32 	%f926, %f918, %f922, %f917;
	fma.rn.f32 	%f927, %f919, %f923, %f926;
	fma.rn.f32 	%f928, %f920, %f924, %f927;
	fma.rn.f32 	%f929, %f921, %f925, %f928;
	ld.shared.v4.f32 	{%f930, %f931, %f932, %f933}, [%r91+65728];
	ld.shared.v4.f32 	{%f934, %f935, %f936, %f937}, [%r116+-48];
	fma.rn.f32 	%f938, %f930, %f934, %f929;
	fma.rn.f32 	%f939, %f931, %f935, %f938;
	fma.rn.f32 	%f940, %f932, %f936, %f939;
	fma.rn.f32 	%f941, %f933, %f937, %f940;
	ld.shared.v4.f32 	{%f942, %f943, %f944, %f945}, [%r91+65744];
	ld.shared.v4.f32 	{%f946, %f947, %f948, %f949}, [%r116+-32];
	fma.rn.f32 	%f950, %f942, %f946, %f941;
	fma.rn.f32 	%f951, %f943, %f947, %f950;
	fma.rn.f32 	%f952, %f944, %f948, %f951;
	fma.rn.f32 	%f953, %f945, %f949, %f952;
	ld.shared.v4.f32 	{%f954, %f955, %f956, %f957}, [%r91+65760];
	ld.shared.v4.f32 	{%f958, %f959, %f960, %f961}, [%r116+-16];
	fma.rn.f32 	%f962, %f954, %f958, %f953;
	fma.rn.f32 	%f963, %f955, %f959, %f962;
	fma.rn.f32 	%f964, %f956, %f960, %f963;
	fma.rn.f32 	%f965, %f957, %f961, %f964;
	ld.shared.v4.f32 	{%f966, %f967, %f968, %f969}, [%r91+65776];
	ld.shared.v4.f32 	{%f970, %f971, %f972, %f973}, [%r116];
	fma.rn.f32 	%f974, %f966, %f970, %f965;
	fma.rn.f32 	%f975, %f967, %f971, %f974;
	fma.rn.f32 	%f976, %f968, %f972, %f975;
	fma.rn.f32 	%f977, %f969, %f973, %f976;
	sub.f32 	%f978, %f977, %f1366;
	mul.f32 	%f979, %f785, %f978;
	mul.f32 	%f980, %f1364, %f979;
	fma.rn.f32 	%f1558, %f980, %f594, %f1558;
	fma.rn.f32 	%f1557, %f980, %f595, %f1557;
	fma.rn.f32 	%f1556, %f980, %f596, %f1556;
	fma.rn.f32 	%f1555, %f980, %f597, %f1555;
	fma.rn.f32 	%f1554, %f980, %f606, %f1554;
	fma.rn.f32 	%f1553, %f980, %f607, %f1553;
	fma.rn.f32 	%f1552, %f980, %f608, %f1552;
	fma.rn.f32 	%f1551, %f980, %f609, %f1551;
	fma.rn.f32 	%f1550, %f980, %f618, %f1550;
	fma.rn.f32 	%f1549, %f980, %f619, %f1549;
	fma.rn.f32 	%f1548, %f980, %f620, %f1548;
	fma.rn.f32 	%f1547, %f980, %f621, %f1547;
	fma.rn.f32 	%f1546, %f980, %f630, %f1546;
	fma.rn.f32 	%f1545, %f980, %f631, %f1545;
	fma.rn.f32 	%f1544, %f980, %f632, %f1544;
	fma.rn.f32 	%f1543, %f980, %f633, %f1543;
	fma.rn.f32 	%f1542, %f980, %f642, %f1542;
	fma.rn.f32 	%f1541, %f980, %f643, %f1541;
	fma.rn.f32 	%f1540, %f980, %f644, %f1540;
	fma.rn.f32 	%f1539, %f980, %f645, %f1539;
	fma.rn.f32 	%f1538, %f980, %f654, %f1538;
	fma.rn.f32 	%f1537, %f980, %f655, %f1537;
	fma.rn.f32 	%f1536, %f980, %f656, %f1536;
	fma.rn.f32 	%f1535, %f980, %f657, %f1535;
	fma.rn.f32 	%f1534, %f980, %f666, %f1534;
	fma.rn.f32 	%f1533, %f980, %f667, %f1533;
	fma.rn.f32 	%f1532, %f980, %f668, %f1532;
	fma.rn.f32 	%f1531, %f980, %f669, %f1531;
	fma.rn.f32 	%f1530, %f980, %f678, %f1530;
	fma.rn.f32 	%f1529, %f980, %f679, %f1529;
	fma.rn.f32 	%f1528, %f980, %f680, %f1528;
	fma.rn.f32 	%f1527, %f980, %f681, %f1527;
	fma.rn.f32 	%f1526, %f980, %f690, %f1526;
	fma.rn.f32 	%f1525, %f980, %f691, %f1525;
	fma.rn.f32 	%f1524, %f980, %f692, %f1524;
	fma.rn.f32 	%f1523, %f980, %f693, %f1523;
	fma.rn.f32 	%f1522, %f980, %f702, %f1522;
	fma.rn.f32 	%f1521, %f980, %f703, %f1521;
	fma.rn.f32 	%f1520, %f980, %f704, %f1520;
	fma.rn.f32 	%f1519, %f980, %f705, %f1519;
	fma.rn.f32 	%f1518, %f980, %f714, %f1518;
	fma.rn.f32 	%f1517, %f980, %f715, %f1517;
	fma.rn.f32 	%f1516, %f980, %f716, %f1516;
	fma.rn.f32 	%f1515, %f980, %f717, %f1515;
	fma.rn.f32 	%f1514, %f980, %f726, %f1514;
	fma.rn.f32 	%f1513, %f980, %f727, %f1513;
	fma.rn.f32 	%f1512, %f980, %f728, %f1512;
	fma.rn.f32 	%f1511, %f980, %f729, %f1511;
	fma.rn.f32 	%f1510, %f980, %f738, %f1510;
	fma.rn.f32 	%f1509, %f980, %f739, %f1509;
	fma.rn.f32 	%f1508, %f980, %f740, %f1508;
	fma.rn.f32 	%f1507, %f980, %f741, %f1507;
	fma.rn.f32 	%f1506, %f980, %f750, %f1506;
	fma.rn.f32 	%f1505, %f980, %f751, %f1505;
	fma.rn.f32 	%f1504, %f980, %f752, %f1504;
	fma.rn.f32 	%f1503, %f980, %f753, %f1503;
	fma.rn.f32 	%f1502, %f980, %f762, %f1502;
	fma.rn.f32 	%f1501, %f980, %f763, %f1501;
	fma.rn.f32 	%f1500, %f980, %f764, %f1500;
	fma.rn.f32 	%f1499, %f980, %f765, %f1499;
	fma.rn.f32 	%f1498, %f980, %f774, %f1498;
	fma.rn.f32 	%f1497, %f980, %f775, %f1497;
	fma.rn.f32 	%f1496, %f980, %f776, %f1496;
	fma.rn.f32 	%f1495, %f980, %f777, %f1495;
	div.s32 	%r92, %r117, %r111;
	mul.lo.s32 	%r93, %r92, %r111;
	sub.s32 	%r94, %r117, %r93;
	add.s32 	%r95, %r92, %r11;
	cvta.to.global.u64 	%rd35, %rd51;
	mul.wide.s32 	%rd36, %r95, 4;
	add.s64 	%rd37, %rd35, %rd36;
	ld.global.u32 	%r96, [%rd37];
	mul.lo.s32 	%r97, %r111, %r96;
	shl.b32 	%r98, %r97, 6;
	shl.b32 	%r99, %r94, 6;
	add.s32 	%r100, %r98, %r99;
	cvta.to.global.u64 	%rd38, %rd53;
	mul.wide.s32 	%rd39, %r100, 4;
	add.s64 	%rd40, %rd38, %rd39;
	mul.f32 	%f981, %f980, %f590;
	atom.global.add.f32 	%f982, [%rd40], %f981;
	cvta.to.global.u64 	%rd41, %rd54;
	add.s64 	%rd42, %rd41, %rd39;
	ld.shared.f32 	%f983, [%r91+65536];
	mul.f32 	%f984, %f785, %f983;
	atom.global.add.f32 	%f985, [%rd42], %f984;
	ld.shared.f32 	%f986, [%r91+4];
	mul.f32 	%f987, %f980, %f986;
	atom.global.add.f32 	%f988, [%rd40+4], %f987;
	ld.shared.f32 	%f989, [%r91+65540];
	mul.f32 	%f990, %f785, %f989;
	atom.global.add.f32 	%f991, [%rd42+4], %f990;
	ld.shared.f32 	%f992, [%r91+8];
	mul.f32 	%f993, %f980, %f992;
	atom.global.add.f32 	%f994, [%rd40+8], %f993;
	ld.shared.f32 	%f995, [%r91+65544];
	mul.f32 	%f996, %f785, %f995;
	atom.global.add.f32 	%f997, [%rd42+8], %f996;
	ld.shared.f32 	%f998, [%r91+12];
	mul.f32 	%f999, %f980, %f998;
	atom.global.add.f32 	%f1000, [%rd40+12], %f999;
	ld.shared.f32 	%f1001, [%r91+65548];
	mul.f32 	%f1002, %f785, %f1001;
	atom.global.add.f32 	%f1003, [%rd42+12], %f1002;
	ld.shared.f32 	%f1004, [%r91+16];
	mul.f32 	%f1005, %f980, %f1004;
	atom.global.add.f32 	%f1006, [%rd40+16], %f1005;
	ld.shared.f32 	%f1007, [%r91+65552];
	mul.f32 	%f1008, %f785, %f1007;
	atom.global.add.f32 	%f1009, [%rd42+16], %f1008;
	ld.shared.f32 	%f1010, [%r91+20];
	mul.f32 	%f1011, %f980, %f1010;
	atom.global.add.f32 	%f1012, [%rd40+20], %f1011;
	ld.shared.f32 	%f1013, [%r91+65556];
	mul.f32 	%f1014, %f785, %f1013;
	atom.global.add.f32 	%f1015, [%rd42+20], %f1014;
	ld.shared.f32 	%f1016, [%r91+24];
	mul.f32 	%f1017, %f980, %f1016;
	atom.global.add.f32 	%f1018, [%rd40+24], %f1017;
	ld.shared.f32 	%f1019, [%r91+65560];
	mul.f32 	%f1020, %f785, %f1019;
	atom.global.add.f32 	%f1021, [%rd42+24], %f1020;
	ld.shared.f32 	%f1022, [%r91+28];
	mul.f32 	%f1023, %f980, %f1022;
	atom.global.add.f32 	%f1024, [%rd40+28], %f1023;
	ld.shared.f32 	%f1025, [%r91+65564];
	mul.f32 	%f1026, %f785, %f1025;
	atom.global.add.f32 	%f1027, [%rd42+28], %f1026;
	ld.shared.f32 	%f1028, [%r91+32];
	mul.f32 	%f1029, %f980, %f1028;
	atom.global.add.f32 	%f1030, [%rd40+32], %f1029;
	ld.shared.f32 	%f1031, [%r91+65568];
	mul.f32 	%f1032, %f785, %f1031;
	atom.global.add.f32 	%f1033, [%rd42+32], %f1032;
	ld.shared.f32 	%f1034, [%r91+36];
	mul.f32 	%f1035, %f980, %f1034;
	atom.global.add.f32 	%f1036, [%rd40+36], %f1035;
	ld.shared.f32 	%f1037, [%r91+65572];
	mul.f32 	%f1038, %f785, %f1037;
	atom.global.add.f32 	%f1039, [%rd42+36], %f1038;
	ld.shared.f32 	%f1040, [%r91+40];
	mul.f32 	%f1041, %f980, %f1040;
	atom.global.add.f32 	%f1042, [%rd40+40], %f1041;
	ld.shared.f32 	%f1043, [%r91+65576];
	mul.f32 	%f1044, %f785, %f1043;
	atom.global.add.f32 	%f1045, [%rd42+40], %f1044;
	ld.shared.f32 	%f1046, [%r91+44];
	mul.f32 	%f1047, %f980, %f1046;
	atom.global.add.f32 	%f1048, [%rd40+44], %f1047;
	ld.shared.f32 	%f1049, [%r91+65580];
	mul.f32 	%f1050, %f785, %f1049;
	atom.global.add.f32 	%f1051, [%rd42+44], %f1050;
	ld.shared.f32 	%f1052, [%r91+48];
	mul.f32 	%f1053, %f980, %f1052;
	atom.global.add.f32 	%f1054, [%rd40+48], %f1053;
	ld.shared.f32 	%f1055, [%r91+65584];
	mul.f32 	%f1056, %f785, %f1055;
	atom.global.add.f32 	%f1057, [%rd42+48], %f1056;
	ld.shared.f32 	%f1058, [%r91+52];
	mul.f32 	%f1059, %f980, %f1058;
	atom.global.add.f32 	%f1060, [%rd40+52], %f1059;
	ld.shared.f32 	%f1061, [%r91+65588];
	mul.f32 	%f1062, %f785, %f1061;
	atom.global.add.f32 	%f1063, [%rd42+52], %f1062;
	ld.shared.f32 	%f1064, [%r91+56];
	mul.f32 	%f1065, %f980, %f1064;
	atom.global.add.f32 	%f1066, [%rd40+56], %f1065;
	ld.shared.f32 	%f1067, [%r91+65592];
	mul.f32 	%f1068, %f785, %f1067;
	atom.global.add.f32 	%f1069, [%rd42+56], %f1068;
	ld.shared.f32 	%f1070, [%r91+60];
	mul.f32 	%f1071, %f980, %f1070;
	atom.global.add.f32 	%f1072, [%rd40+60], %f1071;
	ld.shared.f32 	%f1073, [%r91+65596];
	mul.f32 	%f1074, %f785, %f1073;
	atom.global.add.f32 	%f1075, [%rd42+60], %f1074;
	ld.shared.f32 	%f1076, [%r91+64];
	mul.f32 	%f1077, %f980, %f1076;
	atom.global.add.f32 	%f1078, [%rd40+64], %f1077;
	ld.shared.f32 	%f1079, [%r91+65600];
	mul.f32 	%f1080, %f785, %f1079;
	atom.global.add.f32 	%f1081, [%rd42+64], %f1080;
	ld.shared.f32 	%f1082, [%r91+68];
	mul.f32 	%f1083, %f980, %f1082;
	atom.global.add.f32 	%f1084, [%rd40+68], %f1083;
	ld.shared.f32 	%f1085, [%r91+65604];
	mul.f32 	%f1086, %f785, %f1085;
	atom.global.add.f32 	%f1087, [%rd42+68], %f1086;
	ld.shared.f32 	%f1088, [%r91+72];
	mul.f32 	%f1089, %f980, %f1088;
	atom.global.add.f32 	%f1090, [%rd40+72], %f1089;
	ld.shared.f32 	%f1091, [%r91+65608];
	mul.f32 	%f1092, %f785, %f1091;
	atom.global.add.f32 	%f1093, [%rd42+72], %f1092;
	ld.shared.f32 	%f1094, [%r91+76];
	mul.f32 	%f1095, %f980, %f1094;
	atom.global.add.f32 	%f1096, [%rd40+76], %f1095;
	ld.shared.f32 	%f1097, [%r91+65612];
	mul.f32 	%f1098, %f785, %f1097;
	atom.global.add.f32 	%f1099, [%rd42+76], %f1098;
	ld.shared.f32 	%f1100, [%r91+80];
	mul.f32 	%f1101, %f980, %f1100;
	atom.global.add.f32 	%f1102, [%rd40+80], %f1101;
	ld.shared.f32 	%f1103, [%r91+65616];
	mul.f32 	%f1104, %f785, %f1103;
	atom.global.add.f32 	%f1105, [%rd42+80], %f1104;
	ld.shared.f32 	%f1106, [%r91+84];
	mul.f32 	%f1107, %f980, %f1106;
	atom.global.add.f32 	%f1108, [%rd40+84], %f1107;
	ld.shared.f32 	%f1109, [%r91+65620];
	mul.f32 	%f1110, %f785, %f1109;
	atom.global.add.f32 	%f1111, [%rd42+84], %f1110;
	ld.shared.f32 	%f1112, [%r91+88];
	mul.f32 	%f1113, %f980, %f1112;
	atom.global.add.f32 	%f1114, [%rd40+88], %f1113;
	ld.shared.f32 	%f1115, [%r91+65624];
	mul.f32 	%f1116, %f785, %f1115;
	atom.global.add.f32 	%f1117, [%rd42+88], %f1116;
	ld.shared.f32 	%f1118, [%r91+92];
	mul.f32 	%f1119, %f980, %f1118;
	atom.global.add.f32 	%f1120, [%rd40+92], %f1119;
	ld.shared.f32 	%f1121, [%r91+65628];
	mul.f32 	%f1122, %f785, %f1121;
	atom.global.add.f32 	%f1123, [%rd42+92], %f1122;
	ld.shared.f32 	%f1124, [%r91+96];
	mul.f32 	%f1125, %f980, %f1124;
	atom.global.add.f32 	%f1126, [%rd40+96], %f1125;
	ld.shared.f32 	%f1127, [%r91+65632];
	mul.f32 	%f1128, %f785, %f1127;
	atom.global.add.f32 	%f1129, [%rd42+96], %f1128;
	ld.shared.f32 	%f1130, [%r91+100];
	mul.f32 	%f1131, %f980, %f1130;
	atom.global.add.f32 	%f1132, [%rd40+100], %f1131;
	ld.shared.f32 	%f1133, [%r91+65636];
	mul.f32 	%f1134, %f785, %f1133;
	atom.global.add.f32 	%f1135, [%rd42+100], %f1134;
	ld.shared.f32 	%f1136, [%r91+104];
	mul.f32 	%f1137, %f980, %f1136;
	atom.global.add.f32 	%f1138, [%rd40+104], %f1137;
	ld.shared.f32 	%f1139, [%r91+65640];
	mul.f32 	%f1140, %f785, %f1139;
	atom.global.add.f32 	%f1141, [%rd42+104], %f1140;
	ld.shared.f32 	%f1142, [%r91+108];
	mul.f32 	%f1143, %f980, %f1142;
	atom.global.add.f32 	%f1144, [%rd40+108], %f1143;
	ld.shared.f32 	%f1145, [%r91+65644];
	mul.f32 	%f1146, %f785, %f1145;
	atom.global.add.f32 	%f1147, [%rd42+108], %f1146;
	ld.shared.f32 	%f1148, [%r91+112];
	mul.f32 	%f1149, %f980, %f1148;
	atom.global.add.f32 	%f1150, [%rd40+112], %f1149;
	ld.shared.f32 	%f1151, [%r91+65648];
	mul.f32 	%f1152, %f785, %f1151;
	atom.global.add.f32 	%f1153, [%rd42+112], %f1152;
	ld.shared.f32 	%f1154, [%r91+116];
	mul.f32 	%f1155, %f980, %f1154;
	atom.global.add.f32 	%f1156, [%rd40+116], %f1155;
	ld.shared.f32 	%f1157, [%r91+65652];
	mul.f32 	%f1158, %f785, %f1157;
	atom.global.add.f32 	%f1159, [%rd42+116], %f1158;
	ld.shared.f32 	%f1160, [%r91+120];
	mul.f32 	%f1161, %f980, %f1160;
	atom.global.add.f32 	%f1162, [%rd40+120], %f1161;
	ld.shared.f32 	%f1163, [%r91+65656];
	mul.f32 	%f1164, %f785, %f1163;
	atom.global.add.f32 	%f1165, [%rd42+120], %f1164;
	ld.shared.f32 	%f1166, [%r91+124];
	mul.f32 	%f1167, %f980, %f1166;
	atom.global.add.f32 	%f1168, [%rd40+124], %f1167;
	ld.shared.f32 	%f1169, [%r91+65660];
	mul.f32 	%f1170, %f785, %f1169;
	atom.global.add.f32 	%f1171, [%rd42+124], %f1170;
	ld.shared.f32 	%f1172, [%r91+128];
	mul.f32 	%f1173, %f980, %f1172;
	atom.global.add.f32 	%f1174, [%rd40+128], %f1173;
	ld.shared.f32 	%f1175, [%r91+65664];
	mul.f32 	%f1176, %f785, %f1175;
	atom.global.add.f32 	%f1177, [%rd42+128], %f1176;
	ld.shared.f32 	%f1178, [%r91+132];
	mul.f32 	%f1179, %f980, %f1178;
	atom.global.add.f32 	%f1180, [%rd40+132], %f1179;
	ld.shared.f32 	%f1181, [%r91+65668];
	mul.f32 	%f1182, %f785, %f1181;
	atom.global.add.f32 	%f1183, [%rd42+132], %f1182;
	ld.shared.f32 	%f1184, [%r91+136];
	mul.f32 	%f1185, %f980, %f1184;
	atom.global.add.f32 	%f1186, [%rd40+136], %f1185;
	ld.shared.f32 	%f1187, [%r91+65672];
	mul.f32 	%f1188, %f785, %f1187;
	atom.global.add.f32 	%f1189, [%rd42+136], %f1188;
	ld.shared.f32 	%f1190, [%r91+140];
	mul.f32 	%f1191, %f980, %f1190;
	atom.global.add.f32 	%f1192, [%rd40+140], %f1191;
	ld.shared.f32 	%f1193, [%r91+65676];
	mul.f32 	%f1194, %f785, %f1193;
	atom.global.add.f32 	%f1195, [%rd42+140], %f1194;
	ld.shared.f32 	%f1196, [%r91+144];
	mul.f32 	%f1197, %f980, %f1196;
	atom.global.add.f32 	%f1198, [%rd40+144], %f1197;
	ld.shared.f32 	%f1199, [%r91+65680];
	mul.f32 	%f1200, %f785, %f1199;
	atom.global.add.f32 	%f1201, [%rd42+144], %f1200;
	ld.shared.f32 	%f1202, [%r91+148];
	mul.f32 	%f1203, %f980, %f1202;
	atom.global.add.f32 	%f1204, [%rd40+148], %f1203;
	ld.shared.f32 	%f1205, [%r91+65684];
	mul.f32 	%f1206, %f785, %f1205;
	atom.global.add.f32 	%f1207, [%rd42+148], %f1206;
	ld.shared.f32 	%f1208, [%r91+152];
	mul.f32 	%f1209, %f980, %f1208;
	atom.global.add.f32 	%f1210, [%rd40+152], %f1209;
	ld.shared.f32 	%f1211, [%r91+65688];
	mul.f32 	%f1212, %f785, %f1211;
	atom.global.add.f32 	%f1213, [%rd42+152], %f1212;
	ld.shared.f32 	%f1214, [%r91+156];
	mul.f32 	%f1215, %f980, %f1214;
	atom.global.add.f32 	%f1216, [%rd40+156], %f1215;
	ld.shared.f32 	%f1217, [%r91+65692];
	mul.f32 	%f1218, %f785, %f1217;
	atom.global.add.f32 	%f1219, [%rd42+156], %f1218;
	ld.shared.f32 	%f1220, [%r91+160];
	mul.f32 	%f1221, %f980, %f1220;
	atom.global.add.f32 	%f1222, [%rd40+160], %f1221;
	ld.shared.f32 	%f1223, [%r91+65696];
	mul.f32 	%f1224, %f785, %f1223;
	atom.global.add.f32 	%f1225, [%rd42+160], %f1224;
	ld.shared.f32 	%f1226, [%r91+164];
	mul.f32 	%f1227, %f980, %f1226;
	atom.global.add.f32 	%f1228, [%rd40+164], %f1227;
	ld.shared.f32 	%f1229, [%r91+65700];
	mul.f32 	%f1230, %f785, %f1229;
	atom.global.add.f32 	%f1231, [%rd42+164], %f1230;
	ld.shared.f32 	%f1232, [%r91+168];
	mul.f32 	%f1233, %f980, %f1232;
	atom.global.add.f32 	%f1234, [%rd40+168], %f1233;
	ld.shared.f32 	%f1235, [%r91+65704];
	mul.f32 	%f1236, %f785, %f1235;
	atom.global.add.f32 	%f1237, [%rd42+168], %f1236;
	ld.shared.f32 	%f1238, [%r91+172];
	mul.f32 	%f1239, %f980, %f1238;
	atom.global.add.f32 	%f1240, [%rd40+172], %f1239;
	ld.shared.f32 	%f1241, [%r91+65708];
	mul.f32 	%f1242, %f785, %f1241;
	atom.global.add.f32 	%f1243, [%rd42+172], %f1242;
	ld.shared.f32 	%f1244, [%r91+176];
	mul.f32 	%f1245, %f980, %f1244;
	atom.global.add.f32 	%f1246, [%rd40+176], %f1245;
	ld.shared.f32 	%f1247, [%r91+65712];
	mul.f32 	%f1248, %f785, %f1247;
	atom.global.add.f32 	%f1249, [%rd42+176], %f1248;
	ld.shared.f32 	%f1250, [%r91+180];
	mul.f32 	%f1251, %f980, %f1250;
	atom.global.add.f32 	%f1252, [%rd40+180], %f1251;
	ld.shared.f32 	%f1253, [%r91+65716];
	mul.f32 	%f1254, %f785, %f1253;
	atom.global.add.f32 	%f1255, [%rd42+180], %f1254;
	ld.shared.f32 	%f1256, [%r91+184];
	mul.f32 	%f1257, %f980, %f1256;
	atom.global.add.f32 	%f1258, [%rd40+184], %f1257;
	ld.shared.f32 	%f1259, [%r91+65720];
	mul.f32 	%f1260, %f785, %f1259;
	atom.global.add.f32 	%f1261, [%rd42+184], %f1260;
	ld.shared.f32 	%f1262, [%r91+188];
	mul.f32 	%f1263, %f980, %f1262;
	atom.global.add.f32 	%f1264, [%rd40+188], %f1263;
	ld.shared.f32 	%f1265, [%r91+65724];
	mul.f32 	%f1266, %f785, %f1265;
	atom.global.add.f32 	%f1267, [%rd42+188], %f1266;
	ld.shared.f32 	%f1268, [%r91+192];
	mul.f32 	%f1269, %f980, %f1268;
	atom.global.add.f32 	%f1270, [%rd40+192], %f1269;
	ld.shared.f32 	%f1271, [%r91+65728];
	mul.f32 	%f1272, %f785, %f1271;
	atom.global.add.f32 	%f1273, [%rd42+192], %f1272;
	ld.shared.f32 	%f1274, [%r91+196];
	mul.f32 	%f1275, %f980, %f1274;
	atom.global.add.f32 	%f1276, [%rd40+196], %f1275;
	ld.shared.f32 	%f1277, [%r91+65732];
	mul.f32 	%f1278, %f785, %f1277;
	atom.global.add.f32 	%f1279, [%rd42+196], %f1278;
	ld.shared.f32 	%f1280, [%r91+200];
	mul.f32 	%f1281, %f980, %f1280;
	atom.global.add.f32 	%f1282, [%rd40+200], %f1281;
	ld.shared.f32 	%f1283, [%r91+65736];
	mul.f32 	%f1284, %f785, %f1283;
	atom.global.add.f32 	%f1285, [%rd42+200], %f1284;
	ld.shared.f32 	%f1286, [%r91+204];
	mul.f32 	%f1287, %f980, %f1286;
	atom.global.add.f32 	%f1288, [%rd40+204], %f1287;
	ld.shared.f32 	%f1289, [%r91+65740];
	mul.f32 	%f1290, %f785, %f1289;
	atom.global.add.f32 	%f1291, [%rd42+204], %f1290;
	ld.shared.f32 	%f1292, [%r91+208];
	mul.f32 	%f1293, %f980, %f1292;
	atom.global.add.f32 	%f1294, [%rd40+208], %f1293;
	ld.shared.f32 	%f1295, [%r91+65744];
	mul.f32 	%f1296, %f785, %f1295;
	atom.global.add.f32 	%f1297, [%rd42+208], %f1296;
	ld.shared.f32 	%f1298, [%r91+212];
	mul.f32 	%f1299, %f980, %f1298;
	atom.global.add.f32 	%f1300, [%rd40+212], %f1299;
	ld.shared.f32 	%f1301, [%r91+65748];
	mul.f32 	%f1302, %f785, %f1301;
	atom.global.add.f32 	%f1303, [%rd42+212], %f1302;
	ld.shared.f32 	%f1304, [%r91+216];
	mul.f32 	%f1305, %f980, %f1304;
	atom.global.add.f32 	%f1306, [%rd40+216], %f1305;
	ld.shared.f32 	%f1307, [%r91+65752];
	mul.f32 	%f1308, %f785, %f1307;
	atom.global.add.f32 	%f1309, [%rd42+216], %f1308;
	ld.shared.f32 	%f1310, [%r91+220];
	mul.f32 	%f1311, %f980, %f1310;
	atom.global.add.f32 	%f1312, [%rd40+220], %f1311;
	ld.shared.f32 	%f1313, [%r91+65756];
	mul.f32 	%f1314, %f785, %f1313;
	atom.global.add.f32 	%f1315, [%rd42+220], %f1314;
	ld.shared.f32 	%f1316, [%r91+224];
	mul.f32 	%f1317, %f980, %f1316;
	atom.global.add.f32 	%f1318, [%rd40+224], %f1317;
	ld.shared.f32 	%f1319, [%r91+65760];
	mul.f32 	%f1320, %f785, %f1319;
	atom.global.add.f32 	%f1321, [%rd42+224], %f1320;
	ld.shared.f32 	%f1322, [%r91+228];
	mul.f32 	%f1323, %f980, %f1322;
	atom.global.add.f32 	%f1324, [%rd40+228], %f1323;
	ld.shared.f32 	%f1325, [%r91+65764];
	mul.f32 	%f1326, %f785, %f1325;
	atom.global.add.f32 	%f1327, [%rd42+228], %f1326;
	ld.shared.f32 	%f1328, [%r91+232];
	mul.f32 	%f1329, %f980, %f1328;
	atom.global.add.f32 	%f1330, [%rd40+232], %f1329;
	ld.shared.f32 	%f1331, [%r91+65768];
	mul.f32 	%f1332, %f785, %f1331;
	atom.global.add.f32 	%f1333, [%rd42+232], %f1332;
	ld.shared.f32 	%f1334, [%r91+236];
	mul.f32 	%f1335, %f980, %f1334;
	atom.global.add.f32 	%f1336, [%rd40+236], %f1335;
	ld.shared.f32 	%f1337, [%r91+65772];
	mul.f32 	%f1338, %f785, %f1337;
	atom.global.add.f32 	%f1339, [%rd42+236], %f1338;
	ld.shared.f32 	%f1340, [%r91+240];
	mul.f32 	%f1341, %f980, %f1340;
	atom.global.add.f32 	%f1342, [%rd40+240], %f1341;
	ld.shared.f32 	%f1343, [%r91+65776];
	mul.f32 	%f1344, %f785, %f1343;
	atom.global.add.f32 	%f1345, [%rd42+240], %f1344;
	ld.shared.f32 	%f1346, [%r91+244];
	mul.f32 	%f1347, %f980, %f1346;
	atom.global.add.f32 	%f1348, [%rd40+244], %f1347;
	ld.shared.f32 	%f1349, [%r91+65780];
	mul.f32 	%f1350, %f785, %f1349;
	atom.global.add.f32 	%f1351, [%rd42+244], %f1350;
	ld.shared.f32 	%f1352, [%r91+248];
	mul.f32 	%f1353, %f980, %f1352;
	atom.global.add.f32 	%f1354, [%rd40+248], %f1353;
	ld.shared.f32 	%f1355, [%r91+65784];
	mul.f32 	%f1356, %f785, %f1355;
	atom.global.add.f32 	%f1357, [%rd42+248], %f1356;
	ld.shared.f32 	%f1358, [%r91+252];
	mul.f32 	%f1359, %f980, %f1358;
	atom.global.add.f32 	%f1360, [%rd40+252], %f1359;
	ld.shared.f32 	%f1361, [%r91+65788];
	mul.f32 	%f1362, %f785, %f1361;
	atom.global.add.f32 	%f1363, [%rd42+252], %f1362;
$L__BB0_16:
	add.s32 	%r118, %r118, 1;
	add.s32 	%r117, %r117, 1;
	add.s32 	%r116, %r116, 256;
	setp.lt.s32 	%p14, %r118, %r14;
	@%p14 bra 	$L__BB0_14;
$L__BB0_17:
	ld.param.u32 	%r109, [paged_flash_attention_bwd_64_fp32_param_13];
	bar.sync 	0;
	add.s32 	%r114, %r114, 1;
	add.s32 	%r101, %r109, 63;
	shr.u32 	%r102, %r101, 6;
	setp.ne.s32 	%p15, %r114, %r102;
	@%p15 bra 	$L__BB0_9;
$L__BB0_18:
	mov.u32 	%r26, %tid.x;
	setp.ge.s32 	%p16, %r26, %r6;
	@%p16 bra 	$L__BB0_20;
	ld.param.u64 	%rd52, [paged_flash_attention_bwd_64_fp32_param_7];
	mov.u32 	%r103, %ctaid.y;
	shl.b32 	%r104, %r103, 7;
	add.s32 	%r105, %r104, %r26;
	shl.b32 	%r106, %r105, 6;
	cvt.u64.u32 	%rd43, %r106;
	add.s64 	%rd44, %rd43, %rd1;
	cvta.to.global.u64 	%rd45, %rd52;
	shl.b64 	%rd46, %rd44, 2;
	add.s64 	%rd47, %rd45, %rd46;
	st.global.f32 	[%rd47], %f1558;
	st.global.f32 	[%rd47+4], %f1557;
	st.global.f32 	[%rd47+8], %f1556;
	st.global.f32 	[%rd47+12], %f1555;
	st.global.f32 	[%rd47+16], %f1554;
	st.global.f32 	[%rd47+20], %f1553;
	st.global.f32 	[%rd47+24], %f1552;
	st.global.f32 	[%rd47+28], %f1551;
	st.global.f32 	[%rd47+32], %f1550;
	st.global.f32 	[%rd47+36], %f1549;
	st.global.f32 	[%rd47+40], %f1548;
	st.global.f32 	[%rd47+44], %f1547;
	st.global.f32 	[%rd47+48], %f1546;
	st.global.f32 	[%rd47+52], %f1545;
	st.global.f32 	[%rd47+56], %f1544;
	st.global.f32 	[%rd47+60], %f1543;
	st.global.f32 	[%rd47+64], %f1542;
	st.global.f32 	[%rd47+68], %f1541;
	st.global.f32 	[%rd47+72], %f1540;
	st.global.f32 	[%rd47+76], %f1539;
	st.global.f32 	[%rd47+80], %f1538;
	st.global.f32 	[%rd47+84], %f1537;
	st.global.f32 	[%rd47+88], %f1536;
	st.global.f32 	[%rd47+92], %f1535;
	st.global.f32 	[%rd47+96], %f1534;
	st.global.f32 	[%rd47+100], %f1533;
	st.global.f32 	[%rd47+104], %f1532;
	st.global.f32 	[%rd47+108], %f1531;
	st.global.f32 	[%rd47+112], %f1530;
	st.global.f32 	[%rd47+116], %f1529;
	st.global.f32 	[%rd47+120], %f1528;
	st.global.f32 	[%rd47+124], %f1527;
	st.global.f32 	[%rd47+128], %f1526;
	st.global.f32 	[%rd47+132], %f1525;
	st.global.f32 	[%rd47+136], %f1524;
	st.global.f32 	[%rd47+140], %f1523;
	st.global.f32 	[%rd47+144], %f1522;
	st.global.f32 	[%rd47+148], %f1521;
	st.global.f32 	[%rd47+152], %f1520;
	st.global.f32 	[%rd47+156], %f1519;
	st.global.f32 	[%rd47+160], %f1518;
	st.global.f32 	[%rd47+164], %f1517;
	st.global.f32 	[%rd47+168], %f1516;
	st.global.f32 	[%rd47+172], %f1515;
	st.global.f32 	[%rd47+176], %f1514;
	st.global.f32 	[%rd47+180], %f1513;
	st.global.f32 	[%rd47+184], %f1512;
	st.global.f32 	[%rd47+188], %f1511;
	st.global.f32 	[%rd47+192], %f1510;
	st.global.f32 	[%rd47+196], %f1509;
	st.global.f32 	[%rd47+200], %f1508;
	st.global.f32 	[%rd47+204], %f1507;
	st.global.f32 	[%rd47+208], %f1506;
	st.global.f32 	[%rd47+212], %f1505;
	st.global.f32 	[%rd47+216], %f1504;
	st.global.f32 	[%rd47+220], %f1503;
	st.global.f32 	[%rd47+224], %f1502;
	st.global.f32 	[%rd47+228], %f1501;
	st.global.f32 	[%rd47+232], %f1500;
	st.global.f32 	[%rd47+236], %f1499;
	st.global.f32 	[%rd47+240], %f1498;
	st.global.f32 	[%rd47+244], %f1497;
	st.global.f32 	[%rd47+248], %f1496;
	st.global.f32 	[%rd47+252], %f1495;
$L__BB0_20:
	ret;

}
	// .globl	paged_flash_attention_bwd_128_fp32
.visible .entry paged_flash_attention_bwd_128_fp32(
	.param .u64 .ptr .align 1 paged_flash_attention_bwd_128_fp32_param_0,
	.param .u64 .ptr .align 1 paged_flash_attention_bwd_128_fp32_param_1,
	.param .u64 .ptr .align 1 paged_flash_attention_bwd_128_fp32_param_2,
	.param .u64 .ptr .align 1 paged_flash_attention_bwd_128_fp32_param_3,
	.param .u64 .ptr .align 1 paged_flash_attention_bwd_128_fp32_param_4,
	.param .u64 .ptr .align 1 paged_flash_attention_bwd_128_fp32_param_5,
	.param .u64 .ptr .align 1 paged_flash_attention_bwd_128_fp32_param_6,
	.param .u64 .ptr .align 1 paged_flash_attention_bwd_128_fp32_param_7,
	.param .u64 .ptr .align 1 paged_flash_attention_bwd_128_fp32_param_8,
	.param .u64 .ptr .align 1 paged_flash_attention_bwd_128_fp32_param_9,
	.param .u32 paged_flash_attention_bwd_128_fp32_param_10,
	.param .u32 paged_flash_attention_bwd_128_fp32_param_11,
	.param .u32 paged_flash_attention_bwd_128_fp32_param_12,
	.param .u32 paged_flash_attention_bwd_128_fp32_param_13,
	.param .u32 paged_flash_attention_bwd_128_fp32_param_14,
	.param .u32 paged_flash_attention_bwd_128_fp32_param_15,
	.param .f32 paged_flash_attention_bwd_128_fp32_param_16,
	.param .u32 paged_flash_attention_bwd_128_fp32_param_17
)
{
	.reg .pred 	%p<17>;
	.reg .b32 	%r<119>;
	.reg .b32 	%f<3351>;
	.reg .b64 	%rd<55>;

	ld.param.u64 	%rd5, [paged_flash_attention_bwd_128_fp32_param_0];
	ld.param.u64 	%rd8, [paged_flash_attention_bwd_128_fp32_param_3];
	ld.param.u64 	%rd9, [paged_flash_attention_bwd_128_fp32_param_4];
	ld.param.u64 	%rd10, [paged_flash_attention_bwd_128_fp32_param_5];
	ld.param.u32 	%r31, [paged_flash_attention_bwd_128_fp32_param_11];
	ld.param.u32 	%r32, [paged_flash_attention_bwd_128_fp32_param_12];
	ld.param.u32 	%r28, [paged_flash_attention_bwd_128_fp32_param_14];
	mov.u32 	%r1, %tid.x;
	mov.u32 	%r33, %ctaid.x;
	mov.u32 	%r2, %ctaid.y;
	div.s32 	%r3, %r33, %r31;
	mul.lo.s32 	%r34, %r3, %r31;
	sub.s32 	%r35, %r33, %r34;
	mul.lo.s32 	%r36, %r32, %r31;
	mul.lo.s32 	%r37, %r36, %r3;
	shl.b32 	%r38, %r37, 7;
	mul.lo.s32 	%r39, %r35, %r32;
	shl.b32 	%r40, %r39, 7;
	add.s32 	%r41, %r38, %r40;
	add.s32 	%r4, %r37, %r39;
	cvt.s64.s32 	%rd1, %r41;
	shl.b32 	%r5, %r2, 7;
	add.s32 	%r42, %r5, 128;
	min.s32 	%r43, %r42, %r32;
	sub.s32 	%r6, %r43, %r5;
	shl.b32 	%r7, %r6, 7;
	setp.ge.s32 	%p1, %r1, %r7;
	@%p1 bra 	$L__BB1_3;
	mov.u32 	%r8, %ntid.x;
	cvta.to.global.u64 	%rd2, %rd5;
	cvta.to.global.u64 	%rd3, %rd8;
	cvta.to.global.u64 	%rd4, %rd9;
	mov.u32 	%r113, %r1;
$L__BB1_2:
	and.b32  	%r44, %r113, 127;
	shl.b32 	%r45, %r2, 14;
	add.s32 	%r46, %r113, %r45;
	and.b32  	%r47, %r46, -128;
	or.b32  	%r48, %r47, %r44;
	cvt.u64.u32 	%rd15, %r48;
	add.s64 	%rd16, %rd15, %rd1;
	shl.b64 	%rd17, %rd16, 2;
	add.s64 	%rd18, %rd2, %rd17;
	ld.global.f32 	%f774, [%rd18];
	shl.b32 	%r49, %r113, 2;
	mov.u32 	%r50, smem;
	add.s32 	%r51, %r50, %r49;
	st.shared.f32 	[%r51], %f774;
	add.s64 	%rd19, %rd3, %rd17;
	ld.global.f32 	%f775, [%rd19];
	st.shared.f32 	[%r51+196608], %f775;
	add.s64 	%rd20, %rd4, %rd17;
	ld.global.f32 	%f776, [%rd20];
	st.shared.f32 	[%r51+131072], %f776;
	add.s32 	%r113, %r113, %r8;
	setp.lt.s32 	%p2, %r113, %r7;
	@%p2 bra 	$L__BB1_2;
$L__BB1_3:
	bar.sync 	0;
	setp.ge.s32 	%p3, %r1, %r6;
	mov.f32 	%f2709, 0f00000000;
	@%p3 bra 	$L__BB1_5;
	add.s32 	%r52, %r5, %r1;
	cvt.u64.u32 	%rd21, %r52;
	cvt.s64.s32 	%rd22, %r4;
	add.s64 	%rd23, %rd22, %rd21;
	cvta.to.global.u64 	%rd24, %rd10;
	shl.b64 	%rd25, %rd23, 2;
	add.s64 	%rd26, %rd24, %rd25;
	ld.global.f32 	%f2709, [%rd26];
$L__BB1_5:
	setp.ge.s32 	%p4, %r1, %r6;
	mov.f32 	%f2710, 0f00000000;
	@%p4 bra 	$L__BB1_7;
	shl.b32 	%r53, %r1, 9;
	mov.u32 	%r54, smem;
	add.s32 	%r55, %r53, %r54;
	ld.shared.v4.f32 	{%f779, %f780, %f781, %f782}, [%r55+131072];
	ld.shared.v4.f32 	{%f783, %f784, %f785, %f786}, [%r55+196608];
	fma.rn.f32 	%f787, %f779, %f783, 0f00000000;
	fma.rn.f32 	%f788, %f780, %f784, %f787;
	fma.rn.f32 	%f789, %f781, %f785, %f788;
	fma.rn.f32 	%f790, %f782, %f786, %f789;
	ld.shared.v4.f32 	{%f791, %f792, %f793, %f794}, [%r55+131088];
	ld.shared.v4.f32 	{%f795, %f796, %f797, %f798}, [%r55+196624];
	fma.rn.f32 	%f799, %f791, %f795, %f790;
	fma.rn.f32 	%f800, %f792, %f796, %f799;
	fma.rn.f32 	%f801, %f793, %f797, %f800;
	fma.rn.f32 	%f802, %f794, %f798, %f801;
	ld.shared.v4.f32 	{%f803, %f804, %f805, %f806}, [%r55+131104];
	ld.shared.v4.f32 	{%f807, %f808, %f809, %f810}, [%r55+196640];
	fma.rn.f32 	%f811, %f803, %f807, %f802;
	fma.rn.f32 	%f812, %f804, %f808, %f811;
	fma.rn.f32 	%f813, %f805, %f809, %f812;
	fma.rn.f32 	%f814, %f806, %f810, %f813;
	ld.shared.v4.f32 	{%f815, %f816, %f817, %f818}, [%r55+131120];
	ld.shared.v4.f32 	{%f819, %f820, %f821, %f822}, [%r55+196656];
	fma.rn.f32 	%f823, %f815, %f819, %f814;
	fma.rn.f32 	%f824, %f816, %f820, %f823;
	fma.rn.f32 	%f825, %f817, %f821, %f824;
	fma.rn.f32 	%f826, %f818, %f822, %f825;
	ld.shared.v4.f32 	{%f827, %f828, %f829, %f830}, [%r55+131136];
	ld.shared.v4.f32 	{%f831, %f832, %f833, %f834}, [%r55+196672];
	fma.rn.f32 	%f835, %f827, %f831, %f826;
	fma.rn.f32 	%f836, %f828, %f832, %f835;
	fma.rn.f32 	%f837, %f829, %f833, %f836;
	fma.rn.f32 	%f838, %f830, %f834, %f837;
	ld.shared.v4.f32 	{%f839, %f840, %f841, %f842}, [%r55+131152];
	ld.shared.v4.f32 	{%f843, %f844, %f845, %f846}, [%r55+196688];
	fma.rn.f32 	%f847, %f839, %f843, %f838;
	fma.rn.f32 	%f848, %f840, %f844, %f847;
	fma.rn.f32 	%f849, %f841, %f845, %f848;
	fma.rn.f32 	%f850, %f842, %f846, %f849;
	ld.shared.v4.f32 	{%f851, %f852, %f853, %f854}, [%r55+131168];
	ld.shared.v4.f32 	{%f855, %f856, %f857, %f858}, [%r55+196704];
	fma.rn.f32 	%f859, %f851, %f855, %f850;
	fma.rn.f32 	%f860, %f852, %f856, %f859;
	fma.rn.f32 	%f861, %f853, %f857, %f860;
	fma.rn.f32 	%f862, %f854, %f858, %f861;
	ld.shared.v4.f32 	{%f863, %f864, %f865, %f866}, [%r55+131184];
	ld.shared.v4.f32 	{%f867, %f868, %f869, %f870}, [%r55+196720];
	fma.rn.f32 	%f871, %f863, %f867, %f862;
	fma.rn.f32 	%f872, %f864, %f868, %f871;
	fma.rn.f32 	%f873, %f865, %f869, %f872;
	fma.rn.f32 	%f874, %f866, %f870, %f873;
	ld.shared.v4.f32 	{%f875, %f876, %f877, %f878}, [%r55+131200];
	ld.shared.v4.f32 	{%f879, %f880, %f881, %f882}, [%r55+196736];
	fma.rn.f32 	%f883, %f875, %f879, %f874;
	fma.rn.f32 	%f884, %f876, %f880, %f883;
	fma.rn.f32 	%f885, %f877, %f881, %f884;
	fma.rn.f32 	%f886, %f878, %f882, %f885;
	ld.shared.v4.f32 	{%f887, %f888, %f889, %f890}, [%r55+131216];
	ld.shared.v4.f32 	{%f891, %f892, %f893, %f894}, [%r55+196752];
	fma.rn.f32 	%f895, %f887, %f891, %f886;
	fma.rn.f32 	%f896, %f888, %f892, %f895;
	fma.rn.f32 	%f897, %f889, %f893, %f896;
	fma.rn.f32 	%f898, %f890, %f894, %f897;
	ld.shared.v4.f32 	{%f899, %f900, %f901, %f902}, [%r55+131232];
	ld.shared.v4.f32 	{%f903, %f904, %f905, %f906}, [%r55+196768];
	fma.rn.f32 	%f907, %f899, %f903, %f898;
	fma.rn.f32 	%f908, %f900, %f904, %f907;
	fma.rn.f32 	%f909, %f901, %f905, %f908;
	fma.rn.f32 	%f910, %f902, %f906, %f909;
	ld.shared.v4.f32 	{%f911, %f912, %f913, %f914}, [%r55+131248];
	ld.shared.v4.f32 	{%f915, %f916, %f917, %f918}, [%r55+196784];
	fma.rn.f32 	%f919, %f911, %f915, %f910;
	fma.rn.f32 	%f920, %f912, %f916, %f919;
	fma.rn.f32 	%f921, %f913, %f917, %f920;
	fma.rn.f32 	%f922, %f914, %f918, %f921;
	ld.shared.v4.f32 	{%f923, %f924, %f925, %f926}, [%r55+131264];
	ld.shared.v4.f32 	{%f927, %f928, %f929, %f930}, [%r55+196800];
	fma.rn.f32 	%f931, %f923, %f927, %f922;
	fma.rn.f32 	%f932, %f924, %f928, %f931;
	fma.rn.f32 	%f933, %f925, %f929, %f932;
	fma.rn.f32 	%f934, %f926, %f930, %f933;
	ld.shared.v4.f32 	{%f935, %f936, %f937, %f938}, [%r55+131280];
	ld.shared.v4.f32 	{%f939, %f940, %f941, %f942}, [%r55+196816];
	fma.rn.f32 	%f943, %f935, %f939, %f934;
	fma.rn.f32 	%f944, %f936, %f940, %f943;
	fma.rn.f32 	%f945, %f937, %f941, %f944;
	fma.rn.f32 	%f946, %f938, %f942, %f945;
	ld.shared.v4.f32 	{%f947, %f948, %f949, %f950}, [%r55+131296];
	ld.shared.v4.f32 	{%f951, %f952, %f953, %f954}, [%r55+196832];
	fma.rn.f32 	%f955, %f947, %f951, %f946;
	fma.rn.f32 	%f956, %f948, %f952, %f955;
	fma.rn.f32 	%f957, %f949, %f953, %f956;
	fma.rn.f32 	%f958, %f950, %f954, %f957;
	ld.shared.v4.f32 	{%f959, %f960, %f961, %f962}, [%r55+131312];
	ld.shared.v4.f32 	{%f963, %f964, %f965, %f966}, [%r55+196848];
	fma.rn.f32 	%f967, %f959, %f963, %f958;
	fma.rn.f32 	%f968, %f960, %f964, %f967;
	fma.rn.f32 	%f969, %f961, %f965, %f968;
	fma.rn.f32 	%f970, %f962, %f966, %f969;
	ld.shared.v4.f32 	{%f971, %f972, %f973, %f974}, [%r55+131328];
	ld.shared.v4.f32 	{%f975, %f976, %f977, %f978}, [%r55+196864];
	fma.rn.f32 	%f979, %f971, %f975, %f970;
	fma.rn.f32 	%f980, %f972, %f976, %f979;
	fma.rn.f32 	%f981, %f973, %f977, %f980;
	fma.rn.f32 	%f982, %f974, %f978, %f981;
	ld.shared.v4.f32 	{%f983, %f984, %f985, %f986}, [%r55+131344];
	ld.shared.v4.f32 	{%f987, %f988, %f989, %f990}, [%r55+196880];
	fma.rn.f32 	%f991, %f983, %f987, %f982;
	fma.rn.f32 	%f992, %f984, %f988, %f991;
	fma.rn.f32 	%f993, %f985, %f989, %f992;
	fma.rn.f32 	%f994, %f986, %f990, %f993;
	ld.shared.v4.f32 	{%f995, %f996, %f997, %f998}, [%r55+131360];
	ld.shared.v4.f32 	{%f999, %f1000, %f1001, %f1002}, [%r55+196896];
	fma.rn.f32 	%f1003, %f995, %f999, %f994;
	fma.rn.f32 	%f1004, %f996, %f1000, %f1003;
	fma.rn.f32 	%f1005, %f997, %f1001, %f1004;
	fma.rn.f32 	%f1006, %f998, %f1002, %f1005;
	ld.shared.v4.f32 	{%f1007, %f1008, %f1009, %f1010}, [%r55+131376];
	ld.shared.v4.f32 	{%f1011, %f1012, %f1013, %f1014}, [%r55+196912];
	fma.rn.f32 	%f1015, %f1007, %f1011, %f1006;
	fma.rn.f32 	%f1016, %f1008, %f1012, %f1015;
	fma.rn.f32 	%f1017, %f1009, %f1013, %f1016;
	fma.rn.f32 	%f1018, %f1010, %f1014, %f1017;
	ld.shared.v4.f32 	{%f1019, %f1020, %f1021, %f1022}, [%r55+131392];
	ld.shared.v4.f32 	{%f1023, %f1024, %f1025, %f1026}, [%r55+196928];
	fma.rn.f32 	%f1027, %f1019, %f1023, %f1018;
	fma.rn.f32 	%f1028, %f1020, %f1024, %f1027;
	fma.rn.f32 	%f1029, %f1021, %f1025, %f1028;
	fma.rn.f32 	%f1030, %f1022, %f1026, %f1029;
	ld.shared.v4.f32 	{%f1031, %f1032, %f1033, %f1034}, [%r55+131408];
	ld.shared.v4.f32 	{%f1035, %f1036, %f1037, %f1038}, [%r55+196944];
	fma.rn.f32 	%f1039, %f1031, %f1035, %f1030;
	fma.rn.f32 	%f1040, %f1032, %f1036, %f1039;
	fma.rn.f32 	%f1041, %f1033, %f1037, %f1040;
	fma.rn.f32 	%f1042, %f1034, %f1038, %f1041;
	ld.shared.v4.f32 	{%f1043, %f1044, %f1045, %f1046}, [%r55+131424];
	ld.shared.v4.f32 	{%f1047, %f1048, %f1049, %f1050}, [%r55+196960];
	fma.rn.f32 	%f1051, %f1043, %f1047, %f1042;
	fma.rn.f32 	%f1052, %f1044, %f1048, %f1051;
	fma.rn.f32 	%f1053, %f1045, %f1049, %f1052;
	fma.rn.f32 	%f1054, %f1046, %f1050, %f1053;
	ld.shared.v4.f32 	{%f1055, %f1056, %f1057, %f1058}, [%r55+131440];
	ld.shared.v4.f32 	{%f1059, %f1060, %f1061, %f1062}, [%r55+196976];
	fma.rn.f32 	%f1063, %f1055, %f1059, %f1054;
	fma.rn.f32 	%f1064, %f1056, %f1060, %f1063;
	fma.rn.f32 	%f1065, %f1057, %f1061, %f1064;
	fma.rn.f32 	%f1066, %f1058, %f1062, %f1065;
	ld.shared.v4.f32 	{%f1067, %f1068, %f1069, %f1070}, [%r55+131456];
	ld.shared.v4.f32 	{%f1071, %f1072, %f1073, %f1074}, [%r55+196992];
	fma.rn.f32 	%f1075, %f1067, %f1071, %f1066;
	fma.rn.f32 	%f1076, %f1068, %f1072, %f1075;
	fma.rn.f32 	%f1077, %f1069, %f1073, %f1076;
	fma.rn.f32 	%f1078, %f1070, %f1074, %f1077;
	ld.shared.v4.f32 	{%f1079, %f1080, %f1081, %f1082}, [%r55+131472];
	ld.shared.v4.f32 	{%f1083, %f1084, %f1085, %f1086}, [%r55+197008];
	fma.rn.f32 	%f1087, %f1079, %f1083, %f1078;
	fma.rn.f32 	%f1088, %f1080, %f1084, %f1087;
	fma.rn.f32 	%f1089, %f1081, %f1085, %f1088;
	fma.rn.f32 	%f1090, %f1082, %f1086, %f1089;
	ld.shared.v4.f32 	{%f1091, %f1092, %f1093, %f1094}, [%r55+131488];
	ld.shared.v4.f32 	{%f1095, %f1096, %f1097, %f1098}, [%r55+197024];
	fma.rn.f32 	%f1099, %f1091, %f1095, %f1090;
	fma.rn.f32 	%f1100, %f1092, %f1096, %f1099;
	fma.rn.f32 	%f1101, %f1093, %f1097, %f1100;
	fma.rn.f32 	%f1102, %f1094, %f1098, %f1101;
	ld.shared.v4.f32 	{%f1103, %f1104, %f1105, %f1106}, [%r55+131504];
	ld.shared.v4.f32 	{%f1107, %f1108, %f1109, %f1110}, [%r55+197040];
	fma.rn.f32 	%f1111, %f1103, %f1107, %f1102;
	fma.rn.f32 	%f1112, %f1104, %f1108, %f1111;
	fma.rn.f32 	%f1113, %f1105, %f1109, %f1112;
	fma.rn.f32 	%f1114, %f1106, %f1110, %f1113;
	ld.shared.v4.f32 	{%f1115, %f1116, %f1117, %f1118}, [%r55+131520];
	ld.shared.v4.f32 	{%f1119, %f1120, %f1121, %f1122}, [%r55+197056];
	fma.rn.f32 	%f1123, %f1115, %f1119, %f1114;
	fma.rn.f32 	%f1124, %f1116, %f1120, %f1123;
	fma.rn.f32 	%f1125, %f1117, %f1121, %f1124;
	fma.rn.f32 	%f1126, %f1118, %f1122, %f1125;
	ld.shared.v4.f32 	{%f1127, %f1128, %f1129, %f1130}, [%r55+131536];
	ld.shared.v4.f32 	{%f1131, %f1132, %f1133, %f1134}, [%r55+197072];
	fma.rn.f32 	%f1135, %f1127, %f1131, %f1126;
	fma.rn.f32 	%f1136, %f1128, %f1132, %f1135;
	fma.rn.f32 	%f1137, %f1129, %f1133, %f1136;
	fma.rn.f32 	%f1138, %f1130, %f1134, %f1137;
	ld.shared.v4.f32 	{%f1139, %f1140, %f1141, %f1142}, [%r55+131552];
	ld.shared.v4.f32 	{%f1143, %f1144, %f1145, %f1146}, [%r55+197088];
	fma.rn.f32 	%f1147, %f1139, %f1143, %f1138;
	fma.rn.f32 	%f1148, %f1140, %f1144, %f1147;
	fma.rn.f32 	%f1149, %f1141, %f1145, %f1148;
	fma.rn.f32 	%f1150, %f1142, %f1146, %f1149;
	ld.shared.v4.f32 	{%f1151, %f1152, %f1153, %f1154}, [%r55+131568];
	ld.shared.v4.f32 	{%f1155, %f1156, %f1157, %f1158}, [%r55+197104];
	fma.rn.f32 	%f1159, %f1151, %f1155, %f1150;
	fma.rn.f32 	%f1160, %f1152, %f1156, %f1159;
	fma.rn.f32 	%f1161, %f1153, %f1157, %f1160;
	fma.rn.f32 	%f2710, %f1154, %f1158, %f1161;
$L__BB1_7:
	ld.param.u32 	%r107, [paged_flash_attention_bwd_128_fp32_param_13];
	setp.lt.s32 	%p5, %r107, 1;
	mov.f32 	%f2967, 0f00000000;
	mov.f32 	%f2968, %f2967;
	mov.f32 	%f2969, %f2967;
	mov.f32 	%f2970, %f2967;
	mov.f32 	%f2971, %f2967;
	mov.f32 	%f2972, %f2967;
	mov.f32 	%f2973, %f2967;
	mov.f32 	%f2974, %f2967;
	mov.f32 	%f2975, %f2967;
	mov.f32 	%f2976, %f2967;
	mov.f32 	%f2977, %f2967;
	mov.f32 	%f2978, %f2967;
	mov.f32 	%f2979, %f2967;
	mov.f32 	%f2980, %f2967;
	mov.f32 	%f2981, %f2967;
	mov.f32 	%f2982, %f2967;
	mov.f32 	%f2983, %f2967;
	mov.f32 	%f2984, %f2967;
	mov.f32 	%f2985, %f2967;
	mov.f32 	%f2986, %f2967;
	mov.f32 	%f2987, %f2967;
	mov.f32 	%f2988, %f2967;
	mov.f32 	%f2989, %f2967;
	mov.f32 	%f2990, %f2967;
	mov.f32 	%f2991, %f2967;
	mov.f32 	%f2992, %f2967;
	mov.f32 	%f2993, %f2967;
	mov.f32 	%f2994, %f2967;
	mov.f32 	%f2995, %f2967;
	mov.f32 	%f2996, %f2967;
	mov.f32 	%f2997, %f2967;
	mov.f32 	%f2998, %f2967;
	mov.f32 	%f2999, %f2967;
	mov.f32 	%f3000, %f2967;
	mov.f32 	%f3001, %f2967;
	mov.f32 	%f3002, %f2967;
	mov.f32 	%f3003, %f2967;
	mov.f32 	%f3004, %f2967;
	mov.f32 	%f3005, %f2967;
	mov.f32 	%f3006, %f2967;
	mov.f32 	%f3007, %f2967;
	mov.f32 	%f3008, %f2967;
	mov.f32 	%f3009, %f2967;
	mov.f32 	%f3010, %f2967;
	mov.f32 	%f3011, %f2967;
	mov.f32 	%f3012, %f2967;
	mov.f32 	%f3013, %f2967;
	mov.f32 	%f3014, %f2967;
	mov.f32 	%f3015, %f2967;
	mov.f32 	%f3016, %f2967;
	mov.f32 	%f3017, %f2967;
	mov.f32 	%f3018, %f2967;
	mov.f32 	%f3019, %f2967;
	mov.f32 	%f3020, %f2967;
	mov.f32 	%f3021, %f2967;
	mov.f32 	%f3022, %f2967;
	mov.f32 	%f3023, %f2967;
	mov.f32 	%f3024, %f2967;
	mov.f32 	%f3025, %f2967;
	mov.f32 	%f3026, %f2967;
	mov.f32 	%f3027, %f2967;
	mov.f32 	%f3028, %f2967;
	mov.f32 	%f3029, %f2967;
	mov.f32 	%f3030, %f2967;
	mov.f32 	%f3031, %f2967;
	mov.f32 	%f3032, %f2967;
	mov.f32 	%f3033, %f2967;
	mov.f32 	%f3034, %f2967;
	mov.f32 	%f3035, %f2967;
	mov.f32 	%f3036, %f2967;
	mov.f32 	%f3037, %f2967;
	mov.f32 	%f3038, %f2967;
	mov.f32 	%f3039, %f2967;
	mov.f32 	%f3040, %f2967;
	mov.f32 	%f3041, %f2967;
	mov.f32 	%f3042, %f2967;
	mov.f32 	%f3043, %f2967;
	mov.f32 	%f3044, %f2967;
	mov.f32 	%f3045, %f2967;
	mov.f32 	%f3046, %f2967;
	mov.f32 	%f3047, %f2967;
	mov.f32 	%f3048, %f2967;
	mov.f32 	%f3049, %f2967;
	mov.f32 	%f3050, %f2967;
	mov.f32 	%f3051, %f2967;
	mov.f32 	%f3052, %f2967;
	mov.f32 	%f3053, %f2967;
	mov.f32 	%f3054, %f2967;
	mov.f32 	%f3055, %f2967;
	mov.f32 	%f3056, %f2967;
	mov.f32 	%f3057, %f2967;
	mov.f32 	%f3058, %f2967;
	mov.f32 	%f3059, %f2967;
	mov.f32 	%f3060, %f2967;
	mov.f32 	%f3061, %f2967;
	mov.f32 	%f3062, %f2967;
	mov.f32 	%f3063, %f2967;
	mov.f32 	%f3064, %f2967;
	mov.f32 	%f3065, %f2967;
	mov.f32 	%f3066, %f2967;
	mov.f32 	%f3067, %f2967;
	mov.f32 	%f3068, %f2967;
	mov.f32 	%f3069, %f2967;
	mov.f32 	%f3070, %f2967;
	mov.f32 	%f3071, %f2967;
	mov.f32 	%f3072, %f2967;
	mov.f32 	%f3073, %f2967;
	mov.f32 	%f3074, %f2967;
	mov.f32 	%f3075, %f2967;
	mov.f32 	%f3076, %f2967;
	mov.f32 	%f3077, %f2967;
	mov.f32 	%f3078, %f2967;
	mov.f32 	%f3079, %f2967;
	mov.f32 	%f3080, %f2967;
	mov.f32 	%f3081, %f2967;
	mov.f32 	%f3082, %f2967;
	mov.f32 	%f3083, %f2967;
	mov.f32 	%f3084, %f2967;
	mov.f32 	%f3085, %f2967;
	mov.f32 	%f3086, %f2967;
	mov.f32 	%f3087, %f2967;
	mov.f32 	%f3088, %f2967;
	mov.f32 	%f3089, %f2967;
	mov.f32 	%f3090, %f2967;
	mov.f32 	%f3091, %f2967;
	mov.f32 	%f3092, %f2967;
	mov.f32 	%f3093, %f2967;
	mov.f32 	%f3094, %f2967;
	@%p5 bra 	$L__BB1_18;
	mul.lo.s32 	%r11, %r3, %r28;
	mov.b32 	%r114, 0;
	mov.f32 	%f2967, 0f00000000;
	mov.u32 	%r16, %tid.x;
$L__BB1_9:
	ld.param.u32 	%r108, [paged_flash_attention_bwd_128_fp32_param_13];
	shl.b32 	%r117, %r114, 6;
	add.s32 	%r57, %r117, 64;
	min.s32 	%r58, %r57, %r108;
	sub.s32 	%r14, %r58, %r117;
	shl.b32 	%r15, %r14, 7;
	setp.ge.s32 	%p6, %r16, %r15;
	@%p6 bra 	$L__BB1_12;
	mov.u32 	%r115, %r16;
$L__BB1_11:
	ld.param.u32 	%r110, [paged_flash_attention_bwd_128_fp32_param_15];
	ld.param.u64 	%rd50, [paged_flash_attention_bwd_128_fp32_param_6];
	ld.param.u64 	%rd49, [paged_flash_attention_bwd_128_fp32_param_2];
	ld.param.u64 	%rd48, [paged_flash_attention_bwd_128_fp32_param_1];
	shr.s32 	%r59, %r115, 31;
	shr.u32 	%r60, %r59, 25;
	add.s32 	%r61, %r115, %r60;
	and.b32  	%r62, %r61, -128;
	sub.s32 	%r63, %r115, %r62;
	shr.s32 	%r64, %r61, 7;
	add.s32 	%r65, %r64, %r117;
	div.s32 	%r66, %r65, %r110;
	mul.lo.s32 	%r67, %r66, %r110;
	sub.s32 	%r68, %r65, %r67;
	add.s32 	%r69, %r66, %r11;
	cvta.to.global.u64 	%rd27, %rd50;
	mul.wide.s32 	%rd28, %r69, 4;
	add.s64 	%rd29, %rd27, %rd28;
	ld.global.u32 	%r70, [%rd29];
	mul.lo.s32 	%r71, %r110, %r70;
	shl.b32 	%r72, %r71, 7;
	shl.b32 	%r73, %r68, 7;
	add.s32 	%r74, %r73, %r63;
	add.s32 	%r75, %r74, %r72;
	cvta.to.global.u64 	%rd30, %rd48;
	mul.wide.s32 	%rd31, %r75, 4;
	add.s64 	%rd32, %rd30, %rd31;
	ld.global.nc.f32 	%f1164, [%rd32];
	shl.b32 	%r76, %r115, 2;
	mov.u32 	%r77, smem;
	add.s32 	%r78, %r77, %r76;
	st.shared.f32 	[%r78+65536], %f1164;
	cvta.to.global.u64 	%rd33, %rd49;
	add.s64 	%rd34, %rd33, %rd31;
	ld.global.nc.f32 	%f1165, [%rd34];
	st.shared.f32 	[%r78+98304], %f1165;
	mov.u32 	%r79, %ntid.x;
	add.s32 	%r115, %r115, %r79;
	setp.lt.s32 	%p7, %r115, %r15;
	@%p7 bra 	$L__BB1_11;
$L__BB1_12:
	setp.ge.s32 	%p8, %r16, %r6;
	bar.sync 	0;
	setp.lt.s32 	%p9, %r14, 1;
	or.pred  	%p10, %p8, %p9;
	@%p10 bra 	$L__BB1_17;
	mov.u32 	%r82, smem;
	add.s32 	%r116, %r82, 98800;
	mov.b32 	%r118, 0;
$L__BB1_14:
	ld.param.u32 	%r112, [paged_flash_attention_bwd_128_fp32_param_17];
	setp.ne.s32 	%p11, %r112, 0;
	mov.u32 	%r83, %ctaid.y;
	shl.b32 	%r84, %r83, 7;
	mov.u32 	%r85, %tid.x;
	add.s32 	%r86, %r84, %r85;
	setp.lt.u32 	%p12, %r86, %r117;
	and.pred  	%p13, %p11, %p12;
	@%p13 bra 	$L__BB1_16;
	ld.param.f32 	%f2708, [paged_flash_attention_bwd_128_fp32_param_16];
	ld.param.u32 	%r111, [paged_flash_attention_bwd_128_fp32_param_15];
	ld.param.u64 	%rd54, [paged_flash_attention_bwd_128_fp32_param_9];
	ld.param.u64 	%rd53, [paged_flash_attention_bwd_128_fp32_param_8];
	ld.param.u64 	%rd51, [paged_flash_attention_bwd_128_fp32_param_6];
	mov.u32 	%r88, %tid.x;
	shl.b32 	%r89, %r88, 9;
	mov.u32 	%r90, smem;
	add.s32 	%r91, %r90, %r89;
	ld.shared.v4.f32 	{%f1166, %f1167, %f1168, %f1169}, [%r91];
	ld.shared.v4.f32 	{%f1170, %f1171, %f1172, %f1173}, [%r116+-33264];
	fma.rn.f32 	%f1174, %f1166, %f1170, 0f00000000;
	fma.rn.f32 	%f1175, %f1167, %f1171, %f1174;
	fma.rn.f32 	%f1176, %f1168, %f1172, %f1175;
	fma.rn.f32 	%f1177, %f1169, %f1173, %f1176;
	ld.shared.v4.f32 	{%f1178, %f1179, %f1180, %f1181}, [%r91+16];
	ld.shared.v4.f32 	{%f1182, %f1183, %f1184, %f1185}, [%r116+-33248];
	fma.rn.f32 	%f1186, %f1178, %f1182, %f1177;
	fma.rn.f32 	%f1187, %f1179, %f1183, %f1186;
	fma.rn.f32 	%f1188, %f1180, %f1184, %f1187;
	fma.rn.f32 	%f1189, %f1181, %f1185, %f1188;
	ld.shared.v4.f32 	{%f1190, %f1191, %f1192, %f1193}, [%r91+32];
	ld.shared.v4.f32 	{%f1194, %f1195, %f1196, %f1197}, [%r116+-33232];
	fma.rn.f32 	%f1198, %f1190, %f1194, %f1189;
	fma.rn.f32 	%f1199, %f1191, %f1195, %f1198;
	fma.rn.f32 	%f1200, %f1192, %f1196, %f1199;
	fma.rn.f32 	%f1201, %f1193, %f1197, %f1200;
	ld.shared.v4.f32 	{%f1202, %f1203, %f1204, %f1205}, [%r91+48];
	ld.shared.v4.f32 	{%f1206, %f1207, %f1208, %f1209}, [%r116+-33216];
	fma.rn.f32 	%f1210, %f1202, %f1206, %f1201;
	fma.rn.f32 	%f1211, %f1203, %f1207, %f1210;
	fma.rn.f32 	%f1212, %f1204, %f1208, %f1211;
	fma.rn.f32 	%f1213, %f1205, %f1209, %f1212;
	ld.shared.v4.f32 	{%f1214, %f1215, %f1216, %f1217}, [%r91+64];
	ld.shared.v4.f32 	{%f1218, %f1219, %f1220, %f1221}, [%r116+-33200];
	fma.rn.f32 	%f1222, %f1214, %f1218, %f1213;
	fma.rn.f32 	%f1223, %f1215, %f1219, %f1222;
	fma.rn.f32 	%f1224, %f1216, %f1220, %f1223;
	fma.rn.f32 	%f1225, %f1217, %f1221, %f1224;
	ld.shared.v4.f32 	{%f1226, %f1227, %f1228, %f1229}, [%r91+80];
	ld.shared.v4.f32 	{%f1230, %f1231, %f1232, %f1233}, [%r116+-33184];
	fma.rn.f32 	%f1234, %f1226, %f1230, %f1225;
	fma.rn.f32 	%f1235, %f1227, %f1231, %f1234;
	fma.rn.f32 	%f1236, %f1228, %f1232, %f1235;
	fma.rn.f32 	%f1237, %f1229, %f1233, %f1236;
	ld.shared.v4.f32 	{%f1238, %f1239, %f1240, %f1241}, [%r91+96];
	ld.shared.v4.f32 	{%f1242, %f1243, %f1244, %f1245}, [%r116+-33168];
	fma.rn.f32 	%f1246, %f1238, %f1242, %f1237;
	fma.rn.f32 	%f1247, %f1239, %f1243, %f1246;
	fma.rn.f32 	%f1248, %f1240, %f1244, %f1247;
	fma.rn.f32 	%f1249, %f1241, %f1245, %f1248;
	ld.shared.v4.f32 	{%f1250, %f1251, %f1252, %f1253}, [%r91+112];
	ld.shared.v4.f32 	{%f1254, %f1255, %f1256, %f1257}, [%r116+-33152];
	fma.rn.f32 	%f1258, %f1250, %f1254, %f1249;
	fma.rn.f32 	%f1259, %f1251, %f1255, %f1258;
	fma.rn.f32 	%f1260, %f1252, %f1256, %f1259;
	fma.rn.f32 	%f1261, %f1253, %f1257, %f1260;
	ld.shared.v4.f32 	{%f1262, %f1263, %f1264, %f1265}, [%r91+128];
	ld.shared.v4.f32 	{%f1266, %f1267, %f1268, %f1269}, [%r116+-33136];
	fma.rn.f32 	%f1270, %f1262, %f1266, %f1261;
	fma.rn.f32 	%f1271, %f1263, %f1267, %f1270;
	fma.rn.f32 	%f1272, %f1264, %f1268, %f1271;
	fma.rn.f32 	%f1273, %f1265, %f1269, %f1272;
	ld.shared.v4.f32 	{%f1274, %f1275, %f1276, %f1277}, [%r91+144];
	ld.shared.v4.f32 	{%f1278, %f1279, %f1280, %f1281}, [%r116+-33120];
	fma.rn.f32 	%f1282, %f1274, %f1278, %f1273;
	fma.rn.f32 	%f1283, %f1275, %f1279, %f1282;
	fma.rn.f32 	%f1284, %f1276, %f1280, %f1283;
	fma.rn.f32 	%f1285, %f1277, %f1281, %f1284;
	ld.shared.v4.f32 	{%f1286, %f1287, %f1288, %f1289}, [%r91+160];
	ld.shared.v4.f32 	{%f1290, %f1291, %f1292, %f1293}, [%r116+-33104];
	fma.rn.f32 	%f1294, %f1286, %f1290, %f1285;
	fma.rn.f32 	%f1295, %f1287, %f1291, %f1294;
	fma.rn.f32 	%f1296, %f1288, %f1292, %f1295;
	fma.rn.f32 	%f1297, %f1289, %f1293, %f1296;
	ld.shared.v4.f32 	{%f1298, %f1299, %f1300, %f1301}, [%r91+176];
	ld.shared.v4.f32 	{%f1302, %f1303, %f1304, %f1305}, [%r116+-33088];
	fma.rn.f32 	%f1306, %f1298, %f1302, %f1297;
	fma.rn.f32 	%f1307, %f1299, %f1303, %f1306;
	fma.rn.f32 	%f1308, %f1300, %f1304, %f1307;
	fma.rn.f32 	%f1309, %f1301, %f1305, %f1308;
	ld.shared.v4.f32 	{%f1310, %f1311, %f1312, %f1313}, [%r91+192];
	ld.shared.v4.f32 	{%f1314, %f1315, %f1316, %f1317}, [%r116+-33072];
	fma.rn.f32 	%f1318, %f1310, %f1314, %f1309;
	fma.rn.f32 	%f1319, %f1311, %f1315, %f1318;
	fma.rn.f32 	%f1320, %f1312, %f1316, %f1319;
	fma.rn.f32 	%f1321, %f1313, %f1317, %f1320;
	ld.shared.v4.f32 	{%f1322, %f1323, %f1324, %f1325}, [%r91+208];
	ld.shared.v4.f32 	{%f1326, %f1327, %f1328, %f1329}, [%r116+-33056];
	fma.rn.f32 	%f1330, %f1322, %f1326, %f1321;
	fma.rn.f32 	%f1331, %f1323, %f1327, %f1330;
	fma.rn.f32 	%f1332, %f1324, %f1328, %f1331;
	fma.rn.f32 	%f1333, %f1325, %f1329, %f1332;
	ld.shared.v4.f32 	{%f1334, %f1335, %f1336, %f1337}, [%r91+224];
	ld.shared.v4.f32 	{%f1338, %f1339, %f1340, %f1341}, [%r116+-33040];
	fma.rn.f32 	%f1342, %f1334, %f1338, %f1333;
	fma.rn.f32 	%f1343, %f1335, %f1339, %f1342;
	fma.rn.f32 	%f1344, %f1336, %f1340, %f1343;
	fma.rn.f32 	%f1345, %f1337, %f1341, %f1344;
	ld.shared.v4.f32 	{%f1346, %f1347, %f1348, %f1349}, [%r91+240];
	ld.shared.v4.f32 	{%f1350, %f1351, %f1352, %f1353}, [%r116+-33024];
	fma.rn.f32 	%f1354, %f1346, %f1350, %f1345;
	fma.rn.f32 	%f1355, %f1347, %f1351, %f1354;
	fma.rn.f32 	%f1356, %f1348, %f1352, %f1355;
	fma.rn.f32 	%f1357, %f1349, %f1353, %f1356;
	ld.shared.v4.f32 	{%f1358, %f1359, %f1360, %f1361}, [%r91+256];
	ld.shared.v4.f32 	{%f1362, %f1363, %f1364, %f1365}, [%r116+-33008];
	fma.rn.f32 	%f1366, %f1358, %f1362, %f1357;
	fma.rn.f32 	%f1367, %f1359, %f1363, %f1366;
	fma.rn.f32 	%f1368, %f1360, %f1364, %f1367;
	fma.rn.f32 	%f1369, %f1361, %f1365, %f1368;
	ld.shared.v4.f32 	{%f1370, %f1371, %f1372, %f1373}, [%r91+272];
	ld.shared.v4.f32 	{%f1374, %f1375, %f1376, %f1377}, [%r116+-32992];
	fma.rn.f32 	%f1378, %f1370, %f1374, %f1369;
	fma.rn.f32 	%f1379, %f1371, %f1375, %f1378;
	fma.rn.f32 	%f1380, %f1372, %f1376, %f1379;
	fma.rn.f32 	%f1381, %f1373, %f1377, %f1380;
	ld.shared.v4.f32 	{%f1382, %f1383, %f1384, %f1385}, [%r91+288];
	ld.shared.v4.f32 	{%f1386, %f1387, %f1388, %f1389}, [%r116+-32976];
	fma.rn.f32 	%f1390, %f1382, %f1386, %f1381;
	fma.rn.f32 	%f1391, %f1383, %f1387, %f1390;
	fma.rn.f32 	%f1392, %f1384, %f1388, %f1391;
	fma.rn.f32 	%f1393, %f1385, %f1389, %f1392;
	ld.shared.v4.f32 	{%f1394, %f1395, %f1396, %f1397}, [%r91+304];
	ld.shared.v4.f32 	{%f1398, %f1399, %f1400, %f1401}, [%r116+-32960];
	fma.rn.f32 	%f1402, %f1394, %f1398, %f1393;
	fma.rn.f32 	%f1403, %f1395, %f1399, %f1402;
	fma.rn.f32 	%f1404, %f1396, %f1400, %f1403;
	fma.rn.f32 	%f1405, %f1397, %f1401, %f1404;
	ld.shared.v4.f32 	{%f1406, %f1407, %f1408, %f1409}, [%r91+320];
	ld.shared.v4.f32 	{%f1410, %f1411, %f1412, %f1413}, [%r116+-32944];
	fma.rn.f32 	%f1414, %f1406, %f1410, %f1405;
	fma.rn.f32 	%f1415, %f1407, %f1411, %f1414;
	fma.rn.f32 	%f1416, %f1408, %f1412, %f1415;
	fma.rn.f32 	%f1417, %f1409, %f1413, %f1416;
	ld.shared.v4.f32 	{%f1418, %f1419, %f1420, %f1421}, [%r91+336];
	ld.shared.v4.f32 	{%f1422, %f1423, %f1424, %f1425}, [%r116+-32928];
	fma.rn.f32 	%f1426, %f1418, %f1422, %f1417;
	fma.rn.f32 	%f1427, %f1419, %f1423, %f1426;
	fma.rn.f32 	%f1428, %f1420, %f1424, %f1427;
	fma.rn.f32 	%f1429, %f1421, %f1425, %f1428;
	ld.shared.v4.f32 	{%f1430, %f1431, %f1432, %f1433}, [%r91+352];
	ld.shared.v4.f32 	{%f1434, %f1435, %f1436, %f1437}, [%r116+-32912];
	fma.rn.f32 	%f1438, %f1430, %f1434, %f1429;
	fma.rn.f32 	%f1439, %f1431, %f1435, %f1438;
	fma.rn.f32 	%f1440, %f1432, %f1436, %f1439;
	fma.rn.f32 	%f1441, %f1433, %f1437, %f1440;
	ld.shared.v4.f32 	{%f1442, %f1443, %f1444, %f1445}, [%r91+368];
	ld.shared.v4.f32 	{%f1446, %f1447, %f1448, %f1449}, [%r116+-32896];
	fma.rn.f32 	%f1450, %f1442, %f1446, %f1441;
	fma.rn.f32 	%f1451, %f1443, %f1447, %f1450;
	fma.rn.f32 	%f1452, %f1444, %f1448, %f1451;
	fma.rn.f32 	%f1453, %f1445, %f1449, %f1452;
	ld.shared.v4.f32 	{%f1454, %f1455, %f1456, %f1457}, [%r91+384];
	ld.shared.v4.f32 	{%f1458, %f1459, %f1460, %f1461}, [%r116+-32880];
	fma.rn.f32 	%f1462, %f1454, %f1458, %f1453;
	fma.rn.f32 	%f1463, %f1455, %f1459, %f1462;
	fma.rn.f32 	%f1464, %f1456, %f1460, %f1463;
	fma.rn.f32 	%f1465, %f1457, %f1461, %f1464;
	ld.shared.v4.f32 	{%f1466, %f1467, %f1468, %f1469}, [%r91+400];
	ld.shared.v4.f32 	{%f1470, %f1471, %f1472, %f1473}, [%r116+-32864];
	fma.rn.f32 	%f1474, %f1466, %f1470, %f1465;
	fma.rn.f32 	%f1475, %f1467, %f1471, %f1474;
	fma.rn.f32 	%f1476, %f1468, %f1472, %f1475;
	fma.rn.f32 	%f1477, %f1469, %f1473, %f1476;
	ld.shared.v4.f32 	{%f1478, %f1479, %f1480, %f1481}, [%r91+416];
	ld.shared.v4.f32 	{%f1482, %f1483, %f1484, %f1485}, [%r116+-32848];
	fma.rn.f32 	%f1486, %f1478, %f1482, %f1477;
	fma.rn.f32 	%f1487, %f1479, %f1483, %f1486;
	fma.rn.f32 	%f1488, %f1480, %f1484, %f1487;
	fma.rn.f32 	%f1489, %f1481, %f1485, %f1488;
	ld.shared.v4.f32 	{%f1490, %f1491, %f1492, %f1493}, [%r91+432];
	ld.shared.v4.f32 	{%f1494, %f1495, %f1496, %f1497}, [%r116+-32832];
	fma.rn.f32 	%f1498, %f1490, %f1494, %f1489;
	fma.rn.f32 	%f1499, %f1491, %f1495, %f1498;
	fma.rn.f32 	%f1500, %f1492, %f1496, %f1499;
	fma.rn.f32 	%f1501, %f1493, %f1497, %f1500;
	ld.shared.v4.f32 	{%f1502, %f1503, %f1504, %f1505}, [%r91+448];
	ld.shared.v4.f32 	{%f1506, %f1507, %f1508, %f1509}, [%r116+-32816];
	fma.rn.f32 	%f1510, %f1502, %f1506, %f1501;
	fma.rn.f32 	%f1511, %f1503, %f1507, %f1510;
	fma.rn.f32 	%f1512, %f1504, %f1508, %f1511;
	fma.rn.f32 	%f1513, %f1505, %f1509, %f1512;
	ld.shared.v4.f32 	{%f1514, %f1515, %f1516, %f1517}, [%r91+464];
	ld.shared.v4.f32 	{%f1518, %f1519, %f1520, %f1521}, [%r116+-32800];
	fma.rn.f32 	%f1522, %f1514, %f1518, %f1513;
	fma.rn.f32 	%f1523, %f1515, %f1519, %f1522;
	fma.rn.f32 	%f1524, %f1516, %f1520, %f1523;
	fma.rn.f32 	%f1525, %f1517, %f1521, %f1524;
	ld.shared.v4.f32 	{%f1526, %f1527, %f1528, %f1529}, [%r91+480];
	ld.shared.v4.f32 	{%f1530, %f1531, %f1532, %f1533}, [%r116+-32784];
	fma.rn.f32 	%f1534, %f1526, %f1530, %f1525;
	fma.rn.f32 	%f1535, %f1527, %f1531, %f1534;
	fma.rn.f32 	%f1536, %f1528, %f1532, %f1535;
	fma.rn.f32 	%f1537, %f1529, %f1533, %f1536;
	ld.shared.v4.f32 	{%f1538, %f1539, %f1540, %f1541}, [%r91+496];
	ld.shared.v4.f32 	{%f1542, %f1543, %f1544, %f1545}, [%r116+-32768];
	fma.rn.f32 	%f1546, %f1538, %f1542, %f1537;
	fma.rn.f32 	%f1547, %f1539, %f1543, %f1546;
	fma.rn.f32 	%f1548, %f1540, %f1544, %f1547;
	fma.rn.f32 	%f1549, %f1541, %f1545, %f1548;
	mul.f32 	%f1550, %f2708, %f1549;
	sub.f32 	%f1551, %f1550, %f2709;
	mul.f32 	%f1552, %f1551, 0f3FB8AA3B;
	ex2.approx.f32 	%f1553, %f1552;
	ld.shared.v4.f32 	{%f1554, %f1555, %f1556, %f1557}, [%r91+131072];
	ld.shared.v4.f32 	{%f1558, %f1559, %f1560, %f1561}, [%r116+-496];
	fma.rn.f32 	%f1562, %f1554, %f1558, 0f00000000;
	fma.rn.f32 	%f1563, %f1555, %f1559, %f1562;
	fma.rn.f32 	%f1564, %f1556, %f1560, %f1563;
	fma.rn.f32 	%f1565, %f1557, %f1561, %f1564;
	ld.shared.v4.f32 	{%f1566, %f1567, %f1568, %f1569}, [%r91+131088];
	ld.shared.v4.f32 	{%f1570, %f1571, %f1572, %f1573}, [%r116+-480];
	fma.rn.f32 	%f1574, %f1566, %f1570, %f1565;
	fma.rn.f32 	%f1575, %f1567, %f1571, %f1574;
	fma.rn.f32 	%f1576, %f1568, %f1572, %f1575;
	fma.rn.f32 	%f1577, %f1569, %f1573, %f1576;
	ld.shared.v4.f32 	{%f1578, %f1579, %f1580, %f1581}, [%r91+131104];
	ld.shared.v4.f32 	{%f1582, %f1583, %f1584, %f1585}, [%r116+-464];
	fma.rn.f32 	%f1586, %f1578, %f1582, %f1577;
	fma.rn.f32 	%f1587, %f1579, %f1583, %f1586;
	fma.rn.f32 	%f1588, %f1580, %f1584, %f1587;
	fma.rn.f32 	%f1589, %f1581, %f1585, %f1588;
	ld.shared.v4.f32 	{%f1590, %f1591, %f1592, %f1593}, [%r91+131120];
	ld.shared.v4.f32 	{%f1594, %f1595, %f1596, %f1597}, [%r116+-448];
	fma.rn.f32 	%f1598, %f1590, %f1594, %f1589;
	fma.rn.f32 	%f1599, %f1591, %f1595, %f1598;
	fma.rn.f32 	%f1600, %f1592, %f1596, %f1599;
	fma.rn.f32 	%f1601, %f1593, %f1597, %f1600;
	ld.shared.v4.f32 	{%f1602, %f1603, %f1604, %f1605}, [%r91+131136];
	ld.shared.v4.f32 	{%f1606, %f1607, %f1608, %f1609}, [%r116+-432];
	fma.rn.f32 	%f1610, %f1602, %f1606, %f1601;
	fma.rn.f32 	%f1611, %f1603, %f1607, %f1610;
	fma.rn.f32 	%f1612, %f1604, %f1608, %f1611;
	fma.rn.f32 	%f1613, %f1605, %f1609, %f1612;
	ld.shared.v4.f32 	{%f1614, %f1615, %f1616, %f1617}, [%r91+131152];
	ld.shared.v4.f32 	{%f1618, %f1619, %f1620, %f1621}, [%r116+-416];
	fma.rn.f32 	%f1622, %f1614, %f1618, %f1613;
	fma.rn.f32 	%f1623, %f1615, %f1619, %f1622;
	fma.rn.f32 	%f1624, %f1616, %f1620, %f1623;
	fma.rn.f32 	%f1625, %f1617, %f1621, %f1624;
	ld.shared.v4.f32 	{%f1626, %f1627, %f1628, %f1629}, [%r91+131168];
	ld.shared.v4.f32 	{%f1630, %f1631, %f1632, %f1633}, [%r116+-400];
	fma.rn.f32 	%f1634, %f1626, %f1630, %f1625;
	fma.rn.f32 	%f1635, %f1627, %f1631, %f1634;
	fma.rn.f32 	%f1636, %f1628, %f1632, %f1635;
	fma.rn.f32 	%f1637, %f1629, %f1633, %f1636;
	ld.shared.v4.f32 	{%f1638, %f1639, %f1640, %f1641}, [%r91+131184];
	ld.shared.v4.f32 	{%f1642, %f1643, %f1644, %f1645}, [%r116+-384];
	fma.rn.f32 	%f1646, %f1638, %f1642, %f1637;
	fma.rn.f32 	%f1647, %f1639, %f1643, %f1646;
	fma.rn.f32 	%f1648, %f1640, %f1644, %f1647;
	fma.rn.f32 	%f1649, %f1641, %f1645, %f1648;
	ld.shared.v4.f32 	{%f1650, %f1651, %f1652, %f1653}, [%r91+131200];
	ld.shared.v4.f32 	{%f1654, %f1655, %f1656, %f1657}, [%r116+-368];
	fma.rn.f32 	%f1658, %f1650, %f1654, %f1649;
	fma.rn.f32 	%f1659, %f1651, %f1655, %f1658;
	fma.rn.f32 	%f1660, %f1652, %f1656, %f1659;
	fma.rn.f32 	%f1661, %f1653, %f1657, %f1660;
	ld.shared.v4.f32 	{%f1662, %f1663, %f1664, %f1665}, [%r91+131216];
	ld.shared.v4.f32 	{%f1666, %f1667, %f1668, %f1669}, [%r116+-352];
	fma.rn.f32 	%f1670, %f1662, %f1666, %f1661;
	fma.rn.f32 	%f1671, %f1663, %f1667, %f1670;
	fma.rn.f32 	%f1672, %f1664, %f1668, %f1671;
	fma.rn.f32 	%f1673, %f1665, %f1669, %f1672;
	ld.shared.v4.f32 	{%f1674, %f1675, %f1676, %f1677}, [%r91+131232];
	ld.shared.v4.f32 	{%f1678, %f1679, %f1680, %f1681}, [%r116+-336];
	fma.rn.f32 	%f1682, %f1674, %f1678, %f1673;
	fma.rn.f32 	%f1683, %f1675, %f1679, %f1682;
	fma.rn.f32 	%f1684, %f1676, %f1680, %f1683;
	fma.rn.f32 	%f1685, %f1677, %f1681, %f1684;
	ld.shared.v4.f32 	{%f1686, %f1687, %f1688, %f1689}, [%r91+131248];
	ld.shared.v4.f32 	{%f1690, %f1691, %f1692, %f1693}, [%r116+-320];
	fma.rn.f32 	%f1694, %f1686, %f1690, %f1685;
	fma.rn.f32 	%f1695, %f1687, %f1691, %f1694;
	fma.rn.f32 	%f1696, %f1688, %f1692, %f1695;
	fma.rn.f32 	%f1697, %f1689, %f1693, %f1696;
	ld.shared.v4.f32 	{%f1698, %f1699, %f1700, %f1701}, [%r91+131264];
	ld.shared.v4.f32 	{%f1702, %f1703, %f1704, %f1705}, [%r116+-304];
	fma.rn.f32 	%f1706, %f1698, %f1702, %f1697;
	fma.rn.f32 	%f1707, %f1699, %f1703, %f1706;
	fma.rn.f32 	%f1708, %f1700, %f1704, %f1707;
	fma.rn.f32 	%f1709, %f1701, %f1705, %f1708;
	ld.shared.v4.f32 	{%f1710, %f1711, %f1712, %f1713}, [%r91+131280];
	ld.shared.v4.f32 	{%f1714, %f1715, %f1716, %f1717}, [%r116+-288];
	fma.rn.f32 	%f1718, %f1710, %f1714, %f1709;
	fma.rn.f32 	%f1719, %f1711, %f1715, %f1718;
	fma.rn.f32 	%f1720, %f1712, %f1716, %f1719;
	fma.rn.f32 	%f1721, %f1713, %f1717, %f1720;
	ld.shared.v4.f32 	{%f1722, %f1723, %f1724, %f1725}, [%r91+131296];
	ld.shared.v4.f32 	{%f1726, %f1727, %f1728, %f1729}, [%r116+-272];
	fma.rn.f32 	%f1730, %f1722, %f1726, %f1721;
	fma.rn.f32 	%f1731, %f1723, %f1727, %f1730;
	fma.rn.f32 	%f1732, %f1724, %f1728, %f1731;
	fma.rn.f32 	%f1733, %f1725, %f1729, %f1732;
	ld.shared.v4.f32 	{%f1734, %f1735, %f1736, %f1737}, [%r91+131312];
	ld.shared.v4.f32 	{%f1738, %f1739, %f1740, %f1741}, [%r116+-256];
	fma.rn.f32 	%f1742, %f1734, %f1738, %f1733;
	fma.rn.f32 	%f1743, %f1735, %f1739, %f1742;
	fma.rn.f32 	%f1744, %f1736, %f1740, %f1743;
	fma.rn.f32 	%f1745, %f1737, %f1741, %f1744;
	ld.shared.v4.f32 	{%f1746, %f1747, %f1748, %f1749}, [%r91+131328];
	ld.shared.v4.f32 	{%f1750, %f1751, %f1752, %f1753}, [%r116+-240];
	fma.rn.f32 	%f1754, %f1746, %f1750, %f1745;
	fma.rn.f32 	%f1755, %f1747, %f1751, %f1754;
	fma.rn.f32 	%f1756, %f1748, %f1752, %f1755;
	fma.rn.f32 	%f1757, %f1749, %f1753, %f1756;
	ld.shared.v4.f32 	{%f1758, %f1759, %f1760, %f1761}, [%r91+131344];
	ld.shared.v4.f32 	{%f1762, %f1763, %f1764, %f1765}, [%r116+-224];
	fma.rn.f32 	%f1766, %f1758, %f1762, %f1757;
	fma.rn.f32 	%f1767, %f1759, %f1763, %f1766;
	fma.rn.f32 	%f1768, %f1760, %f1764, %f1767;
	fma.rn.f32 	%f1769, %f1761, %f1765, %f1768;
	ld.shared.v4.f32 	{%f1770, %f1771, %f1772, %f1773}, [%r91+131360];
	ld.shared.v4.f32 	{%f1774, %f1775, %f1776, %f1777}, [%r116+-208];
	fma.rn.f32 	%f1778, %f1770, %f1774, %f1769;
	fma.rn.f32 	%f1779, %f1771, %f1775, %f1778;
	fma.rn.f32 	%f1780, %f1772, %f1776, %f1779;
	fma.rn.f32 	%f1781, %f1773, %f1777, %f1780;
	ld.shared.v4.f32 	{%f1782, %f1783, %f1784, %f1785}, [%r91+131376];
	ld.shared.v4.f32 	{%f1786, %f1787, %f1788, %f1789}, [%r116+-192];
	fma.rn.f32 	%f1790, %f1782, %f1786, %f1781;
	fma.rn.f32 	%f1791, %f1783, %f1787, %f1790;
	fma.rn.f32 	%f1792, %f1784, %f1788, %f1791;
	fma.rn.f32 	%f1793, %f1785, %f1789, %f1792;
	ld.shared.v4.f32 	{%f1794, %f1795, %f1796, %f1797}, [%r91+131392];
	ld.shared.v4.f32 	{%f1798, %f1799, %f1800, %f1801}, [%r116+-176];
	fma.rn.f32 	%f1802, %f1794, %f1798, %f1793;
	fma.rn.f32 	%f1803, %f1795, %f1799, %f1802;
	fma.rn.f32 	%f1804, %f1796, %f1800, %f1803;
	fma.rn.f32 	%f1805, %f1797, %f1801, %f1804;
	ld.shared.v4.f32 	{%f1806, %f1807, %f1808, %f1809}, [%r91+131408];
	ld.shared.v4.f32 	{%f1810, %f1811, %f1812, %f1813}, [%r116+-160];
	fma.rn.f32 	%f1814, %f1806, %f1810, %f1805;
	fma.rn.f32 	%f1815, %f1807, %f1811, %f1814;
	fma.rn.f32 	%f1816, %f1808, %f1812, %f1815;
	fma.rn.f32 	%f1817, %f1809, %f1813, %f1816;
	ld.shared.v4.f32 	{%f1818, %f1819, %f1820, %f1821}, [%r91+131424];
	ld.shared.v4.f32 	{%f1822, %f1823, %f1824, %f1825}, [%r116+-144];
	fma.rn.f32 	%f1826, %f1818, %f1822, %f1817;
	fma.rn.f32 	%f1827, %f1819, %f1823, %f1826;
	fma.rn.f32 	%f1828, %f1820, %f1824, %f1827;
	fma.rn.f32 	%f1829, %f1821, %f1825, %f1828;
	ld.shared.v4.f32 	{%f1830, %f1831, %f1832, %f1833}, [%r91+131440];
	ld.shared.v4.f32 	{%f1834, %f1835, %f1836, %f1837}, [%r116+-128];
	fma.rn.f32 	%f1838, %f1830, %f1834, %f1829;
	fma.rn.f32 	%f1839, %f1831, %f1835, %f1838;
	fma.rn.f32 	%f1840, %f1832, %f1836, %f1839;
	fma.rn.f32 	%f1841, %f1833, %f1837, %f1840;
	ld.shared.v4.f32 	{%f1842, %f1843, %f1844, %f1845}, [%r91+131456];
	ld.shared.v4.f32 	{%f1846, %f1847, %f1848, %f1849}, [%r116+-112];
	fma.rn.f32 	%f1850, %f1842, %f1846, %f1841;
	fma.rn.f32 	%f1851, %f1843, %f1847, %f1850;
	fma.rn.f32 	%f1852, %f1844, %f1848, %f1851;
	fma.rn.f32 	%f1853, %f1845, %f1849, %f1852;
	ld.shared.v4.f32 	{%f1854, %f1855, %f1856, %f1857}, [%r91+131472];
	ld.shared.v4.f32 	{%f1858, %f1859, %f1860, %f1861}, [%r116+-96];
	fma.rn.f32 	%f1862, %f1854, %f1858, %f1853;
	fma.rn.f32 	%f1863, %f1855, %f1859, %f1862;
	fma.rn.f32 	%f1864, %f1856, %f1860, %f1863;
	fma.rn.f32 	%f1865, %f1857, %f1861, %f1864;
	ld.shared.v4.f32 	{%f1866, %f1867, %f1868, %f1869}, [%r91+131488];
	ld.shared.v4.f32 	{%f1870, %f1871, %f1872, %f1873}, [%r116+-80];
	fma.rn.f32 	%f1874, %f1866, %f1870, %f1865;
	fma.rn.f32 	%f1875, %f1867, %f1871, %f1874;
	fma.rn.f32 	%f1876, %f1868, %f1872, %f1875;
	fma.rn.f32 	%f1877, %f1869, %f1873, %f1876;
	ld.shared.v4.f32 	{%f1878, %f1879, %f1880, %f1881}, [%r91+131504];
	ld.shared.v4.f32 	{%f1882, %f1883, %f1884, %f1885}, [%r116+-64];
	fma.rn.f32 	%f1886, %f1878, %f1882, %f1877;
	fma.rn.f32 	%f1887, %f1879, %f1883, %f1886;
	fma.rn.f32 	%f1888, %f1880, %f1884, %f1887;
	fma.rn.f32 	%f1889, %f1881, %f1885, %f1888;
	ld.shared.v4.f32 	{%f1890, %f1891, %f1892, %f1893}, [%r91+131520];
	ld.shared.v4.f32 	{%f1894, %f1895, %f1896, %f1897}, [%r116+-48];
	fma.rn.f32 	%f1898, %f1890, %f1894, %f1889;
	fma.rn.f32 	%f1899, %f1891, %f1895, %f1898;
	fma.rn.f32 	%f1900, %f1892, %f1896, %f1899;
	fma.rn.f32 	%f1901, %f1893, %f1897, %f1900;
	ld.shared.v4.f32 	{%f1902, %f1903, %f1904, %f1905}, [%r91+131536];
	ld.shared.v4.f32 	{%f1906, %f1907, %f1908, %f1909}, [%r116+-32];
	fma.rn.f32 	%f1910, %f1902, %f1906, %f1901;
	fma.rn.f32 	%f1911, %f1903, %f1907, %f1910;
	fma.rn.f32 	%f1912, %f1904, %f1908, %f1911;
	fma.rn.f32 	%f1913, %f1905, %f1909, %f1912;
	ld.shared.v4.f32 	{%f1914, %f1915, %f1916, %f1917}, [%r91+131552];
	ld.shared.v4.f32 	{%f1918, %f1919, %f1920, %f1921}, [%r116+-16];
	fma.rn.f32 	%f1922, %f1914, %f1918, %f1913;
	fma.rn.f32 	%f1923, %f1915, %f1919, %f1922;
	fma.rn.f32 	%f1924, %f1916, %f1920, %f1923;
	fma.rn.f32 	%f1925, %f1917, %f1921, %f1924;
	ld.shared.v4.f32 	{%f1926, %f1927, %f1928, %f1929}, [%r91+131568];
	ld.shared.v4.f32 	{%f1930, %f1931, %f1932, %f1933}, [%r116];
	fma.rn.f32 	%f1934, %f1926, %f1930, %f1925;
	fma.rn.f32 	%f1935, %f1927, %f1931, %f1934;
	fma.rn.f32 	%f1936, %f1928, %f1932, %f1935;
	fma.rn.f32 	%f1937, %f1929, %f1933, %f1936;
	sub.f32 	%f1938, %f1937, %f2710;
	mul.f32 	%f1939, %f1553, %f1938;
	mul.f32 	%f1940, %f2708, %f1939;
	fma.rn.f32 	%f3094, %f1940, %f1170, %f3094;
	fma.rn.f32 	%f3093, %f1940, %f1171, %f3093;
	fma.rn.f32 	%f3092, %f1940, %f1172, %f3092;
	fma.rn.f32 	%f3091, %f1940, %f1173, %f3091;
	fma.rn.f32 	%f3090, %f1940, %f1182, %f3090;
	fma.rn.f32 	%f3089, %f1940, %f1183, %f3089;
	fma.rn.f32 	%f3088, %f1940, %f1184, %f3088;
	fma.rn.f32 	%f3087, %f1940, %f1185, %f3087;
	fma.rn.f32 	%f3086, %f1940, %f1194, %f3086;
	fma.rn.f32 	%f3085, %f1940, %f1195, %f3085;
	fma.rn.f32 	%f3084, %f1940, %f1196, %f3084;
	fma.rn.f32 	%f3083, %f1940, %f1197, %f3083;
	fma.rn.f32 	%f3082, %f1940, %f1206, %f3082;
	fma.rn.f32 	%f3081, %f1940, %f1207, %f3081;
	fma.rn.f32 	%f3080, %f1940, %f1208, %f3080;
	fma.rn.f32 	%f3079, %f1940, %f1209, %f3079;
	fma.rn.f32 	%f3078, %f1940, %f1218, %f3078;
	fma.rn.f32 	%f3077, %f1940, %f1219, %f3077;
	fma.rn.f32 	%f3076, %f1940, %f1220, %f3076;
	fma.rn.f32 	%f3075, %f1940, %f1221, %f3075;
	fma.rn.f32 	%f3074, %f1940, %f1230, %f3074;
	fma.rn.f32 	%f3073, %f1940, %f1231, %f3073;
	fma.rn.f32 	%f3072, %f1940, %f1232, %f3072;
	fma.rn.f32 	%f3071, %f1940, %f1233, %f3071;
	fma.rn.f32 	%f3070, %f1940, %f1242, %f3070;
	fma.rn.f32 	%f3069, %f1940, %f1243, %f3069;
	fma.rn.f32 	%f3068, %f1940, %f1244, %f3068;
	fma.rn.f32 	%f3067, %f1940, %f1245, %f3067;
	fma.rn.f32 	%f3066, %f1940, %f1254, %f3066;
	fma.rn.f32 	%f3065, %f1940, %f1255, %f3065;
	fma.rn.f32 	%f3064, %f1940, %f1256, %f3064;
	fma.rn.f32 	%f3063, %f1940, %f1257, %f3063;
	fma.rn.f32 	%f3062, %f1940, %f1266, %f3062;
	fma.rn.f32 	%f3061, %f1940, %f1267, %f3061;
	fma.rn.f32 	%f3060, %f1940, %f1268, %f3060;
	fma.rn.f32 	%f3059, %f1940, %f1269, %f3059;
	fma.rn.f32 	%f3058, %f1940, %f1278, %f3058;
	fma.rn.f32 	%f3057, %f1940, %f1279, %f3057;
	fma.rn.f32 	%f3056, %f1940, %f1280, %f3056;
	fma.rn.f32 	%f3055, %f1940, %f1281, %f3055;
	fma.rn.f32 	%f3054, %f1940, %f1290, %f3054;
	fma.rn.f32 	%f3053, %f1940, %f1291, %f3053;
	fma.rn.f32 	%f3052, %f1940, %f1292, %f3052;
	fma.rn.f32 	%f3051, %f1940, %f1293, %f3051;
	fma.rn.f32 	%f3050, %f1940, %f1302, %f3050;
	fma.rn.f32 	%f3049, %f1940, %f1303, %f3049;
	fma.rn.f32 	%f3048, %f1940, %f1304, %f3048;
	fma.rn.f32 	%f3047, %f1940, %f1305, %f3047;
	fma.rn.f32 	%f3046, %f1940, %f1314, %f3046;
	fma.rn.f32 	%f3045, %f1940, %f1315, %f3045;
	fma.rn.f32 	%f3044, %f1940, %f1316, %f3044;
	fma.rn.f32 	%f3043, %f1940, %f1317, %f3043;
	fma.rn.f32 	%f3042, %f1940, %f1326, %f3042;
	fma.rn.f32 	%f3041, %f1940, %f1327, %f3041;
	fma.rn.f32 	%f3040, %f1940, %f1328, %f3040;
	fma.rn.f32 	%f3039, %f1940, %f1329, %f3039;
	fma.rn.f32 	%f3038, %f1940, %f1338, %f3038;
	fma.rn.f32 	%f3037, %f1940, %f1339, %f3037;
	fma.rn.f32 	%f3036, %f1940, %f1340, %f3036;
	fma.rn.f32 	%f3035, %f1940, %f1341, %f3035;
	fma.rn.f32 	%f3034, %f1940, %f1350, %f3034;
	fma.rn.f32 	%f3033, %f1940, %f1351, %f3033;
	fma.rn.f32 	%f3032, %f1940, %f1352, %f3032;
	fma.rn.f32 	%f3031, %f1940, %f1353, %f3031;
	fma.rn.f32 	%f3030, %f1940, %f1362, %f3030;
	fma.rn.f32 	%f3029, %f1940, %f1363, %f3029;
	fma.rn.f32 	%f3028, %f1940, %f1364, %f3028;
	fma.rn.f32 	%f3027, %f1940, %f1365, %f3027;
	fma.rn.f32 	%f3026, %f1940, %f1374, %f3026;
	fma.rn.f32 	%f3025, %f1940, %f1375, %f3025;
	fma.rn.f32 	%f3024, %f1940, %f1376, %f3024;
	fma.rn.f32 	%f3023, %f1940, %f1377, %f3023;
	fma.rn.f32 	%f3022, %f1940, %f1386, %f3022;
	fma.rn.f32 	%f3021, %f1940, %f1387, %f3021;
	fma.rn.f32 	%f3020, %f1940, %f1388, %f3020;
	fma.rn.f32 	%f3019, %f1940, %f1389, %f3019;
	fma.rn.f32 	%f3018, %f1940, %f1398, %f3018;
	fma.rn.f32 	%f3017, %f1940, %f1399, %f3017;
	fma.rn.f32 	%f3016, %f1940, %f1400, %f3016;
	fma.rn.f32 	%f3015, %f1940, %f1401, %f3015;
	fma.rn.f32 	%f3014, %f1940, %f1410, %f3014;
	fma.rn.f32 	%f3013, %f1940, %f1411, %f3013;
	fma.rn.f32 	%f3012, %f1940, %f1412, %f3012;
	fma.rn.f32 	%f3011, %f1940, %f1413, %f3011;
	fma.rn.f32 	%f3010, %f1940, %f1422, %f3010;
	fma.rn.f32 	%f3009, %f1940, %f1423, %f3009;
	fma.rn.f32 	%f3008, %f1940, %f1424, %f3008;
	fma.rn.f32 	%f3007, %f1940, %f1425, %f3007;
	fma.rn.f32 	%f3006, %f1940, %f1434, %f3006;
	fma.rn.f32 	%f3005, %f1940, %f1435, %f3005;
	fma.rn.f32 	%f3004, %f1940, %f1436, %f3004;
	fma.rn.f32 	%f3003, %f1940, %f1437, %f3003;
	fma.rn.f32 	%f3002, %f1940, %f1446, %f3002;
	fma.rn.f32 	%f3001, %f1940, %f1447, %f3001;
	fma.rn.f32 	%f3000, %f1940, %f1448, %f3000;
	fma.rn.f32 	%f2999, %f1940, %f1449, %f2999;
	fma.rn.f32 	%f2998, %f1940, %f1458, %f2998;
	fma.rn.f32 	%f2997, %f1940, %f1459, %f2997;
	fma.rn.f32 	%f2996, %f1940, %f1460, %f2996;
	fma.rn.f32 	%f2995, %f1940, %f1461, %f2995;
	fma.rn.f32 	%f2994, %f1940, %f1470, %f2994;
	fma.rn.f32 	%f2993, %f1940, %f1471, %f2993;
	fma.rn.f32 	%f2992, %f1940, %f1472, %f2992;
	fma.rn.f32 	%f2991, %f1940, %f1473, %f2991;
	fma.rn.f32 	%f2990, %f1940, %f1482, %f2990;
	fma.rn.f32 	%f2989, %f1940, %f1483, %f2989;
	fma.rn.f32 	%f2988, %f1940, %f1484, %f2988;
	fma.rn.f32 	%f2987, %f1940, %f1485, %f2987;
	fma.rn.f32 	%f2986, %f1940, %f1494, %f2986;
	fma.rn.f32 	%f2985, %f1940, %f1495, %f2985;
	fma.rn.f32 	%f2984, %f1940, %f1496, %f2984;
	fma.rn.f32 	%f2983, %f1940, %f1497, %f2983;
	fma.rn.f32 	%f2982, %f1940, %f1506, %f2982;
	fma.rn.f32 	%f2981, %f1940, %f1507, %f2981;
	fma.rn.f32 	%f2980, %f1940, %f1508, %f2980;
	fma.rn.f32 	%f2979, %f1940, %f1509, %f2979;
	fma.rn.f32 	%f2978, %f1940, %f1518, %f2978;
	fma.rn.f32 	%f2977, %f1940, %f1519, %f2977;
	fma.rn.f32 	%f2976, %f1940, %f1520, %f2976;
	fma.rn.f32 	%f2975, %f1940, %f1521, %f2975;
	fma.rn.f32 	%f2974, %f1940, %f1530, %f2974;
	fma.rn.f32 	%f2973, %f1940, %f1531, %f2973;
	fma.rn.f32 	%f2972, %f1940, %f1532, %f2972;
	fma.rn.f32 	%f2971, %f1940, %f1533, %f2971;
	fma.rn.f32 	%f2970, %f1940, %f1542, %f2970;
	fma.rn.f32 	%f2969, %f1940, %f1543, %f2969;
	fma.rn.f32 	%f2968, %f1940, %f1544, %f2968;
	fma.rn.f32 	%f2967, %f1940, %f1545, %f2967;
	div.s32 	%r92, %r117, %r111;
	mul.lo.s32 	%r93, %r92, %r111;
	sub.s32 	%r94, %r117, %r93;
	add.s32 	%r95, %r92, %r11;
	cvta.to.global.u64 	%rd35, %rd51;
	mul.wide.s32 	%rd36, %r95, 4;
	add.s64 	%rd37, %rd35, %rd36;
	ld.global.u32 	%r96, [%rd37];
	mul.lo.s32 	%r97, %r111, %r96;
	shl.b32 	%r98, %r97, 7;
	shl.b32 	%r99, %r94, 7;
	add.s32 	%r100, %r98, %r99;
	cvta.to.global.u64 	%rd38, %rd53;
	mul.wide.s32 	%rd39, %r100, 4;
	add.s64 	%rd40, %rd38, %rd39;
	mul.f32 	%f1941, %f1940, %f1166;
	atom.global.add.f32 	%f1942, [%rd40], %f1941;
	cvta.to.global.u64 	%rd41, %rd54;
	add.s64 	%rd42, %rd41, %rd39;
	ld.shared.f32 	%f1943, [%r91+131072];
	mul.f32 	%f1944, %f1553, %f1943;
	atom.global.add.f32 	%f1945, [%rd42], %f1944;
	ld.shared.f32 	%f1946, [%r91+4];
	mul.f32 	%f1947, %f1940, %f1946;
	atom.global.add.f32 	%f1948, [%rd40+4], %f1947;
	ld.shared.f32 	%f1949, [%r91+131076];
	mul.f32 	%f1950, %f1553, %f1949;
	atom.global.add.f32 	%f1951, [%rd42+4], %f1950;
	ld.shared.f32 	%f1952, [%r91+8];
	mul.f32 	%f1953, %f1940, %f1952;
	atom.global.add.f32 	%f1954, [%rd40+8], %f1953;
	ld.shared.f32 	%f1955, [%r91+131080];
	mul.f32 	%f1956, %f1553, %f1955;
	atom.global.add.f32 	%f1957, [%rd42+8], %f1956;
	ld.shared.f32 	%f1958, [%r91+12];
	mul.f32 	%f1959, %f1940, %f1958;
	atom.global.add.f32 	%f1960, [%rd40+12], %f1959;
	ld.shared.f32 	%f1961, [%r91+131084];
	mul.f32 	%f1962, %f1553, %f1961;
	atom.global.add.f32 	%f1963, [%rd42+12], %f1962;
	ld.shared.f32 	%f1964, [%r91+16];
	mul.f32 	%f1965, %f1940, %f1964;
	atom.global.add.f32 	%f1966, [%rd40+16], %f1965;
	ld.shared.f32 	%f1967, [%r91+131088];
	mul.f32 	%f1968, %f1553, %f1967;
	atom.global.add.f32 	%f1969, [%rd42+16], %f1968;
	ld.shared.f32 	%f1970, [%r91+20];
	mul.f32 	%f1971, %f1940, %f1970;
	atom.global.add.f32 	%f1972, [%rd40+20], %f1971;
	ld.shared.f32 	%f1973, [%r91+131092];
	mul.f32 	%f1974, %f1553, %f1973;
	atom.global.add.f32 	%f1975, [%rd42+20], %f1974;
	ld.shared.f32 	%f1976, [%r91+24];
	mul.f32 	%f1977, %f1940, %f1976;
	atom.global.add.f32 	%f1978, [%rd40+24], %f1977;
	ld.shared.f32 	%f1979, [%r91+131096];
	mul.f32 	%f1980, %f1553, %f1979;
	atom.global.add.f32 	%f1981, [%rd42+24], %f1980;
	ld.shared.f32 	%f1982, [%r91+28];
	mul.f32 	%f1983, %f1940, %f1982;
	atom.global.add.f32 	%f1984, [%rd40+28], %f1983;
	ld.shared.f32 	%f1985, [%r91+131100];
	mul.f32 	%f1986, %f1553, %f1985;
	atom.global.add.f32 	%f1987, [%rd42+28], %f1986;
	ld.shared.f32 	%f1988, [%r91+32];
	mul.f32 	%f1989, %f1940, %f1988;
	atom.global.add.f32 	%f1990, [%rd40+32], %f1989;
	ld.shared.f32 	%f1991, [%r91+131104];
	mul.f32 	%f1992, %f1553, %f1991;
	atom.global.add.f32 	%f1993, [%rd42+32], %f1992;
	ld.shared.f32 	%f1994, [%r91+36];
	mul.f32 	%f1995, %f1940, %f1994;
	atom.global.add.f32 	%f1996, [%rd40+36], %f1995;
	ld.shared.f32 	%f1997, [%r91+131108];
	mul.f32 	%f1998, %f1553, %f1997;
	atom.global.add.f32 	%f1999, [%rd42+36], %f1998;
	ld.shared.f32 	%f2000, [%r91+40];
	mul.f32 	%f2001, %f1940, %f2000;
	atom.global.add.f32 	%f2002, [%rd40+40], %f2001;
	ld.shared.f32 	%f2003, [%r91+131112];
	mul.f32 	%f2004, %f1553, %f2003;
	atom.global.add.f32 	%f2005, [%rd42+40], %f2004;
	ld.shared.f32 	%f2006, [%r91+44];
	mul.f32 	%f2007, %f1940, %f2006;
	atom.global.add.f32 	%f2008, [%rd40+44], %f2007;
	ld.shared.f32 	%f2009, [%r91+131116];
	mul.f32 	%f2010, %f1553, %f2009;
	atom.global.add.f32 	%f2011, [%rd42+44], %f2010;
	ld.shared.f32 	%f2012, [%r91+48];
	mul.f32 	%f2013, %f1940, %f2012;
	atom.global.add.f32 	%f2014, [%rd40+48], %f2013;
	ld.shared.f32 	%f2015, [%r91+131120];
	mul.f32 	%f2016, %f1553, %f2015;
	atom.global.add.f32 	%f2017, [%rd42+48], %f2016;
	ld.shared.f32 	%f2018, [%r91+52];
	mul.f32 	%f2019, %f1940, %f2018;
	atom.global.add.f32 	%f2020, [%rd40+52], %f2019;
	ld.shared.f32 	%f2021, [%r91+131124];
	mul.f32 	%f2022, %f1553, %f2021;
	atom.global.add.f32 	%f2023, [%rd42+52], %f2022;
	ld.shared.f32 	%f2024, [%r91+56];
	mul.f32 	%f2025, %f1940, %f2024;
	atom.global.add.f32 	%f2026, [%rd40+56], %f2025;
	ld.shared.f32 	%f2027, [%r91+131128];
	mul.f32 	%f2028, %f1553, %f2027;
	atom.global.add.f32 	%f2029, [%rd42+56], %f2028;
	ld.shared.f32 	%f2030, [%r91+60];
	mul.f32 	%f2031, %f1940, %f2030;
	atom.global.add.f32 	%f2032, [%rd40+60], %f2031;
	ld.shared.f32 	%f2033, [%r91+131132];
	mul.f32 	%f2034, %f1553, %f2033;
	atom.global.add.f32 	%f2035, [%rd42+60], %f2034;
	ld.shared.f32 	%f2036, [%r91+64];
	mul.f32 	%f2037, %f1940, %f2036;
	atom.global.add.f32 	%f2038, [%rd40+64], %f2037;
	ld.shared.f32 	%f2039, [%r91+131136];
	mul.f32 	%f2040, %f1553, %f2039;
	atom.global.add.f32 	%f2041, [%rd42+64], %f2040;
	ld.shared.f32 	%f2042, [%r91+68];
	mul.f32 	%f2043, %f1940, %f2042;
	atom.global.add.f32 	%f2044, [%rd40+68], %f2043;
	ld.shared.f32 	%f2045, [%r91+131140];
	mul.f32 	%f2046, %f1553, %f2045;
	atom.global.add.f32 	%f2047, [%rd42+68], %f2046;
	ld.shared.f32 	%f2048, [%r91+72];
	mul.f32 	%f2049, %f1940, %f2048;
	atom.global.add.f32 	%f2050, [%rd40+72], %f2049;
	ld.shared.f32 	%f2051, [%r91+131144];
	mul.f32 	%f2052, %f1553, %f2051;
	atom.global.add.f32 	%f2053, [%rd42+72], %f2052;
	ld.shared.f32 	%f2054, [%r91+76];
	mul.f32 	%f2055, %f1940, %f2054;
	atom.global.add.f32 	%f2056, [%rd40+76], %f2055;
	ld.shared.f32 	%f2057, [%r91+131148];
	mul.f32 	%f2058, %f1553, %f2057;
	atom.global.add.f32 	%f2059, [%rd42+76], %f2058;
	ld.shared.f32 	%f2060, [%r91+80];
	mul.f32 	%f2061, %f1940, %f2060;
	atom.global.add.f32 	%f2062, [%rd40+80], %f2061;
	ld.shared.f32 	%f2063, [%r91+131152];
	mul.f32 	%f2064, %f1553, %f2063;
	atom.global.add.f32 	%f2065, [%rd42+80], %f2064;
	ld.shared.f32 	%f2066, [%r91+84];
	mul.f32 	%f2067, %f1940, %f2066;
	atom.global.add.f32 	%f2068, [%rd40+84], %f2067;
	ld.shared.f32 	%f2069, [%r91+131156];
	mul.f32 	%f2070, %f1553, %f2069;
	atom.global.add.f32 	%f2071, [%rd42+84], %f2070;
	ld.shared.f32 	%f2072, [%r91+88];
	mul.f32 	%f2073, %f1940, %f2072;
	atom.global.add.f32 	%f2074, [%rd40+88], %f2073;
	ld.shared.f32 	%f2075, [%r91+131160];
	mul.f32 	%f2076, %f1553, %f2075;
	atom.global.add.f32 	%f2077, [%rd42+88], %f2076;
	ld.shared.f32 	%f2078, [%r91+92];
	mul.f32 	%f2079, %f1940, %f2078;
	atom.global.add.f32 	%f2080, [%rd40+92], %f2079;
	ld.shared.f32 	%f2081, [%r91+131164];
	mul.f32 	%f2082, %f1553, %f2081;
	atom.global.add.f32 	%f2083, [%rd42+92], %f2082;
	ld.shared.f32 	%f2084, [%r91+96];
	mul.f32 	%f2085, %f1940, %f2084;
	atom.global.add.f32 	%f2086, [%rd40+96], %f2085;
	ld.shared.f32 	%f2087, [%r91+131168];
	mul.f32 	%f2088, %f1553, %f2087;
	atom.global.add.f32 	%f2089, [%rd42+96], %f2088;
	ld.shared.f32 	%f2090, [%r91+100];
	mul.f32 	%f2091, %f1940, %f2090;
	atom.global.add.f32 	%f2092, [%rd40+100], %f2091;
	ld.shared.f32 	%f2093, [%r91+131172];
	mul.f32 	%f2094, %f1553, %f2093;
	atom.global.add.f32 	%f2095, [%rd42+100], %f2094;
	ld.shared.f32 	%f2096, [%r91+104];
	mul.f32 	%f2097, %f1940, %f2096;
	atom.global.add.f32 	%f2098, [%rd40+104], %f2097;
	ld.shared.f32 	%f2099, [%r91+131176];
	mul.f32 	%f2100, %f1553, %f2099;
	atom.global.add.f32 	%f2101, [%rd42+104], %f2100;
	ld.shared.f32 	%f2102, [%r91+108];
	mul.f32 	%f2103, %f1940, %f2102;
	atom.global.add.f32 	%f2104, [%rd40+108], %f2103;
	ld.shared.f32 	%f2105, [%r91+131180];
	mul.f32 	%f2106, %f1553, %f2105;
	atom.global.add.f32 	%f2107, [%rd42+108], %f2106;
	ld.shared.f32 	%f2108, [%r91+112];
	mul.f32 	%f2109, %f1940, %f2108;
	atom.global.add.f32 	%f2110, [%rd40+112], %f2109;
	ld.shared.f32 	%f2111, [%r91+131184];
	mul.f32 	%f2112, %f1553, %f2111;
	atom.global.add.f32 	%f2113, [%rd42+112], %f2112;
	ld.shared.f32 	%f2114, [%r91+116];
	mul.f32 	%f2115, %f1940, %f2114;
	atom.global.add.f32 	%f2116, [%rd40+116], %f2115;
	ld.shared.f32 	%f2117, [%r91+131188];
	mul.f32 	%f2118, %f1553, %f2117;
	atom.global.add.f32 	%f2119, [%rd42+116], %f2118;
	ld.shared.f32 	%f2120, [%r91+120];
	mul.f32 	%f2121, %f1940, %f2120;
	atom.global.add.f32 	%f2122, [%rd40+120], %f2121;
	ld.shared.f32 	%f2123, [%r91+131192];
	mul.f32 	%f2124, %f1553, %f2123;
	atom.global.add.f32 	%f2125, [%rd42+120], %f2124;
	ld.shared.f32 	%f2126, [%r91+124];
	mul.f32 	%f2127, %f1940, %f2126;
	atom.global.add.f32 	%f2128, [%rd40+124], %f2127;
	ld.shared.f32 	%f2129, [%r91+131196];
	mul.f32 	%f2130, %f1553, %f2129;
	atom.global.add.f32 	%f2131, [%rd42+124], %f2130;
	ld.shared.f32 	%f2132, [%r91+128];
	mul.f32 	%f2133, %f1940, %f2132;
	atom.global.add.f32 	%f2134, [%rd40+128], %f2133;
	ld.shared.f32 	%f2135, [%r91+131200];
	mul.f32 	%f2136, %f1553, %f2135;
	atom.global.add.f32 	%f2137, [%rd42+128], %f2136;
	ld.shared.f32 	%f2138, [%r91+132];
	mul.f32 	%f2139, %f1940, %f2138;
	atom.global.add.f32 	%f2140, [%rd40+132], %f2139;
	ld.shared.f32 	%f2141, [%r91+131204];
	mul.f32 	%f2142, %f1553, %f2141;
	atom.global.add.f32 	%f2143, [%rd42+132], %f2142;
	ld.shared.f32 	%f2144, [%r91+136];
	mul.f32 	%f2145, %f1940, %f2144;
	atom.global.add.f32 	%f2146, [%rd40+136], %f2145;
	ld.shared.f32 	%f2147, [%r91+131208];
	mul.f32 	%f2148, %f1553, %f2147;
	atom.global.add.f32 	%f2149, [%rd42+136], %f2148;
	ld.shared.f32 	%f2150, [%r91+140];
	mul.f32 	%f2151, %f1940, %f2150;
	atom.global.add.f32 	%f2152, [%rd40+140], %f2151;
	ld.shared.f32 	%f2153, [%r91+131212];
	mul.f32 	%f2154, %f1553, %f2153;
	atom.global.add.f32 	%f2155, [%rd42+140], %f2154;
	ld.shared.f32 	%f2156, [%r91+144];
	mul.f32 	%f2157, %f1940, %f2156;
	atom.global.add.f32 	%f2158, [%rd40+144], %f2157;
	ld.shared.f32 	%f2159, [%r91+131216];
	mul.f32 	%f2160, %f1553, %f2159;
	atom.global.add.f32 	%f2161, [%rd42+144], %f2160;
	ld.shared.f32 	%f2162, [%r91+148];
	mul.f32 	%f2163, %f1940, %f2162;
	atom.global.add.f32 	%f2164, [%rd40+148], %f2163;
	ld.shared.f32 	%f2165, [%r91+131220];
	mul.f32 	%f2166, %f1553, %f2165;
	atom.global.add.f32 	%f2167, [%rd42+148], %f2166;
	ld.shared.f32 	%f2168, [%r91+152];
	mul.f32 	%f2169, %f1940, %f2168;
	atom.global.add.f32 	%f2170, [%rd40+152], %f2169;
	ld.shared.f32 	%f2171, [%r91+131224];
	mul.f32 	%f2172, %f1553, %f2171;
	atom.global.add.f32 	%f2173, [%rd42+152], %f2172;
	ld.shared.f32 	%f2174, [%r91+156];
	mul.f32 	%f2175, %f1940, %f2174;
	atom.global.add.f32 	%f2176, [%rd40+156], %f2175;
	ld.shared.f32 	%f2177, [%r91+131228];
	mul.f32 	%f2178, %f1553, %f2177;
	atom.global.add.f32 	%f2179, [%rd42+156], %f2178;
	ld.shared.f32 	%f2180, [%r91+160];
	mul.f32 	%f2181, %f1940, %f2180;
	atom.global.add.f32 	%f2182, [%rd40+160], %f2181;
	ld.shared.f32 	%f2183, [%r91+131232];
	mul.f32 	%f2184, %f1553, %f2183;
	atom.global.add.f32 	%f2185, [%rd42+160], %f2184;
	ld.shared.f32 	%f2186, [%r91+164];
	mul.f32 	%f2187, %f1940, %f2186;
	atom.global.add.f32 	%f2188, [%rd40+164], %f2187;
	ld.shared.f32 	%f2189, [%r91+131236];
	mul.f32 	%f2190, %f1553, %f2189;
	atom.global.add.f32 	%f2191, [%rd42+164], %f2190;
	ld.shared.f32 	%f2192, [%r91+168];
	mul.f32 	%f2193, %f1940, %f2192;
	atom.global.add.f32 	%f2194, [%rd40+168], %f2193;
	ld.shared.f32 	%f2195, [%r91+131240];
	mul.f32 	%f2196, %f1553, %f2195;
	atom.global.add.f32 	%f2197, [%rd42+168], %f2196;
	ld.shared.f32 	%f2198, [%r91+172];
	mul.f32 	%f2199, %f1940, %f2198;
	atom.global.add.f32 	%f2200, [%rd40+172], %f2199;
	ld.shared.f32 	%f2201, [%r91+131244];
	mul.f32 	%f2202, %f1553, %f2201;
	atom.global.add.f32 	%f2203, [%rd42+172], %f2202;
	ld.shared.f32 	%f2204, [%r91+176];
	mul.f32 	%f2205, %f1940, %f2204;
	atom.global.add.f32 	%f2206, [%rd40+176], %f2205;
	ld.shared.f32 	%f2207, [%r91+131248];
	mul.f32 	%f2208, %f1553, %f2207;
	atom.global.add.f32 	%f2209, [%rd42+176], %f2208;
	ld.shared.f32 	%f2210, [%r91+180];
	mul.f32 	%f2211, %f1940, %f2210;
	atom.global.add.f32 	%f2212, [%rd40+180], %f2211;
	ld.shared.f32 	%f2213, [%r91+131252];
	mul.f32 	%f2214, %f1553, %f2213;
	atom.global.add.f32 	%f2215, [%rd42+180], %f2214;
	ld.shared.f32 	%f2216, [%r91+184];
	mul.f32 	%f2217, %f1940, %f2216;
	atom.global.add.f32 	%f2218, [%rd40+184], %f2217;
	ld.shared.f32 	%f2219, [%r91+131256];
	mul.f32 	%f2220, %f1553, %f2219;
	atom.global.add.f32 	%f2221, [%rd42+184], %f2220;
	ld.shared.f32 	%f2222, [%r91+188];
	mul.f32 	%f2223, %f1940, %f2222;
	atom.global.add.f32 	%f2224, [%rd40+188], %f2223;
	ld.shared.f32 	%f2225, [%r91+131260];
	mul.f32 	%f2226, %f1553, %f2225;
	atom.global.add.f32 	%f2227, [%rd42+188], %f2226;
	ld.shared.f32 	%f2228, [%r91+192];
	mul.f32 	%f2229, %f1940, %f2228;
	atom.global.add.f32 	%f2230, [%rd40+192], %f2229;
	ld.shared.f32 	%f2231, [%r91+131264];
	mul.f32 	%f2232, %f1553, %f2231;
	atom.global.add.f32 	%f2233, [%rd42+192], %f2232;
	ld.shared.f32 	%f2234, [%r91+196];
	mul.f32 	%f2235, %f1940, %f2234;
	atom.global.add.f32 	%f2236, [%rd40+196], %f2235;
	ld.shared.f32 	%f2237, [%r91+131268];
	mul.f32 	%f2238, %f1553, %f2237;
	atom.global.add.f32 	%f2239, [%rd42+196], %f2238;
	ld.shared.f32 	%f2240, [%r91+200];
	mul.f32 	%f2241, %f1940, %f2240;
	atom.global.add.f32 	%f2242, [%rd40+200], %f2241;
	ld.shared.f32 	%f2243, [%r91+131272];
	mul.f32 	%f2244, %f1553, %f2243;
	atom.global.add.f32 	%f2245, [%rd42+200], %f2244;
	ld.shared.f32 	%f2246, [%r91+204];
	mul.f32 	%f2247, %f1940, %f2246;
	atom.global.add.f32 	%f2248, [%rd40+204], %f2247;
	ld.shared.f32 	%f2249, [%r91+131276];
	mul.f32 	%f2250, %f1553, %f2249;
	atom.global.add.f32 	%f2251, [%rd42+204], %f2250;
	ld.shared.f32 	%f2252, [%r91+208];
	mul.f32 	%f2253, %f1940, %f2252;
	atom.global.add.f32 	%f2254, [%rd40+208], %f2253;
	ld.shared.f32 	%f2255, [%r91+131280];
	mul.f32 	%f2256, %f1553, %f2255;
	atom.global.add.f32 	%f2257, [%rd42+208], %f2256;
	ld.shared.f32 	%f2258, [%r91+212];
	mul.f32 	%f2259, %f1940, %f2258;
	atom.global.add.f32 	%f2260, [%rd40+212], %f2259;
	ld.shared.f32 	%f2261, [%r91+131284];
	mul.f32 	%f2262, %f1553, %f2261;
	atom.global.add.f32 	%f2263, [%rd42+212], %f2262;
	ld.shared.f32 	%f2264, [%r91+216];
	mul.f32 	%f2265, %f1940, %f2264;
	atom.global.add.f32 	%f2266, [%rd40+216], %f2265;
	ld.shared.f32 	%f2267, [%r91+131288];
	mul.f32 	%f2268, %f1553, %f2267;
	atom.global.add.f32 	%f2269, [%rd42+216], %f2268;
	ld.shared.f32 	%f2270, [%r91+220];
	mul.f32 	%f2271, %f1940, %f2270;
	atom.global.add.f32 	%f2272, [%rd40+220], %f2271;
	ld.shared.f32 	%f2273, [%r91+131292];
	mul.f32 	%f2274, %f1553, %f2273;
	atom.global.add.f32 	%f2275, [%rd42+220], %f2274;
	ld.shared.f32 	%f2276, [%r91+224];
	mul.f32 	%f2277, %f1940, %f2276;
	atom.global.add.f32 	%f2278, [%rd40+224], %f2277;
	ld.shared.f32 	%f2279, [%r91+131296];
	mul.f32 	%f2280, %f1553, %f2279;
	atom.global.add.f32 	%f2281, [%rd42+224], %f2280;
	ld.shared.f32 	%f2282, [%r91+228];
	mul.f32 	%f2283, %f1940, %f2282;
	atom.global.add.f32 	%f2284, [%rd40+228], %f2283;
	ld.shared.f32 	%f2285, [%r91+131300];
	mul.f32 	%f2286, %f1553, %f2285;
	atom.global.add.f32 	%f2287, [%rd42+228], %f2286;
	ld.shared.f32 	%f2288, [%r91+232];
	mul.f32 	%f2289, %f1940, %f2288;
	atom.global.add.f32 	%f2290, [%rd40+232], %f2289;
	ld.shared.f32 	%f2291, [%r91+131304];
	mul.f32 	%f2292, %f1553, %f2291;
	atom.global.add.f32 	%f2293, [%rd42+232], %f2292;
	ld.shared.f32 	%f2294, [%r91+236];
	mul.f32 	%f2295, %f1940, %f2294;
	atom.global.add.f32 	%f2296, [%rd40+236], %f2295;
	ld.shared.f32 	%f2297, [%r91+131308];
	mul.f32 	%f2298, %f1553, %f2297;
	atom.global.add.f32 	%f2299, [%rd42+236], %f2298;
	ld.shared.f32 	%f2300, [%r91+240];
	mul.f32 	%f2301, %f1940, %f2300;
	atom.global.add.f32 	%f2302, [%rd40+240], %f2301;
	ld.shared.f32 	%f2303, [%r91+131312];
	mul.f32 	%f2304, %f1553, %f2303;
	atom.global.add.f32 	%f2305, [%rd42+240], %f2304;
	ld.shared.f32 	%f2306, [%r91+244];
	mul.f32 	%f2307, %f1940, %f2306;
	atom.global.add.f32 	%f2308, [%rd40+244], %f2307;
	ld.shared.f32 	%f2309, [%r91+131316];
	mul.f32 	%f2310, %f1553, %f2309;
	atom.global.add.f32 	%f2311, [%rd42+244], %f2310;
	ld.shared.f32 	%f2312, [%r91+248];
	mul.f32 	%f2313, %f1940, %f2312;
	atom.global.add.f32 	%f2314, [%rd40+248], %f2313;
	ld.shared.f32 	%f2315, [%r91+131320];
	mul.f32 	%f2316, %f1553, %f2315;
	atom.global.add.f32 	%f2317, [%rd42+248], %f2316;
	ld.shared.f32 	%f2318, [%r91+252];
	mul.f32 	%f2319, %f1940, %f2318;
	atom.global.add.f32 	%f2320, [%rd40+252], %f2319;
	ld.shared.f32 	%f2321, [%r91+131324];
	mul.f32 	%f2322, %f1553, %f2321;
	atom.global.add.f32 	%f2323, [%rd42+252], %f2322;
	ld.shared.f32 	%f2324, [%r91+256];
	mul.f32 	%f2325, %f1940, %f2324;
	atom.global.add.f32 	%f2326, [%rd40+256], %f2325;
	ld.shared.f32 	%f2327, [%r91+131328];
	mul.f32 	%f2328, %f1553, %f2327;
	atom.global.add.f32 	%f2329, [%rd42+256], %f2328;
	ld.shared.f32 	%f2330, [%r91+260];
	mul.f32 	%f2331, %f1940, %f2330;
	atom.global.add.f32 	%f2332, [%rd40+260], %f2331;
	ld.shared.f32 	%f2333, [%r91+131332];
	mul.f32 	%f2334, %f1553, %f2333;
	atom.global.add.f32 	%f2335, [%rd42+260], %f2334;
	ld.shared.f32 	%f2336, [%r91+264];
	mul.f32 	%f2337, %f1940, %f2336;
	atom.global.add.f32 	%f2338, [%rd40+264], %f2337;
	ld.shared.f32 	%f2339, [%r91+131336];
	mul.f32 	%f2340, %f1553, %f2339;
	atom.global.add.f32 	%f2341, [%rd42+264], %f2340;
	ld.shared.f32 	%f2342, [%r91+268];
	mul.f32 	%f2343, %f1940, %f2342;
	atom.global.add.f32 	%f2344, [%rd40+268], %f2343;
	ld.shared.f32 	%f2345, [%r91+131340];
	mul.f32 	%f2346, %f1553, %f2345;
	atom.global.add.f32 	%f2347, [%rd42+268], %f2346;
	ld.shared.f32 	%f2348, [%r91+272];
	mul.f32 	%f2349, %f1940, %f2348;
	atom.global.add.f32 	%f2350, [%rd40+272], %f2349;
	ld.shared.f32 	%f2351, [%r91+131344];
	mul.f32 	%f2352, %f1553, %f2351;
	atom.global.add.f32 	%f2353, [%rd42+272], %f2352;
	ld.shared.f32 	%f2354, [%r91+276];
	mul.f32 	%f2355, %f1940, %f2354;
	atom.global.add.f32 	%f2356, [%rd40+276], %f2355;
	ld.shared.f32 	%f2357, [%r91+131348];
	mul.f32 	%f2358, %f1553, %f2357;
	atom.global.add.f32 	%f2359, [%rd42+276], %f2358;
	ld.shared.f32 	%f2360, [%r91+280];
	mul.f32 	%f2361, %f1940, %f2360;
	atom.global.add.f32 	%f2362, [%rd40+280], %f2361;
	ld.shared.f32 	%f2363, [%r91+131352];
	mul.f32 	%f2364, %f1553, %f2363;
	atom.global.add.f32 	%f2365, [%rd42+280], %f2364;
	ld.shared.f32 	%f2366, [%r91+284];
	mul.f32 	%f2367, %f1940, %f2366;
	atom.global.add.f32 	%f2368, [%rd40+284], %f2367;
	ld.shared.f32 	%f2369, [%r91+131356];
	mul.f32 	%f2370, %f1553, %f2369;
	atom.global.add.f32 	%f2371, [%rd42+284], %f2370;
	ld.shared.f32 	%f2372, [%r91+288];
	mul.f32 	%f2373, %f1940, %f2372;
	atom.global.add.f32 	%f2374, [%rd40+288], %f2373;
	ld.shared.f32 	%f2375, [%r91+131360];
	mul.f32 	%f2376, %f1553, %f2375;
	atom.global.add.f32 	%f2377, [%rd42+288], %f2376;
	ld.shared.f32 	%f2378, [%r91+292];
	mul.f32 	%f2379, %f1940, %f2378;
	atom.global.add.f32 	%f2380, [%rd40+292], %f2379;
	ld.shared.f32 	%f2381, [%r91+131364];
	mul.f32 	%f2382, %f1553, %f2381;
	atom.global.add.f32 	%f2383, [%rd42+292], %f2382;
	ld.shared.f32 	%f2384, [%r91+296];
	mul.f32 	%f2385, %f1940, %f2384;
	atom.global.add.f32 	%f2386, [%rd40+296], %f2385;
	ld.shared.f32 	%f2387, [%r91+131368];
	mul.f32 	%f2388, %f1553, %f2387;
	atom.global.add.f32 	%f2389, [%rd42+296], %f2388;
	ld.shared.f32 	%f2390, [%r91+300];
	mul.f32 	%f2391, %f1940, %f2390;
	atom.global.add.f32 	%f2392, [%rd40+300], %f2391;
	ld.shared.f32 	%f2393, [%r91+131372];
	mul.f32 	%f2394, %f1553, %f2393;
	atom.global.add.f32 	%f2395, [%rd42+300], %f2394;
	ld.shared.f32 	%f2396, [%r91+304];
	mul.f32 	%f2397, %f1940, %f2396;
	atom.global.add.f32 	%f2398, [%rd40+304], %f2397;
	ld.shared.f32 	%f2399, [%r91+131376];
	mul.f32 	%f2400, %f1553, %f2399;
	atom.global.add.f32 	%f2401, [%rd42+304], %f2400;
	ld.shared.f32 	%f2402, [%r91+308];
	mul.f32 	%f2403, %f1940, %f2402;
	atom.global.add.f32 	%f2404, [%rd40+308], %f2403;
	ld.shared.f32 	%f2405, [%r91+131380];
	mul.f32 	%f2406, %f1553, %f2405;
	atom.global.add.f32 	%f2407, [%rd42+308], %f2406;
	ld.shared.f32 	%f2408, [%r91+312];
	mul.f32 	%f2409, %f1940, %f2408;
	atom.global.add.f32 	%f2410, [%rd40+312], %f2409;
	ld.shared.f32 	%f2411, [%r91+131384];
	mul.f32 	%f2412, %f1553, %f2411;
	atom.global.add.f32 	%f2413, [%rd42+312], %f2412;
	ld.shared.f32 	%f2414, [%r91+316];
	mul.f32 	%f2415, %f1940, %f2414;
	atom.global.add.f32 	%f2416, [%rd40+316], %f2415;
	ld.shared.f32 	%f2417, [%r91+131388];
	mul.f32 	%f2418, %f1553, %f2417;
	atom.global.add.f32 	%f2419, [%rd42+316], %f2418;
	ld.shared.f32 	%f2420, [%r91+320];
	mul.f32 	%f2421, %f1940, %f2420;
	atom.global.add.f32 	%f2422, [%rd40+320], %f2421;
	ld.shared.f32 	%f2423, [%r91+131392];
	mul.f32 	%f2424, %f1553, %f2423;
	atom.global.add.f32 	%f2425, [%rd42+320], %f2424;
	ld.shared.f32 	%f2426, [%r91+324];
	mul.f32 	%f2427, %f1940, %f2426;
	atom.global.add.f32 	%f2428, [%rd40+324], %f2427;
	ld.shared.f32 	%f2429, [%r91+131396];
	mul.f32 	%f2430, %f1553, %f2429;
	atom.global.add.f32 	%f2431, [%rd42+324], %f2430;
	ld.shared.f32 	%f2432, [%r91+328];
	mul.f32 	%f2433, %f1940, %f2432;
	atom.global.add.f32 	%f2434, [%rd40+328], %f2433;
	ld.shared.f32 	%f2435, [%r91+131400];
	mul.f32 	%f2436, %f1553, %f2435;
	atom.global.add.f32 	%f2437, [%rd42+328], %f2436;
	ld.shared.f32 	%f2438, [%r91+332];
	mul.f32 	%f2439, %f1940, %f2438;
	atom.global.add.f32 	%f2440, [%rd40+332], %f2439;
	ld.shared.f32 	%f2441, [%r91+131404];
	mul.f32 	%f2442, %f1553, %f2441;
	atom.global.add.f32 	%f2443, [%rd42+332], %f2442;
	ld.shared.f32 	%f2444, [%r91+336];
	mul.f32 	%f2445, %f1940, %f2444;
	atom.global.add.f32 	%f2446, [%rd40+336], %f2445;
	ld.shared.f32 	%f2447, [%r91+131408];
	mul.f32 	%f2448, %f1553, %f2447;
	atom.global.add.f32 	%f2449, [%rd42+336], %f2448;
	ld.shared.f32 	%f2450, [%r91+340];
	mul.f32 	%f2451, %f1940, %f2450;
	atom.global.add.f32 	%f2452, [%rd40+340], %f2451;
	ld.shared.f32 	%f2453, [%r91+131412];
	mul.f32 	%f2454, %f1553, %f2453;
	atom.global.add.f32 	%f2455, [%rd42+340], %f2454;
	ld.shared.f32 	%f2456, [%r91+344];
	mul.f32 	%f2457, %f1940, %f2456;
	atom.global.add.f32 	%f2458, [%rd40+344], %f2457;
	ld.shared.f32 	%f2459, [%r91+131416];
	mul.f32 	%f2460, %f1553, %f2459;
	atom.global.add.f32 	%f2461, [%rd42+344], %f2460;
	ld.shared.f32 	%f2462, [%r91+348];
	mul.f32 	%f2463, %f1940, %f2462;
	atom.global.add.f32 	%f2464, [%rd40+348], %f2463;
	ld.shared.f32 	%f2465, [%r91+131420];
	mul.f32 	%f2466, %f1553, %f2465;
	atom.global.add.f32 	%f2467, [%rd42+348], %f2466;
	ld.shared.f32 	%f2468, [%r91+352];
	mul.f32 	%f2469, %f1940, %f2468;
	atom.global.add.f32 	%f2470, [%rd40+352], %f2469;
	ld.shared.f32 	%f2471, [%r91+131424];
	mul.f32 	%f2472, %f1553, %f2471;
	atom.global.add.f32 	%f2473, [%rd42+352], %f2472;
	ld.shared.f32 	%f2474, [%r91+356];
	mul.f32 	%f2475, %f1940, %f2474;
	atom.global.add.f32 	%f2476, [%rd40+356], %f2475;
	ld.shared.f32 	%f2477, [%r91+131428];
	mul.f32 	%f2478, %f1553, %f2477;
	atom.global.add.f32 	%f2479, [%rd42+356], %f2478;
	ld.shared.f32 	%f2480, [%r91+360];
	mul.f32 	%f2481, %f1940, %f2480;
	atom.global.add.f32 	%f2482, [%rd40+360], %f2481;
	ld.shared.f32 	%f2483, [%r91+131432];
	mul.f32 	%f2484, %f1553, %f2483;
	atom.global.add.f32 	%f2485, [%rd42+360], %f2484;
	ld.shared.f32 	%f2486, [%r91+364];
	mul.f32 	%f2487, %f1940, %f2486;
	atom.global.add.f32 	%f2488, [%rd40+364], %f2487;
	ld.shared.f32 	%f2489, [%r91+131436];
	mul.f32 	%f2490, %f1553, %f2489;
	atom.global.add.f32 	%f2491, [%rd42+364], %f2490;
	ld.shared.f32 	%f2492, [%r91+368];
	mul.f32 	%f2493, %f1940, %f2492;
	atom.global.add.f32 	%f2494, [%rd40+368], %f2493;
	ld.shared.f32 	%f2495, [%r91+131440];
	mul.f32 	%f2496, %f1553, %f2495;
	atom.global.add.f32 	%f2497, [%rd42+368], %f2496;
	ld.shared.f32 	%f2498, [%r91+372];
	mul.f32 	%f2499, %f1940, %f2498;
	atom.global.add.f32 	%f2500, [%rd40+372], %f2499;
	ld.shared.f32 	%f2501, [%r91+131444];
	mul.f32 	%f2502, %f1553, %f2501;
	atom.global.add.f32 	%f2503, [%rd42+372], %f2502;
	ld.shared.f32 	%f2504, [%r91+376];
	mul.f32 	%f2505, %f1940, %f2504;
	atom.global.add.f32 	%f2506, [%rd40+376], %f2505;
	ld.shared.f32 	%f2507, [%r91+131448];
	mul.f32 	%f2508, %f1553, %f2507;
	atom.global.add.f32 	%f2509, [%rd42+376], %f2508;
	ld.shared.f32 	%f2510, [%r91+380];
	mul.f32 	%f2511, %f1940, %f2510;
	atom.global.add.f32 	%f2512, [%rd40+380], %f2511;
	ld.shared.f32 	%f2513, [%r91+131452];
	mul.f32 	%f2514, %f1553, %f2513;
	atom.global.add.f32 	%f2515, [%rd42+380], %f2514;
	ld.shared.f32 	%f2516, [%r91+384];
	mul.f32 	%f2517, %f1940, %f2516;
	atom.global.add.f32 	%f2518, [%rd40+384], %f2517;
	ld.shared.f32 	%f2519, [%r91+131456];
	mul.f32 	%f2520, %f1553, %f2519;
	atom.global.add.f32 	%f2521, [%rd42+384], %f2520;
	ld.shared.f32 	%f2522, [%r91+388];
	mul.f32 	%f2523, %f1940, %f2522;
	atom.global.add.f32 	%f2524, [%rd40+388], %f2523;
	ld.shared.f32 	%f2525, [%r91+131460];
	mul.f32 	%f2526, %f1553, %f2525;
	atom.global.add.f32 	%f2527, [%rd42+388], %f2526;
	ld.shared.f32 	%f2528, [%r91+392];
	mul.f32 	%f2529, %f1940, %f2528;
	atom.global.add.f32 	%f2530, [%rd40+392], %f2529;
	ld.shared.f32 	%f2531, [%r91+131464];
	mul.f32 	%f2532, %f1553, %f2531;
	atom.global.add.f32 	%f2533, [%rd42+392], %f2532;
	ld.shared.f32 	%f2534, [%r91+396];
	mul.f32 	%f2535, %f1940, %f2534;
	atom.global.add.f32 	%f2536, [%rd40+396], %f2535;
	ld.shared.f32 	%f2537, [%r91+131468];
	mul.f32 	%f2538, %f1553, %f2537;
	atom.global.add.f32 	%f2539, [%rd42+396], %f2538;
	ld.shared.f32 	%f2540, [%r91+400];
	mul.f32 	%f2541, %f1940, %f2540;
	atom.global.add.f32 	%f2542, [%rd40+400], %f2541;
	ld.shared.f32 	%f2543, [%r91+131472];
	mul.f32 	%f2544, %f1553, %f2543;
	atom.global.add.f32 	%f2545, [%rd42+400], %f2544;
	ld.shared.f32 	%f2546, [%r91+404];
	mul.f32 	%f2547, %f1940, %f2546;
	atom.global.add.f32 	%f2548, [%rd40+404], %f2547;
	ld.shared.f32 	%f2549, [%r91+131476];
	mul.f32 	%f2550, %f1553, %f2549;
	atom.global.add.f32 	%f2551, [%rd42+404], %f2550;
	ld.shared.f32 	%f2552, [%r91+408];
	mul.f32 	%f2553, %f1940, %f2552;
	atom.global.add.f32 	%f2554, [%rd40+408], %f2553;
	ld.shared.f32 	%f2555, [%r91+131480];
	mul.f32 	%f2556, %f1553, %f2555;
	atom.global.add.f32 	%f2557, [%rd42+408], %f2556;
	ld.shared.f32 	%f2558, [%r91+412];
	mul.f32 	%f2559, %f1940, %f2558;
	atom.global.add.f32 	%f2560, [%rd40+412], %f2559;
	ld.shared.f32 	%f2561, [%r91+131484];
	mul.f32 	%f2562, %f1553, %f2561;
	atom.global.add.f32 	%f2563, [%rd42+412], %f2562;
	ld.shared.f32 	%f2564, [%r91+416];
	mul.f32 	%f2565, %f1940, %f2564;
	atom.global.add.f32 	%f2566, [%rd40+416], %f2565;
	ld.shared.f32 	%f2567, [%r91+131488];
	mul.f32 	%f2568, %f1553, %f2567;
	atom.global.add.f32 	%f2569, [%rd42+416], %f2568;
	ld.shared.f32 	%f2570, [%r91+420];
	mul.f32 	%f2571, %f1940, %f2570;
	atom.global.add.f32 	%f2572, [%rd40+420], %f2571;
	ld.shared.f32 	%f2573, [%r91+131492];
	mul.f32 	%f2574, %f1553, %f2573;
	atom.global.add.f32 	%f2575, [%rd42+420], %f2574;
	ld.shared.f32 	%f2576, [%r91+424];
	mul.f32 	%f2577, %f1940, %f2576;
	atom.global.add.f32 	%f2578, [%rd40+424], %f2577;
	ld.shared.f32 	%f2579, [%r91+131496];
	mul.f32 	%f2580, %f1553, %f2579;
	atom.global.add.f32 	%f2581, [%rd42+424], %f2580;
	ld.shared.f32 	%f2582, [%r91+428];
	mul.f32 	%f2583, %f1940, %f2582;
	atom.global.add.f32 	%f2584, [%rd40+428], %f2583;
	ld.shared.f32 	%f2585, [%r91+131500];
	mul.f32 	%f2586, %f1553, %f2585;
	atom.global.add.f32 	%f2587, [%rd42+428], %f2586;
	ld.shared.f32 	%f2588, [%r91+432];
	mul.f32 	%f2589, %f1940, %f2588;
	atom.global.add.f32 	%f2590, [%rd40+432], %f2589;
	ld.shared.f32 	%f2591, [%r91+131504];
	mul.f32 	%f2592, %f1553, %f2591;
	atom.global.add.f32 	%f2593, [%rd42+432], %f2592;
	ld.shared.f32 	%f2594, [%r91+436];
	mul.f32 	%f2595, %f1940, %f2594;
	atom.global.add.f32 	%f2596, [%rd40+436], %f2595;
	ld.shared.f32 	%f2597, [%r91+131508];
	mul.f32 	%f2598, %f1553, %f2597;
	atom.global.add.f32 	%f2599, [%rd42+436], %f2598;
	ld.shared.f32 	%f2600, [%r91+440];
	mul.f32 	%f2601, %f1940, %f2600;
	atom.global.add.f32 	%f2602, [%rd40+440], %f2601;
	ld.shared.f32 	%f2603, [%r91+131512];
	mul.f32 	%f2604, %f1553, %f2603;
	atom.global.add.f32 	%f2605, [%rd42+440], %f2604;
	ld.shared.f32 	%f2606, [%r91+444];
	mul.f32 	%f2607, %f1940, %f2606;
	atom.global.add.f32 	%f2608, [%rd40+444], %f2607;
	ld.shared.f32 	%f2609, [%r91+131516];
	mul.f32 	%f2610, %f1553, %f2609;
	atom.global.add.f32 	%f2611, [%rd42+444], %f2610;
	ld.shared.f32 	%f2612, [%r91+448];
	mul.f32 	%f2613, %f1940, %f2612;
	atom.global.add.f32 	%f2614, [%rd40+448], %f2613;
	ld.shared.f32 	%f2615, [%r91+131520];
	mul.f32 	%f2616, %f1553, %f2615;
	atom.global.add.f32 	%f2617, [%rd42+448], %f2616;
	ld.shared.f32 	%f2618, [%r91+452];
	mul.f32 	%f2619, %f1940, %f2618;
	atom.global.add.f32 	%f2620, [%rd40+452], %f2619;
	ld.shared.f32 	%f2621, [%r91+131524];
	mul.f32 	%f2622, %f1553, %f2621;
	atom.global.add.f32 	%f2623, [%rd42+452], %f2622;
	ld.shared.f32 	%f2624, [%r91+456];
	mul.f32 	%f2625, %f1940, %f2624;
	atom.global.add.f32 	%f2626, [%rd40+456], %f2625;
	ld.shared.f32 	%f2627, [%r91+131528];
	mul.f32 	%f2628, %f1553, %f2627;
	atom.global.add.f32 	%f2629, [%rd42+456], %f2628;
	ld.shared.f32 	%f2630, [%r91+460];
	mul.f32 	%f2631, %f1940, %f2630;
	atom.global.add.f32 	%f2632, [%rd40+460], %f2631;
	ld.shared.f32 	%f2633, [%r91+131532];
	mul.f32 	%f2634, %f1553, %f2633;
	atom.global.add.f32 	%f2635, [%rd42+460], %f2634;
	ld.shared.f32 	%f2636, [%r91+464];
	mul.f32 	%f2637, %f1940, %f2636;
	atom.global.add.f32 	%f2638, [%rd40+464], %f2637;
	ld.shared.f32 	%f2639, [%r91+131536];
	mul.f32 	%f2640, %f1553, %f2639;
	atom.global.add.f32 	%f2641, [%rd42+464], %f2640;
	ld.shared.f32 	%f2642, [%r91+468];
	mul.f32 	%f2643, %f1940, %f2642;
	atom.global.add.f32 	%f2644, [%rd40+468], %f2643;
	ld.shared.f32 	%f2645, [%r91+131540];
	mul.f32 	%f2646, %f1553, %f2645;
	atom.global.add.f32 	%f2647, [%rd42+468], %f2646;
	ld.shared.f32 	%f2648, [%r91+472];
	mul.f32 	%f2649, %f1940, %f2648;
	atom.global.add.f32 	%f2650, [%rd40+472], %f2649;
	ld.shared.f32 	%f2651, [%r91+131544];
	mul.f32 	%f2652, %f1553, %f2651;
	atom.global.add.f32 	%f2653, [%rd42+472], %f2652;
	ld.shared.f32 	%f2654, [%r91+476];
	mul.f32 	%f2655, %f1940, %f2654;
	atom.global.add.f32 	%f2656, [%rd40+476], %f2655;
	ld.shared.f32 	%f2657, [%r91+131548];
	mul.f32 	%f2658, %f1553, %f2657;
	atom.global.add.f32 	%f2659, [%rd42+476], %f2658;
	ld.shared.f32 	%f2660, [%r91+480];
	mul.f32 	%f2661, %f1940, %f2660;
	atom.global.add.f32 	%f2662, [%rd40+480], %f2661;
	ld.shared.f32 	%f2663, [%r91+131552];
	mul.f32 	%f2664, %f1553, %f2663;
	atom.global.add.f32 	%f2665, [%rd42+480], %f2664;
	ld.shared.f32 	%f2666, [%r91+484];
	mul.f32 	%f2667, %f1940, %f2666;
	atom.global.add.f32 	%f2668, [%rd40+484], %f2667;
	ld.shared.f32 	%f2669, [%r91+131556];
	mul.f32 	%f2670, %f1553, %f2669;
	atom.global.add.f32 	%f2671, [%rd42+484], %f2670;
	ld.shared.f32 	%f2672, [%r91+488];
	mul.f32 	%f2673, %f1940, %f2672;
	atom.global.add.f32 	%f2674, [%rd40+488], %f2673;
	ld.shared.f32 	%f2675, [%r91+131560];
	mul.f32 	%f2676, %f1553, %f2675;
	atom.global.add.f32 	%f2677, [%rd42+488], %f2676;
	ld.shared.f32 	%f2678, [%r91+492];
	mul.f32 	%f2679, %f1940, %f2678;
	atom.global.add.f32 	%f2680, [%rd40+492], %f2679;
	ld.shared.f32 	%f2681, [%r91+131564];
	mul.f32 	%f2682, %f1553, %f2681;
	atom.global.add.f32 	%f2683, [%rd42+492], %f2682;
	ld.shared.f32 	%f2684, [%r91+496];
	mul.f32 	%f2685, %f1940, %f2684;
	atom.global.add.f32 	%f2686, [%rd40+496], %f2685;
	ld.shared.f32 	%f2687, [%r91+131568];
	mul.f32 	%f2688, %f1553, %f2687;
	atom.global.add.f32 	%f2689, [%rd42+496], %f2688;
	ld.shared.f32 	%f2690, [%r91+500];
	mul.f32 	%f2691, %f1940, %f2690;
	atom.global.add.f32 	%f2692, [%rd40+500], %f2691;
	ld.shared.f32 	%f2693, [%r91+131572];
	mul.f32 	%f2694, %f1553, %f2693;
	atom.global.add.f32 	%f2695, [%rd42+500], %f2694;
	ld.shared.f32 	%f2696, [%r91+504];
	mul.f32 	%f2697, %f1940, %f2696;
	atom.global.add.f32 	%f2698, [%rd40+504], %f2697;
	ld.shared.f32 	%f2699, [%r91+131576];
	mul.f32 	%f2700, %f1553, %f2699;
	atom.global.add.f32 	%f2701, [%rd42+504], %f2700;
	ld.shared.f32 	%f2702, [%r91+508];
	mul.f32 	%f2703, %f1940, %f2702;
	atom.global.add.f32 	%f2704, [%rd40+508], %f2703;
	ld.shared.f32 	%f2705, [%r91+131580];
	mul.f32 	%f2706, %f1553, %f2705;
	atom.global.add.f32 	%f2707, [%rd42+508], %f2706;
$L__BB1_16:
	add.s32 	%r118, %r118, 1;
	add.s32 	%r117, %r117, 1;
	add.s32 	%r116, %r116, 512;
	setp.lt.s32 	%p14, %r118, %r14;
	@%p14 bra 	$L__BB1_14;
$L__BB1_17:
	ld.param.u32 	%r109, [paged_flash_attention_bwd_128_fp32_param_13];
	bar.sync 	0;
	add.s32 	%r114, %r114, 1;
	add.s32 	%r101, %r109, 63;
	shr.u32 	%r102, %r101, 6;
	setp.ne.s32 	%p15, %r114, %r102;
	@%p15 bra 	$L__BB1_9;
$L__BB1_18:
	mov.u32 	%r26, %tid.x;
	setp.ge.s32 	%p16, %r26, %r6;
	@%p16 bra 	$L__BB1_20;
	ld.param.u64 	%rd52, [paged_flash_attention_bwd_128_fp32_param_7];
	mov.u32 	%r103, %ctaid.y;
	shl.b32 	%r104, %r103, 7;
	add.s32 	%r105, %r104, %r26;
	shl.b32 	%r106, %r105, 7;
	cvt.u64.u32 	%rd43, %r106;
	add.s64 	%rd44, %rd43, %rd1;
	cvta.to.global.u64 	%rd45, %rd52;
	shl.b64 	%rd46, %rd44, 2;
	add.s64 	%rd47, %rd45, %rd46;
	st.global.f32 	[%rd47], %f3094;
	st.global.f32 	[%rd47+4], %f3093;
	st.global.f32 	[%rd47+8], %f3092;
	st.global.f32 	[%rd47+12], %f3091;
	st.global.f32 	[%rd47+16], %f3090;
	st.global.f32 	[%rd47+20], %f3089;
	st.global.f32 	[%rd47+24], %f3088;
	st.global.f32 	[%rd47+28], %f3087;
	st.global.f32 	[%rd47+32], %f3086;
	st.global.f32 	[%rd47+36], %f3085;
	st.global.f32 	[%rd47+40], %f3084;
	st.global.f32 	[%rd47+44], %f3083;
	st.global.f32 	[%rd47+48], %f3082;
	st.global.f32 	[%rd47+52], %f3081;
	st.global.f32 	[%rd47+56], %f3080;
	st.global.f32 	[%rd47+60], %f3079;
	st.global.f32 	[%rd47+64], %f3078;
	st.global.f32 	[%rd47+68], %f3077;
	st.global.f32 	[%rd47+72], %f3076;
	st.global.f32 	[%rd47+76], %f3075;
	st.global.f32 	[%rd47+80], %f3074;
	st.global.f32 	[%rd47+84], %f3073;
	st.global.f32 	[%rd47+88], %f3072;
	st.global.f32 	[%rd47+92], %f3071;
	st.global.f32 	[%rd47+96], %f3070;
	st.global.f32 	[%rd47+100], %f3069;
	st.global.f32 	[%rd47+104], %f3068;
	st.global.f32 	[%rd47+108], %f3067;
	st.global.f32 	[%rd47+112], %f3066;
	st.global.f32 	[%rd47+116], %f3065;
	st.global.f32 	[%rd47+120], %f3064;
	st.global.f32 	[%rd47+124], %f3063;
	st.global.f32 	[%rd47+128], %f3062;
	st.global.f32 	[%rd47+132], %f3061;
	st.global.f32 	[%rd47+136], %f3060;
	st.global.f32 	[%rd47+140], %f3059;
	st.global.f32 	[%rd47+144], %f3058;
	st.global.f32 	[%rd47+148], %f3057;
	st.global.f32 	[%rd47+152], %f3056;
	st.global.f32 	[%rd47+156], %f3055;
	st.global.f32 	[%rd47+160], %f3054;
	st.global.f32 	[%rd47+164], %f3053;
	st.global.f32 	[%rd47+168], %f3052;
	st.global.f32 	[%rd47+172], %f3051;
	st.global.f32 	[%rd47+176], %f3050;
	st.global.f32 	[%rd47+180], %f3049;
	st.global.f32 	[%rd47+184], %f3048;
	st.global.f32 	[%rd47+188], %f3047;
	st.global.f32 	[%rd47+192], %f3046;
	st.global.f32 	[%rd47+196], %f3045;
	st.global.f32 	[%rd47+200], %f3044;
	st.global.f32 	[%rd47+204], %f3043;
	st.global.f32 	[%rd47+208], %f3042;
	st.global.f32 	[%rd47+212], %f3041;
	st.global.f32 	[%rd47+216], %f3040;
	st.global.f32 	[%rd47+220], %f3039;
	st.global.f32 	[%rd47+224], %f3038;
	st.global.f32 	[%rd47+228], %f3037;
	st.global.f32 	[%rd47+232], %f3036;
	st.global.f32 	[%rd47+236], %f3035;
	st.global.f32 	[%rd47+240], %f3034;
	st.global.f32 	[%rd47+244], %f3033;
	st.global.f32 	[%rd47+248], %f3032;
	st.global.f32 	[%rd47+252], %f3031;
	st.global.f32 	[%rd47+256], %f3030;
	st.global.f32 	[%rd47+260], %f3029;
	st.global.f32 	[%rd47+264], %f3028;
	st.global.f32 	[%rd47+268], %f3027;
	st.global.f32 	[%rd47+272], %f3026;
	st.global.f32 	[%rd47+276], %f3025;
	st.global.f32 	[%rd47+280], %f3024;
	st.global.f32 	[%rd47+284], %f3023;
	st.global.f32 	[%rd47+288], %f3022;
	st.global.f32 	[%rd47+292], %f3021;
	st.global.f32 	[%rd47+296], %f3020;
	st.global.f32 	[%rd47+300], %f3019;
	st.global.f32 	[%rd47+304], %f3018;
	st.global.f32 	[%rd47+308], %f3017;
	st.global.f32 	[%rd47+312], %f3016;
	st.global.f32 	[%rd47+316], %f3015;
	st.global.f32 	[%rd47+320], %f3014;
	st.global.f32 	[%rd47+324], %f3013;
	st.global.f32 	[%rd47+328], %f3012;
	st.global.f32 	[%rd47+332], %f3011;
	st.global.f32 	[%rd47+336], %f3010;
	st.global.f32 	[%rd47+340], %f3009;
	st.global.f32 	[%rd47+344], %f3008;
	st.global.f32 	[%rd47+348], %f3007;
	st.global.f32 	[%rd47+352], %f3006;
	st.global.f32 	[%rd47+356], %f3005;
	st.global.f32 	[%rd47+360], %f3004;
	st.global.f32 	[%rd47+364], %f3003;
	st.global.f32 	[%rd47+368], %f3002;
	st.global.f32 	[%rd47+372], %f3001;
	st.global.f32 	[%rd47+376], %f3000;
	st.global.f32 	[%rd47+380], %f2999;
	st.global.f32 	[%rd47+384], %f2998;
	st.global.f32 	[%rd47+388], %f2997;
	st.global.f32 	[%rd47+392], %f2996;
	st.global.f32 	[%rd47+396], %f2995;
	st.global.f32 	[%rd47+400], %f2994;
	st.global.f32 	[%rd47+404], %f2993;
	st.global.f32 	[%rd47+408], %f2992;
	st.global.f32 	[%rd47+412], %f2991;
	st.global.f32 	[%rd47+416], %f2990;
	st.global.f32 	[%rd47+420], %f2989;
	st.global.f32 	[%rd47+424], %f2988;
	st.global.f32 	[%rd47+428], %f2987;
	st.global.f32 	[%rd47+432], %f2986;
	st.global.f32 	[%rd47+436], %f2985;
	st.global.f32 	[%rd47+440], %f2984;
	st.global.f32 	[%rd47+444], %f2983;
	st.global.f32 	[%rd47+448], %f2982;
	st.global.f32 	[%rd47+452], %f2981;
	st.global.f32 	[%rd47+456], %f2980;
	st.global.f32 	[%rd47+460], %f2979;
	st.global.f32 	[%rd47+464], %f2978;
	st.global.f32 	[%rd47+468], %f2977;
	st.global.f32 	[%rd47+472], %f2976;
	st.global.f32 	[%rd47+476], %f2975;
	st.global.f32 	[%rd47+480], %f2974;
	st.global.f32 	[%rd47+484], %f2973;
	st.global.f32 	[%rd47+488], %f2972;
	st.global.f32 	[%rd47+492], %f2971;
	st.global.f32 	[%rd47+496], %f2970;
	st.global.f32 	[%rd47+500], %f2969;
	st.global.f32 	[%rd47+504], %f2968;
	st.global.f32 	[%rd47+508], %f2967;
$L__BB1_20:
	ret;

}
	// .globl	paged_flash_attention_bwd_64_fp16
.visible .entry paged_flash_attention_bwd_64_fp16(
	.param .u64 .ptr .align 1 paged_flash_attention_bwd_64_fp16_param_0,
	.param .u64 .ptr .align 1 paged_flash_attention_bwd_64_fp16_param_1,
	.param .u64 .ptr .align 1 paged_flash_attention_bwd_64_fp16_param_2,
	.param .u64 .ptr .align 1 paged_flash_attention_bwd_64_fp16_param_3,
	.param .u64 .ptr .align 1 paged_flash_attention_bwd_64_fp16_param_4,
	.param .u64 .ptr .align 1 paged_flash_attention_bwd_64_fp16_param_5,
	.param .u64 .ptr .align 1 paged_flash_attention_bwd_64_fp16_param_6,
	.param .u64 .ptr .align 1 paged_flash_attention_bwd_64_fp16_param_7,
	.param .u64 .ptr .align 1 paged_flash_attention_bwd_64_fp16_param_8,
	.param .u64 .ptr .align 1 paged_flash_attention_bwd_64_fp16_param_9,
	.param .u32 paged_flash_attention_bwd_64_fp16_param_10,
	.param .u32 paged_flash_attention_bwd_64_fp16_param_11,
	.param .u32 paged_flash_attention_bwd_64_fp16_param_12,
	.param .u32 paged_flash_attention_bwd_64_fp16_param_13,
	.param .u32 paged_flash_attention_bwd_64_fp16_param_14,
	.param .u32 paged_flash_attention_bwd_64_fp16_param_15,
	.param .f32 paged_flash_attention_bwd_64_fp16_param_16,
	.param .u32 paged_flash_attention_bwd_64_fp16_param_17
)
{
	.reg .pred 	%p<17>;
	.reg .b16 	%rs<965>;
	.reg .b32 	%r<311>;
	.reg .b32 	%f<1618>;
	.reg .b64 	%rd<179>;

	ld.param.u64 	%rd5, [paged_flash_attention_bwd_64_fp16_param_0];
	ld.param.u64 	%rd8, [paged_flash_attention_bwd_64_fp16_param_3];
	ld.param.u64 	%rd9, [paged_flash_attention_bwd_64_fp16_param_4];
	ld.param.u64 	%rd10, [paged_flash_attention_bwd_64_fp16_param_5];
	ld.param.u32 	%r31, [paged_flash_attention_bwd_64_fp16_param_11];
	ld.param.u32 	%r32, [paged_flash_attention_bwd_64_fp16_param_12];
	ld.param.u32 	%r28, [paged_flash_attention_bwd_64_fp16_param_14];
	mov.u32 	%r1, %tid.x;
	mov.u32 	%r33, %ctaid.x;
	mov.u32 	%r2, %ctaid.y;
	div.s32 	%r3, %r33, %r31;
	mul.lo.s32 	%r34, %r3, %r31;
	sub.s32 	%r35, %r33, %r34;
	mul.lo.s32 	%r36, %r32, %r31;
	mul.lo.s32 	%r37, %r36, %r3;
	shl.b32 	%r38, %r37, 6;
	mul.lo.s32 	%r39, %r35, %r32;
	shl.b32 	%r40, %r39, 6;
	add.s32 	%r41, %r38, %r40;
	add.s32 	%r4, %r37, %r39;
	cvt.s64.s32 	%rd1, %r41;
	shl.b32 	%r5, %r2, 7;
	add.s32 	%r42, %r5, 128;
	min.s32 	%r43, %r42, %r32;
	sub.s32 	%r6, %r43, %r5;
	shl.b32 	%r7, %r6, 6;
	setp.ge.s32 	%p1, %r1, %r7;
	@%p1 bra 	$L__BB2_3;
	mov.u32 	%r8, %ntid.x;
	cvta.to.global.u64 	%rd2, %rd5;
	cvta.to.global.u64 	%rd3, %rd8;
	cvta.to.global.u64 	%rd4, %rd9;
	mov.u32 	%r305, %r1;
$L__BB2_2:
	and.b32  	%r44, %r305, 63;
	shl.b32 	%r45, %r305, 1;
	mov.u32 	%r46, smem_fp16;
	add.s32 	%r47, %r46, %r45;
	shl.b32 	%r48, %r2, 13;
	add.s32 	%r49, %r305, %r48;
	and.b32  	%r50, %r49, -64;
	or.b32  	%r51, %r50, %r44;
	cvt.s64.s32 	%rd15, %r51;
	add.s64 	%rd16, %rd15, %rd1;
	shl.b64 	%rd17, %rd16, 1;
	add.s64 	%rd18, %rd2, %rd17;
	ld.global.u16 	%rs1, [%rd18];
	st.shared.u16 	[%r47], %rs1;
	add.s64 	%rd19, %rd3, %rd17;
	ld.global.u16 	%rs2, [%rd19];
	st.shared.u16 	[%r47+49152], %rs2;
	add.s64 	%rd20, %rd4, %rd17;
	ld.global.u16 	%rs3, [%rd20];
	st.shared.u16 	[%r47+32768], %rs3;
	add.s32 	%r305, %r305, %r8;
	setp.lt.s32 	%p2, %r305, %r7;
	@%p2 bra 	$L__BB2_2;
$L__BB2_3:
	bar.sync 	0;
	setp.ge.s32 	%p3, %r1, %r6;
	mov.f32 	%f1296, 0f00000000;
	@%p3 bra 	$L__BB2_5;
	add.s32 	%r52, %r5, %r1;
	cvt.u64.u32 	%rd21, %r52;
	cvt.s64.s32 	%rd22, %r4;
	add.s64 	%rd23, %rd22, %rd21;
	cvta.to.global.u64 	%rd24, %rd10;
	shl.b64 	%rd25, %rd23, 2;
	add.s64 	%rd26, %rd24, %rd25;
	ld.global.f32 	%f1296, [%rd26];
$L__BB2_5:
	setp.ge.s32 	%p4, %r1, %r6;
	mov.f32 	%f1297, 0f00000000;
	@%p4 bra 	$L__BB2_7;
	shl.b32 	%r53, %r1, 7;
	mov.u32 	%r54, smem_fp16;
	add.s32 	%r55, %r54, %r53;
	ld.shared.v4.b32 	{%r56, %r57, %r58, %r59}, [%r55+32768];
	mov.b32 	{%rs16, %rs18}, %r59;
	mov.b32 	{%rs12, %rs14}, %r58;
	mov.b32 	{%rs8, %rs10}, %r57;
	mov.b32 	{%rs4, %rs6}, %r56;
	// begin inline asm
	{  cvt.f32.f16 %f392, %rs4;}

	// end inline asm
	ld.shared.v4.b32 	{%r60, %r61, %r62, %r63}, [%r55+49152];
	mov.b32 	{%rs17, %rs19}, %r63;
	mov.b32 	{%rs13, %rs15}, %r62;
	mov.b32 	{%rs9, %rs11}, %r61;
	mov.b32 	{%rs5, %rs7}, %r60;
	// begin inline asm
	{  cvt.f32.f16 %f393, %rs5;}

	// end inline asm
	fma.rn.f32 	%f520, %f392, %f393, 0f00000000;
	// begin inline asm
	{  cvt.f32.f16 %f394, %rs6;}

	// end inline asm
	// begin inline asm
	{  cvt.f32.f16 %f395, %rs7;}

	// end inline asm
	fma.rn.f32 	%f521, %f394, %f395, %f520;
	// begin inline asm
	{  cvt.f32.f16 %f396, %rs8;}

	// end inline asm
	// begin inline asm
	{  cvt.f32.f16 %f397, %rs9;}

	// end inline asm
	fma.rn.f32 	%f522, %f396, %f397, %f521;
	// begin inline asm
	{  cvt.f32.f16 %f398, %rs10;}

	// end inline asm
	// begin inline asm
	{  cvt.f32.f16 %f399, %rs11;}

	// end inline asm
	fma.rn.f32 	%f523, %f398, %f399, %f522;
	// begin inline asm
	{  cvt.f32.f16 %f400, %rs12;}

	// end inline asm
	// begin inline asm
	{  cvt.f32.f16 %f401, %rs13;}

	// end inline asm
	fma.rn.f32 	%f524, %f400, %f401, %f523;
	// begin inline asm
	{  cvt.f32.f16 %f402, %rs14;}

	// end inline asm
	// begin inline asm
	{  cvt.f32.f16 %f403, %rs15;}

	// end inline asm
	fma.rn.f32 	%f525, %f402, %f403, %f524;
	// begin inline asm
	{  cvt.f32.f16 %f404, %rs16;}

	// end inline asm
	// begin inline asm
	{  cvt.f32.f16 %f405, %rs17;}

	// end inline asm
	fma.rn.f32 	%f526, %f404, %f405, %f525;
	// begin inline asm
	{  cvt.f32.f16 %f406, %rs18;}

	// end inline asm
	// begin inline asm
	{  cvt.f32.f16 %f407, %rs19;}

	// end inline asm
	fma.rn.f32 	%f527, %f406, %f407, %f526;
	ld.shared.v4.b32 	{%r64, %r65, %r66, %r67}, [%r55+32784];
	mov.b32 	{%rs32, %rs34}, %r67;
	mov.b32 	{%rs28, %rs30}, %r66;
	mov.b32 	{%rs24, %rs26}, %r65;
	mov.b32 	{%rs20, %rs22}, %r64;
	// begin inline asm
	{  cvt.f32.f16 %f408, %rs20;}

	// end inline asm
	ld.shared.v4.b32 	{%r68, %r69, %r70, %r71}, [%r55+49168];
	mov.b32 	{%rs33, %rs35}, %r71;
	mov.b32 	{%rs29, %rs31}, %r70;
	mov.b32 	{%rs25, %rs27}, %r69;
	mov.b32 	{%rs21, %rs23}, %r68;
	// begin inline asm
	{  cvt.f32.f16 %f409, %rs21;}

	// end inline asm
	fma.rn.f32 	%f528, %f408, %f409, %f527;
	// begin inline asm
	{  cvt.f32.f16 %f410, %rs22;}

	// end inline asm
	// begin inline asm
	{  cvt.f32.f16 %f411, %rs23;}

	// end inline asm
	fma.rn.f32 	%f529, %f410, %f411, %f528;
	// begin inline asm
	{  cvt.f32.f16 %f412, %rs24;}

	// end inline asm
	// begin inline asm
	{  cvt.f32.f16 %f413, %rs25;}

	// end inline asm
	fma.rn.f32 	%f530, %f412, %f413, %f529;
	// begin inline asm
	{  cvt.f32.f16 %f414, %rs26;}

	// end inline asm
	// begin inline asm
	{  cvt.f32.f16 %f415, %rs27;}

	// end inline asm
	fma.rn.f32 	%f531, %f414, %f415, %f530;
	// begin inline asm
	{  cvt.f32.f16 %f416, %rs28;}

	// end inline asm
	// begin inline asm
	{  cvt.f32.f16 %f417, %rs29;}

	// end inline asm
	fma.rn.f32 	%f532, %f416, %f417, %f531;
	// begin inline asm
	{  cvt.f32.f16 %f418, %rs30;}

	// end inline asm
	// begin inline asm
	{  cvt.f32.f16 %f419, %rs31;}

	// end inline asm
	fma.rn.f32 	%f533, %f418, %f419, %f532;
	// begin inline asm
	{  cvt.f32.f16 %f420, %rs32;}

	// end inline asm
	// begin inline asm
	{  cvt.f32.f16 %f421, %rs33;}

	// end inline asm
	fma.rn.f32 	%f534, %f420, %f421, %f533;
	// begin inline asm
	{  cvt.f32.f16 %f422, %rs34;}

	// end inline asm
	// begin inline asm
	{  cvt.f32.f16 %f423, %rs35;}

	// end inline asm
	fma.rn.f32 	%f535, %f422, %f423, %f534;
	ld.shared.v4.b32 	{%r72, %r73, %r74, %r75}, [%r55+32800];
	mov.b32 	{%rs48, %rs50}, %r75;
	mov.b32 	{%rs44, %rs46}, %r74;
	mov.b32 	{%rs40, %rs42}, %r73;
	mov.b32 	{%rs36, %rs38}, %r72;
	// begin inline asm
	{  cvt.f32.f16 %f424, %rs36;}

	// end inline asm
	ld.shared.v4.b32 	{%r76, %r77, %r78, %r79}, [%r55+49184];
	mov.b32 	{%rs49, %rs51}, %r79;
	mov.b32 	{%rs45, %rs47}, %r78;
	mov.b32 	{%rs41, %rs43}, %r77;
	mov.b32 	{%rs37, %rs39}, %r76;
	// begin inline asm
	{  cvt.f32.f16 %f425, %rs37;}

	// end inline asm
	fma.rn.f32 	%f536, %f424, %f425, %f535;
	// begin inline asm
	{  cvt.f32.f16 %f426, %rs38;}

	// end inline asm
	// begin inline asm
	{  cvt.f32.f16 %f427, %rs39;}

	// end inline asm
	fma.rn.f32 	%f537, %f426, %f427, %f536;
	// begin inline asm
	{  cvt.f32.f16 %f428, %rs40;}

	// end inline asm
	// begin inline asm
	{  cvt.f32.f16 %f429, %rs41;}

	// end inline asm
	fma.rn.f32 	%f538, %f428, %f429, %f537;
	// begin inline asm
	{  cvt.f32.f16 %f430, %rs42;}

	// end inline asm
	// begin inline asm
	{  cvt.f32.f16 %f431, %rs43;}

	// end inline asm
	fma.rn.f32 	%f539, %f430, %f431, %f538;
	// begin inline asm
	{  cvt.f32.f16 %f432, %rs44;}

	// end inline asm
	// begin inline asm
	{  cvt.f32.f16 %f433, %rs45;}

	// end inline asm
	fma.rn.f32 	%f540, %f432, %f433, %f539;
	// begin inline asm
	{  cvt.f32.f16 %f434, %rs46;}

	// end inline asm
	// begin inline asm
	{  cvt.f32.f16 %f435, %rs47;}

	// end inline asm
	fma.rn.f32 	%f541, %f434, %f435, %f540;
	// begin inline asm
	{  cvt.f32.f16 %f436, %rs48;}

	// end inline asm
	// begin inline asm
	{  cvt.f32.f16 %f437, %rs49;}

	// end inline asm
	fma.rn.f32 	%f542, %f436, %f437, %f541;
	// begin inline asm
	{  cvt.f32.f16 %f438, %rs50;}

	// end inline asm
	// begin inline asm
	{  cvt.f32.f16 %f439, %rs51;}

	// end inline asm
	fma.rn.f32 	%f543, %f438, %f439, %f542;
	ld.shared.v4.b32 	{%r80, %r81, %r82, %r83}, [%r55+32816];
	mov.b32 	{%rs64, %rs66}, %r83;
	mov.b32 	{%rs60, %rs62}, %r82;
	mov.b32 	{%rs56, %rs58}, %r81;
	mov.b32 	{%rs52, %rs54}, %r80;
	// begin inline asm
	{  cvt.f32.f16 %f440, %rs52;}

	// end inline asm
	ld.shared.v4.b32 	{%r84, %r85, %r86, %r87}, [%r55+49200];
	mov.b32 	{%rs65, %rs67}, %r87;
	mov.b32 	{%rs61, %rs63}, %r86;
	mov.b32 	{%rs57, %rs59}, %r85;
	mov.b32 	{%rs53, %rs55}, %r84;
	// begin inline asm
	{  cvt.f32.f16 %f441, %rs53;}

	// end inline asm
	fma.rn.f32 	%f544, %f440, %f441, %f543;
	// begin inline asm
	{  cvt.f32.f16 %f442, %rs54;}

	// end inline asm
	// begin inline asm
	{  cvt.f32.f16 %f443, %rs55;}

	// end inline asm
	fma.rn.f32 	%f545, %f442, %f443, %f544;
	// begin inline asm
	{  cvt.f32.f16 %f444, %rs56;}

	// end inline asm
	// begin inline asm
	{  cvt.f32.f16 %f445, %rs57;}

	// end inline asm
	fma.rn.f32 	%f546, %f444, %f445, %f545;
	// begin inline asm
	{  cvt.f32.f16 %f446, %rs58;}

	// end inline asm
	// begin inline asm
	{  cvt.f32.f16 %f447, %rs59;}

	// end inline asm
	fma.rn.f32 	%f547, %f446, %f447, %f546;
	// begin inline asm
	{  cvt.f32.f16 %f448, %rs60;}

	// end inline asm
	// begin inline asm
	{  cvt.f32.f16 %f449, %rs61;}

	// end inline asm
	fma.rn.f32 	%f548, %f448, %f449, %f547;
	// begin inline asm
	{  cvt.f32.f16 %f450, %rs62;}

	// end inline asm
	// begin inline asm
	{  cvt.f32.f16 %f451, %rs63;}

	// end inline asm
	fma.rn.f32 	%f549, %f450, %f451, %f548;
	// begin inline asm
	{  cvt.f32.f16 %f452, %rs64;}

	// end inline asm
	// begin inline asm
	{  cvt.f32.f16 %f453, %rs65;}

	// end inline asm
	fma.rn.f32 	%f550, %f452, %f453, %f549;
	// begin inline asm
	{  cvt.f32.f16 %f454, %rs66;}

	// end inline asm
	// begin inline asm
	{  cvt.f32.f16 %f455, %rs67;}

	// end inline asm
	fma.rn.f32 	%f551, %f454, %f455, %f550;
	ld.shared.v4.b32 	{%r88, %r89, %r90, %r91}, [%r55+32832];
	mov.b32 	{%rs80, %rs82}, %r91;
	mov.b32 	{%rs76, %rs78}, %r90;
	mov.b32 	{%rs72, %rs74}, %r89;
	mov.b32 	{%rs68, %rs70}, %r88;
	// begin inline asm
	{  cvt.f32.f16 %f456, %rs68;}

	// end inline asm
	ld.shared.v4.b32 	{%r92, %r93, %r94, %r95}, [%r55+49216];
	mov.b32 	{%rs81, %rs83}, %r95;
	mov.b32 	{%rs77, %rs79}, %r94;
	mov.b32 	{%rs73, %rs75}, %r93;
	mov.b32 	{%rs69, %rs71}, %r92;
	// begin inline asm
	{  cvt.f32.f16 %f457, %rs69;}

	// end inline asm
	fma.rn.f32 	%f552, %f456, %f457, %f551;
	// begin inline asm
	{  cvt.f32.f16 %f458, %rs70;}

	// end inline asm
	// begin inline asm
	{  cvt.f32.f16 %f459, %rs71;}

	// end inline asm
	fma.rn.f32 	%f553, %f458, %f459, %f552;
	// begin inline asm
	{  cvt.f32.f16 %f460, %rs72;}

	// end inline asm
	// begin inline asm
	{  cvt.f32.f16 %f461, %rs73;}

	// end inline asm
	fma.rn.f32 	%f554, %f460, %f461, %f553;
	// begin inline asm
	{  cvt.f32.f16 %f462, %rs74;}

	// end inline asm
	// begin inline asm
	{  cvt.f32.f16 %f463, %rs75;}

	// end inline asm
	fma.rn.f32 	%f555, %f462, %f463, %f554;
	// begin inline asm
	{  cvt.f32.f16 %f464, %rs76;}

	// end inline asm
	// begin inline asm
	{  cvt.f32.f16 %f465, %rs77;}

	// end inline asm
	fma.rn.f32 	%f556, %f464, %f465, %f555;
	// begin inline asm
	{  cvt.f32.f16 %f466, %rs78;}

	// end inline asm
	// begin inline asm
	{  cvt.f32.f16 %f467, %rs79;}

	// end inline asm
	fma.rn.f32 	%f557, %f466, %f467, %f556;
	// begin inline asm
	{  cvt.f32.f16 %f468, %rs80;}

	// end inline asm
	// begin inline asm
	{  cvt.f32.f16 %f469, %rs81;}

	// end inline asm
	fma.rn.f32 	%f558, %f468, %f469, %f557;
	// begin inline asm
	{  cvt.f32.f16 %f470, %rs82;}

	// end inline asm
	// begin inline asm
	{  cvt.f32.f16 %f471, %rs83;}

	// end inline asm
	fma.rn.f32 	%f559, %f470, %f471, %f558;
	ld.shared.v4.b32 	{%r96, %r97, %r98, %r99}, [%r55+32848];
	mov.b32 	{%rs96, %rs98}, %r99;
	mov.b32 	{%rs92, %rs94}, %r98;
	mov.b32 	{%rs88, %rs90}, %r97;
	mov.b32 	{%rs84, %rs86}, %r96;
	// begin inline asm
	{  cvt.f32.f16 %f472, %rs84;}

	// end inline asm
	ld.shared.v4.b32 	{%r100, %r101, %r102, %r103}, [%r55+49232];
	mov.b32 	{%rs97, %rs99}, %r103;
	mov.b32 	{%rs93, %rs95}, %r102;
	mov.b32 	{%rs89, %rs91}, %r101;
	mov.b32 	{%rs85, %rs87}, %r100;
	// begin inline asm
	{  cvt.f32.f16 %f473, %rs85;}

	// end inline asm
	fma.rn.f32 	%f560, %f472, %f473, %f559;
	// begin inline asm
	{  cvt.f32.f16 %f474, %rs86;}

	// end inline asm
	// begin inline asm
	{  cvt.f32.f16 %f475, %rs87;}

	// end inline asm
	fma.rn.f32 	%f561, %f474, %f475, %f560;
	// begin inline asm
	{  cvt.f32.f16 %f476, %rs88;}

	// end inline asm
	// begin inline asm
	{  cvt.f32.f16 %f477, %rs89;}

	// end inline asm
	fma.rn.f32 	%f562, %f476, %f477, %f561;
	// begin inline asm
	{  cvt.f32.f16 %f478, %rs90;}

	// end inline asm
	// begin inline asm
	{  cvt.f32.f16 %f479, %rs91;}

	// end inline asm
	fma.rn.f32 	%f563, %f478, %f479, %f562;
	// begin inline asm
	{  cvt.f32.f16 %f480, %rs92;}

	// end inline asm
	// begin inline asm
	{  cvt.f32.f16 %f481, %rs93;}

	// end inline asm
	fma.rn.f32 	%f564, %f480, %f481, %f563;
	// begin inline asm
	{  cvt.f32.f16 %f482, %rs94;}

	// end inline asm
	// begin inline asm
	{  cvt.f32.f16 %f483, %rs95;}

	// end inline asm
	fma.rn.f32 	%f565, %f482, %f483, %f564;
	// begin inline asm
	{  cvt.f32.f16 %f484, %rs96;}

	// end inline asm
	// begin inline asm
	{  cvt.f32.f16 %f485, %rs97;}

	// end inline asm
	fma.rn.f32 	%f566, %f484, %f485, %f565;
	// begin inline asm
	{  cvt.f32.f16 %f486, %rs98;}

	// end inline asm
	// begin inline asm
	{  cvt.f32.f16 %f487, %rs99;}

	// end inline asm
	fma.rn.f32 	%f567, %f486, %f487, %f566;
	ld.shared.v4.b32 	{%r104, %r105, %r106, %r107}, [%r55+32864];
	mov.b32 	{%rs112, %rs114}, %r107;
	mov.b32 	{%rs108, %rs110}, %r106;
	mov.b32 	{%rs104, %rs106}, %r105;
	mov.b32 	{%rs100, %rs102}, %r104;
	// begin inline asm
	{  cvt.f32.f16 %f488, %rs100;}

	// end inline asm
	ld.shared.v4.b32 	{%r108, %r109, %r110, %r111}, [%r55+49248];
	mov.b32 	{%rs113, %rs115}, %r111;
	mov.b32 	{%rs109, %rs111}, %r110;
	mov.b32 	{%rs105, %rs107}, %r109;
	mov.b32 	{%rs101, %rs103}, %r108;
	// begin inline asm
	{  cvt.f32.f16 %f489, %rs101;}

	// end inline asm
	fma.rn.f32 	%f568, %f488, %f489, %f567;
	// begin inline asm
	{  cvt.f32.f16 %f490, %rs102;}

	// end inline asm
	// begin inline asm
	{  cvt.f32.f16 %f491, %rs103;}

	// end inline asm
	fma.rn.f32 	%f569, %f490, %f491, %f568;
	// begin inline asm
	{  cvt.f32.f16 %f492, %rs104;}

	// end inline asm
	// begin inline asm
	{  cvt.f32.f16 %f493, %rs105;}

	// end inline asm
	fma.rn.f32 	%f570, %f492, %f493, %f569;
	// begin inline asm
	{  cvt.f32.f16 %f494, %rs106;}

	// end inline asm
	// begin inline asm
	{  cvt.f32.f16 %f495, %rs107;}

	// end inline asm
	fma.rn.f32 	%f571, %f494, %f495, %f570;
	// begin inline asm
	{  cvt.f32.f16 %f496, %rs108;}

	// end inline asm
	// begin inline asm
	{  cvt.f32.f16 %f497, %rs109;}

	// end inline asm
	fma.rn.f32 	%f572, %f496, %f497, %f571;
	// begin inline asm
	{  cvt.f32.f16 %f498, %rs110;}

	// end inline asm
	// begin inline asm
	{  cvt.f32.f16 %f499, %rs111;}

	// end inline asm
	fma.rn.f32 	%f573, %f498, %f499, %f572;
	// begin inline asm
	{  cvt.f32.f16 %f500, %rs112;}

	// end inline asm
	// begin inline asm
	{  cvt.f32.f16 %f501, %rs113;}

	// end inline asm
	fma.rn.f32 	%f574, %f500, %f501, %f573;
	// begin inline asm
	{  cvt.f32.f16 %f502, %rs114;}

	// end inline asm
	// begin inline asm
	{  cvt.f32.f16 %f503, %rs115;}

	// end inline asm
	fma.rn.f32 	%f575, %f502, %f503, %f574;
	ld.shared.v4.b32 	{%r112, %r113, %r114, %r115}, [%r55+32880];
	mov.b32 	{%rs128, %rs130}, %r115;
	mov.b32 	{%rs124, %rs126}, %r114;
	mov.b32 	{%rs120, %rs122}, %r113;
	mov.b32 	{%rs116, %rs118}, %r112;
	// begin inline asm
	{  cvt.f32.f16 %f504, %rs116;}

	// end inline asm
	ld.shared.v4.b32 	{%r116, %r117, %r118, %r119}, [%r55+49264];
	mov.b32 	{%rs129, %rs131}, %r119;
	mov.b32 	{%rs125, %rs127}, %r118;
	mov.b32 	{%rs121, %rs123}, %r117;
	mov.b32 	{%rs117, %rs119}, %r116;
	// begin inline asm
	{  cvt.f32.f16 %f505, %rs117;}

	// end inline asm
	fma.rn.f32 	%f576, %f504, %f505, %f575;
	// begin inline asm
	{  cvt.f32.f16 %f506, %rs118;}

	// end inline asm
	// begin inline asm
	{  cvt.f32.f16 %f507, %rs119;}

	// end inline asm
	fma.rn.f32 	%f577, %f506, %f507, %f576;
	// begin inline asm
	{  cvt.f32.f16 %f508, %rs120;}

	// end inline asm
	// begin inline asm
	{  cvt.f32.f16 %f509, %rs121;}

	// end inline asm
	fma.rn.f32 	%f578, %f508, %f509, %f577;
	// begin inline asm
	{  cvt.f32.f16 %f510, %rs122;}

	// end inline asm
	// begin inline asm
	{  cvt.f32.f16 %f511, %rs123;}

	// end inline asm
	fma.rn.f32 	%f579, %f510, %f511, %f578;
	// begin inline asm
	{  cvt.f32.f16 %f512, %rs124;}

	// end inline asm
	// begin inline asm
	{  cvt.f32.f16 %f513, %rs125;}

	// end inline asm
	fma.rn.f32 	%f580, %f512, %f513, %f579;
	// begin inline asm
	{  cvt.f32.f16 %f514, %rs126;}

	// end inline asm
	// begin inline asm
	{  cvt.f32.f16 %f515, %rs127;}

	// end inline asm
	fma.rn.f32 	%f581, %f514, %f515, %f580;
	// begin inline asm
	{  cvt.f32.f16 %f516, %rs128;}

	// end inline asm
	// begin inline asm
	{  cvt.f32.f16 %f517, %rs129;}

	// end inline asm
	fma.rn.f32 	%f582, %f516, %f517, %f581;
	// begin inline asm
	{  cvt.f32.f16 %f518, %rs130;}

	// end inline asm
	// begin inline asm
	{  cvt.f32.f16 %f519, %rs131;}

	// end inline asm
	fma.rn.f32 	%f1297, %f518, %f519, %f582;
$L__BB2_7:
	ld.param.u32 	%r299, [paged_flash_attention_bwd_64_fp16_param_13];
	setp.lt.s32 	%p5, %r299, 1;
	mov.f32 	%f1426, 0f00000000;
	mov.f32 	%f1427, %f1426;
	mov.f32 	%f1428, %f1426;
	mov.f32 	%f1429, %f1426;
	mov.f32 	%f1430, %f1426;
	mov.f32 	%f1431, %f1426;
	mov.f32 	%f1432, %f1426;
	mov.f32 	%f1433, %f1426;
	mov.f32 	%f1434, %f1426;
	mov.f32 	%f1435, %f1426;
	mov.f32 	%f1436, %f1426;
	mov.f32 	%f1437, %f1426;
	mov.f32 	%f1438, %f1426;
	mov.f32 	%f1439, %f1426;
	mov.f32 	%f1440, %f1426;
	mov.f32 	%f1441, %f1426;
	mov.f32 	%f1442, %f1426;
	mov.f32 	%f1443, %f1426;
	mov.f32 	%f1444, %f1426;
	mov.f32 	%f1445, %f1426;
	mov.f32 	%f1446, %f1426;
	mov.f32 	%f1447, %f1426;
	mov.f32 	%f1448, %f1426;
	mov.f32 	%f1449, %f1426;
	mov.f32 	%f1450, %f1426;
	mov.f32 	%f1451, %f1426;
	mov.f32 	%f1452, %f1426;
	mov.f32 	%f1453, %f1426;
	mov.f32 	%f1454, %f1426;
	mov.f32 	%f1455, %f1426;
	mov.f32 	%f1456, %f1426;
	mov.f32 	%f1457, %f1426;
	mov.f32 	%f1458, %f1426;
	mov.f32 	%f1459, %f1426;
	mov.f32 	%f1460, %f1426;
	mov.f32 	%f1461, %f1426;
	mov.f32 	%f1462, %f1426;
	mov.f32 	%f1463, %f1426;
	mov.f32 	%f1464, %f1426;
	mov.f32 	%f1465, %f1426;
	mov.f32 	%f1466, %f1426;
	mov.f32 	%f1467, %f1426;
	mov.f32 	%f1468, %f1426;
	mov.f32 	%f1469, %f1426;
	mov.f32 	%f1470, %f1426;
	mov.f32 	%f1471, %f1426;
	mov.f32 	%f1472, %f1426;
	mov.f32 	%f1473, %f1426;
	mov.f32 	%f1474, %f1426;
	mov.f32 	%f1475, %f1426;
	mov.f32 	%f1476, %f1426;
	mov.f32 	%f1477, %f1426;
	mov.f32 	%f1478, %f1426;
	mov.f32 	%f1479, %f1426;
	mov.f32 	%f1480, %f1426;
	mov.f32 	%f1481, %f1426;
	mov.f32 	%f1482, %f1426;
	mov.f32 	%f1483, %f1426;
	mov.f32 	%f1484, %f1426;
	mov.f32 	%f1485, %f1426;
	mov.f32 	%f1486, %f1426;
	mov.f32 	%f1487, %f1426;
	mov.f32 	%f1488, %f1426;
	mov.f32 	%f1489, %f1426;
	@%p5 bra 	$L__BB2_18;
	mul.lo.s32 	%r11, %r3, %r28;
	mov.b32 	%r306, 0;
	mov.f32 	%f1426, 0f00000000;
	mov.u32 	%r16, %tid.x;
$L__BB2_9:
	ld.param.u32 	%r300, [paged_flash_attention_bwd_64_fp16_param_13];
	shl.b32 	%r309, %r306, 6;
	add.s32 	%r121, %r309, 64;
	min.s32 	%r122, %r121, %r300;
	sub.s32 	%r14, %r122, %r309;
	shl.b32 	%r15, %r14, 6;
	setp.ge.s32 	%p6, %r16, %r15;
	@%p6 bra 	$L__BB2_12;
	mov.u32 	%r307, %r16;
$L__BB2_11:
	ld.param.u32 	%r302, [paged_flash_attention_bwd_64_fp16_param_15];
	ld.param.u64 	%rd174, [paged_flash_attention_bwd_64_fp16_param_6];
	ld.param.u64 	%rd173, [paged_flash_attention_bwd_64_fp16_param_2];
	ld.param.u64 	%rd172, [paged_flash_attention_bwd_64_fp16_param_1];
	shr.s32 	%r123, %r307, 31;
	shr.u32 	%r124, %r123, 26;
	add.s32 	%r125, %r307, %r124;
	and.b32  	%r126, %r125, -64;
	sub.s32 	%r127, %r307, %r126;
	shr.s32 	%r128, %r125, 6;
	add.s32 	%r129, %r128, %r309;
	div.s32 	%r130, %r129, %r302;
	mul.lo.s32 	%r131, %r130, %r302;
	sub.s32 	%r132, %r129, %r131;
	add.s32 	%r133, %r130, %r11;
	cvta.to.global.u64 	%rd27, %rd174;
	mul.wide.s32 	%rd28, %r133, 4;
	add.s64 	%rd29, %rd27, %rd28;
	ld.global.u32 	%r134, [%rd29];
	mul.lo.s32 	%r135, %r302, %r134;
	shl.b32 	%r136, %r135, 6;
	shl.b32 	%r137, %r132, 6;
	shl.b32 	%r138, %r307, 1;
	mov.u32 	%r139, smem_fp16;
	add.s32 	%r140, %r139, %r138;
	add.s32 	%r141, %r137, %r127;
	add.s32 	%r142, %r141, %r136;
	cvta.to.global.u64 	%rd30, %rd172;
	mul.wide.s32 	%rd31, %r142, 2;
	add.s64 	%rd32, %rd30, %rd31;
	ld.global.nc.u16 	%rs132, [%rd32];
	st.shared.u16 	[%r140+16384], %rs132;
	cvta.to.global.u64 	%rd33, %rd173;
	add.s64 	%rd34, %rd33, %rd31;
	ld.global.nc.u16 	%rs133, [%rd34];
	st.shared.u16 	[%r140+24576], %rs133;
	mov.u32 	%r143, %ntid.x;
	add.s32 	%r307, %r307, %r143;
	setp.lt.s32 	%p7, %r307, %r15;
	@%p7 bra 	$L__BB2_11;
$L__BB2_12:
	setp.ge.s32 	%p8, %r16, %r6;
	bar.sync 	0;
	setp.lt.s32 	%p9, %r14, 1;
	or.pred  	%p10, %p8, %p9;
	@%p10 bra 	$L__BB2_17;
	mov.u32 	%r146, smem_fp16;
	add.s32 	%r308, %r146, 24688;
	mov.b32 	%r310, 0;
$L__BB2_14:
	ld.param.u32 	%r304, [paged_flash_attention_bwd_64_fp16_param_17];
	setp.ne.s32 	%p11, %r304, 0;
	mov.u32 	%r147, %ctaid.y;
	shl.b32 	%r148, %r147, 7;
	mov.u32 	%r149, %tid.x;
	add.s32 	%r150, %r148, %r149;
	setp.lt.u32 	%p12, %r150, %r309;
	and.pred  	%p13, %p11, %p12;
	@%p13 bra 	$L__BB2_16;
	ld.param.f32 	%f1295, [paged_flash_attention_bwd_64_fp16_param_16];
	ld.param.u32 	%r303, [paged_flash_attention_bwd_64_fp16_param_15];
	ld.param.u64 	%rd178, [paged_flash_attention_bwd_64_fp16_param_9];
	ld.param.u64 	%rd177, [paged_flash_attention_bwd_64_fp16_param_8];
	ld.param.u64 	%rd175, [paged_flash_attention_bwd_64_fp16_param_6];
	mov.u32 	%r152, %tid.x;
	shl.b32 	%r153, %r152, 7;
	mov.u32 	%r154, smem_fp16;
	add.s32 	%r155, %r154, %r153;
	ld.shared.v4.b32 	{%r156, %r157, %r158, %r159}, [%r155];
	mov.b32 	{%rs146, %rs148}, %r159;
	mov.b32 	{%rs142, %rs144}, %r158;
	mov.b32 	{%rs138, %rs140}, %r157;
	mov.b32 	{%rs134, %rs136}, %r156;
	// begin inline asm
	{  cvt.f32.f16 %f585, %rs134;}

	// end inline asm
	ld.shared.v4.b32 	{%r160, %r161, %r162, %r163}, [%r308+-8304];
	mov.b32 	{%rs147, %rs149}, %r163;
	mov.b32 	{%rs143, %rs145}, %r162;
	mov.b32 	{%rs139, %rs141}, %r161;
	mov.b32 	{%rs135, %rs137}, %r160;
	// begin inline asm
	{  cvt.f32.f16 %f586, %rs135;}

	// end inline asm
	fma.rn.f32 	%f1096, %f585, %f586, 0f00000000;
	// begin inline asm
	{  cvt.f32.f16 %f587, %rs136;}

	// end inline asm
	// begin inline asm
	{  cvt.f32.f16 %f588, %rs137;}

	// end inline asm
	fma.rn.f32 	%f1097, %f587, %f588, %f1096;
	// begin inline asm
	{  cvt.f32.f16 %f589, %rs138;}

	// end inline asm
	// begin inline asm
	{  cvt.f32.f16 %f590, %rs139;}

	// end inline asm
	fma.rn.f32 	%f1098, %f589, %f590, %f1097;
	// begin inline asm
	{  cvt.f32.f16 %f591, %rs140;}

	// end inline asm
	// begin inline asm
	{  cvt.f32.f16 %f592, %rs141;}

	// end inline asm
	fma.rn.f32 	%f1099, %f591, %f592, %f1098;
	// begin inline asm
	{  cvt.f32.f16 %f593, %rs142;}

	// end inline asm
	// begin inline asm
	{  cvt.f32.f16 %f594, %rs143;}

	// end inline asm
	fma.rn.f32 	%f1100, %f593, %f594, %f1099;
	// begin inline asm
	{  cvt.f32.f16 %f595, %rs144;}

	// end inline asm
	// begin inline asm
	{  cvt.f32.f16 %f596, %rs145;}

	// end inline asm
	fma.rn.f32 	%f1101, %f595, %f596, %f1100;
	// begin inline asm
	{  cvt.f32.f16 %f597, %rs146;}

	// end inline asm
	// begin inline asm
	{  cvt.f32.f16 %f598, %rs147;}

	// end inline asm
	fma.rn.f32 	%f1102, %f597, %f598, %f1101;
	// begin inline asm
	{  cvt.f32.f16 %f599, %rs148;}

	// end inline asm
	// begin inline asm
	{  cvt.f32.f16 %f600, %rs149;}

	// end inline asm
	fma.rn.f32 	%f1103, %f599, %f600, %f1102;
	ld.shared.v4.b32 	{%r164, %r165, %r166, %r167}, [%r155+16];
	mov.b32 	{%rs162, %rs164}, %r167;
	mov.b32 	{%rs158, %rs160}, %r166;
	mov.b32 	{%rs154, %rs156}, %r165;
	mov.b32 	{%rs150, %rs152}, %r164;
	// begin inline asm
	{  cvt.f32.f16 %f601, %rs150;}

	// end inline asm
	ld.shared.v4.b32 	{%r168, %r169, %r170, %r171}, [%r308+-8288];
	mov.b32 	{%rs163, %rs165}, %r171;
	mov.b32 	{%rs159, %rs161}, %r170;
	mov.b32 	{%rs155, %rs157}, %r169;
	mov.b32 	{%rs151, %rs153}, %r168;
	// begin inline asm
	{  cvt.f32.f16 %f602, %rs151;}

	// end inline asm
	fma.rn.f32 	%f1104, %f601, %f602, %f1103;
	// begin inline asm
	{  cvt.f32.f16 %f603, %rs152;}

	// end inline asm
	// begin inline asm
	{  cvt.f32.f16 %f604, %rs153;}

	// end inline asm
	fma.rn.f32 	%f1105, %f603, %f604, %f1104;
	// begin inline asm
	{  cvt.f32.f16 %f605, %rs154;}

	// end inline asm
	// begin inline asm
	{  cvt.f32.f16 %f606, %rs155;}

	// end inline asm
	fma.rn.f32 	%f1106, %f605, %f606, %f1105;
	// begin inline asm
	{  cvt.f32.f16 %f607, %rs156;}

	// end inline asm
	// begin inline asm
	{  cvt.f32.f16 %f608, %rs157;}

	// end inline asm
	fma.rn.f32 	%f1107, %f607, %f608, %f1106;
	// begin inline asm
	{  cvt.f32.f16 %f609, %rs158;}

	// end inline asm
	// begin inline asm
	{  cvt.f32.f16 %f610, %rs159;}

	// end inline asm
	fma.rn.f32 	%f1108, %f609, %f610, %f1107;
	// begin inline asm
	{  cvt.f32.f16 %f611, %rs160;}

	// end inline asm
	// begin inline asm
	{  cvt.f32.f16 %f612, %rs161;}

	// end inline asm
	fma.rn.f32 	%f1109, %f611, %f612, %f1108;
	// begin inline asm
	{  cvt.f32.f16 %f613, %rs162;}

	// end inline asm
	// begin inline asm
	{  cvt.f32.f16 %f614, %rs163;}

	// end inline asm
	fma.rn.f32 	%f1110, %f613, %f614, %f1109;
	// begin inline asm
	{  cvt.f32.f16 %f615, %rs164;}

	// end inline asm
	// begin inline asm
	{  cvt.f32.f16 %f616, %rs165;}

	// end inline asm
	fma.rn.f32 	%f1111, %f615, %f616, %f1110;
	ld.shared.v4.b32 	{%r172, %r173, %r174, %r175}, [%r155+32];
	mov.b32 	{%rs178, %rs180}, %r175;
	mov.b32 	{%rs174, %rs176}, %r174;
	mov.b32 	{%rs170, %rs172}, %r173;
	mov.b32 	{%rs166, %rs168}, %r172;
	// begin inline asm
	{  cvt.f32.f16 %f617, %rs166;}

	// end inline asm
	ld.shared.v4.b32 	{%r176, %r177, %r178, %r179}, [%r308+-8272];
	mov.b32 	{%rs179, %rs181}, %r179;
	mov.b32 	{%rs175, %rs177}, %r178;
	mov.b32 	{%rs171, %rs173}, %r177;
	mov.b32 	{%rs167, %rs169}, %r176;
	// begin inline asm
	{  cvt.f32.f16 %f618, %rs167;}

	// end inline asm
	fma.rn.f32 	%f1112, %f617, %f618, %f1111;
	// begin inline asm
	{  cvt.f32.f16 %f619, %rs168;}

	// end inline asm
	// begin inline asm
	{  cvt.f32.f16 %f620, %rs169;}

	// end inline asm
	fma.rn.f32 	%f1113, %f619, %f620, %f1112;
	// begin inline asm
	{  cvt.f32.f16 %f621, %rs170;}

	// end inline asm
	// begin inline asm
	{  cvt.f32.f16 %f622, %rs171;}

	// end inline asm
	fma.rn.f32 	%f1114, %f621, %f622, %f1113;
	// begin inline asm
	{  cvt.f32.f16 %f623, %rs172;}

	// end inline asm
	// begin inline asm
	{  cvt.f32.f16 %f624, %rs173;}

	// end inline asm
	fma.rn.f32 	%f1115, %f623, %f624, %f1114;
	// begin inline asm
	{  cvt.f32.f16 %f625, %rs174;}

	// end inline asm
	// begin inline asm
	{  cvt.f32.f16 %f626, %rs175;}

	// end inline asm
	fma.rn.f32 	%f1116, %f625, %f626, %f1115;
	// begin inline asm
	{  cvt.f32.f16 %f627, %rs176;}

	// end inline asm
	// begin inline asm
	{  cvt.f32.f16 %f628, %rs177;}

	// end inline asm
	fma.rn.f32 	%f1117, %f627, %f628, %f1116;
	// begin inline asm
	{  cvt.f32.f16 %f629, %rs178;}

	// end inline asm
	// begin inline asm
	{  cvt.f32.f16 %f630, %rs179;}

	// end inline asm
	fma.rn.f32 	%f1118, %f629, %f630, %f1117;
	// begin inline asm
	{  cvt.f32.f16 %f631, %rs180;}

	// end inline asm
	// begin inline asm
	{  cvt.f32.f16 %f632, %rs181;}

	// end inline asm
	fma.rn.f32 	%f1119, %f631, %f632, %f1118;
	ld.shared.v4.b32 	{%r180, %r181, %r182, %r183}, [%r155+48];
	mov.b32 	{%rs194, %rs196}, %r183;
	mov.b32 	{%rs190, %rs192}, %r182;
	mov.b32 	{%rs186, %rs188}, %r181;
	mov.b32 	{%rs182, %rs184}, %r180;
	// begin inline asm
	{  cvt.f32.f16 %f633, %rs182;}

	// end inline asm
	ld.shared.v4.b32 	{%r184, %r185, %r186, %r187}, [%r308+-8256];
	mov.b32 	{%rs195, %rs197}, %r187;
	mov.b32 	{%rs191, %rs193}, %r186;
	mov.b32 	{%rs187, %rs189}, %r185;
	mov.b32 	{%rs183, %rs185}, %r184;
	// begin inline asm
	{  cvt.f32.f16 %f634, %rs183;}

	// end inline asm
	fma.rn.f32 	%f1120, %f633, %f634, %f1119;
	// begin inline asm
	{  cvt.f32.f16 %f635, %rs184;}

	// end inline asm
	// begin inline asm
	{  cvt.f32.f16 %f636, %rs185;}

	// end inline asm
	fma.rn.f32 	%f1121, %f635, %f636, %f1120;
	// begin inline asm
	{  cvt.f32.f16 %f637, %rs186;}

	// end inline asm
	// begin inline asm
	{  cvt.f32.f16 %f638, %rs187;}

	// end inline asm
	fma.rn.f32 	%f1122, %f637, %f638, %f1121;
	// begin inline asm
	{  cvt.f32.f16 %f639, %rs188;}

	// end inline asm
	// begin inline asm
	{  cvt.f32.f16 %f640, %rs189;}

	// end inline asm
	fma.rn.f32 	%f1123, %f639, %f640, %f1122;
	// begin inline asm
	{  cvt.f32.f16 %f641, %rs190;}

	// end inline asm
	// begin inline asm
	{  cvt.f32.f16 %f642, %rs191;}

	// end inline asm
	fma.rn.f32 	%f1124, %f641, %f642, %f1123;
	// begin inline asm
	{  cvt.f32.f16 %f643, %rs192;}

	// end inline asm
	// begin inline asm
	{  cvt.f32.f16 %f644, %rs193;}

	// end inline asm
	fma.rn.f32 	%f1125, %f643, %f644, %f1124;
	// begin inline asm
	{  cvt.f32.f16 %f645, %rs194;}

	// end inline asm
	// begin inline asm
	{  cvt.f32.f16 %f646, %rs195;}

	// end inline asm
	fma.rn.f32 	%f1126, %f645, %f646, %f1125;
	// begin inline asm
	{  cvt.f32.f16 %f647, %rs196;}

	// end inline asm
	// begin inline asm
	{  cvt.f32.f16 %f648, %rs197;}

	// end inline asm
	fma.rn.f32 	%f1127, %f647, %f648, %f1126;
	ld.shared.v4.b32 	{%r188, %r189, %r190, %r191}, [%r155+64];
	mov.b32 	{%rs210, %rs212}, %r191;
	mov.b32 	{%rs206, %rs208}, %r190;
	mov.b32 	{%rs202, %rs204}, %r189;
	mov.b32 	{%rs198, %rs200}, %r188;
	// begin inline asm
	{  cvt.f32.f16 %f649, %rs198;}

	// end inline asm
	ld.shared.v4.b32 	{%r192, %r193, %r194, %r195}, [%r308+-8240];
	mov.b32 	{%rs211, %rs213}, %r195;
	mov.b32 	{%rs207, %rs209}, %r194;
	mov.b32 	{%rs203, %rs205}, %r193;
	mov.b32 	{%rs199, %rs201}, %r192;
	// begin inline asm
	{  cvt.f32.f16 %f650, %rs199;}

	// end inline asm
	fma.rn.f32 	%f1128, %f649, %f650, %f1127;
	// begin inline asm
	{  cvt.f32.f16 %f651, %rs200;}

	// end inline asm
	// begin inline asm
	{  cvt.f32.f16 %f652, %rs201;}

	// end inline asm
	fma.rn.f32 	%f1129, %f651, %f652, %f1128;
	// begin inline asm
	{  cvt.f32.f16 %f653, %rs202;}

	// end inline asm
	// begin inline asm
	{  cvt.f32.f16 %f654, %rs203;}

	// end inline asm
	fma.rn.f32 	%f1130, %f653, %f654, %f1129;
	// begin inline asm
	{  cvt.f32.f16 %f655, %rs204;}

	// end inline asm
	// begin inline asm
	{  cvt.f32.f16 %f656, %rs205;}

	// end inline asm
	fma.rn.f32 	%f1131, %f655, %f656, %f1130;
	// begin inline asm
	{  cvt.f32.f16 %f657, %rs206;}

	// end inline asm
	// begin inline asm
	{  cvt.f32.f16 %f658, %rs207;}

	// end inline asm
	fma.rn.f32 	%f1132, %f657, %f658, %f1131;
	// begin inline asm
	{  cvt.f32.f16 %f659, %rs208;}

	// end inline asm
	// begin inline asm
	{  cvt.f32.f16 %f660, %rs209;}

	// end inline asm
	fma.rn.f32 	%f1133, %f659, %f660, %f1132;
	// begin inline asm
	{  cvt.f32.f16 %f661, %rs210;}

	// end inline asm
	// begin inline asm
	{  cvt.f32.f16 %f662, %rs211;}

	// end inline asm
	fma.rn.f32 	%f1134, %f661, %f662, %f1133;
	// begin inline asm
	{  cvt.f32.f16 %f663, %rs212;}

	// end inline asm
	// begin inline asm
	{  cvt.f32.f16 %f664, %rs213;}

	// end inline asm
	fma.rn.f32 	%f1135, %f663, %f664, %f1134;
	ld.shared.v4.b32 	{%r196, %r197, %r198, %r199}, [%r155+80];
	mov.b32 	{%rs226, %rs228}, %r199;
	mov.b32 	{%rs222, %rs224}, %r198;
	mov.b32 	{%rs218, %rs220}, %r197;
	mov.b32 	{%rs214, %rs216}, %r196;
	// begin inline asm
	{  cvt.f32.f16 %f665, %rs214;}

	// end inline asm
	ld.shared.v4.b32 	{%r200, %r201, %r202, %r203}, [%r308+-8224];
	mov.b32 	{%rs227, %rs229}, %r203;
	mov.b32 	{%rs223, %rs225}, %r202;
	mov.b32 	{%rs219, %rs221}, %r201;
	mov.b32 	{%rs215, %rs217}, %r200;
	// begin inline asm
	{  cvt.f32.f16 %f666, %rs215;}

	// end inline asm
	fma.rn.f32 	%f1136, %f665, %f666, %f1135;
	// begin inline asm
	{  cvt.f32.f16 %f667, %rs216;}

	// end inline asm
	// begin inline asm
	{  cvt.f32.f16 %f668, %rs217;}

	// end inline asm
	fma.rn.f32 	%f1137, %f667, %f668, %f1136;
	// begin inline asm
	{  cvt.f32.f16 %f669, %rs218;}

	// end inline asm
	// begin inline asm
	{  cvt.f32.f16 %f670, %rs219;}

	// end inline asm
	fma.rn.f32 	%f1138, %f669, %f670, %f1137;
	// begin inline asm
	{  cvt.f32.f16 %f671, %rs220;}

	// end inline asm
	// begin inline asm
	{  cvt.f32.f16 %f672, %rs221;}

	// end inline asm
	fma.rn.f32 	%f1139, %f671, %f672, %f1138;
	// begin inline asm
	{  cvt.f32.f16 %f673, %rs222;}

	// end inline asm
	// begin inline asm
	{  cvt.f32.f16 %f674, %rs223;}

	// end inline asm
	fma.rn.f32 	%f1140, %f673, %f674, %f1139;
	// begin inline asm
	{  cvt.f32.f16 %f675, %rs224;}

	// end inline asm
	// begin inline asm
	{  cvt.f32.f16 %f676, %rs225;}

	// end inline asm
	fma.rn.f32 	%f1141, %f675, %f676, %f1140;
	// begin inline asm
	{  cvt.f32.f16 %f677, %rs226;}

	// end inline asm
	// begin inline asm
	{  cvt.f32.f16 %f678, %rs227;}

	// end inline asm
	fma.rn.f32 	%f1142, %f677, %f678, %f1141;
	// begin inline asm
	{  cvt.f32.f16 %f679, %rs228;}

	// end inline asm
	// begin inline asm
	{  cvt.f32.f16 %f680, %rs229;}

	// end inline asm
	fma.rn.f32 	%f1143, %f679, %f680, %f1142;
	ld.shared.v4.b32 	{%r204, %r205, %r206, %r207}, [%r155+96];
	mov.b32 	{%rs242, %rs244}, %r207;
	mov.b32 	{%rs238, %rs240}, %r206;
	mov.b32 	{%rs234, %rs236}, %r205;
	mov.b32 	{%rs230, %rs232}, %r204;
	// begin inline asm
	{  cvt.f32.f16 %f681, %rs230;}

	// end inline asm
	ld.shared.v4.b32 	{%r208, %r209, %r210, %r211}, [%r308+-8208];
	mov.b32 	{%rs243, %rs245}, %r211;
	mov.b32 	{%rs239, %rs241}, %r210;
	mov.b32 	{%rs235, %rs237}, %r209;
	mov.b32 	{%rs231, %rs233}, %r208;
	// begin inline asm
	{  cvt.f32.f16 %f682, %rs231;}

	// end inline asm
	fma.rn.f32 	%f1144, %f681, %f682, %f1143;
	// begin inline asm
	{  cvt.f32.f16 %f683, %rs232;}

	// end inline asm
	// begin inline asm
	{  cvt.f32.f16 %f684, %rs233;}

	// end inline asm
	fma.rn.f32 	%f1145, %f683, %f684, %f1144;
	// begin inline asm
	{  cvt.f32.f16 %f685, %rs234;}

	// end inline asm
	// begin inline asm
	{  cvt.f32.f16 %f686, %rs235;}

	// end inline asm
	fma.rn.f32 	%f1146, %f685, %f686, %f1145;
	// begin inline asm
	{  cvt.f32.f16 %f687, %rs236;}

	// end inline asm
	// begin inline asm
	{  cvt.f32.f16 %f688, %rs237;}

	// end inline asm
	fma.rn.f32 	%f1147, %f687, %f688, %f1146;
	// begin inline asm
	{  cvt.f32.f16 %f689, %rs238;}

	// end inline asm
	// begin inline asm
	{  cvt.f32.f16 %f690, %rs239;}

	// end inline asm
	fma.rn.f32 	%f1148, %f689, %f690, %f1147;
	// begin inline asm
	{  cvt.f32.f16 %f691, %rs240;}

	// end inline asm
	// begin inline asm
	{  cvt.f32.f16 %f692, %rs241;}

	// end inline asm
	fma.rn.f32 	%f1149, %f691, %f692, %f1148;
	// begin inline asm
	{  cvt.f32.f16 %f693, %rs242;}

	// end inline asm
	// begin inline asm
	{  cvt.f32.f16 %f694, %rs243;}

	// end inline asm
	fma.rn.f32 	%f1150, %f693, %f694, %f1149;
	// begin inline asm
	{  cvt.f32.f16 %f695, %rs244;}

	// end inline asm
	// begin inline asm
	{  cvt.f32.f16 %f696, %rs245;}

	// end inline asm
	fma.rn.f32 	%f1151, %f695, %f696, %f1150;
	ld.shared.v4.b32 	{%r212, %r213, %r214, %r215}, [%r155+112];
	mov.b32 	{%rs258, %rs260}, %r215;
	mov.b32 	{%rs254, %rs256}, %r214;
	mov.b32 	{%rs250, %rs252}, %r213;
	mov.b32 	{%rs246, %rs248}, %r212;
	// begin inline asm
	{  cvt.f32.f16 %f697, %rs246;}

	// end inline asm
	ld.shared.v4.b32 	{%r216, %r217, %r218, %r219}, [%r308+-8192];
	mov.b32 	{%rs259, %rs261}, %r219;
	mov.b32 	{%rs255, %rs257}, %r218;
	mov.b32 	{%rs251, %rs253}, %r217;
	mov.b32 	{%rs247, %rs249}, %r216;
	// begin inline asm
	{  cvt.f32.f16 %f698, %rs247;}

	// end inline asm
	fma.rn.f32 	%f1152, %f697, %f698, %f1151;
	// begin inline asm
	{  cvt.f32.f16 %f699, %rs248;}

	// end inline asm
	// begin inline asm
	{  cvt.f32.f16 %f700, %rs249;}

	// end inline asm
	fma.rn.f32 	%f1153, %f699, %f700, %f1152;
	// begin inline asm
	{  cvt.f32.f16 %f701, %rs250;}

	// end inline asm
	// begin inline asm
	{  cvt.f32.f16 %f702, %rs251;}

	// end inline asm
	fma.rn.f32 	%f1154, %f701, %f702, %f1153;
	// begin inline asm
	{  cvt.f32.f16 %f703, %rs252;}

	// end inline asm
	// begin inline asm
	{  cvt.f32.f16 %f704, %rs253;}

	// end inline asm
	fma.rn.f32 	%f1155, %f703, %f704, %f1154;
	// begin inline asm
	{  cvt.f32.f16 %f705, %rs254;}

	// end inline asm
	// begin inline asm
	{  cvt.f32.f16 %f706, %rs255;}

	// end inline asm
	fma.rn.f32 	%f1156, %f705, %f706, %f1155;
	// begin inline asm
	{  cvt.f32.f16 %f707, %rs256;}

	// end inline asm
	// begin inline asm
	{  cvt.f32.f16 %f708, %rs257;}

	// end inline asm
	fma.rn.f32 	%f1157, %f707, %f708, %f1156;
	// begin inline asm
	{  cvt.f32.f16 %f709, %rs258;}

	// end inline asm
	// begin inline asm
	{  cvt.f32.f16 %f710, %rs259;}

	// end inline asm
	fma.rn.f32 	%f1158, %f709, %f710, %f1157;
	// begin inline asm
	{  cvt.f32.f16 %f711, %rs260;}

	// end inline asm
	// begin inline asm
	{  cvt.f32.f16 %f712, %rs261;}

	// end inline asm
	fma.rn.f32 	%f1159, %f711, %f712, %f1158;
	mul.f32 	%f1160, %f1295, %f1159;
	sub.f32 	%f1161, %f1160, %f1296;
	mul.f32 	%f1162, %f1161, 0f3FB8AA3B;
	ex2.approx.f32 	%f1163, %f1162;
	ld.shared.v4.b32 	{%r220, %r221, %r222, %r223}, [%r155+32768];
	mov.b32 	{%rs274, %rs276}, %r223;
	mov.b32 	{%rs270, %rs272}, %r222;
	mov.b32 	{%rs266, %rs268}, %r221;
	mov.b32 	{%rs262, %rs264}, %r220;
	// begin inline asm
	{  cvt.f32.f16 %f713, %rs262;}

	// end inline asm
	ld.shared.v4.b32 	{%r224, %r225, %r226, %r227}, [%r308+-112];
	mov.b32 	{%rs275, %rs277}, %r227;
	mov.b32 	{%rs271, %rs273}, %r226;
	mov.b32 	{%rs267, %rs269}, %r225;
	mov.b32 	{%rs263, %rs265}, %r224;
	// begin inline asm
	{  cvt.f32.f16 %f714, %rs263;}

	// end inline asm
	fma.rn.f32 	%f1164, %f713, %f714, 0f00000000;
	// begin inline asm
	{  cvt.f32.f16 %f715, %rs264;}

	// end inline asm
	// begin inline asm
	{  cvt.f32.f16 %f716, %rs265;}

	// end inline asm
	fma.rn.f32 	%f1165, %f715, %f716, %f1164;
	// begin inline asm
	{  cvt.f32.f16 %f717, %rs266;}

	// end inline asm
	// begin inline asm
	{  cvt.f32.f16 %f718, %rs267;}

	// end inline asm
	fma.rn.f32 	%f1166, %f717, %f718, %f1165;
	// begin inline asm
	{  cvt.f32.f16 %f719, %rs268;}

	// end inline asm
	// begin inline asm
	{  cvt.f32.f16 %f720, %rs269;}

	// end inline asm
	fma.rn.f32 	%f1167, %f719, %f720, %f1166;
	// begin inline asm
	{  cvt.f32.f16 %f721, %rs270;}

	// end inline asm
	// begin inline asm
	{  cvt.f32.f16 %f722, %rs271;}

	// end inline asm
	fma.rn.f32 	%f1168, %f721, %f722, %f1167;
	// begin inline asm
	{  cvt.f32.f16 %f723, %rs272;}

	// end inline asm
	// begin inline asm
	{  cvt.f32.f16 %f724, %rs273;}

	// end inline asm
	fma.rn.f32 	%f1169, %f723, %f724, %f1168;
	// begin inline asm
	{  cvt.f32.f16 %f725, %rs274;}

	// end inline asm
	// begin inline asm
	{  cvt.f32.f16 %f726, %rs275;}

	// end inline asm
	fma.rn.f32 	%f1170, %f725, %f726, %f1169;
	// begin inline asm
	{  cvt.f32.f16 %f727, %rs276;}

	// end inline asm
	// begin inline asm
	{  cvt.f32.f16 %f728, %rs277;}

	// end inline asm
	fma.rn.f32 	%f1171, %f727, %f728, %f1170;
	ld.shared.v4.b32 	{%r228, %r229, %r230, %r231}, [%r155+32784];
	mov.b32 	{%rs290, %rs292}, %r231;
	mov.b32 	{%rs286, %rs288}, %r230;
	mov.b32 	{%rs282, %rs284}, %r229;
	mov.b32 	{%rs278, %rs280}, %r228;
	// begin inline asm
	{  cvt.f32.f16 %f729, %rs278;}

	// end inline asm
	ld.shared.v4.b32 	{%r232, %r233, %r234, %r235}, [%r308+-96];
	mov.b32 	{%rs291, %rs293}, %r235;
	mov.b32 	{%rs287, %rs289}, %r234;
	mov.b32 	{%rs283, %rs285}, %r233;
	mov.b32 	{%rs279, %rs281}, %r232;
	// begin inline asm
	{  cvt.f32.f16 %f730, %rs279;}

	// end inline asm
	fma.rn.f32 	%f1172, %f729, %f730, %f1171;
	// begin inline asm
	{  cvt.f32.f16 %f731, %rs280;}

	// end inline asm
	// begin inline asm
	{  cvt.f32.f16 %f732, %rs281;}

	// end inline asm
	fma.rn.f32 	%f1173, %f731, %f732, %f1172;
	// begin inline asm
	{  cvt.f32.f16 %f733, %rs282;}

	// end inline asm
	// begin inline asm
	{  cvt.f32.f16 %f734, %rs283;}

	// end inline asm
	fma.rn.f32 	%f1174, %f733, %f734, %f1173;
	// begin inline asm
	{  cvt.f32.f16 %f735, %rs284;}

	// end inline asm
	// begin inline asm
	{  cvt.f32.f16 %f736, %rs285;}

	// end inline asm
	fma.rn.f32 	%f1175, %f735, %f736, %f1174;
	// begin inline asm
	{  cvt.f32.f16 %f737, %rs286;}

	// end inline asm
	// begin inline asm
	{  cvt.f32.f16 %f738, %rs287;}

	// end inline asm
	fma.rn.f32 	%f1176, %f737, %f738, %f1175;
	// begin inline asm
	{  cvt.f32.f16 %f739, %rs288;}

	// end inline asm
	// begin inline asm
	{  cvt.f32.f16 %f740, %rs289;}

	// end inline asm
	fma.rn.f32 	%f1177, %f739, %f740, %f1176;
	// begin inline asm
	{  cvt.f32.f16 %f741, %rs290;}

	// end inline asm
	// begin inline asm
	{  cvt.f32.f16 %f742, %rs291;}

	// end inline asm
	fma.rn.f32 	%f1178, %f741, %f742, %f1177;
	// begin inline asm
	{  cvt.f32.f16 %f743, %rs292;}

	// end inline asm
	// begin inline asm
	{  cvt.f32.f16 %f744, %rs293;}

	// end inline asm
	fma.rn.f32 	%f1179, %f743, %f744, %f1178;
	ld.shared.v4.b32 	{%r236, %r237, %r238, %r239}, [%r155+32800];
	mov.b32 	{%rs306, %rs308}, %r239;
	mov.b32 	{%rs302, %rs304}, %r238;
	mov.b32 	{%rs298, %rs300}, %r237;
	mov.b32 	{%rs294, %rs296}, %r236;
	// begin inline asm
	{  cvt.f32.f16 %f745, %rs294;}

	// end inline asm
	ld.shared.v4.b32 	{%r240, %r241, %r242, %r243}, [%r308+-80];
	mov.b32 	{%rs307, %rs309}, %r243;
	mov.b32 	{%rs303, %rs305}, %r242;
	mov.b32 	{%rs299, %rs301}, %r241;
	mov.b32 	{%rs295, %rs297}, %r240;
	// begin inline asm
	{  cvt.f32.f16 %f746, %rs295;}

	// end inline asm
	fma.rn.f32 	%f1180, %f745, %f746, %f1179;
	// begin inline asm
	{  cvt.f32.f16 %f747, %rs296;}

	// end inline asm
	// begin inline asm
	{  cvt.f32.f16 %f748, %rs297;}

	// end inline asm
	fma.rn.f32 	%f1181, %f747, %f748, %f1180;
	// begin inline asm
	{  cvt.f32.f16 %f749, %rs298;}

	// end inline asm
	// begin inline asm
	{  cvt.f32.f16 %f750, %rs299;}

	// end inline asm
	fma.rn.f32 	%f1182, %f749, %f750, %f1181;
	// begin inline asm
	{  cvt.f32.f16 %f751, %rs300;}

	// end inline asm
	// begin inline asm
	{  cvt.f32.f16 %f752, %rs301;}

	// end inline asm
	fma.rn.f32 	%f1183, %f751, %f752, %f1182;
	// begin inline asm
	{  cvt.f32.f16 %f753, %rs302;}

	// end inline asm
	// begin inline asm
	{  cvt.f32.f16 %f754, %rs303;}

	// end inline asm
	fma.rn.f32 	%f1184, %f753, %f754, %f1183;
	// begin inline asm
	{  cvt.f32.f16 %f755, %rs304;}

	// end inline asm
	// begin inline asm
	{  cvt.f32.f16 %f756, %rs305;}

	// end inline asm
	fma.rn.f32 	%f1185, %f755, %f756, %f1184;
	// begin inline asm
	{  cvt.f32.f16 %f757, %rs306;}

	// end inline asm
	// begin inline asm
	{  cvt.f32.f16 %f758, %rs307;}

	// end inline asm
	fma.rn.f32 	%f1186, %f757, %f758, %f1185;
	// begin inline asm
	{  cvt.f32.f16 %f759, %rs308;}

	// end inline asm
	// begin inline asm
	{  cvt.f32.f16 %f760, %rs309;}

	// end inline asm
	fma.rn.f32 	%f1187, %f759, %f760, %f1186;
	ld.shared.v4.b32 	{%r244, %r245, %r246, %r247}, [%r155+32816];
	mov.b32 	{%rs322, %rs324}, %r247;
	mov.b32 	{%rs318, %rs320}, %r246;
	mov.b32 	{%rs314, %rs316}, %r245;
	mov.b32 	{%rs310, %rs312}, %r244;
	// begin inline asm
	{  cvt.f32.f16 %f761, %rs310;}

	// end inline asm
	ld.shared.v4.b32 	{%r248, %r249, %r250, %r251}, [%r308+-64];
	mov.b32 	{%rs323, %rs325}, %r251;
	mov.b32 	{%rs319, %rs321}, %r250;
	mov.b32 	{%rs315, %rs317}, %r249;
	mov.b32 	{%rs311, %rs313}, %r248;
	// begin inline asm
	{  cvt.f32.f16 %f762, %rs311;}

	// end inline asm
	fma.rn.f32 	%f1188, %f761, %f762, %f1187;
	// begin inline asm
	{  cvt.f32.f16 %f763, %rs312;}

	// end inline asm
	// begin inline asm
	{  cvt.f32.f16 %f764, %rs313;}

	// end inline asm
	fma.rn.f32 	%f1189, %f763, %f764, %f1188;
	// begin inline asm
	{  cvt.f32.f16 %f765, %rs314;}

	// end inline asm
	// begin inline asm
	{  cvt.f32.f16 %f766, %rs315;}

	// end inline asm
	fma.rn.f32 	%f1190, %f765, %f766, %f1189;
	// begin inline asm
	{  cvt.f32.f16 %f767, %rs316;}

	// end inline asm
	// begin inline asm
	{  cvt.f32.f16 %f768, %rs317;}

	// end inline asm
	fma.rn.f32 	%f1191, %f767, %f768, %f1190;
	// begin inline asm
	{  cvt.f32.f16 %f769, %rs318;}

	// end inline asm
	// begin inline asm
	{  cvt.f32.f16 %f770, %rs319;}

	// end inline asm
	fma.rn.f32 	%f1192, %f769, %f770, %f1191;
	// begin inline asm
	{  cvt.f32.f16 %f771, %rs320;}

	// end inline asm
	// begin inline asm
	{  cvt.f32.f16 %f772, %rs321;}

	// end inline asm
	fma.rn.f32 	%f1193, %f771, %f772, %f1192;
	// begin inline asm
	{  cvt.f32.f16 %f773, %rs322;}

	// end inline asm
	// begin inline asm
	{  cvt.f32.f16 %f774, %rs323;}

	// end inline asm
	fma.rn.f32 	%f1194, %f773, %f774, %f1193;
	// begin inline asm
	{  cvt.f32.f16 %f775, %rs324;}

	// end inline asm
	// begin inline asm
	{  cvt.f32.f16 %f776, %rs325;}

	// end inline asm
	fma.rn.f32 	%f1195, %f775, %f776, %f1194;
	ld.shared.v4.b32 	{%r252, %r253, %r254, %r255}, [%r155+32832];
	mov.b32 	{%rs338, %rs340}, %r255;
	mov.b32 	{%rs334, %rs336}, %r254;
	mov.b32 	{%rs330, %rs332}, %r253;
	mov.b32 	{%rs326, %rs328}, %r252;
	// begin inline asm
	{  cvt.f32.f16 %f777, %rs326;}

	// end inline asm
	ld.shared.v4.b32 	{%r256, %r257, %r258, %r259}, [%r308+-48];
	mov.b32 	{%rs339, %rs341}, %r259;
	mov.b32 	{%rs335, %rs337}, %r258;
	mov.b32 	{%rs331, %rs333}, %r257;
	mov.b32 	{%rs327, %rs329}, %r256;
	// begin inline asm
	{  cvt.f32.f16 %f778, %rs327;}

	// end inline asm
	fma.rn.f32 	%f1196, %f777, %f778, %f1195;
	// begin inline asm
	{  cvt.f32.f16 %f779, %rs328;}

	// end inline asm
	// begin inline asm
	{  cvt.f32.f16 %f780, %rs329;}

	// end inline asm
	fma.rn.f32 	%f1197, %f779, %f780, %f1196;
	// begin inline asm
	{  cvt.f32.f16 %f781, %rs330;}

	// end inline asm
	// begin inline asm
	{  cvt.f32.f16 %f782, %rs331;}

	// end inline asm
	fma.rn.f32 	%f1198, %f781, %f782, %f1197;
	// begin inline asm
	{  cvt.f32.f16 %f783, %rs332;}

	// end inline asm
	// begin inline asm
	{  cvt.f32.f16 %f784, %rs333;}

	// end inline asm
	fma.rn.f32 	%f1199, %f783, %f784, %f1198;
	// begin inline asm
	{  cvt.f32.f16 %f785, %rs334;}

	// end inline asm
	// begin inline asm
	{  cvt.f32.f16 %f786, %rs335;}

	// end inline asm
	fma.rn.f32 	%f1200, %f785, %f786, %f1199;
	// begin inline asm
	{  cvt.f32.f16 %f787, %rs336;}

	// end inline asm
	// begin inline asm
	{  cvt.f32.f16 %f788, %rs337;}

	// end inline asm
	fma.rn.f32 	%f1201, %f787, %f788, %f1200;
	// begin inline asm
	{  cvt.f32.f16 %f789, %rs338;}

	// end inline asm
	// begin inline asm
	{  cvt.f32.f16 %f790, %rs339;}

	// end inline asm
	fma.rn.f32 	%f1202, %f789, %f790, %f1201;
	// begin inline asm
	{  cvt.f32.f16 %f791, %rs340;}

	// end inline asm
	// begin inline asm
	{  cvt.f32.f16 %f792, %rs341;}

	// end inline asm
	fma.rn.f32 	%f1203, %f791, %f792, %f1202;
	ld.shared.v4.b32 	{%r260, %r261, %r262, %r263}, [%r155+32848];
	mov.b32 	{%rs354, %rs356}, %r263;
	mov.b32 	{%rs350, %rs352}, %r262;
	mov.b32 	{%rs346, %rs348}, %r261;
	mov.b32 	{%rs342, %rs344}, %r260;
	// begin inline asm
	{  cvt.f32.f16 %f793, %rs342;}

	// end inline asm
	ld.shared.v4.b32 	{%r264, %r265, %r266, %r267}, [%r308+-32];
	mov.b32 	{%rs355, %rs357}, %r267;
	mov.b32 	{%rs351, %rs353}, %r266;
	mov.b32 	{%rs347, %rs349}, %r265;
	mov.b32 	{%rs343, %rs345}, %r264;
	// begin inline asm
	{  cvt.f32.f16 %f794, %rs343;}

	// end inline asm
	fma.rn.f32 	%f1204, %f793, %f794, %f1203;
	// begin inline asm
	{  cvt.f32.f16 %f795, %rs344;}

	// end inline asm
	// begin inline asm
	{  cvt.f32.f16 %f796, %rs345;}

	// end inline asm
	fma.rn.f32 	%f1205, %f795, %f796, %f1204;
	// begin inline asm
	{  cvt.f32.f16 %f797, %rs346;}

	// end inline asm
	// begin inline asm
	{  cvt.f32.f16 %f798, %rs347;}

	// end inline asm
	fma.rn.f32 	%f1206, %f797, %f798, %f1205;
	// begin inline asm
	{  cvt.f32.f16 %f799, %rs348;}

	// end inline asm
	// begin inline asm
	{  cvt.f32.f16 %f800, %rs349;}

	// end inline asm
	fma.rn.f32 	%f1207, %f799, %f800, %f1206;
	// begin inline asm
	{  cvt.f32.f16 %f801, %rs350;}

	// end inline asm
	// begin inline asm
	{  cvt.f32.f16 %f802, %rs351;}

	// end inline asm
	fma.rn.f32 	%f1208, %f801, %f802, %f1207;
	// begin inline asm
	{  cvt.f32.f16 %f803, %rs352;}

	// end inline asm
	// begin inline asm
	{  cvt.f32.f16 %f804, %rs353;}

	// end inline asm
	fma.rn.f32 	%f1209, %f803, %f804, %f1208;
	// begin inline asm
	{  cvt.f32.f16 %f805, %rs354;}

	// end inline asm
	// begin inline asm
	{  cvt.f32.f16 %f806, %rs355;}

	// end inline asm
	fma.rn.f32 	%f1210, %f805, %f806, %f1209;
	// begin inline asm
	{  cvt.f32.f16 %f807, %rs356;}

	// end inline asm
	// begin inline asm
	{  cvt.f32.f16 %f808, %rs357;}

	// end inline asm
	fma.rn.f32 	%f1211, %f807, %f808, %f1210;
	ld.shared.v4.b32 	{%r268, %r269, %r270, %r271}, [%r155+32864];
	mov.b32 	{%rs370, %rs372}, %r271;
	mov.b32 	{%rs366, %rs368}, %r270;
	mov.b32 	{%rs362, %rs364}, %r269;
	mov.b32 	{%rs358, %rs360}, %r268;
	// begin inline asm
	{  cvt.f32.f16 %f809, %rs358;}

	// end inline asm
	ld.shared.v4.b32 	{%r272, %r273, %r274, %r275}, [%r308+-16];
	mov.b32 	{%rs371, %rs373}, %r275;
	mov.b32 	{%rs367, %rs369}, %r274;
	mov.b32 	{%rs363, %rs365}, %r273;
	mov.b32 	{%rs359, %rs361}, %r272;
	// begin inline asm
	{  cvt.f32.f16 %f810, %rs359;}

	// end inline asm
	fma.rn.f32 	%f1212, %f809, %f810, %f1211;
	// begin inline asm
	{  cvt.f32.f16 %f811, %rs360;}

	// end inline asm
	// begin inline asm
	{  cvt.f32.f16 %f812, %rs361;}

	// end inline asm
	fma.rn.f32 	%f1213, %f811, %f812, %f1212;
	// begin inline asm
	{  cvt.f32.f16 %f813, %rs362;}

	// end inline asm
	// begin inline asm
	{  cvt.f32.f16 %f814, %rs363;}

	// end inline asm
	fma.rn.f32 	%f1214, %f813, %f814, %f1213;
	// begin inline asm
	{  cvt.f32.f16 %f815, %rs364;}

	// end inline asm
	// begin inline asm
	{  cvt.f32.f16 %f816, %rs365;}

	// end inline asm
	fma.rn.f32 	%f1215, %f815, %f816, %f1214;
	// begin inline asm
	{  cvt.f32.f16 %f817, %rs366;}

	// end inline asm
	// begin inline asm
	{  cvt.f32.f16 %f818, %rs367;}

	// end inline asm
	fma.rn.f32 	%f1216, %f817, %f818, %f1215;
	// begin inline asm
	{  cvt.f32.f16 %f819, %rs368;}

	// end inline asm
	// begin inline asm
	{  cvt.f32.f16 %f820, %rs369;}

	// end inline asm
	fma.rn.f32 	%f1217, %f819, %f820, %f1216;
	// begin inline asm
	{  cvt.f32.f16 %f821, %rs370;}

	// end inline asm
	// begin inline asm
	{  cvt.f32.f16 %f822, %rs371;}

	// end inline asm
	fma.rn.f32 	%f1218, %f821, %f822, %f1217;
	// begin inline asm
	{  cvt.f32.f16 %f823, %rs372;}

	// end inline asm
	// begin inline asm
	{  cvt.f32.f16 %f824, %rs373;}

	// end inline asm
	fma.rn.f32 	%f1219, %f823, %f824, %f1218;
	ld.shared.v4.b32 	{%r276, %r277, %r278, %r279}, [%r155+32880];
	mov.b32 	{%rs386, %rs388}, %r279;
	mov.b32 	{%rs382, %rs384}, %r278;
	mov.b32 	{%rs378, %rs380}, %r277;
	mov.b32 	{%rs374, %rs376}, %r276;
	// begin inline asm
	{  cvt.f32.f16 %f825, %rs374;}

	// end inline asm
	ld.shared.v4.b32 	{%r280, %r281, %r282, %r283}, [%r308];
	mov.b32 	{%rs387, %rs389}, %r283;
	mov.b32 	{%rs383, %rs385}, %r282;
	mov.b32 	{%rs379, %rs381}, %r281;
	mov.b32 	{%rs375, %rs377}, %r280;
	// begin inline asm
	{  cvt.f32.f16 %f826, %rs375;}

	// end inline asm
	fma.rn.f32 	%f1220, %f825, %f826, %f1219;
	// begin inline asm
	{  cvt.f32.f16 %f827, %rs376;}

	// end inline asm
	// begin inline asm
	{  cvt.f32.f16 %f828, %rs377;}

	// end inline asm
	fma.rn.f32 	%f1221, %f827, %f828, %f1220;
	// begin inline asm
	{  cvt.f32.f16 %f829, %rs378;}

	// end inline asm
	// begin inline asm
	{  cvt.f32.f16 %f830, %rs379;}

	// end inline asm
	fma.rn.f32 	%f1222, %f829, %f830, %f1221;
	// begin inline asm
	{  cvt.f32.f16 %f831, %rs380;}

	// end inline asm
	// begin inline asm
	{  cvt.f32.f16 %f832, %rs381;}

	// end inline asm
	fma.rn.f32 	%f1223, %f831, %f832, %f1222;
	// begin inline asm
	{  cvt.f32.f16 %f833, %rs382;}

	// end inline asm
	// begin inline asm
	{  cvt.f32.f16 %f834, %rs383;}

	// end inline asm
	fma.rn.f32 	%f1224, %f833, %f834, %f1223;
	// begin inline asm
	{  cvt.f32.f16 %f835, %rs384;}

	// end inline asm
	// begin inline asm
	{  cvt.f32.f16 %f836, %rs385;}

	// end inline asm
	fma.rn.f32 	%f1225, %f835, %f836, %f1224;
	// begin inline asm
	{  cvt.f32.f16 %f837, %rs386;}

	// end inline asm
	// begin inline asm
	{  cvt.f32.f16 %f838, %rs387;}

	// end inline asm
	fma.rn.f32 	%f1226, %f837, %f838, %f1225;
	// begin inline asm
	{  cvt.f32.f16 %f839, %rs388;}

	// end inline asm
	// begin inline asm
	{  cvt.f32.f16 %f840, %rs389;}

	// end inline asm
	fma.rn.f32 	%f1227, %f839, %f840, %f1226;
	sub.f32 	%f1228, %f1227, %f1297;
	mul.f32 	%f1229, %f1163, %f1228;
	mul.f32 	%f1230, %f1295, %f1229;
	fma.rn.f32 	%f1489, %f1230, %f586, %f1489;
	fma.rn.f32 	%f1488, %f1230, %f588, %f1488;
	fma.rn.f32 	%f1487, %f1230, %f590, %f1487;
	fma.rn.f32 	%f1486, %f1230, %f592, %f1486;
	fma.rn.f32 	%f1485, %f1230, %f594, %f1485;
	fma.rn.f32 	%f1484, %f1230, %f596, %f1484;
	fma.rn.f32 	%f1483, %f1230, %f598, %f1483;
	fma.rn.f32 	%f1482, %f1230, %f600, %f1482;
	fma.rn.f32 	%f1481, %f1230, %f602, %f1481;
	fma.rn.f32 	%f1480, %f1230, %f604, %f1480;
	fma.rn.f32 	%f1479, %f1230, %f606, %f1479;
	fma.rn.f32 	%f1478, %f1230, %f608, %f1478;
	fma.rn.f32 	%f1477, %f1230, %f610, %f1477;
	fma.rn.f32 	%f1476, %f1230, %f612, %f1476;
	fma.rn.f32 	%f1475, %f1230, %f614, %f1475;
	fma.rn.f32 	%f1474, %f1230, %f616, %f1474;
	fma.rn.f32 	%f1473, %f1230, %f618, %f1473;
	fma.rn.f32 	%f1472, %f1230, %f620, %f1472;
	fma.rn.f32 	%f1471, %f1230, %f622, %f1471;
	fma.rn.f32 	%f1470, %f1230, %f624, %f1470;
	fma.rn.f32 	%f1469, %f1230, %f626, %f1469;
	fma.rn.f32 	%f1468, %f1230, %f628, %f1468;
	fma.rn.f32 	%f1467, %f1230, %f630, %f1467;
	fma.rn.f32 	%f1466, %f1230, %f632, %f1466;
	fma.rn.f32 	%f1465, %f1230, %f634, %f1465;
	fma.rn.f32 	%f1464, %f1230, %f636, %f1464;
	fma.rn.f32 	%f1463, %f1230, %f638, %f1463;
	fma.rn.f32 	%f1462, %f1230, %f640, %f1462;
	fma.rn.f32 	%f1461, %f1230, %f642, %f1461;
	fma.rn.f32 	%f1460, %f1230, %f644, %f1460;
	fma.rn.f32 	%f1459, %f1230, %f646, %f1459;
	fma.rn.f32 	%f1458, %f1230, %f648, %f1458;
	fma.rn.f32 	%f1457, %f1230, %f650, %f1457;
	fma.rn.f32 	%f1456, %f1230, %f652, %f1456;
	fma.rn.f32 	%f1455, %f1230, %f654, %f1455;
	fma.rn.f32 	%f1454, %f1230, %f656, %f1454;
	fma.rn.f32 	%f1453, %f1230, %f658, %f1453;
	fma.rn.f32 	%f1452, %f1230, %f660, %f1452;
	fma.rn.f32 	%f1451, %f1230, %f662, %f1451;
	fma.rn.f32 	%f1450, %f1230, %f664, %f1450;
	fma.rn.f32 	%f1449, %f1230, %f666, %f1449;
	fma.rn.f32 	%f1448, %f1230, %f668, %f1448;
	fma.rn.f32 	%f1447, %f1230, %f670, %f1447;
	fma.rn.f32 	%f1446, %f1230, %f672, %f1446;
	fma.rn.f32 	%f1445, %f1230, %f674, %f1445;
	fma.rn.f32 	%f1444, %f1230, %f676, %f1444;
	fma.rn.f32 	%f1443, %f1230, %f678, %f1443;
	fma.rn.f32 	%f1442, %f1230, %f680, %f1442;
	fma.rn.f32 	%f1441, %f1230, %f682, %f1441;
	fma.rn.f32 	%f1440, %f1230, %f684, %f1440;
	fma.rn.f32 	%f1439, %f1230, %f686, %f1439;
	fma.rn.f32 	%f1438, %f1230, %f688, %f1438;
	fma.rn.f32 	%f1437, %f1230, %f690, %f1437;
	fma.rn.f32 	%f1436, %f1230, %f692, %f1436;
	fma.rn.f32 	%f1435, %f1230, %f694, %f1435;
	fma.rn.f32 	%f1434, %f1230, %f696, %f1434;
	fma.rn.f32 	%f1433, %f1230, %f698, %f1433;
	fma.rn.f32 	%f1432, %f1230, %f700, %f1432;
	fma.rn.f32 	%f1431, %f1230, %f702, %f1431;
	fma.rn.f32 	%f1430, %f1230, %f704, %f1430;
	fma.rn.f32 	%f1429, %f1230, %f706, %f1429;
	fma.rn.f32 	%f1428, %f1230, %f708, %f1428;
	fma.rn.f32 	%f1427, %f1230, %f710, %f1427;
	fma.rn.f32 	%f1426, %f1230, %f712, %f1426;
	div.s32 	%r284, %r309, %r303;
	mul.lo.s32 	%r285, %r284, %r303;
	sub.s32 	%r286, %r309, %r285;
	add.s32 	%r287, %r284, %r11;
	cvta.to.global.u64 	%rd163, %rd175;
	mul.wide.s32 	%rd164, %r287, 4;
	add.s64 	%rd165, %rd163, %rd164;
	ld.global.u32 	%r288, [%rd165];
	mul.lo.s32 	%r289, %r303, %r288;
	shl.b32 	%r290, %r289, 6;
	shl.b32 	%r291, %r286, 6;
	add.s32 	%r292, %r290, %r291;
	mul.wide.s32 	%rd166, %r292, 2;
	add.s64 	%rd35, %rd177, %rd166;
	mul.f32 	%f841, %f1230, %f585;
	// begin inline asm
	{  cvt.rn.f16.f32 %rs390, %f841;}

	// end inline asm
	// begin inline asm
	{ atom.add.noftz.f16 %rs391,[%rd35],%rs390; }

	// end inline asm
	add.s64 	%rd36, %rd178, %rd166;
	ld.shared.u16 	%rs393, [%r155+32768];
	// begin inline asm
	{  cvt.f32.f16 %f842, %rs393;}

	// end inline asm
	mul.f32 	%f843, %f1163, %f842;
	// begin inline asm
	{  cvt.rn.f16.f32 %rs394, %f843;}

	// end inline asm
	// begin inline asm
	{ atom.add.noftz.f16 %rs395,[%rd36],%rs394; }

	// end inline asm
	add.s64 	%rd37, %rd35, 2;
	ld.shared.u16 	%rs397, [%r155+2];
	// begin inline asm
	{  cvt.f32.f16 %f844, %rs397;}

	// end inline asm
	mul.f32 	%f845, %f1230, %f844;
	// begin inline asm
	{  cvt.rn.f16.f32 %rs398, %f845;}

	// end inline asm
	// begin inline asm
	{ atom.add.noftz.f16 %rs399,[%rd37],%rs398; }

	// end inline asm
	add.s64 	%rd38, %rd36, 2;
	ld.shared.u16 	%rs401, [%r155+32770];
	// begin inline asm
	{  cvt.f32.f16 %f846, %rs401;}

	// end inline asm
	mul.f32 	%f847, %f1163, %f846;
	// begin inline asm
	{  cvt.rn.f16.f32 %rs402, %f847;}

	// end inline asm
	// begin inline asm
	{ atom.add.noftz.f16 %rs403,[%rd38],%rs402; }

	// end inline asm
	add.s64 	%rd39, %rd35, 4;
	ld.shared.u16 	%rs405, [%r155+4];
	// begin inline asm
	{  cvt.f32.f16 %f848, %rs405;}

	// end inline asm
	mul.f32 	%f849, %f1230, %f848;
	// begin inline asm
	{  cvt.rn.f16.f32 %rs406, %f849;}

	// end inline asm
	// begin inline asm
	{ atom.add.noftz.f16 %rs407,[%rd39],%rs406; }

	// end inline asm
	add.s64 	%rd40, %rd36, 4;
	ld.shared.u16 	%rs409, [%r155+32772];
	// begin inline asm
	{  cvt.f32.f16 %f850, %rs409;}

	// end inline asm
	mul.f32 	%f851, %f1163, %f850;
	// begin inline asm
	{  cvt.rn.f16.f32 %rs410, %f851;}

	// end inline asm
	// begin inline asm
	{ atom.add.noftz.f16 %rs411,[%rd40],%rs410; }

	// end inline asm
	add.s64 	%rd41, %rd35, 6;
	ld.shared.u16 	%rs413, [%r155+6];
	// begin inline asm
	{  cvt.f32.f16 %f852, %rs413;}

	// end inline asm
	mul.f32 	%f853, %f1230, %f852;
	// begin inline asm
	{  cvt.rn.f16.f32 %rs414, %f853;}

	// end inline asm
	// begin inline asm
	{ atom.add.noftz.f16 %rs415,[%rd41],%rs414; }

	// end inline asm
	add.s64 	%rd42, %rd36, 6;
	ld.shared.u16 	%rs417, [%r155+32774];
	// begin inline asm
	{  cvt.f32.f16 %f854, %rs417;}

	// end inline asm
	mul.f32 	%f855, %f1163, %f854;
	// begin inline asm
	{  cvt.rn.f16.f32 %rs418, %f855;}

	// end inline asm
	// begin inline asm
	{ atom.add.noftz.f16 %rs419,[%rd42],%rs418; }

	// end inline asm
	add.s64 	%rd43, %rd35, 8;
	ld.shared.u16 	%rs421, [%r155+8];
	// begin inline asm
	{  cvt.f32.f16 %f856, %rs421;}

	// end inline asm
	mul.f32 	%f857, %f1230, %f856;
	// begin inline asm
	{  cvt.rn.f16.f32 %rs422, %f857;}

	// end inline asm
	// begin inline asm
	{ atom.add.noftz.f16 %rs423,[%rd43],%rs422; }

	// end inline asm
	add.s64 	%rd44, %rd36, 8;
	ld.shared.u16 	%rs425, [%r155+32776];
	// begin inline asm
	{  cvt.f32.f16 %f858, %rs425;}

	// end inline asm
	mul.f32 	%f859, %f1163, %f858;
	// begin inline asm
	{  cvt.rn.f16.f32 %rs426, %f859;}

	// end inline asm
	// begin inline asm
	{ atom.add.noftz.f16 %rs427,[%rd44],%rs426; }

	// end inline asm
	add.s64 	%rd45, %rd35, 10;
	ld.shared.u16 	%rs429, [%r155+10];
	// begin inline asm
	{  cvt.f32.f16 %f860, %rs429;}

	// end inline asm
	mul.f32 	%f861, %f1230, %f860;
	// begin inline asm
	{  cvt.rn.f16.f32 %rs430, %f861;}

	// end inline asm
	// begin inline asm
	{ atom.add.noftz.f16 %rs431,[%rd45],%rs430; }

	// end inline asm
	add.s64 	%rd46, %rd36, 10;
	ld.shared.u16 	%rs433, [%r155+32778];
	// begin inline asm
	{  cvt.f32.f16 %f862, %rs433;}

	// end inline asm
	mul.f32 	%f863, %f1163, %f862;
	// begin inline asm
	{  cvt.rn.f16.f32 %rs434, %f863;}

	// end inline asm
	// begin inline asm
	{ atom.add.noftz.f16 %rs435,[%rd46],%rs434; }

	// end inline asm
	add.s64 	%rd47, %rd35, 12;
	ld.shared.u16 	%rs437, [%r155+12];
	// begin inline asm
	{  cvt.f32.f16 %f864, %rs437;}

	// end inline asm
	mul.f32 	%f865, %f1230, %f864;
	// begin inline asm
	{  cvt.rn.f16.f32 %rs438, %f865;}

	// end inline asm
	// begin inline asm
	{ atom.add.noftz.f16 %rs439,[%rd47],%rs438; }

	// end inline asm
	add.s64 	%rd48, %rd36, 12;
	ld.shared.u16 	%rs441, [%r155+32780];
	// begin inline asm
	{  cvt.f32.f16 %f866, %rs441;}

	// end inline asm
	mul.f32 	%f867, %f1163, %f866;
	// begin inline asm
	{  cvt.rn.f16.f32 %rs442, %f867;}

	// end inline asm
	// begin inline asm
	{ atom.add.noftz.f16 %rs443,[%rd48],%rs442; }

	// end inline asm
	add.s64 	%rd49, %rd35, 14;
	ld.shared.u16 	%rs445, [%r155+14];
	// begin inline asm
	{  cvt.f32.f16 %f868, %rs445;}

	// end inline asm
	mul.f32 	%f869, %f1230, %f868;
	// begin inline asm
	{  cvt.rn.f16.f32 %rs446, %f869;}

	// end inline asm
	// begin inline asm
	{ atom.add.noftz.f16 %rs447,[%rd49],%rs446; }

	// end inline asm
	add.s64 	%rd50, %rd36, 14;
	ld.shared.u16 	%rs449, [%r155+32782];
	// begin inline asm
	{  cvt.f32.f16 %f870, %rs449;}

	// end inline asm
	mul.f32 	%f871, %f1163, %f870;
	// begin inline asm
	{  cvt.rn.f16.f32 %rs450, %f871;}

	// end inline asm
	// begin inline asm
	{ atom.add.noftz.f16 %rs451,[%rd50],%rs450; }

	// end inline asm
	add.s64 	%rd51, %rd35, 16;
	ld.shared.u16 	%rs453, [%r155+16];
	// begin inline asm
	{  cvt.f32.f16 %f872, %rs453;}

	// end inline asm
	mul.f32 	%f873, %f1230, %f872;
	// begin inline asm
	{  cvt.rn.f16.f32 %rs454, %f873;}

	// end inline asm
	// begin inline asm
	{ atom.add.noftz.f16 %rs455,[%rd51],%rs454; }

	// end inline asm
	add.s64 	%rd52, %rd36, 16;
	ld.shared.u16 	%rs457, [%r155+32784];
	// begin inline asm
	{  cvt.f32.f16 %f874, %rs457;}

	// end inline asm
	mul.f32 	%f875, %f1163, %f874;
	// begin inline asm
	{  cvt.rn.f16.f32 %rs458, %f875;}

	// end inline asm
	// begin inline asm
	{ atom.add.noftz.f16 %rs459,[%rd52],%rs458; }

	// end inline asm
	add.s64 	%rd53, %rd35, 18;
	ld.shared.u16 	%rs461, [%r155+18];
	// begin inline asm
	{  cvt.f32.f16 %f876, %rs461;}

	// end inline asm
	mul.f32 	%f877, %f1230, %f876;
	// begin inline asm
	{  cvt.rn.f16.f32 %rs462, %f877;}

	// end inline asm
	// begin inline asm
	{ atom.add.noftz.f16 %rs463,[%rd53],%rs462; }

	// end inline asm
	add.s64 	%rd54, %rd36, 18;
	ld.shared.u16 	%rs465, [%r155+32786];
	// begin inline asm
	{  cvt.f32.f16 %f878, %rs465;}

	// end inline asm
	mul.f32 	%f879, %f1163, %f878;
	// begin inline asm
	{  cvt.rn.f16.f32 %rs466, %f879;}

	// end inline asm
	// begin inline asm
	{ atom.add.noftz.f16 %rs467,[%rd54],%rs466; }

	// end inline asm
	add.s64 	%rd55, %rd35, 20;
	ld.shared.u16 	%rs469, [%r155+20];
	// begin inline asm
	{  cvt.f32.f16 %f880, %rs469;}

	// end inline asm
	mul.f32 	%f881, %f1230, %f880;
	// begin inline asm
	{  cvt.rn.f16.f32 %rs470, %f881;}

	// end inline asm
	// begin inline asm
	{ atom.add.noftz.f16 %rs471,[%rd55],%rs470; }

	// end inline asm
	add.s64 	%rd56, %rd36, 20;
	ld.shared.u16 	%rs473, [%r155+32788];
	// begin inline asm
	{  cvt.f32.f16 %f882, %rs473;}

	// end inline asm
	mul.f32 	%f883, %f1163, %f882;
	// begin inline asm
	{  cvt.rn.f16.f32 %rs474, %f883;}

	// end inline asm
	// begin inline asm
	{ atom.add.noftz.f16 %rs475,[%rd56],%rs474; }

	// end inline asm
	add.s64 	%rd57, %rd35, 22;
	ld.shared.u16 	%rs477, [%r155+22];
	// begin inline asm
	{  cvt.f32.f16 %f884, %rs477;}

	// end inline asm
	mul.f32 	%f885, %f1230, %f884;
	// begin inline asm
	{  cvt.rn.f16.f32 %rs478, %f885;}

	// end inline asm
	// begin inline asm
	{ atom.add.noftz.f16 %rs479,[%rd57],%rs478; }

	// end inline asm
	add.s64 	%rd58, %rd36, 22;
	ld.shared.u16 	%rs481, [%r155+32790];
	// begin inline asm
	{  cvt.f32.f16 %f886, %rs481;}

	// end inline asm
	mul.f32 	%f887, %f1163, %f886;
	// begin inline asm
	{  cvt.rn.f16.f32 %rs482, %f887;}

	// end inline asm
	// begin inline asm
	{ atom.add.noftz.f16 %rs483,[%rd58],%rs482; }

	// end inline asm
	add.s64 	%rd59, %rd35, 24;
	ld.shared.u16 	%rs485, [%r155+24];
	// begin inline asm
	{  cvt.f32.f16 %f888, %rs485;}

	// end inline asm
	mul.f32 	%f889, %f1230, %f888;
	// begin inline asm
	{  cvt.rn.f16.f32 %rs486, %f889;}

	// end inline asm
	// begin inline asm
	{ atom.add.noftz.f16 %rs487,[%rd59],%rs486; }

	// end inline asm
	add.s64 	%rd60, %rd36, 24;
	ld.shared.u16 	%rs489, [%r155+32792];
	// begin inline asm
	{  cvt.f32.f16 %f890, %rs489;}

	// end inline asm
	mul.f32 	%f891, %f1163, %f890;
	// begin inline asm
	{  cvt.rn.f16.f32 %rs490, %f891;}

	// end inline asm
	// begin inline asm
	{ atom.add.noftz.f16 %rs491,[%rd60],%rs490; }

	// end inline asm
	add.s64 	%rd61, %rd35, 26;
	ld.shared.u16 	%rs493, [%r155+26];
	// begin inline asm
	{  cvt.f32.f16 %f892, %rs493;}

	// end inline asm
	mul.f32 	%f893, %f1230, %f892;
	// begin inline asm
	{  cvt.rn.f16.f32 %rs494, %f893;}

	// end inline asm
	// begin inline asm
	{ atom.add.noftz.f16 %rs495,[%rd61],%rs494; }

	// end inline asm
	add.s64 	%rd62, %rd36, 26;
	ld.shared.u16 	%rs497, [%r155+32794];
	// begin inline asm
	{  cvt.f32.f16 %f894, %rs497;}

	// end inline asm
	mul.f32 	%f895, %f1163, %f894;
	// begin inline asm
	{  cvt.rn.f16.f32 %rs498, %f895;}

	// end inline asm
	// begin inline asm
	{ atom.add.noftz.f16 %rs499,[%rd62],%rs498; }

	// end inline asm
	add.s64 	%rd63, %rd35, 28;
	ld.shared.u16 	%rs501, [%r155+28];
	// begin inline asm
	{  cvt.f32.f16 %f896, %rs501;}

	// end inline asm
	mul.f32 	%f897, %f1230, %f896;
	// begin inline asm
	{  cvt.rn.f16.f32 %rs502, %f897;}

	// end inline asm
	// begin inline asm
	{ atom.add.noftz.f16 %rs503,[%rd63],%rs502; }

	// end inline asm
	add.s64 	%rd64, %rd36, 28;
	ld.shared.u16 	%rs505, [%r155+32796];
	// begin inline asm
	{  cvt.f32.f16 %f898, %rs505;}

	// end inline asm
	mul.f32 	%f899, %f1163, %f898;
	// begin inline asm
	{  cvt.rn.f16.f32 %rs506, %f899;}

	// end inline asm
	// begin inline asm
	{ atom.add.noftz.f16 %rs507,[%rd64],%rs506; }

	// end inline asm
	add.s64 	%rd65, %rd35, 30;
	ld.shared.u16 	%rs509, [%r155+30];
	// begin inline asm
	{  cvt.f32.f16 %f900, %rs509;}

	// end inline asm
	mul.f32 	%f901, %f1230, %f900;
	// begin inline asm
	{  cvt.rn.f16.f32 %rs510, %f901;}

	// end inline asm
	// begin inline asm
	{ atom.add.noftz.f16 %rs511,[%rd65],%rs510; }

	// end inline asm
	add.s64 	%rd66, %rd36, 30;
	ld.shared.u16 	%rs513, [%r155+32798];
	// begin inline asm
	{  cvt.f32.f16 %f902, %rs513;}

	// end inline asm
	mul.f32 	%f903, %f1163, %f902;
	// begin inline asm
	{  cvt.rn.f16.f32 %rs514, %f903;}

	// end inline asm
	// begin inline asm
	{ atom.add.noftz.f16 %rs515,[%rd66],%rs514; }

	// end inline asm
	add.s64 	%rd67, %rd35, 32;
	ld.shared.u16 	%rs517, [%r155+32];
	// begin inline asm
	{  cvt.f32.f16 %f904, %rs517;}

	// end inline asm
	mul.f32 	%f905, %f1230, %f904;
	// begin inline asm
	{  cvt.rn.f16.f32 %rs518, %f905;}

	// end inline asm
	// begin inline asm
	{ atom.add.noftz.f16 %rs519,[%rd67],%rs518; }

	// end inline asm
	add.s64 	%rd68, %rd36, 32;
	ld.shared.u16 	%rs521, [%r155+32800];
	// begin inline asm
	{  cvt.f32.f16 %f906, %rs521;}

	// end inline asm
	mul.f32 	%f907, %f1163, %f906;
	// begin inline asm
	{  cvt.rn.f16.f32 %rs522, %f907;}

	// end inline asm
	// begin inline asm
	{ atom.add.noftz.f16 %rs523,[%rd68],%rs522; }

	// end inline asm
	add.s64 	%rd69, %rd35, 34;
	ld.shared.u16 	%rs525, [%r155+34];
	// begin inline asm
	{  cvt.f32.f16 %f908, %rs525;}

	// end inline asm
	mul.f32 	%f909, %f1230, %f908;
	// begin inline asm
	{  cvt.rn.f16.f32 %rs526, %f909;}

	// end inline asm
	// begin inline asm
	{ atom.add.noftz.f16 %rs527,[%rd69],%rs526; }

	// end inline asm
	add.s64 	%rd70, %rd36, 34;
	ld.shared.u16 	%rs529, [%r155+32802];
	// begin inline asm
	{  cvt.f32.f16 %f910, %rs529;}

	// end inline asm
	mul.f32 	%f911, %f1163, %f910;
	// begin inline asm
	{  cvt.rn.f16.f32 %rs530, %f911;}

	// end inline asm
	// begin inline asm
	{ atom.add.noftz.f16 %rs531,[%rd70],%rs530; }

	// end inline asm
	add.s64 	%rd71, %rd35, 36;
	ld.shared.u16 	%rs533, [%r155+36];
	// begin inline asm
	{  cvt.f32.f16 %f912, %rs533;}

	// end inline asm
	mul.f32 	%f913, %f1230, %f912;
	// begin inline asm
	{  cvt.rn.f16.f32 %rs534, %f913;}

	// end inline asm
	// begin inline asm
	{ atom.add.noftz.f16 %rs535,[%rd71],%rs534; }

	// end inline asm
	add.s64 	%rd72, %rd36, 36;
	ld.shared.u16 	%rs537, [%r155+32804];
	// begin inline asm
	{  cvt.f32.f16 %f914, %rs537;}

	// end inline asm
	mul.f32 	%f915, %f1163, %f914;
	// begin inline asm
	{  cvt.rn.f16.f32 %rs538, %f915;}

	// end inline asm
	// begin inline asm
	{ atom.add.noftz.f16 %rs539,[%rd72],%rs538; }

	// end inline asm
	add.s64 	%rd73, %rd35, 38;
	ld.shared.u16 	%rs541, [%r155+38];
	// begin inline asm
	{  cvt.f32.f16 %f916, %rs541;}

	// end inline asm
	mul.f32 	%f917, %f1230, %f916;
	// begin inline asm
	{  cvt.rn.f16.f32 %rs542, %f917;}

	// end inline asm
	// begin inline asm
	{ atom.add.noftz.f16 %rs543,[%rd73],%rs542; }

	// end inline asm
	add.s64 	%rd74, %rd36, 38;
	ld.shared.u16 	%rs545, [%r155+32806];
	// begin inline asm
	{  cvt.f32.f16 %f918, %rs545;}

	// end inline asm
	mul.f32 	%f919, %f1163, %f918;
	// begin inline asm
	{  cvt.rn.f16.f32 %rs546, %f919;}

	// end inline asm
	// begin inline asm
	{ atom.add.noftz.f16 %rs547,[%rd74],%rs546; }

	// end inline asm
	add.s64 	%rd75, %rd35, 40;
	ld.shared.u16 	%rs549, [%r155+40];
	// begin inline asm
	{  cvt.f32.f16 %f920, %rs549;}

	// end inline asm
	mul.f32 	%f921, %f1230, %f920;
	// begin inline asm
	{  cvt.rn.f16.f32 %rs550, %f921;}

	// end inline asm
	// begin inline asm
	{ atom.add.noftz.f16 %rs551,[%rd75],%rs550; }

	// end inline asm
	add.s64 	%rd76, %rd36, 40;
	ld.shared.u16 	%rs553, [%r155+32808];
	// begin inline asm
	{  cvt.f32.f16 %f922, %rs553;}

	// end inline asm
	mul.f32 	%f923, %f1163, %f922;
	// begin inline asm
	{  cvt.rn.f16.f32 %rs554, %f923;}

	// end inline asm
	// begin inline asm
	{ atom.add.noftz.f16 %rs555,[%rd76],%rs554; }

	// end inline asm
	add.s64 	%rd77, %rd35, 42;
	ld.shared.u16 	%rs557, [%r155+42];
	// begin inline asm
	{  cvt.f32.f16 %f924, %rs557;}

	// end inline asm
	mul.f32 	%f925, %f1230, %f924;
	// begin inline asm
	{  cvt.rn.f16.f32 %rs558, %f925;}

	// end inline asm
	// begin inline asm
	{ atom.add.noftz.f16 %rs559,[%rd77],%rs558; }

	// end inline asm
	add.s64 	%rd78, %rd36, 42;
	ld.shared.u16 	%rs561, [%r155+32810];
	// begin inline asm
	{  cvt.f32.f16 %f926, %rs561;}

	// end inline asm
	mul.f32 	%f927, %f1163, %f926;
	// begin inline asm
	{  cvt.rn.f16.f32 %rs562, %f927;}

	// end inline asm
	// begin inline asm
	{ atom.add.noftz.f16 %rs563,[%rd78],%rs562; }

	// end inline asm
	add.s64 	%rd79, %rd35, 44;
	ld.shared.u16 	%rs565, [%r155+44];
	// begin inline asm
	{  cvt.f32.f16 %f928, %rs565;}

	// end inline asm
	mul.f32 	%f929, %f1230, %f928;
	// begin inline asm
	{  cvt.rn.f16.f32 %rs566, %f929;}

	// end inline asm
	// begin inline asm
	{ atom.add.noftz.f16 %rs567,[%rd79],%rs566; }

	// end inline asm
	add.s64 	%rd80, %rd36, 44;
	ld.shared.u16 	%rs569, [%r155+32812];
	// begin inline asm
	{  cvt.f32.f16 %f930, %rs569;}

	// end inline asm
	mul.f32 	%f931, %f1163, %f930;
	// begin inline asm
	{  cvt.rn.f16.f32 %rs570, %f931;}

	// end inline asm
	// begin inline asm
	{ atom.add.noftz.f16 %rs571,[%rd80],%rs570; }

	// end inline asm
	add.s64 	%rd81, %rd35, 46;
	ld.shared.u16 	%rs573, [%r155+46];
	// begin inline asm
	{  cvt.f32.f16 %f932, %rs573;}

	// end inline asm
	mul.f32 	%f933, %f1230, %f932;
	// begin inline asm
	{  cvt.rn.f16.f32 %rs574, %f933;}

	// end inline asm
	// begin inline asm
	{ atom.add.noftz.f16 %rs575,[%rd81],%rs574; }

	// end inline asm
	add.s64 	%rd82, %rd36, 46;
	ld.shared.u16 	%rs577, [%r155+32814];
	// begin inline asm
	{  cvt.f32.f16 %f934, %rs577;}

	// end inline asm
	mul.f32 	%f935, %f1163, %f934;
	// begin inline asm
	{  cvt.rn.f16.f32 %rs578, %f935;}

	// end inline asm
	// begin inline asm
	{ atom.add.noftz.f16 %rs579,[%rd82],%rs578; }

	// end inline asm
	add.s64 	%rd83, %rd35, 48;
	ld.shared.u16 	%rs581, [%r155+48];
	// begin inline asm
	{  cvt.f32.f16 %f936, %rs581;}

	// end inline asm
	mul.f32 	%f937, %f1230, %f936;
	// begin inline asm
	{  cvt.rn.f16.f32 %rs582, %f937;}

	// end inline asm
	// begin inline asm
	{ atom.add.noftz.f16 %rs583,[%rd83],%rs582; }

	// end inline asm
	add.s64 	%rd84, %rd36, 48;
	ld.shared.u16 	%rs585, [%r155+32816];
	// begin inline asm
	{  cvt.f32.f16 %f938, %rs585;}

	// end inline asm
	mul.f32 	%f939, %f1163, %f938;
	// begin inline asm
	{  cvt.rn.f16.f32 %rs586, %f939;}

	// end inline asm
	// begin inline asm
	{ atom.add.noftz.f16 %rs587,[%rd84],%rs586; }

	// end inline asm
	add.s64 	%rd85, %rd35, 50;
	ld.shared.u16 	%rs589, [%r155+50];
	// begin inline asm
	{  cvt.f32.f16 %f940, %rs589;}

	// end inline asm
	mul.f32 	%f941, %f1230, %f940;
	// begin inline asm
	{  cvt.rn.f16.f32 %rs590, %f941;}

	// end inline asm
	// begin inline asm
	{ atom.add.noftz.f16 %rs591,[%rd85],%rs590; }

	// end inline asm
	add.s64 	%rd86, %rd36, 50;
	ld.shared.u16 	%rs593, [%r155+32818];
	// begin inline asm
	{  cvt.f32.f16 %f942, %rs593;}

	// end inline asm
	mul.f32 	%f943, %f1163, %f942;
	// begin inline asm
	{  cvt.rn.f16.f32 %rs594, %f943;}

	// end inline asm
	// begin inline asm
	{ atom.add.noftz.f16 %rs595,[%rd86],%rs594; }

	// end inline asm
	add.s64 	%rd87, %rd35, 52;
	ld.shared.u16 	%rs597, [%r155+52];
	// begin inline asm
	{  cvt.f32.f16 %f944, %rs597;}

	// end inline asm
	mul.f32 	%f945, %f1230, %f944;
	// begin inline asm
	{  cvt.rn.f16.f32 %rs598, %f945;}

	// end inline asm
	// begin inline asm
	{ atom.add.noftz.f16 %rs599,[%rd87],%rs598; }

	// end inline asm
	add.s64 	%rd88, %rd36, 52;
	ld.shared.u16 	%rs601, [%r155+32820];
	// begin inline asm
	{  cvt.f32.f16 %f946, %rs601;}

	// end inline asm
	mul.f32 	%f947, %f1163, %f946;
	// begin inline asm
	{  cvt.rn.f16.f32 %rs602, %f947;}

	// end inline asm
	// begin inline asm
	{ atom.add.noftz.f16 %rs603,[%rd88],%rs602; }

	// end inline asm
	add.s64 	%rd89, %rd35, 54;
	ld.shared.u16 	%rs605, [%r155+54];
	// begin inline asm
	{  cvt.f32.f16 %f948, %rs605;}

	// end inline asm
	mul.f32 	%f949, %f1230, %f948;
	// begin inline asm
	{  cvt.rn.f16.f32 %rs606, %f949;}

	// end inline asm
	// begin inline asm
	{ atom.add.noftz.f16 %rs607,[%rd89],%rs606; }

	// end inline asm
	add.s64 	%rd90, %rd36, 54;
	ld.shared.u16 	%rs609, [%r155+32822];
	// begin inline asm
	{  cvt.f32.f16 %f950, %rs609;}

	// end inline asm
	mul.f32 	%f951, %f1163, %f950;
	// begin inline asm
	{  cvt.rn.f16.f32 %rs610, %f951;}

	// end inline asm
	// begin inline asm
	{ atom.add.noftz.f16 %rs611,[%rd90],%rs610; }

	// end inline asm
	add.s64 	%rd91, %rd35, 56;
	ld.shared.u16 	%rs613, [%r155+56];
	// begin inline asm
	{  cvt.f32.f16 %f952, %rs613;}

	// end inline asm
	mul.f32 	%f953, %f1230, %f952;
	// begin inline asm
	{  cvt.rn.f16.f32 %rs614, %f953;}

	// end inline asm
	// begin inline asm
	{ atom.add.noftz.f16 %rs615,[%rd91],%rs614; }

	// end inline asm
	add.s64 	%rd92, %rd36, 56;
	ld.shared.u16 	%rs617, [%r155+32824];
	// begin inline asm
	{  cvt.f32.f16 %f954, %rs617;}

	// end inline asm
	mul.f32 	%f955, %f1163, %f954;
	// begin inline asm
	{  cvt.rn.f16.f32 %rs618, %f955;}

	// end inline asm
	// begin inline asm
	{ atom.add.noftz.f16 %rs619,[%rd92],%rs618; }

	// end inline asm
	add.s64 	%rd93, %rd35, 58;
	ld.shared.u16 	%rs621, [%r155+58];
	// begin inline asm
	{  cvt.f32.f16 %f956, %rs621;}

	// end inline asm
	mul.f32 	%f957, %f1230, %f956;
	// begin inline asm
	{  cvt.rn.f16.f32 %rs622, %f957;}

	// end inline asm
	// begin inline asm
	{ atom.add.noftz.f16 %rs623,[%rd93],%rs622; }

	// end inline asm
	add.s64 	%rd94, %rd36, 58;
	ld.shared.u16 	%rs625, [%r155+32826];
	// begin inline asm
	{  cvt.f32.f16 %f958, %rs625;}

	// end inline asm
	mul.f32 	%f959, %f1163, %f958;
	// begin inline asm
	{  cvt.rn.f16.f32 %rs626, %f959;}

	// end inline asm
	// begin inline asm
	{ atom.add.noftz.f16 %rs627,[%rd94],%rs626; }

	// end inline asm
	add.s64 	%rd95, %rd35, 60;
	ld.shared.u16 	%rs629, [%r155+60];
	// begin inline asm
	{  cvt.f32.f16 %f960, %rs629;}

	// end inline asm
	mul.f32 	%f961, %f1230, %f960;
	// begin inline asm
	{  cvt.rn.f16.f32 %rs630, %f961;}

	// end inline asm
	// begin inline asm
	{ atom.add.noftz.f16 %rs631,[%rd95],%rs630; }

	// end inline asm
	add.s64 	%rd96, %rd36, 60;
	ld.shared.u16 	%rs633, [%r155+32828];
	// begin inline asm
	{  cvt.f32.f16 %f962, %rs633;}

	// end inline asm
	mul.f32 	%f963, %f1163, %f962;
	// begin inline asm
	{  cvt.rn.f16.f32 %rs634, %f963;}

	// end inline asm
	// begin inline asm
	{ atom.add.noftz.f16 %rs635,[%rd96],%rs634; }

	// end inline asm
	add.s64 	%rd97, %rd35, 62;
	ld.shared.u16 	%rs637, [%r155+62];
	// begin inline asm
	{  cvt.f32.f16 %f964, %rs637;}

	// end inline asm
	mul.f32 	%f965, %f1230, %f964;
	// begin inline asm
	{  cvt.rn.f16.f32 %rs638, %f965;}

	// end inline asm
	// begin inline asm
	{ atom.add.noftz.f16 %rs639,[%rd97],%rs638; }

	// end inline asm
	add.s64 	%rd98, %rd36, 62;
	ld.shared.u16 	%rs641, [%r155+32830];
	// begin inline asm
	{  cvt.f32.f16 %f966, %rs641;}

	// end inline asm
	mul.f32 	%f967, %f1163, %f966;
	// begin inline asm
	{  cvt.rn.f16.f32 %rs642, %f967;}

	// end inline asm
	// begin inline asm
	{ atom.add.noftz.f16 %rs643,[%rd98],%rs642; }

	// end inline asm
	add.s64 	%rd99, %rd35, 64;
	ld.shared.u16 	%rs645, [%r155+64];
	// begin inline asm
	{  cvt.f32.f16 %f968, %rs645;}

	// end inline asm
	mul.f32 	%f969, %f1230, %f968;
	// begin inline asm
	{  cvt.rn.f16.f32 %rs646, %f969;}

	// end inline asm
	// begin inline asm
	{ atom.add.noftz.f16 %rs647,[%rd99],%rs646; }

	// end inline asm
	add.s64 	%rd100, %rd36, 64;
	ld.shared.u16 	%rs649, [%r155+32832];
	// begin inline asm
	{  cvt.f32.f16 %f970, %rs649;}

	// end inline asm
	mul.f32 	%f971, %f1163, %f970;
	// begin inline asm
	{  cvt.rn.f16.f32 %rs650, %f971;}

	// end inline asm
	// begin inline asm
	{ atom.add.noftz.f16 %rs651,[%rd100],%rs650; }

	// end inline asm
	add.s64 	%rd101, %rd35, 66;
	ld.shared.u16 	%rs653, [%r155+66];
	// begin inline asm
	{  cvt.f32.f16 %f972, %rs653;}

	// end inline asm
	mul.f32 	%f973, %f1230, %f972;
	// begin inline asm
	{  cvt.rn.f16.f32 %rs654, %f973;}

	// end inline asm
	// begin inline asm
	{ atom.add.noftz.f16 %rs655,[%rd101],%rs654; }

	// end inline asm
	add.s64 	%rd102, %rd36, 66;
	ld.shared.u16 	%rs657, [%r155+32834];
	// begin inline asm
	{  cvt.f32.f16 %f974, %rs657;}

	// end inline asm
	mul.f32 	%f975, %f1163, %f974;
	// begin inline asm
	{  cvt.rn.f16.f32 %rs658, %f975;}

	// end inline asm
	// begin inline asm
	{ atom.add.noftz.f16 %rs659,[%rd102],%rs658; }

	// end inline asm
	add.s64 	%rd103, %rd35, 68;
	ld.shared.u16 	%rs661, [%r155+68];
	// begin inline asm
	{  cvt.f32.f16 %f976, %rs661;}

	// end inline asm
	mul.f32 	%f977, %f1230, %f976;
	// begin inline asm
	{  cvt.rn.f16.f32 %rs662, %f977;}

	// end inline asm
	// begin inline asm
	{ atom.add.noftz.f16 %rs663,[%rd103],%rs662; }

	// end inline asm
	add.s64 	%rd104, %rd36, 68;
	ld.shared.u16 	%rs665, [%r155+32836];
	// begin inline asm
	{  cvt.f32.f16 %f978, %rs665;}

	// end inline asm
	mul.f32 	%f979, %f1163, %f978;
	// begin inline asm
	{  cvt.rn.f16.f32 %rs666, %f979;}

	// end inline asm
	// begin inline asm
	{ atom.add.noftz.f16 %rs667,[%rd104],%rs666; }

	// end inline asm
	add.s64 	%rd105, %rd35, 70;
	ld.shared.u16 	%rs669, [%r155+70];
	// begin inline asm
	{  cvt.f32.f16 %f980, %rs669;}

	// end inline asm
	mul.f32 	%f981, %f1230, %f980;
	// begin inline asm
	{  cvt.rn.f16.f32 %rs670, %f981;}

	// end inline asm
	// begin inline asm
	{ atom.add.noftz.f16 %rs671,[%rd105],%rs670; }

	// end inline asm
	add.s64 	%rd106, %rd36, 70;
	ld.shared.u16 	%rs673, [%r155+32838];
	// begin inline asm
	{  cvt.f32.f16 %f982, %rs673;}

	// end inline asm
	mul.f32 	%f983, %f1163, %f982;
	// begin inline asm
	{  cvt.rn.f16.f32 %rs674, %f983;}

	// end inline asm
	// begin inline asm
	{ atom.add.noftz.f16 %rs675,[%rd106],%rs674; }

	// end inline asm
	add.s64 	%rd107, %rd35, 72;
	ld.shared.u16 	%rs677, [%r155+72];
	// begin inline asm
	{  cvt.f32.f16 %f984, %rs677;}

	// end inline asm
	mul.f32 	%f985, %f1230, %f984;
	// begin inline asm
	{  cvt.rn.f16.f32 %rs678, %f985;}

	// end inline asm
	// begin inline asm
	{ atom.add.noftz.f16 %rs679,[%rd107],%rs678; }

	// end inline asm
	add.s64 	%rd108, %rd36, 72;
	ld.shared.u16 	%rs681, [%r155+32840];
	// begin inline asm
	{  cvt.f32.f16 %f986, %rs681;}

	// end inline asm
	mul.f32 	%f987, %f1163, %f986;
	// begin inline asm
	{  cvt.rn.f16.f32 %rs682, %f987;}

	// end inline asm
	// begin inline asm
	{ atom.add.noftz.f16 %rs683,[%rd108],%rs682; }

	// end inline asm
	add.s64 	%rd109, %rd35, 74;
	ld.shared.u16 	%rs685, [%r155+74];
	// begin inline asm
	{  cvt.f32.f16 %f988, %rs685;}

	// end inline asm
	mul.f32 	%f989, %f1230, %f988;
	// begin inline asm
	{  cvt.rn.f16.f32 %rs686, %f989;}

	// end inline asm
	// begin inline asm
	{ atom.add.noftz.f16 %rs687,[%rd109],%rs686; }

	// end inline asm
	add.s64 	%rd110, %rd36, 74;
	ld.shared.u16 	%rs689, [%r155+32842];
	// begin inline asm
	{  cvt.f32.f16 %f990, %rs689;}

	// end inline asm
	mul.f32 	%f991, %f1163, %f990;
	// begin inline asm
	{  cvt.rn.f16.f32 %rs690, %f991;}

	// end inline asm
	// begin inline asm
	{ atom.add.noftz.f16 %rs691,[%rd110],%rs690; }

	// end inline asm
	add.s64 	%rd111, %rd35, 76;
	ld.shared.u16 	%rs693, [%r155+76];
	// begin inline asm
	{  cvt.f32.f16 %f992, %rs693;}

	// end inline asm
	mul.f32 	%f993, %f1230, %f992;
	// begin inline asm
	{  cvt.rn.f16.f32 %rs694, %f993;}

	// end inline asm
	// begin inline asm
	{ atom.add.noftz.f16 %rs695,[%rd111],%rs694; }

	// end inline asm
	add.s64 	%rd112, %rd36, 76;
	ld.shared.u16 	%rs697, [%r155+32844];
	// begin inline asm
	{  cvt.f32.f16 %f994, %rs697;}

	// end inline asm
	mul.f32 	%f995, %f1163, %f994;
	// begin inline asm
	{  cvt.rn.f16.f32 %rs698, %f995;}

	// end inline asm
	// begin inline asm
	{ atom.add.noftz.f16 %rs699,[%rd112],%rs698; }

	// end inline asm
	add.s64 	%rd113, %rd35, 78;
	ld.shared.u16 	%rs701, [%r155+78];
	// begin inline asm
	{  cvt.f32.f16 %f996, %rs701;}

	// end inline asm
	mul.f32 	%f997, %f1230, %f996;
	// begin inline asm
	{  cvt.rn.f16.f32 %rs702, %f997;}

	// end inline asm
	// begin inline asm
	{ atom.add.noftz.f16 %rs703,[%rd113],%rs702; }

	// end inline asm
	add.s64 	%rd114, %rd36, 78;
	ld.shared.u16 	%rs705, [%r155+32846];
	// begin inline asm
	{  cvt.f32.f16 %f998, %rs705;}

	// end inline asm
	mul.f32 	%f999, %f1163, %f998;
	// begin inline asm
	{  cvt.rn.f16.f32 %rs706, %f999;}

	// end inline asm
	// begin inline asm
	{ atom.add.noftz.f16 %rs707,[%rd114],%rs706; }

	// end inline asm
	add.s64 	%rd115, %rd35, 80;
	ld.shared.u16 	%rs709, [%r155+80];
	// begin inline asm
	{  cvt.f32.f16 %f1000, %rs709;}

	// end inline asm
	mul.f32 	%f1001, %f1230, %f1000;
	// begin inline asm
	{  cvt.rn.f16.f32 %rs710, %f1001;}

	// end inline asm
	// begin inline asm
	{ atom.add.noftz.f16 %rs711,[%rd115],%rs710; }

	// end inline asm
	add.s64 	%rd116, %rd36, 80;
	ld.shared.u16 	%rs713, [%r155+32848];
	// begin inline asm
	{  cvt.f32.f16 %f1002, %rs713;}

	// end inline asm
	mul.f32 	%f1003, %f1163, %f1002;
	// begin inline asm
	{  cvt.rn.f16.f32 %rs714, %f1003;}

	// end inline asm
	// begin inline asm
	{ atom.add.noftz.f16 %rs715,[%rd116],%rs714; }

	// end inline asm
	add.s64 	%rd117, %rd35, 82;
	ld.shared.u16 	%rs717, [%r155+82];
	// begin inline asm
	{  cvt.f32.f16 %f1004, %rs717;}

	// end inline asm
	mul.f32 	%f1005, %f1230, %f1004;
	// begin inline asm
	{  cvt.rn.f16.f32 %rs718, %f1005;}

	// end inline asm
	// begin inline asm
	{ atom.add.noftz.f16 %rs719,[%rd117],%rs718; }

	// end inline asm
	add.s64 	%rd118, %rd36, 82;
	ld.shared.u16 	%rs721, [%r155+32850];
	// begin inline asm
	{  cvt.f32.f16 %f1006, %rs721;}

	// end inline asm
	mul.f32 	%f1007, %f1163, %f1006;
	// begin inline asm
	{  cvt.rn.f16.f32 %rs722, %f1007;}

	// end inline asm
	// begin inline asm
	{ atom.add.noftz.f16 %rs723,[%rd118],%rs722; }

	// end inline asm
	add.s64 	%rd119, %rd35, 84;
	ld.shared.u16 	%rs725, [%r155+84];
	// begin inline asm
	{  cvt.f32.f16 %f1008, %rs725;}

	// end inline asm
	mul.f32 	%f1009, %f1230, %f1008;
	// begin inline asm
	{  cvt.rn.f16.f32 %rs726, %f1009;}

	// end inline asm
	// begin inline asm
	{ atom.add.noftz.f16 %rs727,[%rd119],%rs726; }

	// end inline asm
	add.s64 	%rd120, %rd36, 84;
	ld.shared.u16 	%rs729, [%r155+32852];
	// begin inline asm
	{  cvt.f32.f16 %f1010, %rs729;}

	// end inline asm
	mul.f32 	%f1011, %f1163, %f1010;
	// begin inline asm
	{  cvt.rn.f16.f32 %rs730, %f1011;}

	// end inline asm
	// begin inline asm
	{ atom.add.noftz.f16 %rs731,[%rd120],%rs730; }

	// end inline asm
	add.s64 	%rd121, %rd35, 86;
	ld.shared.u16 	%rs733, [%r155+86];
	// begin inline asm
	{  cvt.f32.f16 %f1012, %rs733;}

	// end inline asm
	mul.f32 	%f1013, %f1230, %f1012;
	// begin inline asm
	{  cvt.rn.f16.f32 %rs734, %f1013;}

	// end inline asm
	// begin inline asm
	{ atom.add.noftz.f16 %rs735,[%rd121],%rs734; }

	// end inline asm
	add.s64 	%rd122, %rd36, 86;
	ld.shared.u16 	%rs737, [%r155+32854];
	// begin inline asm
	{  cvt.f32.f16 %f1014, %rs737;}

	// end inline asm
	mul.f32 	%f1015, %f1163, %f1014;
	// begin inline asm
	{  cvt.rn.f16.f32 %rs738, %f1015;}

	// end inline asm
	// begin inline asm
	{ atom.add.noftz.f16 %rs739,[%rd122],%rs738; }

	// end inline asm
	add.s64 	%rd123, %rd35, 88;
	ld.shared.u16 	%rs741, [%r155+88];
	// begin inline asm
	{  cvt.f32.f16 %f1016, %rs741;}

	// end inline asm
	mul.f32 	%f1017, %f1230, %f1016;
	// begin inline asm
	{  cvt.rn.f16.f32 %rs742, %f1017;}

	// end inline asm
	// begin inline asm
	{ atom.add.noftz.f16 %rs743,[%rd123],%rs742; }

	// end inline asm
	add.s64 	%rd124, %rd36, 88;
	ld.shared.u16 	%rs745, [%r155+32856];
	// begin inline asm
	{  cvt.f32.f16 %f1018, %rs745;}

	// end inline asm
	mul.f32 	%f1019, %f1163, %f1018;
	// begin inline asm
	{  cvt.rn.f16.f32 %rs746, %f1019;}

	// end inline asm
	// begin inline asm
	{ atom.add.noftz.f16 %rs747,[%rd124],%rs746; }

	// end inline asm
	add.s64 	%rd125, %rd35, 90;
	ld.shared.u16 	%rs749, [%r155+90];
	// begin inline asm
	{  cvt.f32.f16 %f1020, %rs749;}

	// end inline asm
	mul.f32 	%f1021, %f1230, %f1020;
	// begin inline asm
	{  cvt.rn.f16.f32 %rs750, %f1021;}

	// end inline asm
	// begin inline asm
	{ atom.add.noftz.f16 %rs751,[%rd125],%rs750; }

	// end inline asm
	add.s64 	%rd126, %rd36, 90;
	ld.shared.u16 	%rs753, [%r155+32858];
	// begin inline asm
	{  cvt.f32.f16 %f1022, %rs753;}

	// end inline asm
	mul.f32 	%f1023, %f1163, %f1022;
	// begin inline asm
	{  cvt.rn.f16.f32 %rs754, %f1023;}

	// end inline asm
	// begin inline asm
	{ atom.add.noftz.f16 %rs755,[%rd126],%rs754; }

	// end inline asm
	add.s64 	%rd127, %rd35, 92;
	ld.shared.u16 	%rs757, [%r155+92];
	// begin inline asm
	{  cvt.f32.f16 %f1024, %rs757;}

	// end inline asm
	mul.f32 	%f1025, %f1230, %f1024;
	// begin inline asm
	{  cvt.rn.f16.f32 %rs758, %f1025;}

	// end inline asm
	// begin inline asm
	{ atom.add.noftz.f16 %rs759,[%rd127],%rs758; }

	// end inline asm
	add.s64 	%rd128, %rd36, 92;
	ld.shared.u16 	%rs761, [%r155+32860];
	// begin inline asm
	{  cvt.f32.f16 %f1026, %rs761;}

	// end inline asm
	mul.f32 	%f1027, %f1163, %f1026;
	// begin inline asm
	{  cvt.rn.f16.f32 %rs762, %f1027;}

	// end inline asm
	// begin inline asm
	{ atom.add.noftz.f16 %rs763,[%rd128],%rs762; }

	// end inline asm
	add.s64 	%rd129, %rd35, 94;
	ld.shared.u16 	%rs765, [%r155+94];
	// begin inline asm
	{  cvt.f32.f16 %f1028, %rs765;}

	// end inline asm
	mul.f32 	%f1029, %f1230, %f1028;
	// begin inline asm
	{  cvt.rn.f16.f32 %rs766, %f1029;}

	// end inline asm
	// begin inline asm
	{ atom.add.noftz.f16 %rs767,[%rd129],%rs766; }

	// end inline asm
	add.s64 	%rd130, %rd36, 94;
	ld.shared.u16 	%rs769, [%r155+32862];
	// begin inline asm
	{  cvt.f32.f16 %f1030, %rs769;}

	// end inline asm
	mul.f32 	%f1031, %f1163, %f1030;
	// begin inline asm
	{  cvt.rn.f16.f32 %rs770, %f1031;}

	// end inline asm
	// begin inline asm
	{ atom.add.noftz.f16 %rs771,[%rd130],%rs770; }

	// end inline asm
	add.s64 	%rd131, %rd35, 96;
	ld.shared.u16 	%rs773, [%r155+96];
	// begin inline asm
	{  cvt.f32.f16 %f1032, %rs773;}

	// end inline asm
	mul.f32 	%f1033, %f1230, %f1032;
	// begin inline asm
	{  cvt.rn.f16.f32 %rs774, %f1033;}

	// end inline asm
	// begin inline asm
	{ atom.add.noftz.f16 %rs775,[%rd131],%rs774; }

	// end inline asm
	add.s64 	%rd132, %rd36, 96;
	ld.shared.u16 	%rs777, [%r155+32864];
	// begin inline asm
	{  cvt.f32.f16 %f1034, %rs777;}

	// end inline asm
	mul.f32 	%f1035, %f1163, %f1034;
	// begin inline asm
	{  cvt.rn.f16.f32 %rs778, %f1035;}

	// end inline asm
	// begin inline asm
	{ atom.add.noftz.f16 %rs779,[%rd132],%rs778; }

	// end inline asm
	add.s64 	%rd133, %rd35, 98;
	ld.shared.u16 	%rs781, [%r155+98];
	// begin inline asm
	{  cvt.f32.f16 %f1036, %rs781;}

	// end inline asm
	mul.f32 	%f1037, %f1230, %f1036;
	// begin inline asm
	{  cvt.rn.f16.f32 %rs782, %f1037;}

	// end inline asm
	// begin inline asm
	{ atom.add.noftz.f16 %rs783,[%rd133],%rs782; }

	// end inline asm
	add.s64 	%rd134, %rd36, 98;
	ld.shared.u16 	%rs785, [%r155+32866];
	// begin inline asm
	{  cvt.f32.f16 %f1038, %rs785;}

	// end inline asm
	mul.f32 	%f1039, %f1163, %f1038;
	// begin inline asm
	{  cvt.rn.f16.f32 %rs786, %f1039;}

	// end inline asm
	// begin inline asm
	{ atom.add.noftz.f16 %rs787,[%rd134],%rs786; }

	// end inline asm
	add.s64 	%rd135, %rd35, 100;
	ld.shared.u16 	%rs789, [%r155+100];
	// begin inline asm
	{  cvt.f32.f16 %f1040, %rs789;}

	// end inline asm
	mul.f32 	%f1041, %f1230, %f1040;
	// begin inline asm
	{  cvt.rn.f16.f32 %rs790, %f1041;}

	// end inline asm
	// begin inline asm
	{ atom.add.noftz.f16 %rs791,[%rd135],%rs790; }

	// end inline asm
	add.s64 	%rd136, %rd36, 100;
	ld.shared.u16 	%rs793, [%r155+32868];
	// begin inline asm
	{  cvt.f32.f16 %f1042, %rs793;}

	// end inline asm
	mul.f32 	%f1043, %f1163, %f1042;
	// begin inline asm
	{  cvt.rn.f16.f32 %rs794, %f1043;}

	// end inline asm
	// begin inline asm
	{ atom.add.noftz.f16 %rs795,[%rd136],%rs794; }

	// end inline asm
	add.s64 	%rd137, %rd35, 102;
	ld.shared.u16 	%rs797, [%r155+102];
	// begin inline asm
	{  cvt.f32.f16 %f1044, %rs797;}

	// end inline asm
	mul.f32 	%f1045, %f1230, %f1044;
	// begin inline asm
	{  cvt.rn.f16.f32 %rs798, %f1045;}

	// end inline asm
	// begin inline asm
	{ atom.add.noftz.f16 %rs799,[%rd137],%rs798; }

	// end inline asm
	add.s64 	%rd138, %rd36, 102;
	ld.shared.u16 	%rs801, [%r155+32870];
	// begin inline asm
	{  cvt.f32.f16 %f1046, %rs801;}

	// end inline asm
	mul.f32 	%f1047, %f1163, %f1046;
	// begin inline asm
	{  cvt.rn.f16.f32 %rs802, %f1047;}

	// end inline asm
	// begin inline asm
	{ atom.add.noftz.f16 %rs803,[%rd138],%rs802; }

	// end inline asm
	add.s64 	%rd139, %rd35, 104;
	ld.shared.u16 	%rs805, [%r155+104];
	// begin inline asm
	{  cvt.f32.f16 %f1048, %rs805;}

	// end inline asm
	mul.f32 	%f1049, %f1230, %f1048;
	// begin inline asm
	{  cvt.rn.f16.f32 %rs806, %f1049;}

	// end inline asm
	// begin inline asm
	{ atom.add.noftz.f16 %rs807,[%rd139],%rs806; }

	// end inline asm
	add.s64 	%rd140, %rd36, 104;
	ld.shared.u16 	%rs809, [%r155+32872];
	// begin inline asm
	{  cvt.f32.f16 %f1050, %rs809;}

	// end inline asm
	mul.f32 	%f1051, %f1163, %f1050;
	// begin inline asm
	{  cvt.rn.f16.f32 %rs810, %f1051;}

	// end inline asm
	// begin inline asm
	{ atom.add.noftz.f16 %rs811,[%rd140],%rs810; }

	// end inline asm
	add.s64 	%rd141, %rd35, 106;
	ld.shared.u16 	%rs813, [%r155+106];
	// begin inline asm
	{  cvt.f32.f16 %f1052, %rs813;}

	// end inline asm
	mul.f32 	%f1053, %f1230, %f1052;
	// begin inline asm
	{  cvt.rn.f16.f32 %rs814, %f1053;}

	// end inline asm
	// begin inline asm
	{ atom.add.noftz.f16 %rs815,[%rd141],%rs814; }

	// end inline asm
	add.s64 	%rd142, %rd36, 106;
	ld.shared.u16 	%rs817, [%r155+32874];
	// begin inline asm
	{  cvt.f32.f16 %f1054, %rs817;}

	// end inline asm
	mul.f32 	%f1055, %f1163, %f1054;
	// begin inline asm
	{  cvt.rn.f16.f32 %rs818, %f1055;}

	// end inline asm
	// begin inline asm
	{ atom.add.noftz.f16 %rs819,[%rd142],%rs818; }

	// end inline asm
	add.s64 	%rd143, %rd35, 108;
	ld.shared.u16 	%rs821, [%r155+108];
	// begin inline asm
	{  cvt.f32.f16 %f1056, %rs821;}

	// end inline asm
	mul.f32 	%f1057, %f1230, %f1056;
	// begin inline asm
	{  cvt.rn.f16.f32 %rs822, %f1057;}

	// end inline asm
	// begin inline asm
	{ atom.add.noftz.f16 %rs823,[%rd143],%rs822; }

	// end inline asm
	add.s64 	%rd144, %rd36, 108;
	ld.shared.u16 	%rs825, [%r155+32876];
	// begin inline asm
	{  cvt.f32.f16 %f1058, %rs825;}

	// end inline asm
	mul.f32 	%f1059, %f1163, %f1058;
	// begin inline asm
	{  cvt.rn.f16.f32 %rs826, %f1059;}

	// end inline asm
	// begin inline asm
	{ atom.add.noftz.f16 %rs827,[%rd144],%rs826; }

	// end inline asm
	add.s64 	%rd145, %rd35, 110;
	ld.shared.u16 	%rs829, [%r155+110];
	// begin inline asm
	{  cvt.f32.f16 %f1060, %rs829;}

	// end inline asm
	mul.f32 	%f1061, %f1230, %f1060;
	// begin inline asm
	{  cvt.rn.f16.f32 %rs830, %f1061;}

	// end inline asm
	// begin inline asm
	{ atom.add.noftz.f16 %rs831,[%rd145],%rs830; }

	// end inline asm
	add.s64 	%rd146, %rd36, 110;
	ld.shared.u16 	%rs833, [%r155+32878];
	// begin inline asm
	{  cvt.f32.f16 %f1062, %rs833;}

	// end inline asm
	mul.f32 	%f1063, %f1163, %f1062;
	// begin inline asm
	{  cvt.rn.f16.f32 %rs834, %f1063;}

	// end inline asm
	// begin inline asm
	{ atom.add.noftz.f16 %rs835,[%rd146],%rs834; }

	// end inline asm
	add.s64 	%rd147, %rd35, 112;
	ld.shared.u16 	%rs837, [%r155+112];
	// begin inline asm
	{  cvt.f32.f16 %f1064, %rs837;}

	// end inline asm
	mul.f32 	%f1065, %f1230, %f1064;
	// begin inline asm
	{  cvt.rn.f16.f32 %rs838, %f1065;}

	// end inline asm
	// begin inline asm
	{ atom.add.noftz.f16 %rs839,[%rd147],%rs838; }

	// end inline asm
	add.s64 	%rd148, %rd36, 112;
	ld.shared.u16 	%rs841, [%r155+32880];
	// begin inline asm
	{  cvt.f32.f16 %f1066, %rs841;}

	// end inline asm
	mul.f32 	%f1067, %f1163, %f1066;
	// begin inline asm
	{  cvt.rn.f16.f32 %rs842, %f1067;}

	// end inline asm
	// begin inline asm
	{ atom.add.noftz.f16 %rs843,[%rd148],%rs842; }

	// end inline asm
	add.s64 	%rd149, %rd35, 114;
	ld.shared.u16 	%rs845, [%r155+114];
	// begin inline asm
	{  cvt.f32.f16 %f1068, %rs845;}

	// end inline asm
	mul.f32 	%f1069, %f1230, %f1068;
	// begin inline asm
	{  cvt.rn.f16.f32 %rs846, %f1069;}

	// end inline asm
	// begin inline asm
	{ atom.add.noftz.f16 %rs847,[%rd149],%rs846; }

	// end inline asm
	add.s64 	%rd150, %rd36, 114;
	ld.shared.u16 	%rs849, [%r155+32882];
	// begin inline asm
	{  cvt.f32.f16 %f1070, %rs849;}

	// end inline asm
	mul.f32 	%f1071, %f1163, %f1070;
	// begin inline asm
	{  cvt.rn.f16.f32 %rs850, %f1071;}

	// end inline asm
	// begin inline asm
	{ atom.add.noftz.f16 %rs851,[%rd150],%rs850; }

	// end inline asm
	add.s64 	%rd151, %rd35, 116;
	ld.shared.u16 	%rs853, [%r155+116];
	// begin inline asm
	{  cvt.f32.f16 %f1072, %rs853;}

	// end inline asm
	mul.f32 	%f1073, %f1230, %f1072;
	// begin inline asm
	{  cvt.rn.f16.f32 %rs854, %f1073;}

	// end inline asm
	// begin inline asm
	{ atom.add.noftz.f16 %rs855,[%rd151],%rs854; }

	// end inline asm
	add.s64 	%rd152, %rd36, 116;
	ld.shared.u16 	%rs857, [%r155+32884];
	// begin inline asm
	{  cvt.f32.f16 %f1074, %rs857;}

	// end inline asm
	mul.f32 	%f1075, %f1163, %f1074;
	// begin inline asm
	{  cvt.rn.f16.f32 %rs858, %f1075;}

	// end inline asm
	// begin inline asm
	{ atom.add.noftz.f16 %rs859,[%rd152],%rs858; }

	// end inline asm
	add.s64 	%rd153, %rd35, 118;
	ld.shared.u16 	%rs861, [%r155+118];
	// begin inline asm
	{  cvt.f32.f16 %f1076, %rs861;}

	// end inline asm
	mul.f32 	%f1077, %f1230, %f1076;
	// begin inline asm
	{  cvt.rn.f16.f32 %rs862, %f1077;}

	// end inline asm
	// begin inline asm
	{ atom.add.noftz.f16 %rs863,[%rd153],%rs862; }

	// end inline asm
	add.s64 	%rd154, %rd36, 118;
	ld.shared.u16 	%rs865, [%r155+32886];
	// begin inline asm
	{  cvt.f32.f16 %f1078, %rs865;}

	// end inline asm
	mul.f32 	%f1079, %f1163, %f1078;
	// begin inline asm
	{  cvt.rn.f16.f32 %rs866, %f1079;}

	// end inline asm
	// begin inline asm
	{ atom.add.noftz.f16 %rs867,[%rd154],%rs866; }

	// end inline asm
	add.s64 	%rd155, %rd35, 120;
	ld.shared.u16 	%rs869, [%r155+120];
	// begin inline asm
	{  cvt.f32.f16 %f1080, %rs869;}

	// end inline asm
	mul.f32 	%f1081, %f1230, %f1080;
	// begin inline asm
	{  cvt.rn.f16.f32 %rs870, %f1081;}

	// end inline asm
	// begin inline asm
	{ atom.add.noftz.f16 %rs871,[%rd155],%rs870; }

	// end inline asm
	add.s64 	%rd156, %rd36, 120;
	ld.shared.u16 	%rs873, [%r155+32888];
	// begin inline asm
	{  cvt.f32.f16 %f1082, %rs873;}

	// end inline asm
	mul.f32 	%f1083, %f1163, %f1082;
	// begin inline asm
	{  cvt.rn.f16.f32 %rs874, %f1083;}

	// end inline asm
	// begin inline asm
	{ atom.add.noftz.f16 %rs875,[%rd156],%rs874; }

	// end inline asm
	add.s64 	%rd157, %rd35, 122;
	ld.shared.u16 	%rs877, [%r155+122];
	// begin inline asm
	{  cvt.f32.f16 %f1084, %rs877;}

	// end inline asm
	mul.f32 	%f1085, %f1230, %f1084;
	// begin inline asm
	{  cvt.rn.f16.f32 %rs878, %f1085;}

	// end inline asm
	// begin inline asm
	{ atom.add.noftz.f16 %rs879,[%rd157],%rs878; }

	// end inline asm
	add.s64 	%rd158, %rd36, 122;
	ld.shared.u16 	%rs881, [%r155+32890];
	// begin inline asm
	{  cvt.f32.f16 %f1086, %rs881;}

	// end inline asm
	mul.f32 	%f1087, %f1163, %f1086;
	// begin inline asm
	{  cvt.rn.f16.f32 %rs882, %f1087;}

	// end inline asm
	// begin inline asm
	{ atom.add.noftz.f16 %rs883,[%rd158],%rs882; }

	// end inline asm
	add.s64 	%rd159, %rd35, 124;
	ld.shared.u16 	%rs885, [%r155+124];
	// begin inline asm
	{  cvt.f32.f16 %f1088, %rs885;}

	// end inline asm
	mul.f32 	%f1089, %f1230, %f1088;
	// begin inline asm
	{  cvt.rn.f16.f32 %rs886, %f1089;}

	// end inline asm
	// begin inline asm
	{ atom.add.noftz.f16 %rs887,[%rd159],%rs886; }

	// end inline asm
	add.s64 	%rd160, %rd36, 124;
	ld.shared.u16 	%rs889, [%r155+32892];
	// begin inline asm
	{  cvt.f32.f16 %f1090, %rs889;}

	// end inline asm
	mul.f32 	%f1091, %f1163, %f1090;
	// begin inline asm
	{  cvt.rn.f16.f32 %rs890, %f1091;}

	// end inline asm
	// begin inline asm
	{ atom.add.noftz.f16 %rs891,[%rd160],%rs890; }

	// end inline asm
	add.s64 	%rd161, %rd35, 126;
	ld.shared.u16 	%rs893, [%r155+126];
	// begin inline asm
	{  cvt.f32.f16 %f1092, %rs893;}

	// end inline asm
	mul.f32 	%f1093, %f1230, %f1092;
	// begin inline asm
	{  cvt.rn.f16.f32 %rs894, %f1093;}

	// end inline asm
	// begin inline asm
	{ atom.add.noftz.f16 %rs895,[%rd161],%rs894; }

	// end inline asm
	add.s64 	%rd162, %rd36, 126;
	ld.shared.u16 	%rs897, [%r155+32894];
	// begin inline asm
	{  cvt.f32.f16 %f1094, %rs897;}

	// end inline asm
	mul.f32 	%f1095, %f1163, %f1094;
	// begin inline asm
	{  cvt.rn.f16.f32 %rs898, %f1095;}

	// end inline asm
	// begin inline asm
	{ atom.add.noftz.f16 %rs899,[%rd162],%rs898; }

	// end inline asm
$L__BB2_16:
	add.s32 	%r310, %r310, 1;
	add.s32 	%r309, %r309, 1;
	add.s32 	%r308, %r308, 128;
	setp.lt.s32 	%p14, %r310, %r14;
	@%p14 bra 	$L__BB2_14;
$L__BB2_17:
	ld.param.u32 	%r301, [paged_flash_attention_bwd_64_fp16_param_13];
	bar.sync 	0;
	add.s32 	%r306, %r306, 1;
	add.s32 	%r293, %r301, 63;
	shr.u32 	%r294, %r293, 6;
	setp.ne.s32 	%p15, %r306, %r294;
	@%p15 bra 	$L__BB2_9;
$L__BB2_18:
	mov.u32 	%r26, %tid.x;
	setp.ge.s32 	%p16, %r26, %r6;
	@%p16 bra 	$L__BB2_20;
	ld.param.u64 	%rd176, [paged_flash_attention_bwd_64_fp16_param_7];
	mov.u32 	%r295, %ctaid.y;
	shl.b32 	%r296, %r295, 7;
	add.s32 	%r297, %r296, %r26;
	shl.b32 	%r298, %r297, 6;
	// begin inline asm
	{  cvt.rn.f16.f32 %rs901, %f1489;}

	// end inline asm
	cvt.u64.u32 	%rd167, %r298;
	add.s64 	%rd168, %rd167, %rd1;
	cvta.to.global.u64 	%rd169, %rd176;
	shl.b64 	%rd170, %rd168, 1;
	add.s64 	%rd171, %rd169, %rd170;
	st.global.u16 	[%rd171], %rs901;
	// begin inline asm
	{  cvt.rn.f16.f32 %rs902, %f1488;}

	// end inline asm
	st.global.u16 	[%rd171+2], %rs902;
	// begin inline asm
	{  cvt.rn.f16.f32 %rs903, %f1487;}

	// end inline asm
	st.global.u16 	[%rd171+4], %rs903;
	// begin inline asm
	{  cvt.rn.f16.f32 %rs904, %f1486;}

	// end inline asm
	st.global.u16 	[%rd171+6], %rs904;
	// begin inline asm
	{  cvt.rn.f16.f32 %rs905, %f1485;}

	// end inline asm
	st.global.u16 	[%rd171+8], %rs905;
	// begin inline asm
	{  cvt.rn.f16.f32 %rs906, %f1484;}

	// end inline asm
	st.global.u16 	[%rd171+10], %rs906;
	// begin inline asm
	{  cvt.rn.f16.f32 %rs907, %f1483;}

	// end inline asm
	st.global.u16 	[%rd171+12], %rs907;
	// begin inline asm
	{  cvt.rn.f16.f32 %rs908, %f1482;}

	// end inline asm
	st.global.u16 	[%rd171+14], %rs908;
	// begin inline asm
	{  cvt.rn.f16.f32 %rs909, %f1481;}

	// end inline asm
	st.global.u16 	[%rd171+16], %rs909;
	// begin inline asm
	{  cvt.rn.f16.f32 %rs910, %f1480;}

	// end inline asm
	st.global.u16 	[%rd171+18], %rs910;
	// begin inline asm
	{  cvt.rn.f16.f32 %rs911, %f1479;}

	// end inline asm
	st.global.u16 	[%rd171+20], %rs911;
	// begin inline asm
	{  cvt.rn.f16.f32 %rs912, %f1478;}

	// end inline asm
	st.global.u16 	[%rd171+22], %rs912;
	// begin inline asm
	{  cvt.rn.f16.f32 %rs913, %f1477;}

	// end inline asm
	st.global.u16 	[%rd171+24], %rs913;
	// begin inline asm
	{  cvt.rn.f16.f32 %rs914, %f1476;}

	// end inline asm
	st.global.u16 	[%rd171+26], %rs914;
	// begin inline asm
	{  cvt.rn.f16.f32 %rs915, %f1475;}

	// end inline asm
	st.global.u16 	[%rd171+28], %rs915;
	// begin inline asm
	{  cvt.rn.f16.f32 %rs916, %f1474;}

	// end inline asm
	st.global.u16 	[%rd171+30], %rs916;
	// begin inline asm
	{  cvt.rn.f16.f32 %rs917, %f1473;}

	// end inline asm
	st.global.u16 	[%rd171+32], %rs917;
	// begin inline asm
	{  cvt.rn.f16.f32 %rs918, %f1472;}

	// end inline asm
	st.global.u16 	[%rd171+34], %rs918;
	// begin inline asm
	{  cvt.rn.f16.f32 %rs919, %f1471;}

	// end inline asm
	st.global.u16 	[%rd171+36], %rs919;
	// begin inline asm
	{  cvt.rn.f16.f32 %rs920, %f1470;}

	// end inline asm
	st.global.u16 	[%rd171+38], %rs920;
	// begin inline asm
	{  cvt.rn.f16.f32 %rs921, %f1469;}

	// end inline asm
	st.global.u16 	[%rd171+40], %rs921;
	// begin inline asm
	{  cvt.rn.f16.f32 %rs922, %f1468;}

	// end inline asm
	st.global.u16 	[%rd171+42], %rs922;
	// begin inline asm
	{  cvt.rn.f16.f32 %rs923, %f1467;}

	// end inline asm
	st.global.u16 	[%rd171+44], %rs923;
	// begin inline asm
	{  cvt.rn.f16.f32 %rs924, %f1466;}

	// end inline asm
	st.global.u16 	[%rd171+46], %rs924;
	// begin inline asm
	{  cvt.rn.f16.f32 %rs925, %f1465;}

	// end inline asm
	st.global.u16 	[%rd171+48], %rs925;
	// begin inline asm
	{  cvt.rn.f16.f32 %rs926, %f1464;}

	// end inline asm
	st.global.u16 	[%rd171+50], %rs926;
	// begin inline asm
	{  cvt.rn.f16.f32 %rs927, %f1463;}

	// end inline asm
	st.global.u16 	[%rd171+52], %rs927;
	// begin inline asm
	{  cvt.rn.f16.f32 %rs928, %f1462;}

	// end inline asm
	st.global.u16 	[%rd171+54], %rs928;
	// begin inline asm
	{  cvt.rn.f16.f32 %rs929, %f1461;}

	// end inline asm
	st.global.u16 	[%rd171+56], %rs929;
	// begin inline asm
	{  cvt.rn.f16.f32 %rs930, %f1460;}

	// end inline asm
	st.global.u16 	[%rd171+58], %rs930;
	// begin inline asm
	{  cvt.rn.f16.f32 %rs931, %f1459;}

	// end inline asm
	st.global.u16 	[%rd171+60], %rs931;
	// begin inline asm
	{  cvt.rn.f16.f32 %rs932, %f1458;}

	// end inline asm
	st.global.u16 	[%rd171+62], %rs932;
	// begin inline asm
	{  cvt.rn.f16.f32 %rs933, %f1457;}

	// end inline asm
	st.global.u16 	[%rd171+64], %rs933;
	// begin inline asm
	{  cvt.rn.f16.f32 %rs934, %f1456;}

	// end inline asm
	st.global.u16 	[%rd171+66], %rs934;
	// begin inline asm
	{  cvt.rn.f16.f32 %rs935, %f1455;}

	// end inline asm
	st.global.u16 	[%rd171+68], %rs935;
	// begin inline asm
	{  cvt.rn.f16.f32 %rs936, %f1454;}

	// end inline asm
	st.global.u16 	[%rd171+70], %rs936;
	// begin inline asm
	{  cvt.rn.f16.f32 %rs937, %f1453;}

	// end inline asm
	st.global.u16 	[%rd171+72], %rs937;
	// begin inline asm
	{  cvt.rn.f16.f32 %rs938, %f1452;}

	// end inline asm
	st.global.u16 	[%rd171+74], %rs938;
	// begin inline asm
	{  cvt.rn.f16.f32 %rs939, %f1451;}

	// end inline asm
	st.global.u16 	[%rd171+76], %rs939;
	// begin inline asm
	{  cvt.rn.f16.f32 %rs940, %f1450;}

	// end inline asm
	st.global.u16 	[%rd171+78], %rs940;
	// begin inline asm
	{  cvt.rn.f16.f32 %rs941, %f1449;}

	// end inline asm
	st.global.u16 	[%rd171+80], %rs941;
	// begin inline asm
	{  cvt.rn.f16.f32 %rs942, %f1448;}

	// end inline asm
	st.global.u16 	[%rd171+82], %rs942;
	// begin inline asm
	{  cvt.rn.f16.f32 %rs943, %f1447;}

	// end inline asm
	st.global.u16 	[%rd171+84], %rs943;
	// begin inline asm
	{  cvt.rn.f16.f32 %rs944, %f1446;}

	// end inline asm
	st.global.u16 	[%rd171+86], %rs944;
	// begin inline asm
	{  cvt.rn.f16.f32 %rs945, %f1445;}

	// end inline asm
	st.global.u16 	[%rd171+88], %rs945;
	// begin inline asm
	{  cvt.rn.f16.f32 %rs946, %f1444;}

	// end inline asm
	st.global.u16 	[%rd171+90], %rs946;
	// begin inline asm
	{  cvt.rn.f16.f32 %rs947, %f1443;}

	// end inline asm
	st.global.u16 	[%rd171+92], %rs947;
	// begin inline asm
	{  cvt.rn.f16.f32 %rs948, %f1442;}

	// end inline asm
	st.global.u16 	[%rd171+94], %rs948;
	// begin inline asm
	{  cvt.rn.f16.f32 %rs949, %f1441;}

	// end inline asm
	st.global.u16 	[%rd171+96], %rs949;
	// begin inline asm
	{  cvt.rn.f16.f32 %rs950, %f1440;}

	// end inline asm
	st.global.u16 	[%rd171+98], %rs950;
	// begin inline asm
	{  cvt.rn.f16.f32 %rs951, %f1439;}

	// end inline asm
	st.global.u16 	[%rd171+100], %rs951;
	// begin inline asm
	{  cvt.rn.f16.f32 %rs952, %f1438;}

	// end inline asm
	st.global.u16 	[%rd171+102], %rs952;
	// begin inline asm
	{  cvt.rn.f16.f32 %rs953, %f1437;}

	// end inline asm
	st.global.u16 	[%rd171+104], %rs953;
	// begin inline asm
	{  cvt.rn.f16.f32 %rs954, %f1436;}

	// end inline asm
	st.global.u16 	[%rd171+106], %rs954;
	// begin inline asm
	{  cvt.rn.f16.f32 %rs955, %f1435;}

	// end inline asm
	st.global.u16 	[%rd171+108], %rs955;
	// begin inline asm
	{  cvt.rn.f16.f32 %rs956, %f1434;}

	// end inline asm
	st.global.u16 	[%rd171+110], %rs956;
	// begin inline asm
	{  cvt.rn.f16.f32 %rs957, %f1433;}

	// end inline asm
	st.global.u16 	[%rd171+112], %rs957;
	// begin inline asm
	{  cvt.rn.f16.f32 %rs958, %f1432;}

	// end inline asm
	st.global.u16 	[%rd171+114], %rs958;
	// begin inline asm
	{  cvt.rn.f16.f32 %rs959, %f1431;}

	// end inline asm
	st.global.u16 	[%rd171+116], %rs959;
	// begin inline asm
	{  cvt.rn.f16.f32 %rs960, %f1430;}

	// end inline asm
	st.global.u16 	[%rd171+118], %rs960;
	// begin inline asm
	{  cvt.rn.f16.f32 %rs961, %f1429;}

	// end inline asm
	st.global.u16 	[%rd171+120], %rs961;
	// begin inline asm
	{  cvt.rn.f16.f32 %rs962, %f1428;}

	// end inline asm
	st.global.u16 	[%rd171+122], %rs962;
	// begin inline asm
	{  cvt.rn.f16.f32 %rs963, %f1427;}

	// end inline asm
	st.global.u16 	[%rd171+124], %rs963;
	// begin inline asm
	{  cvt.rn.f16.f32 %rs964, %f1426;}

	// end inline asm
	st.global.u16 	[%rd171+126], %rs964;
$L__BB2_20:
	ret;

}
	// .globl	paged_flash_attention_bwd_128_fp16
.visible .entry paged_flash_attention_bwd_128_fp16(
	.param .u64 .ptr .align 1 paged_flash_attention_bwd_128_fp16_param_0,
	.param .u64 .ptr .align 1 paged_flash_attention_bwd_128_fp16_param_1,
	.param .u64 .ptr .align 1 paged_flash_attention_bwd_128_fp16_param_2,
	.param .u64 .ptr .align 1 paged_flash_attention_bwd_128_fp16_param_3,
	.param .u64 .ptr .align 1 paged_flash_attention_bwd_128_fp16_param_4,
	.param .u64 .ptr .align 1 paged_flash_attention_bwd_128_fp16_param_5,
	.param .u64 .ptr .align 1 paged_flash_attention_bwd_128_fp16_param_6,
	.param .u64 .ptr .align 1 paged_flash_attention_bwd_128_fp16_param_7,
	.param .u64 .ptr .align 1 paged_flash_attention_bwd_128_fp16_param_8,
	.param .u64 .ptr .align 1 paged_flash_attention_bwd_128_fp16_param_9,
	.param .u32 paged_flash_attention_bwd_128_fp16_param_10,
	.param .u32 paged_flash_attention_bwd_128_fp16_param_11,
	.param .u32 paged_flash_attention_bwd_128_fp16_param_12,
	.param .u32 paged_flash_attention_bwd_128_fp16_param_13,
	.param .u32 paged_flash_attention_bwd_128_fp16_param_14,
	.param .u32 paged_flash_attention_bwd_128_fp16_param_15,
	.param .f32 paged_flash_attention_bwd_128_fp16_param_16,
	.param .u32 paged_flash_attention_bwd_128_fp16_param_17
)
{
	.reg .pred 	%p<17>;
	.reg .b16 	%rs<1925>;
	.reg .b32 	%r<503>;
	.reg .b32 	%f<3218>;
	.reg .b64 	%rd<307>;

	ld.param.u64 	%rd5, [paged_flash_attention_bwd_128_fp16_param_0];
	ld.param.u64 	%rd8, [paged_flash_attention_bwd_128_fp16_param_3];
	ld.param.u64 	%rd9, [paged_flash_attention_bwd_128_fp16_param_4];
	ld.param.u64 	%rd10, [paged_flash_attention_bwd_128_fp16_param_5];
	ld.param.u32 	%r31, [paged_flash_attention_bwd_128_fp16_param_11];
	ld.param.u32 	%r32, [paged_flash_attention_bwd_128_fp16_param_12];
	ld.param.u32 	%r28, [paged_flash_attention_bwd_128_fp16_param_14];
	mov.u32 	%r1, %tid.x;
	mov.u32 	%r33, %ctaid.x;
	mov.u32 	%r2, %ctaid.y;
	div.s32 	%r3, %r33, %r31;
	mul.lo.s32 	%r34, %r3, %r31;
	sub.s32 	%r35, %r33, %r34;
	mul.lo.s32 	%r36, %r32, %r31;
	mul.lo.s32 	%r37, %r36, %r3;
	shl.b32 	%r38, %r37, 7;
	mul.lo.s32 	%r39, %r35, %r32;
	shl.b32 	%r40, %r39, 7;
	add.s32 	%r41, %r38, %r40;
	add.s32 	%r4, %r37, %r39;
	cvt.s64.s32 	%rd1, %r41;
	shl.b32 	%r5, %r2, 7;
	add.s32 	%r42, %r5, 128;
	min.s32 	%r43, %r42, %r32;
	sub.s32 	%r6, %r43, %r5;
	shl.b32 	%r7, %r6, 7;
	setp.ge.s32 	%p1, %r1, %r7;
	@%p1 bra 	$L__BB3_3;
	mov.u32 	%r8, %ntid.x;
	cvta.to.global.u64 	%rd2, %rd5;
	cvta.to.global.u64 	%rd3, %rd8;
	cvta.to.global.u64 	%rd4, %rd9;
	mov.u32 	%r497, %r1;
$L__BB3_2:
	and.b32  	%r44, %r497, 127;
	shl.b32 	%r45, %r497, 1;
	mov.u32 	%r46, smem_fp16;
	add.s32 	%r47, %r46, %r45;
	shl.b32 	%r48, %r2, 14;
	add.s32 	%r49, %r497, %r48;
	and.b32  	%r50, %r49, -128;
	or.b32  	%r51, %r50, %r44;
	cvt.s64.s32 	%rd15, %r51;
	add.s64 	%rd16, %rd15, %rd1;
	shl.b64 	%rd17, %rd16, 1;
	add.s64 	%rd18, %rd2, %rd17;
	ld.global.u16 	%rs1, [%rd18];
	st.shared.u16 	[%r47], %rs1;
	add.s64 	%rd19, %rd3, %rd17;
	ld.global.u16 	%rs2, [%rd19];
	st.shared.u16 	[%r47+98304], %rs2;
	add.s64 	%rd20, %rd4, %rd17;
	ld.global.u16 	%rs3, [%rd20];
	st.shared.u16 	[%r47+65536], %rs3;
	add.s32 	%r497, %r497, %r8;
	setp.lt.s32 	%p2, %r497, %r7;
	@%p2 bra 	$L__BB3_2;
$L__BB3_3:
	bar.sync 	0;
	setp.ge.s32 	%p3, %r1, %r6;
	mov.f32 	%f2576, 0f00000000;
	@%p3 bra 	$L__BB3_5;
	add.s32 	%r52, %r5, %r1;
	cvt.u64.u32 	%rd21, %r52;
	cvt.s64.s32 	%rd22, %r4;
	add.s64 	%rd23, %rd22, %rd21;
	cvta.to.global.u64 	%rd24, %rd10;
	shl.b64 	%rd25, %rd23, 2;
	add.s64 	%rd26, %rd24, %rd25;
	ld.global.f32 	%f2576, [%rd26];
$L__BB3_5:
	setp.ge.s32 	%p4, %r1, %r6;
	mov.f32 	%f2577, 0f00000000;
	@%p4 bra 	$L__BB3_7;
	shl.b32 	%r53, %r1, 8;
	mov.u32 	%r54, smem_fp16;
	add.s32 	%r55, %r53, %r54;
	ld.shared.v4.b32 	{%r56, %r57, %r58, %r59}, [%r55+65536];
	mov.b32 	{%rs16, %rs18}, %r59;
	mov.b32 	{%rs12, %rs14}, %r58;
	mov.b32 	{%rs8, %rs10}, %r57;
	mov.b32 	{%rs4, %rs6}, %r56;
	// begin inline asm
	{  cvt.f32.f16 %f776, %rs4;}

	// end inline asm
	ld.shared.v4.b32 	{%r60, %r61, %r62, %r63}, [%r55+98304];
	mov.b32 	{%rs17, %rs19}, %r63;
	mov.b32 	{%rs13, %rs15}, %r62;
	mov.b32 	{%rs9, %rs11}, %r61;
	mov.b32 	{%rs5, %rs7}, %r60;
	// begin inline asm
	{  cvt.f32.f16 %f777, %rs5;}

	// end inline asm
	fma.rn.f32 	%f1032, %f776, %f777, 0f00000000;
	// begin inline asm
	{  cvt.f32.f16 %f778, %rs6;}

	// end inline asm
	// begin inline asm
	{  cvt.f32.f16 %f779, %rs7;}

	// end inline asm
	fma.rn.f32 	%f1033, %f778, %f779, %f1032;
	// begin inline asm
	{  cvt.f32.f16 %f780, %rs8;}

	// end inline asm
	// begin inline asm
	{  cvt.f32.f16 %f781, %rs9;}

	// end inline asm
	fma.rn.f32 	%f1034, %f780, %f781, %f1033;
	// begin inline asm
	{  cvt.f32.f16 %f782, %rs10;}

	// end inline asm
	// begin inline asm
	{  cvt.f32.f16 %f783, %rs11;}

	// end inline asm
	fma.rn.f32 	%f1035, %f782, %f783, %f1034;
	// begin inline asm
	{  cvt.f32.f16 %f784, %rs12;}

	// end inline asm
	// begin inline asm
	{  cvt.f32.f16 %f785, %rs13;}

	// end inline asm
	fma.rn.f32 	%f1036, %f784, %f785, %f1035;
	// begin inline asm
	{  cvt.f32.f16 %f786, %rs14;}

	// end inline asm
	// begin inline asm
	{  cvt.f32.f16 %f787, %rs15;}

	// end inline asm
	fma.rn.f32 	%f1037, %f786, %f787, %f1036;
	// begin inline asm
	{  cvt.f32.f16 %f788, %rs16;}

	// end inline asm
	// begin inline asm
	{  cvt.f32.f16 %f789, %rs17;}

	// end inline asm
	fma.rn.f32 	%f1038, %f788, %f789, %f1037;
	// begin inline asm
	{  cvt.f32.f16 %f790, %rs18;}

	// end inline asm
	// begin inline asm
	{  cvt.f32.f16 %f791, %rs19;}

	// end inline asm
	fma.rn.f32 	%f1039, %f790, %f791, %f1038;
	ld.shared.v4.b32 	{%r64, %r65, %r66, %r67}, [%r55+65552];
	mov.b32 	{%rs32, %rs34}, %r67;
	mov.b32 	{%rs28, %rs30}, %r66;
	mov.b32 	{%rs24, %rs26}, %r65;
	mov.b32 	{%rs20, %rs22}, %r64;
	// begin inline asm
	{  cvt.f32.f16 %f792, %rs20;}

	// end inline asm
	ld.shared.v4.b32 	{%r68, %r69, %r70, %r71}, [%r55+98320];
	mov.b32 	{%rs33, %rs35}, %r71;
	mov.b32 	{%rs29, %rs31}, %r70;
	mov.b32 	{%rs25, %rs27}, %r69;
	mov.b32 	{%rs21, %rs23}, %r68;
	// begin inline asm
	{  cvt.f32.f16 %f793, %rs21;}

	// end inline asm
	fma.rn.f32 	%f1040, %f792, %f793, %f1039;
	// begin inline asm
	{  cvt.f32.f16 %f794, %rs22;}

	// end inline asm
	// begin inline asm
	{  cvt.f32.f16 %f795, %rs23;}

	// end inline asm
	fma.rn.f32 	%f1041, %f794, %f795, %f1040;
	// begin inline asm
	{  cvt.f32.f16 %f796, %rs24;}

	// end inline asm
	// begin inline asm
	{  cvt.f32.f16 %f797, %rs25;}

	// end inline asm
	fma.rn.f32 	%f1042, %f796, %f797, %f1041;
	// begin inline asm
	{  cvt.f32.f16 %f798, %rs26;}

	// end inline asm
	// begin inline asm
	{  cvt.f32.f16 %f799, %rs27;}

	// end inline asm
	fma.rn.f32 	%f1043, %f798, %f799, %f1042;
	// begin inline asm
	{  cvt.f32.f16 %f800, %rs28;}

	// end inline asm
	// begin inline asm
	{  cvt.f32.f16 %f801, %rs29;}

	// end inline asm
	fma.rn.f32 	%f1044, %f800, %f801, %f1043;
	// begin inline asm
	{  cvt.f32.f16 %f802, %rs30;}

	// end inline asm
	// begin inline asm
	{  cvt.f32.f16 %f803, %rs31;}

	// end inline asm
	fma.rn.f32 	%f1045, %f802, %f803, %f1044;
	// begin inline asm
	{  cvt.f32.f16 %f804, %rs32;}

	// end inline asm
	// begin inline asm
	{  cvt.f32.f16 %f805, %rs33;}

	// end inline asm
	fma.rn.f32 	%f1046, %f804, %f805, %f1045;
	// begin inline asm
	{  cvt.f32.f16 %f806, %rs34;}

	// end inline asm
	// begin inline asm
	{  cvt.f32.f16 %f807, %rs35;}

	// end inline asm
	fma.rn.f32 	%f1047, %f806, %f807, %f1046;
	ld.shared.v4.b32 	{%r72, %r73, %r74, %r75}, [%r55+65568];
	mov.b32 	{%rs48, %rs50}, %r75;
	mov.b32 	{%rs44, %rs46}, %r74;
	mov.b32 	{%rs40, %rs42}, %r73;
	mov.b32 	{%rs36, %rs38}, %r72;
	// begin inline asm
	{  cvt.f32.f16 %f808, %rs36;}

	// end inline asm
	ld.shared.v4.b32 	{%r76, %r77, %r78, %r79}, [%r55+98336];
	mov.b32 	{%rs49, %rs51}, %r79;
	mov.b32 	{%rs45, %rs47}, %r78;
	mov.b32 	{%rs41, %rs43}, %r77;
	mov.b32 	{%rs37, %rs39}, %r76;
	// begin inline asm
	{  cvt.f32.f16 %f809, %rs37;}

	// end inline asm
	fma.rn.f32 	%f1048, %f808, %f809, %f1047;
	// begin inline asm
	{  cvt.f32.f16 %f810, %rs38;}

	// end inline asm
	// begin inline asm
	{  cvt.f32.f16 %f811, %rs39;}

	// end inline asm
	fma.rn.f32 	%f1049, %f810, %f811, %f1048;
	// begin inline asm
	{  cvt.f32.f16 %f812, %rs40;}

	// end inline asm
	// begin inline asm
	{  cvt.f32.f16 %f813, %rs41;}

	// end inline asm
	fma.rn.f32 	%f1050, %f812, %f813, %f1049;
	// begin inline asm
	{  cvt.f32.f16 %f814, %rs42;}

	// end inline asm
	// begin inline asm
	{  cvt.f32.f16 %f815, %rs43;}

	// end inline asm
	fma.rn.f32 	%f1051, %f814, %f815, %f1050;
	// begin inline asm
	{  cvt.f32.f16 %f816, %rs44;}

	// end inline asm
	// begin inline asm
	{  cvt.f32.f16 %f817, %rs45;}

	// end inline asm
	fma.rn.f32 	%f1052, %f816, %f817, %f1051;
	// begin inline asm
	{  cvt.f32.f16 %f818, %rs46;}

	// end inline asm
	// begin inline asm
	{  cvt.f32.f16 %f819, %rs47;}

	// end inline asm
	fma.rn.f32 	%f1053, %f818, %f819, %f1052;
	// begin inline asm
	{  cvt.f32.f16 %f820, %rs48;}

	// end inline asm
	// begin inline asm
	{  cvt.f32.f16 %f821, %rs49;}

	// end inline asm
	fma.rn.f32 	%f1054, %f820, %f821, %f1053;
	// begin inline asm
	{  cvt.f32.f16 %f822, %rs50;}

	// end inline asm
	// begin inline asm
	{  cvt.f32.f16 %f823, %rs51;}

	// end inline asm
	fma.rn.f32 	%f1055, %f822, %f823, %f1054;
	ld.shared.v4.b32 	{%r80, %r81, %r82, %r83}, [%r55+65584];
	mov.b32 	{%rs64, %rs66}, %r83;
	mov.b32 	{%rs60, %rs62}, %r82;
	mov.b32 	{%rs56, %rs58}, %r81;
	mov.b32 	{%rs52, %rs54}, %r80;
	// begin inline asm
	{  cvt.f32.f16 %f824, %rs52;}

	// end inline asm
	ld.shared.v4.b32 	{%r84, %r85, %r86, %r87}, [%r55+98352];
	mov.b32 	{%rs65, %rs67}, %r87;
	mov.b32 	{%rs61, %rs63}, %r86;
	mov.b32 	{%rs57, %rs59}, %r85;
	mov.b32 	{%rs53, %rs55}, %r84;
	// begin inline asm
	{  cvt.f32.f16 %f825, %rs53;}

	// end inline asm
	fma.rn.f32 	%f1056, %f824, %f825, %f1055;
	// begin inline asm
	{  cvt.f32.f16 %f826, %rs54;}

	// end inline asm
	// begin inline asm
	{  cvt.f32.f16 %f827, %rs55;}

	// end inline asm
	fma.rn.f32 	%f1057, %f826, %f827, %f1056;
	// begin inline asm
	{  cvt.f32.f16 %f828, %rs56;}

	// end inline asm
	// begin inline asm
	{  cvt.f32.f16 %f829, %rs57;}

	// end inline asm
	fma.rn.f32 	%f1058, %f828, %f829, %f1057;
	// begin inline asm
	{  cvt.f32.f16 %f830, %rs58;}

	// end inline asm
	// begin inline asm
	{  cvt.f32.f16 %f831, %rs59;}

	// end inline asm
	fma.rn.f32 	%f1059, %f830, %f831, %f1058;
	// begin inline asm
	{  cvt.f32.f16 %f832, %rs60;}

	// end inline asm
	// begin inline asm
	{  cvt.f32.f16 %f833, %rs61;}

	// end inline asm
	fma.rn.f32 	%f1060, %f832, %f833, %f1059;
	// begin inline asm
	{  cvt.f32.f16 %f834, %rs62;}

	// end inline asm
	// begin inline asm
	{  cvt.f32.f16 %f835, %rs63;}

	// end inline asm
	fma.rn.f32 	%f1061, %f834, %f835, %f1060;
	// begin inline asm
	{  cvt.f32.f16 %f836, %rs64;}

	// end inline asm
	// begin inline asm
	{  cvt.f32.f16 %f837, %rs65;}

	// end inline asm
	fma.rn.f32 	%f1062, %f836, %f837, %f1061;
	// begin inline asm
	{  cvt.f32.f16 %f838, %rs66;}

	// end inline asm
	// begin inline asm
	{  cvt.f32.f16 %f839, %rs67;}

	// end inline asm
	fma.rn.f32 	%f1063, %f838, %f839, %f1062;
	ld.shared.v4.b32 	{%r88, %r89, %r90, %r91}, [%r55+65600];
	mov.b32 	{%rs80, %rs82}, %r91;
	mov.b32 	{%rs76, %rs78}, %r90;
	mov.b32 	{%rs72, %rs74}, %r89;
	mov.b32 	{%rs68, %rs70}, %r88;
	// begin inline asm
	{  cvt.f32.f16 %f840, %rs68;}

	// end inline asm
	ld.shared.v4.b32 	{%r92, %r93, %r94, %r95}, [%r55+98368];
	mov.b32 	{%rs81, %rs83}, %r95;
	mov.b32 	{%rs77, %rs79}, %r94;
	mov.b32 	{%rs73, %rs75}, %r93;
	mov.b32 	{%rs69, %rs71}, %r92;
	// begin inline asm
	{  cvt.f32.f16 %f841, %rs69;}

	// end inline asm
	fma.rn.f32 	%f1064, %f840, %f841, %f1063;
	// begin inline asm
	{  cvt.f32.f16 %f842, %rs70;}

	// end inline asm
	// begin inline asm
	{  cvt.f32.f16 %f843, %rs71;}

	// end inline asm
	fma.rn.f32 	%f1065, %f842, %f843, %f1064;
	// begin inline asm
	{  cvt.f32.f16 %f844, %rs72;}

	// end inline asm
	// begin inline asm
	{  cvt.f32.f16 %f845, %rs73;}

	// end inline asm
	fma.rn.f32 	%f1066, %f844, %f845, %f1065;
	// begin inline asm
	{  cvt.f32.f16 %f846, %rs74;}

	// end inline asm
	// begin inline asm
	{  cvt.f32.f16 %f847, %rs75;}

	// end inline asm
	fma.rn.f32 	%f1067, %f846, %f847, %f1066;
	// begin inline asm
	{  cvt.f32.f16 %f848, %rs76;}

	// end inline asm
	// begin inline asm
	{  cvt.f32.f16 %f849, %rs77;}

	// end inline asm
	fma.rn.f32 	%f1068, %f848, %f849, %f1067;
	// begin inline asm
	{  cvt.f32.f16 %f850, %rs78;}

	// end inline asm
	// begin inline asm
	{  cvt.f32.f16 %f851, %rs79;}

	// end inline asm
	fma.rn.f32 	%f1069, %f850, %f851, %f1068;
	// begin inline asm
	{  cvt.f32.f16 %f852, %rs80;}

	// end inline asm
	// begin inline asm
	{  cvt.f32.f16 %f853, %rs81;}

	// end inline asm
	fma.rn.f32 	%f1070, %f852, %f853, %f1069;
	// begin inline asm
	{  cvt.f32.f16 %f854, %rs82;}

	// end inline asm
	// begin inline asm
	{  cvt.f32.f16 %f855, %rs83;}

	// end inline asm
	fma.rn.f32 	%f1071, %f854, %f855, %f1070;
	ld.shared.v4.b32 	{%r96, %r97, %r98, %r99}, [%r55+65616];
	mov.b32 	{%rs96, %rs98}, %r99;
	mov.b32 	{%rs92, %rs94}, %r98;
	mov.b32 	{%rs88, %rs90}, %r97;
	mov.b32 	{%rs84, %rs86}, %r96;
	// begin inline asm
	{  cvt.f32.f16 %f856, %rs84;}

	// end inline asm
	ld.shared.v4.b32 	{%r100, %r101, %r102, %r103}, [%r55+98384];
	mov.b32 	{%rs97, %rs99}, %r103;
	mov.b32 	{%rs93, %rs95}, %r102;
	mov.b32 	{%rs89, %rs91}, %r101;
	mov.b32 	{%rs85, %rs87}, %r100;
	// begin inline asm
	{  cvt.f32.f16 %f857, %rs85;}

	// end inline asm
	fma.rn.f32 	%f1072, %f856, %f857, %f1071;
	// begin inline asm
	{  cvt.f32.f16 %f858, %rs86;}

	// end inline asm
	// begin inline asm
	{  cvt.f32.f16 %f859, %rs87;}

	// end inline asm
	fma.rn.f32 	%f1073, %f858, %f859, %f1072;
	// begin inline asm
	{  cvt.f32.f16 %f860, %rs88;}

	// end inline asm
	// begin inline asm
	{  cvt.f32.f16 %f861, %rs89;}

	// end inline asm
	fma.rn.f32 	%f1074, %f860, %f861, %f1073;
	// begin inline asm
	{  cvt.f32.f16 %f862, %rs90;}

	// end inline asm
	// begin inline asm
	{  cvt.f32.f16 %f863, %rs91;}

	// end inline asm
	fma.rn.f32 	%f1075, %f862, %f863, %f1074;
	// begin inline asm
	{  cvt.f32.f16 %f864, %rs92;}

	// end inline asm
	// begin inline asm
	{  cvt.f32.f16 %f865, %rs93;}

	// end inline asm
	fma.rn.f32 	%f1076, %f864, %f865, %f1075;
	// begin inline asm
	{  cvt.f32.f16 %f866, %rs94;}

	// end inline asm
	// begin inline asm
	{  cvt.f32.f16 %f867, %rs95;}

	// end inline asm
	fma.rn.f32 	%f1077, %f866, %f867, %f1076;
	// begin inline asm
	{  cvt.f32.f16 %f868, %rs96;}

	// end inline asm
	// begin inline asm
	{  cvt.f32.f16 %f869, %rs97;}

	// end inline asm
	fma.rn.f32 	%f1078, %f868, %f869, %f1077;
	// begin inline asm
	{  cvt.f32.f16 %f870, %rs98;}

	// end inline asm
	// begin inline asm
	{  cvt.f32.f16 %f871, %rs99;}

	// end inline asm
	fma.rn.f32 	%f1079, %f870, %f871, %f1078;
	ld.shared.v4.b32 	{%r104, %r105, %r106, %r107}, [%r55+65632];
	mov.b32 	{%rs112, %rs114}, %r107;
	mov.b32 	{%rs108, %rs110}, %r106;
	mov.b32 	{%rs104, %rs106}, %r105;
	mov.b32 	{%rs100, %rs102}, %r104;
	// begin inline asm
	{  cvt.f32.f16 %f872, %rs100;}

	// end inline asm
	ld.shared.v4.b32 	{%r108, %r109, %r110, %r111}, [%r55+98400];
	mov.b32 	{%rs113, %rs115}, %r111;
	mov.b32 	{%rs109, %rs111}, %r110;
	mov.b32 	{%rs105, %rs107}, %r109;
	mov.b32 	{%rs101, %rs103}, %r108;
	// begin inline asm
	{  cvt.f32.f16 %f873, %rs101;}

	// end inline asm
	fma.rn.f32 	%f1080, %f872, %f873, %f1079;
	// begin inline asm
	{  cvt.f32.f16 %f874, %rs102;}

	// end inline asm
	// begin inline asm
	{  cvt.f32.f16 %f875, %rs103;}

	// end inline asm
	fma.rn.f32 	%f1081, %f874, %f875, %f1080;
	// begin inline asm
	{  cvt.f32.f16 %f876, %rs104;}

	// end inline asm
	// begin inline asm
	{  cvt.f32.f16 %f877, %rs105;}

	// end inline asm
	fma.rn.f32 	%f1082, %f876, %f877, %f1081;
	// begin inline asm
	{  cvt.f32.f16 %f878, %rs106;}

	// end inline asm
	// begin inline asm
	{  cvt.f32.f16 %f879, %rs107;}

	// end inline asm
	fma.rn.f32 	%f1083, %f878, %f879, %f1082;
	// begin inline asm
	{  cvt.f32.f16 %f880, %rs108;}

	// end inline asm
	// begin inline asm
	{  cvt.f32.f16 %f881, %rs109;}

	// end inline asm
	fma.rn.f32 	%f1084, %f880, %f881, %f1083;
	// begin inline asm
	{  cvt.f32.f16 %f882, %rs110;}

	// end inline asm
	// begin inline asm
	{  cvt.f32.f16 %f883, %rs111;}

	// end inline asm
	fma.rn.f32 	%f1085, %f882, %f883, %f1084;
	// begin inline asm
	{  cvt.f32.f16 %f884, %rs112;}

	// end inline asm
	// begin inline asm
	{  cvt.f32.f16 %f885, %rs113;}

	// end inline asm
	fma.rn.f32 	%f1086, %f884, %f885, %f1085;
	// begin inline asm
	{  cvt.f32.f16 %f886, %rs114;}

	// end inline asm
	// begin inline asm
	{  cvt.f32.f16 %f887, %rs115;}

	// end inline asm
	fma.rn.f32 	%f1087, %f886, %f887, %f1086;
	ld.shared.v4.b32 	{%r112, %r113, %r114, %r115}, [%r55+65648];
	mov.b32 	{%rs128, %rs130}, %r115;
	mov.b32 	{%rs124, %rs126}, %r114;
	mov.b32 	{%rs120, %rs122}, %r113;
	mov.b32 	{%rs116, %rs118}, %r112;
	// begin inline asm
	{  cvt.f32.f16 %f888, %rs116;}

	// end inline asm
	ld.shared.v4.b32 	{%r116, %r117, %r118, %r119}, [%r55+98416];
	mov.b32 	{%rs129, %rs131}, %r119;
	mov.b32 	{%rs125, %rs127}, %r118;
	mov.b32 	{%rs121, %rs123}, %r117;
	mov.b32 	{%rs117, %rs119}, %r116;
	// begin inline asm
	{  cvt.f32.f16 %f889, %rs117;}

	// end inline asm
	fma.rn.f32 	%f1088, %f888, %f889, %f1087;
	// begin inline asm
	{  cvt.f32.f16 %f890, %rs118;}

	// end inline asm
	// begin inline asm
	{  cvt.f32.f16 %f891, %rs119;}

	// end inline asm
	fma.rn.f32 	%f1089, %f890, %f891, %f1088;
	// begin inline asm
	{  cvt.f32.f16 %f892, %rs120;}

	// end inline asm
	// begin inline asm
	{  cvt.f32.f16 %f893, %rs121;}

	// end inline asm
	fma.rn.f32 	%f1090, %f892, %f893, %f1089;
	// begin inline asm
	{  cvt.f32.f16 %f894, %rs122;}

	// end inline asm
	// begin inline asm
	{  cvt.f32.f16 %f895, %rs123;}

	// end inline asm
	fma.rn.f32 	%f1091, %f894, %f895, %f1090;
	// begin inline asm
	{  cvt.f32.f16 %f896, %rs124;}

	// end inline asm
	// begin inline asm
	{  cvt.f32.f16 %f897, %rs125;}

	// end inline asm
	fma.rn.f32 	%f1092, %f896, %f897, %f1091;
	// begin inline asm
	{  cvt.f32.f16 %f898, %rs126;}

	// end inline asm
	// begin inline asm
	{  cvt.f32.f16 %f899, %rs127;}

	// end inline asm
	fma.rn.f32 	%f1093, %f898, %f899, %f1092;
	// begin inline asm
	{  cvt.f32.f16 %f900, %rs128;}

	// end inline asm
	// begin inline asm
	{  cvt.f32.f16 %f901, %rs129;}

	// end inline asm
	fma.rn.f32 	%f1094, %f900, %f901, %f1093;
	// begin inline asm
	{  cvt.f32.f16 %f902, %rs130;}

	// end inline asm
	// begin inline asm
	{  cvt.f32.f16 %f903, %rs131;}

	// end inline asm
	fma.rn.f32 	%f1095, %f902, %f903, %f1094;
	ld.shared.v4.b32 	{%r120, %r121, %r122, %r123}, [%r55+65664];
	mov.b32 	{%rs144, %rs146}, %r123;
	mov.b32 	{%rs140, %rs142}, %r122;
	mov.b32 	{%rs136, %rs138}, %r121;
	mov.b32 	{%rs132, %rs134}, %r120;
	// begin inline asm
	{  cvt.f32.f16 %f904, %rs132;}

	// end inline asm
	ld.shared.v4.b32 	{%r124, %r125, %r126, %r127}, [%r55+98432];
	mov.b32 	{%rs145, %rs147}, %r127;
	mov.b32 	{%rs141, %rs143}, %r126;
	mov.b32 	{%rs137, %rs139}, %r125;
	mov.b32 	{%rs133, %rs135}, %r124;
	// begin inline asm
	{  cvt.f32.f16 %f905, %rs133;}

	// end inline asm
	fma.rn.f32 	%f1096, %f904, %f905, %f1095;
	// begin inline asm
	{  cvt.f32.f16 %f906, %rs134;}

	// end inline asm
	// begin inline asm
	{  cvt.f32.f16 %f907, %rs135;}

	// end inline asm
	fma.rn.f32 	%f1097, %f906, %f907, %f1096;
	// begin inline asm
	{  cvt.f32.f16 %f908, %rs136;}

	// end inline asm
	// begin inline asm
	{  cvt.f32.f16 %f909, %rs137;}

	// end inline asm
	fma.rn.f32 	%f1098, %f908, %f909, %f1097;
	// begin inline asm
	{  cvt.f32.f16 %f910, %rs138;}

	// end inline asm
	// begin inline asm
	{  cvt.f32.f16 %f911, %rs139;}

	// end inline asm
	fma.rn.f32 	%f1099, %f910, %f911, %f1098;
	// begin inline asm
	{  cvt.f32.f16 %f912, %rs140;}

	// end inline asm
	// begin inline asm
	{  cvt.f32.f16 %f913, %rs141;}

	// end inline asm
	fma.rn.f32 	%f1100, %f912, %f913, %f1099;
	// begin inline asm
	{  cvt.f32.f16 %f914, %rs142;}

	// end inline asm
	// begin inline asm
	{  cvt.f32.f16 %f915, %rs143;}

	// end inline asm
	fma.rn.f32 	%f1101, %f914, %f915, %f1100;
	// begin inline asm
	{  cvt.f32.f16 %f916, %rs144;}

	// end inline asm
	// begin inline asm
	{  cvt.f32.f16 %f917, %rs145;}

	// end inline asm
	fma.rn.f32 	%f1102, %f916, %f917, %f1101;
	// begin inline asm
	{  cvt.f32.f16 %f918, %rs146;}

	// end inline asm
	// begin inline asm
	{  cvt.f32.f16 %f919, %rs147;}

	// end inline asm
	fma.rn.f32 	%f1103, %f918, %f919, %f1102;
	ld.shared.v4.b32 	{%r128, %r129, %r130, %r131}, [%r55+65680];
	mov.b32 	{%rs160, %rs162}, %r131;
	mov.b32 	{%rs156, %rs158}, %r130;
	mov.b32 	{%rs152, %rs154}, %r129;
	mov.b32 	{%rs148, %rs150}, %r128;
	// begin inline asm
	{  cvt.f32.f16 %f920, %rs148;}

	// end inline asm
	ld.shared.v4.b32 	{%r132, %r133, %r134, %r135}, [%r55+98448];
	mov.b32 	{%rs161, %rs163}, %r135;
	mov.b32 	{%rs157, %rs159}, %r134;
	mov.b32 	{%rs153, %rs155}, %r133;
	mov.b32 	{%rs149, %rs151}, %r132;
	// begin inline asm
	{  cvt.f32.f16 %f921, %rs149;}

	// end inline asm
	fma.rn.f32 	%f1104, %f920, %f921, %f1103;
	// begin inline asm
	{  cvt.f32.f16 %f922, %rs150;}

	// end inline asm
	// begin inline asm
	{  cvt.f32.f16 %f923, %rs151;}

	// end inline asm
	fma.rn.f32 	%f1105, %f922, %f923, %f1104;
	// begin inline asm
	{  cvt.f32.f16 %f924, %rs152;}

	// end inline asm
	// begin inline asm
	{  cvt.f32.f16 %f925, %rs153;}

	// end inline asm
	fma.rn.f32 	%f1106, %f924, %f925, %f1105;
	// begin inline asm
	{  cvt.f32.f16 %f926, %rs154;}

	// end inline asm
	// begin inline asm
	{  cvt.f32.f16 %f927, %rs155;}

	// end inline asm
	fma.rn.f32 	%f1107, %f926, %f927, %f1106;
	// begin inline asm
	{  cvt.f32.f16 %f928, %rs156;}

	// end inline asm
	// begin inline asm
	{  cvt.f32.f16 %f929, %rs157;}

	// end inline asm
	fma.rn.f32 	%f1108, %f928, %f929, %f1107;
	// begin inline asm
	{  cvt.f32.f16 %f930, %rs158;}

	// end inline asm
	// begin inline asm
	{  cvt.f32.f16 %f931, %rs159;}

	// end inline asm
	fma.rn.f32 	%f1109, %f930, %f931, %f1108;
	// begin inline asm
	{  cvt.f32.f16 %f932, %rs160;}

	// end inline asm
	// begin inline asm
	{  cvt.f32.f16 %f933, %rs161;}

	// end inline asm
	fma.rn.f32 	%f1110, %f932, %f933, %f1109;
	// begin inline asm
	{  cvt.f32.f16 %f934, %rs162;}

	// end inline asm
	// begin inline asm
	{  cvt.f32.f16 %f935, %rs163;}

	// end inline asm
	fma.rn.f32 	%f1111, %f934, %f935, %f1110;
	ld.shared.v4.b32 	{%r136, %r137, %r138, %r139}, [%r55+65696];
	mov.b32 	{%rs176, %rs178}, %r139;
	mov.b32 	{%rs172, %rs174}, %r138;
	mov.b32 	{%rs168, %rs170}, %r137;
	mov.b32 	{%rs164, %rs166}, %r136;
	// begin inline asm
	{  cvt.f32.f16 %f936, %rs164;}

	// end inline asm
	ld.shared.v4.b32 	{%r140, %r141, %r142, %r143}, [%r55+98464];
	mov.b32 	{%rs177, %rs179}, %r143;
	mov.b32 	{%rs173, %rs175}, %r142;
	mov.b32 	{%rs169, %rs171}, %r141;
	mov.b32 	{%rs165, %rs167}, %r140;
	// begin inline asm
	{  cvt.f32.f16 %f937, %rs165;}

	// end inline asm
	fma.rn.f32 	%f1112, %f936, %f937, %f1111;
	// begin inline asm
	{  cvt.f32.f16 %f938, %rs166;}

	// end inline asm
	// begin inline asm
	{  cvt.f32.f16 %f939, %rs167;}

	// end inline asm
	fma.rn.f32 	%f1113, %f938, %f939, %f1112;
	// begin inline asm
	{  cvt.f32.f16 %f940, %rs168;}

	// end inline asm
	// begin inline asm
	{  cvt.f32.f16 %f941, %rs169;}

	// end inline asm
	fma.rn.f32 	%f1114, %f940, %f941, %f1113;
	// begin inline asm
	{  cvt.f32.f16 %f942, %rs170;}

	// end inline asm
	// begin inline asm
	{  cvt.f32.f16 %f943, %rs171;}

	// end inline asm
	fma.rn.f32 	%f1115, %f942, %f943, %f1114;
	// begin inline asm
	{  cvt.f32.f16 %f944, %rs172;}

	// end inline asm
	// begin inline asm
	{  cvt.f32.f16 %f945, %rs173;}

	// end inline asm
	fma.rn.f32 	%f1116, %f944, %f945, %f1115;
	// begin inline asm
	{  cvt.f32.f16 %f946, %rs174;}

	// end inline asm
	// begin inline asm
	{  cvt.f32.f16 %f947, %rs175;}

	// end inline asm
	fma.rn.f32 	%f1117, %f946, %f947, %f1116;
	// begin inline asm
	{  cvt.f32.f16 %f948, %rs176;}

	// end inline asm
	// begin inline asm
	{  cvt.f32.f16 %f949, %rs177;}

	// end inline asm
	fma.rn.f32 	%f1118, %f948, %f949, %f1117;
	// begin inline asm
	{  cvt.f32.f16 %f950, %rs178;}

	// end inline asm
	// begin inline asm
	{  cvt.f32.f16 %f951, %rs179;}

	// end inline asm
	fma.rn.f32 	%f1119, %f950, %f951, %f1118;
	ld.shared.v4.b32 	{%r144, %r145, %r146, %r147}, [%r55+65712];
	mov.b32 	{%rs192, %rs194}, %r147;
	mov.b32 	{%rs188, %rs190}, %r146;
	mov.b32 	{%rs184, %rs186}, %r145;
	mov.b32 	{%rs180, %rs182}, %r144;
	// begin inline asm
	{  cvt.f32.f16 %f952, %rs180;}

	// end inline asm
	ld.shared.v4.b32 	{%r148, %r149, %r150, %r151}, [%r55+98480];
	mov.b32 	{%rs193, %rs195}, %r151;
	mov.b32 	{%rs189, %rs191}, %r150;
	mov.b32 	{%rs185, %rs187}, %r149;
	mov.b32 	{%rs181, %rs183}, %r148;
	// begin inline asm
	{  cvt.f32.f16 %f953, %rs181;}

	// end inline asm
	fma.rn.f32 	%f1120, %f952, %f953, %f1119;
	// begin inline asm
	{  cvt.f32.f16 %f954, %rs182;}

	// end inline asm
	// begin inline asm
	{  cvt.f32.f16 %f955, %rs183;}

	// end inline asm
	fma.rn.f32 	%f1121, %f954, %f955, %f1120;
	// begin inline asm
	{  cvt.f32.f16 %f956, %rs184;}

	// end inline asm
	// begin inline asm
	{  cvt.f32.f16 %f957, %rs185;}

	// end inline asm
	fma.rn.f32 	%f1122, %f956, %f957, %f1121;
	// begin inline asm
	{  cvt.f32.f16 %f958, %rs186;}

	// end inline asm
	// begin inline asm
	{  cvt.f32.f16 %f959, %rs187;}

	// end inline asm
	fma.rn.f32 	%f1123, %f958, %f959, %f1122;
	// begin inline asm
	{  cvt.f32.f16 %f960, %rs188;}

	// end inline asm
	// begin inline asm
	{  cvt.f32.f16 %f961, %rs189;}

	// end inline asm
	fma.rn.f32 	%f1124, %f960, %f961, %f1123;
	// begin inline asm
	{  cvt.f32.f16 %f962, %rs190;}

	// end inline asm
	// begin inline asm
	{  cvt.f32.f16 %f963, %rs191;}

	// end inline asm
	fma.rn.f32 	%f1125, %f962, %f963, %f1124;
	// begin inline asm
	{  cvt.f32.f16 %f964, %rs192;}

	// end inline asm
	// begin inline asm
	{  cvt.f32.f16 %f965, %rs193;}

	// end inline asm
	fma.rn.f32 	%f1126, %f964, %f965, %f1125;
	// begin inline asm
	{  cvt.f32.f16 %f966, %rs194;}

	// end inline asm
	// begin inline asm
	{  cvt.f32.f16 %f967, %rs195;}

	// end inline asm
	fma.rn.f32 	%f1127, %f966, %f967, %f1126;
	ld.shared.v4.b32 	{%r152, %r153, %r154, %r155}, [%r55+65728];
	mov.b32 	{%rs208, %rs210}, %r155;
	mov.b32 	{%rs204, %rs206}, %r154;
	mov.b32 	{%rs200, %rs202}, %r153;
	mov.b32 	{%rs196, %rs198}, %r152;
	// begin inline asm
	{  cvt.f32.f16 %f968, %rs196;}

	// end inline asm
	ld.shared.v4.b32 	{%r156, %r157, %r158, %r159}, [%r55+98496];
	mov.b32 	{%rs209, %rs211}, %r159;
	mov.b32 	{%rs205, %rs207}, %r158;
	mov.b32 	{%rs201, %rs203}, %r157;
	mov.b32 	{%rs197, %rs199}, %r156;
	// begin inline asm
	{  cvt.f32.f16 %f969, %rs197;}

	// end inline asm
	fma.rn.f32 	%f1128, %f968, %f969, %f1127;
	// begin inline asm
	{  cvt.f32.f16 %f970, %rs198;}

	// end inline asm
	// begin inline asm
	{  cvt.f32.f16 %f971, %rs199;}

	// end inline asm
	fma.rn.f32 	%f1129, %f970, %f971, %f1128;
	// begin inline asm
	{  cvt.f32.f16 %f972, %rs200;}

	// end inline asm
	// begin inline asm
	{  cvt.f32.f16 %f973, %rs201;}

	// end inline asm
	fma.rn.f32 	%f1130, %f972, %f973, %f1129;
	// begin inline asm
	{  cvt.f32.f16 %f974, %rs202;}

	// end inline asm
	// begin inline asm
	{  cvt.f32.f16 %f975, %rs203;}

	// end inline asm
	fma.rn.f32 	%f1131, %f974, %f975, %f1130;
	// begin inline asm
	{  cvt.f32.f16 %f976, %rs204;}

	// end inline asm
	// begin inline asm
	{  cvt.f32.f16 %f977, %rs205;}

	// end inline asm
	fma.rn.f32 	%f1132, %f976, %f977, %f1131;
	// begin inline asm
	{  cvt.f32.f16 %f978, %rs206;}

	// end inline asm
	// begin inline asm
	{  cvt.f32.f16 %f979, %rs207;}

	// end inline asm
	fma.rn.f32 	%f1133, %f978, %f979, %f1132;
	// begin inline asm
	{  cvt.f32.f16 %f980, %rs208;}

	// end inline asm
	// begin inline asm
	{  cvt.f32.f16 %f981, %rs209;}

	// end inline asm
	fma.rn.f32 	%f1134, %f980, %f981, %f1133;
	// begin inline asm
	{  cvt.f32.f16 %f982, %rs210;}

	// end inline asm
	// begin inline asm
	{  cvt.f32.f16 %f983, %rs211;}

	// end inline asm
	fma.rn.f32 	%f1135, %f982, %f983, %f1134;
	ld.shared.v4.b32 	{%r160, %r161, %r162, %r163}, [%r55+65744];
	mov.b32 	{%rs224, %rs226}, %r163;
	mov.b32 	{%rs220, %rs222}, %r162;
	mov.b32 	{%rs216, %rs218}, %r161;
	mov.b32 	{%rs212, %rs214}, %r160;
	// begin inline asm
	{  cvt.f32.f16 %f984, %rs212;}

	// end inline asm
	ld.shared.v4.b32 	{%r164, %r165, %r166, %r167}, [%r55+98512];
	mov.b32 	{%rs225, %rs227}, %r167;
	mov.b32 	{%rs221, %rs223}, %r166;
	mov.b32 	{%rs217, %rs219}, %r165;
	mov.b32 	{%rs213, %rs215}, %r164;
	// begin inline asm
	{  cvt.f32.f16 %f985, %rs213;}

	// end inline asm
	fma.rn.f32 	%f1136, %f984, %f985, %f1135;
	// begin inline asm
	{  cvt.f32.f16 %f986, %rs214;}

	// end inline asm
	// begin inline asm
	{  cvt.f32.f16 %f987, %rs215;}

	// end inline asm
	fma.rn.f32 	%f1137, %f986, %f987, %f1136;
	// begin inline asm
	{  cvt.f32.f16 %f988, %rs216;}

	// end inline asm
	// begin inline asm
	{  cvt.f32.f16 %f989, %rs217;}

	// end inline asm
	fma.rn.f32 	%f1138, %f988, %f989, %f1137;
	// begin inline asm
	{  cvt.f32.f16 %f990, %rs218;}

	// end inline asm
	// begin inline asm
	{  cvt.f32.f16 %f991, %rs219;}

	// end inline asm
	fma.rn.f32 	%f1139, %f990, %f991, %f1138;
	// begin inline asm
	{  cvt.f32.f16 %f992, %rs220;}

	// end inline asm
	// begin inline asm
	{  cvt.f32.f16 %f993, %rs221;}

	// end inline asm
	fma.rn.f32 	%f1140, %f992, %f993, %f1139;
	// begin inline asm
	{  cvt.f32.f16 %f994, %rs222;}

	// end inline asm
	// begin inline asm
	{  cvt.f32.f16 %f995, %rs223;}

	// end inline asm
	fma.rn.f32 	%f1141, %f994, %f995, %f1140;
	// begin inline asm
	{  cvt.f32.f16 %f996, %rs224;}

	// end inline asm
	// begin inline asm
	{  cvt.f32.f16 %f997, %rs225;}

	// end inline asm
	fma.rn.f32 	%f1142, %f996, %f997, %f1141;
	// begin inline asm
	{  cvt.f32.f16 %f998, %rs226;}

	// end inline asm
	// begin inline asm
	{  cvt.f32.f16 %f999, %rs227;}

	// end inline asm
	fma.rn.f32 	%f1143, %f998, %f999, %f1142;
	ld.shared.v4.b32 	{%r168, %r169, %r170, %r171}, [%r55+65760];
	mov.b32 	{%rs240, %rs242}, %r171;
	mov.b32 	{%rs236, %rs238}, %r170;
	mov.b32 	{%rs232, %rs234}, %r169;
	mov.b32 	{%rs228, %rs230}, %r168;
	// begin inline asm
	{  cvt.f32.f16 %f1000, %rs228;}

	// end inline asm
	ld.shared.v4.b32 	{%r172, %r173, %r174, %r175}, [%r55+98528];
	mov.b32 	{%rs241, %rs243}, %r175;
	mov.b32 	{%rs237, %rs239}, %r174;
	mov.b32 	{%rs233, %rs235}, %r173;
	mov.b32 	{%rs229, %rs231}, %r172;
	// begin inline asm
	{  cvt.f32.f16 %f1001, %rs229;}

	// end inline asm
	fma.rn.f32 	%f1144, %f1000, %f1001, %f1143;
	// begin inline asm
	{  cvt.f32.f16 %f1002, %rs230;}

	// end inline asm
	// begin inline asm
	{  cvt.f32.f16 %f1003, %rs231;}

	// end inline asm
	fma.rn.f32 	%f1145, %f1002, %f1003, %f1144;
	// begin inline asm
	{  cvt.f32.f16 %f1004, %rs232;}

	// end inline asm
	// begin inline asm
	{  cvt.f32.f16 %f1005, %rs233;}

	// end inline asm
	fma.rn.f32 	%f1146, %f1004, %f1005, %f1145;
	// begin inline asm
	{  cvt.f32.f16 %f1006, %rs234;}

	// end inline asm
	// begin inline asm
	{  cvt.f32.f16 %f1007, %rs235;}

	// end inline asm
	fma.rn.f32 	%f1147, %f1006, %f1007, %f1146;
	// begin inline asm
	{  cvt.f32.f16 %f1008, %rs236;}

	// end inline asm
	// begin inline asm
	{  cvt.f32.f16 %f1009, %rs237;}

	// end inline asm
	fma.rn.f32 	%f1148, %f1008, %f1009, %f1147;
	// begin inline asm
	{  cvt.f32.f16 %f1010, %rs238;}

	// end inline asm
	// begin inline asm
	{  cvt.f32.f16 %f1011, %rs239;}

	// end inline asm
	fma.rn.f32 	%f1149, %f1010, %f1011, %f1148;
	// begin inline asm
	{  cvt.f32.f16 %f1012, %rs240;}

	// end inline asm
	// begin inline asm
	{  cvt.f32.f16 %f1013, %rs241;}

	// end inline asm
	fma.rn.f32 	%f1150, %f1012, %f1013, %f1149;
	// begin inline asm
	{  cvt.f32.f16 %f1014, %rs242;}

	// end inline asm
	// begin inline asm
	{  cvt.f32.f16 %f1015, %rs243;}

	// end inline asm
	fma.rn.f32 	%f1151, %f1014, %f1015, %f1150;
	ld.shared.v4.b32 	{%r176, %r177, %r178, %r179}, [%r55+65776];
	mov.b32 	{%rs256, %rs258}, %r179;
	mov.b32 	{%rs252, %rs254}, %r178;
	mov.b32 	{%rs248, %rs250}, %r177;
	mov.b32 	{%rs244, %rs246}, %r176;
	// begin inline asm
	{  cvt.f32.f16 %f1016, %rs244;}

	// end inline asm
	ld.shared.v4.b32 	{%r180, %r181, %r182, %r183}, [%r55+98544];
	mov.b32 	{%rs257, %rs259}, %r183;
	mov.b32 	{%rs253, %rs255}, %r182;
	mov.b32 	{%rs249, %rs251}, %r181;
	mov.b32 	{%rs245, %rs247}, %r180;
	// begin inline asm
	{  cvt.f32.f16 %f1017, %rs245;}

	// end inline asm
	fma.rn.f32 	%f1152, %f1016, %f1017, %f1151;
	// begin inline asm
	{  cvt.f32.f16 %f1018, %rs246;}

	// end inline asm
	// begin inline asm
	{  cvt.f32.f16 %f1019, %rs247;}

	// end inline asm
	fma.rn.f32 	%f1153, %f1018, %f1019, %f1152;
	// begin inline asm
	{  cvt.f32.f16 %f1020, %rs248;}

	// end inline asm
	// begin inline asm
	{  cvt.f32.f16 %f1021, %rs249;}

	// end inline asm
	fma.rn.f32 	%f1154, %f1020, %f1021, %f1153;
	// begin inline asm
	{  cvt.f32.f16 %f1022, %rs250;}

	// end inline asm
	// begin inline asm
	{  cvt.f32.f16 %f1023, %rs251;}

	// end inline asm
	fma.rn.f32 	%f1155, %f1022, %f1023, %f1154;
	// begin inline asm
	{  cvt.f32.f16 %f1024, %rs252;}

	// end inline asm
	// begin inline asm
	{  cvt.f32.f16 %f1025, %rs253;}

	// end inline asm
	fma.rn.f32 	%f1156, %f1024, %f1025, %f1155;
	// begin inline asm
	{  cvt.f32.f16 %f1026, %rs254;}

	// end inline asm
	// begin inline asm
	{  cvt.f32.f16 %f1027, %rs255;}

	// end inline asm
	fma.rn.f32 	%f1157, %f1026, %f1027, %f1156;
	// begin inline asm
	{  cvt.f32.f16 %f1028, %rs256;}

	// end inline asm
	// begin inline asm
	{  cvt.f32.f16 %f1029, %rs257;}

	// end inline asm
	fma.rn.f32 	%f1158, %f1028, %f1029, %f1157;
	// begin inline asm
	{  cvt.f32.f16 %f1030, %rs258;}

	// end inline asm
	// begin inline asm
	{  cvt.f32.f16 %f1031, %rs259;}

	// end inline asm
	fma.rn.f32 	%f2577, %f1030, %f1031, %f1158;
$L__BB3_7:
	ld.param.u32 	%r491, [paged_flash_attention_bwd_128_fp16_param_13];
	setp.lt.s32 	%p5, %r491, 1;
	mov.f32 	%f2834, 0f00000000;
	mov.f32 	%f2835, %f2834;
	mov.f32 	%f2836, %f2834;
	mov.f32 	%f2837, %f2834;
	mov.f32 	%f2838, %f2834;
	mov.f32 	%f2839, %f2834;
	mov.f32 	%f2840, %f2834;
	mov.f32 	%f2841, %f2834;
	mov.f32 	%f2842, %f2834;
	mov.f32 	%f2843, %f2834;
	mov.f32 	%f2844, %f2834;
	mov.f32 	%f2845, %f2834;
	mov.f32 	%f2846, %f2834;
	mov.f32 	%f2847, %f2834;
	mov.f32 	%f2848, %f2834;
	mov.f32 	%f2849, %f2834;
	mov.f32 	%f2850, %f2834;
	mov.f32 	%f2851, %f2834;
	mov.f32 	%f2852, %f2834;
	mov.f32 	%f2853, %f2834;
	mov.f32 	%f2854, %f2834;
	mov.f32 	%f2855, %f2834;
	mov.f32 	%f2856, %f2834;
	mov.f32 	%f2857, %f2834;
	mov.f32 	%f2858, %f2834;
	mov.f32 	%f2859, %f2834;
	mov.f32 	%f2860, %f2834;
	mov.f32 	%f2861, %f2834;
	mov.f32 	%f2862, %f2834;
	mov.f32 	%f2863, %f2834;
	mov.f32 	%f2864, %f2834;
	mov.f32 	%f2865, %f2834;
	mov.f32 	%f2866, %f2834;
	mov.f32 	%f2867, %f2834;
	mov.f32 	%f2868, %f2834;
	mov.f32 	%f2869, %f2834;
	mov.f32 	%f2870, %f2834;
	mov.f32 	%f2871, %f2834;
	mov.f32 	%f2872, %f2834;
	mov.f32 	%f2873, %f2834;
	mov.f32 	%f2874, %f2834;
	mov.f32 	%f2875, %f2834;
	mov.f32 	%f2876, %f2834;
	mov.f32 	%f2877, %f2834;
	mov.f32 	%f2878, %f2834;
	mov.f32 	%f2879, %f2834;
	mov.f32 	%f2880, %f2834;
	mov.f32 	%f2881, %f2834;
	mov.f32 	%f2882, %f2834;
	mov.f32 	%f2883, %f2834;
	mov.f32 	%f2884, %f2834;
	mov.f32 	%f2885, %f2834;
	mov.f32 	%f2886, %f2834;
	mov.f32 	%f2887, %f2834;
	mov.f32 	%f2888, %f2834;
	mov.f32 	%f2889, %f2834;
	mov.f32 	%f2890, %f2834;
	mov.f32 	%f2891, %f2834;
	mov.f32 	%f2892, %f2834;
	mov.f32 	%f2893, %f2834;
	mov.f32 	%f2894, %f2834;
	mov.f32 	%f2895, %f2834;
	mov.f32 	%f2896, %f2834;
	mov.f32 	%f2897, %f2834;
	mov.f32 	%f2898, %f2834;
	mov.f32 	%f2899, %f2834;
	mov.f32 	%f2900, %f2834;
	mov.f32 	%f2901, %f2834;
	mov.f32 	%f2902, %f2834;
	mov.f32 	%f2903, %f2834;
	mov.f32 	%f2904, %f2834;
	mov.f32 	%f2905, %f2834;
	mov.f32 	%f2906, %f2834;
	mov.f32 	%f2907, %f2834;
	mov.f32 	%f2908, %f2834;
	mov.f32 	%f2909, %f2834;
	mov.f32 	%f2910, %f2834;
	mov.f32 	%f2911, %f2834;
	mov.f32 	%f2912, %f2834;
	mov.f32 	%f2913, %f2834;
	mov.f32 	%f2914, %f2834;
	mov.f32 	%f2915, %f2834;
	mov.f32 	%f2916, %f2834;
	mov.f32 	%f2917, %f2834;
	mov.f32 	%f2918, %f2834;
	mov.f32 	%f2919, %f2834;
	mov.f32 	%f2920, %f2834;
	mov.f32 	%f2921, %f2834;
	mov.f32 	%f2922, %f2834;
	mov.f32 	%f2923, %f2834;
	mov.f32 	%f2924, %f2834;
	mov.f32 	%f2925, %f2834;
	mov.f32 	%f2926, %f2834;
	mov.f32 	%f2927, %f2834;
	mov.f32 	%f2928, %f2834;
	mov.f32 	%f2929, %f2834;
	mov.f32 	%f2930, %f2834;
	mov.f32 	%f2931, %f2834;
	mov.f32 	%f2932, %f2834;
	mov.f32 	%f2933, %f2834;
	mov.f32 	%f2934, %f2834;
	mov.f32 	%f2935, %f2834;
	mov.f32 	%f2936, %f2834;
	mov.f32 	%f2937, %f2834;
	mov.f32 	%f2938, %f2834;
	mov.f32 	%f2939, %f2834;
	mov.f32 	%f2940, %f2834;
	mov.f32 	%f2941, %f2834;
	mov.f32 	%f2942, %f2834;
	mov.f32 	%f2943, %f2834;
	mov.f32 	%f2944, %f2834;
	mov.f32 	%f2945, %f2834;
	mov.f32 	%f2946, %f2834;
	mov.f32 	%f2947, %f2834;
	mov.f32 	%f2948, %f2834;
	mov.f32 	%f2949, %f2834;
	mov.f32 	%f2950, %f2834;
	mov.f32 	%f2951, %f2834;
	mov.f32 	%f2952, %f2834;
	mov.f32 	%f2953, %f2834;
	mov.f32 	%f2954, %f2834;
	mov.f32 	%f2955, %f2834;
	mov.f32 	%f2956, %f2834;
	mov.f32 	%f2957, %f2834;
	mov.f32 	%f2958, %f2834;
	mov.f32 	%f2959, %f2834;
	mov.f32 	%f2960, %f2834;
	mov.f32 	%f2961, %f2834;
	@%p5 bra 	$L__BB3_18;
	mul.lo.s32 	%r11, %r3, %r28;
	mov.b32 	%r498, 0;
	mov.f32 	%f2834, 0f00000000;
	mov.u32 	%r16, %tid.x;
$L__BB3_9:
	ld.param.u32 	%r492, [paged_flash_attention_bwd_128_fp16_param_13];
	shl.b32 	%r501, %r498, 6;
	add.s32 	%r185, %r501, 64;
	min.s32 	%r186, %r185, %r492;
	sub.s32 	%r14, %r186, %r501;
	shl.b32 	%r15, %r14, 7;
	setp.ge.s32 	%p6, %r16, %r15;
	@%p6 bra 	$L__BB3_12;
	mov.u32 	%r499, %r16;
$L__BB3_11:
	ld.param.u32 	%r494, [paged_flash_attention_bwd_128_fp16_param_15];
	ld.param.u64 	%rd302, [paged_flash_attention_bwd_128_fp16_param_6];
	ld.param.u64 	%rd301, [paged_flash_attention_bwd_128_fp16_param_2];
	ld.param.u64 	%rd300, [paged_flash_attention_bwd_128_fp16_param_1];
	shr.s32 	%r187, %r499, 31;
	shr.u32 	%r188, %r187, 25;
	add.s32 	%r189, %r499, %r188;
	and.b32  	%r190, %r189, -128;
	sub.s32 	%r191, %r499, %r190;
	shr.s32 	%r192, %r189, 7;
	add.s32 	%r193, %r192, %r501;
	div.s32 	%r194, %r193, %r494;
	mul.lo.s32 	%r195, %r194, %r494;
	sub.s32 	%r196, %r193, %r195;
	add.s32 	%r197, %r194, %r11;
	cvta.to.global.u64 	%rd27, %rd302;
	mul.wide.s32 	%rd28, %r197, 4;
	add.s64 	%rd29, %rd27, %rd28;
	ld.global.u32 	%r198, [%rd29];
	mul.lo.s32 	%r199, %r494, %r198;
	shl.b32 	%r200, %r199, 7;
	shl.b32 	%r201, %r196, 7;
	shl.b32 	%r202, %r499, 1;
	mov.u32 	%r203, smem_fp16;
	add.s32 	%r204, %r203, %r202;
	add.s32 	%r205, %r201, %r191;
	add.s32 	%r206, %r205, %r200;
	cvta.to.global.u64 	%rd30, %rd300;
	mul.wide.s32 	%rd31, %r206, 2;
	add.s64 	%rd32, %rd30, %rd31;
	ld.global.nc.u16 	%rs260, [%rd32];
	st.shared.u16 	[%r204+32768], %rs260;
	cvta.to.global.u64 	%rd33, %rd301;
	add.s64 	%rd34, %rd33, %rd31;
	ld.global.nc.u16 	%rs261, [%rd34];
	st.shared.u16 	[%r204+49152], %rs261;
	mov.u32 	%r207, %ntid.x;
	add.s32 	%r499, %r499, %r207;
	setp.lt.s32 	%p7, %r499, %r15;
	@%p7 bra 	$L__BB3_11;
$L__BB3_12:
	setp.ge.s32 	%p8, %r16, %r6;
	bar.sync 	0;
	setp.lt.s32 	%p9, %r14, 1;
	or.pred  	%p10, %p8, %p9;
	@%p10 bra 	$L__BB3_17;
	mov.u32 	%r210, smem_fp16;
	add.s32 	%r500, %r210, 49392;
	mov.b32 	%r502, 0;
$L__BB3_14:
	ld.param.u32 	%r496, [paged_flash_attention_bwd_128_fp16_param_17];
	setp.ne.s32 	%p11, %r496, 0;
	mov.u32 	%r211, %ctaid.y;
	shl.b32 	%r212, %r211, 7;
	mov.u32 	%r213, %tid.x;
	add.s32 	%r214, %r212, %r213;
	setp.lt.u32 	%p12, %r214, %r501;
	and.pred  	%p13, %p11, %p12;
	@%p13 bra 	$L__BB3_16;
	ld.param.f32 	%f2575, [paged_flash_attention_bwd_128_fp16_param_16];
	ld.param.u32 	%r495, [paged_flash_attention_bwd_128_fp16_param_15];
	ld.param.u64 	%rd306, [paged_flash_attention_bwd_128_fp16_param_9];
	ld.param.u64 	%rd305, [paged_flash_attention_bwd_128_fp16_param_8];
	ld.param.u64 	%rd303, [paged_flash_attention_bwd_128_fp16_param_6];
	mov.u32 	%r216, %tid.x;
	shl.b32 	%r217, %r216, 8;
	mov.u32 	%r218, smem_fp16;
	add.s32 	%r219, %r218, %r217;
	ld.shared.v4.b32 	{%r220, %r221, %r222, %r223}, [%r219];
	mov.b32 	{%rs274, %rs276}, %r223;
	mov.b32 	{%rs270, %rs272}, %r222;
	mov.b32 	{%rs266, %rs268}, %r221;
	mov.b32 	{%rs262, %rs264}, %r220;
	// begin inline asm
	{  cvt.f32.f16 %f1161, %rs262;}

	// end inline asm
	ld.shared.v4.b32 	{%r224, %r225, %r226, %r227}, [%r500+-16624];
	mov.b32 	{%rs275, %rs277}, %r227;
	mov.b32 	{%rs271, %rs273}, %r226;
	mov.b32 	{%rs267, %rs269}, %r225;
	mov.b32 	{%rs263, %rs265}, %r224;
	// begin inline asm
	{  cvt.f32.f16 %f1162, %rs263;}

	// end inline asm
	fma.rn.f32 	%f2184, %f1161, %f1162, 0f00000000;
	// begin inline asm
	{  cvt.f32.f16 %f1163, %rs264;}

	// end inline asm
	// begin inline asm
	{  cvt.f32.f16 %f1164, %rs265;}

	// end inline asm
	fma.rn.f32 	%f2185, %f1163, %f1164, %f2184;
	// begin inline asm
	{  cvt.f32.f16 %f1165, %rs266;}

	// end inline asm
	// begin inline asm
	{  cvt.f32.f16 %f1166, %rs267;}

	// end inline asm
	fma.rn.f32 	%f2186, %f1165, %f1166, %f2185;
	// begin inline asm
	{  cvt.f32.f16 %f1167, %rs268;}

	// end inline asm
	// begin inline asm
	{  cvt.f32.f16 %f1168, %rs269;}

	// end inline asm
	fma.rn.f32 	%f2187, %f1167, %f1168, %f2186;
	// begin inline asm
	{  cvt.f32.f16 %f1169, %rs270;}

	// end inline asm
	// begin inline asm
	{  cvt.f32.f16 %f1170, %rs271;}

	// end inline asm
	fma.rn.f32 	%f2188, %f1169, %f1170, %f2187;
	// begin inline asm
	{  cvt.f32.f16 %f1171, %rs272;}

	// end inline asm
	// begin inline asm
	{  cvt.f32.f16 %f1172, %rs273;}

	// end inline asm
	fma.rn.f32 	%f2189, %f1171, %f1172, %f2188;
	// begin inline asm
	{  cvt.f32.f16 %f1173, %rs274;}

	// end inline asm
	// begin inline asm
	{  cvt.f32.f16 %f1174, %rs275;}

	// end inline asm
	fma.rn.f32 	%f2190, %f1173, %f1174, %f2189;
	// begin inline asm
	{  cvt.f32.f16 %f1175, %rs276;}

	// end inline asm
	// begin inline asm
	{  cvt.f32.f16 %f1176, %rs277;}

	// end inline asm
	fma.rn.f32 	%f2191, %f1175, %f1176, %f2190;
	ld.shared.v4.b32 	{%r228, %r229, %r230, %r231}, [%r219+16];
	mov.b32 	{%rs290, %rs292}, %r231;
	mov.b32 	{%rs286, %rs288}, %r230;
	mov.b32 	{%rs282, %rs284}, %r229;
	mov.b32 	{%rs278, %rs280}, %r228;
	// begin inline asm
	{  cvt.f32.f16 %f1177, %rs278;}

	// end inline asm
	ld.shared.v4.b32 	{%r232, %r233, %r234, %r235}, [%r500+-16608];
	mov.b32 	{%rs291, %rs293}, %r235;
	mov.b32 	{%rs287, %rs289}, %r234;
	mov.b32 	{%rs283, %rs285}, %r233;
	mov.b32 	{%rs279, %rs281}, %r232;
	// begin inline asm
	{  cvt.f32.f16 %f1178, %rs279;}

	// end inline asm
	fma.rn.f32 	%f2192, %f1177, %f1178, %f2191;
	// begin inline asm
	{  cvt.f32.f16 %f1179, %rs280;}

	// end inline asm
	// begin inline asm
	{  cvt.f32.f16 %f1180, %rs281;}

	// end inline asm
	fma.rn.f32 	%f2193, %f1179, %f1180, %f2192;
	// begin inline asm
	{  cvt.f32.f16 %f1181, %rs282;}

	// end inline asm
	// begin inline asm
	{  cvt.f32.f16 %f1182, %rs283;}

	// end inline asm
	fma.rn.f32 	%f2194, %f1181, %f1182, %f2193;
	// begin inline asm
	{  cvt.f32.f16 %f1183, %rs284;}

	// end inline asm
	// begin inline asm
	{  cvt.f32.f16 %f1184, %rs285;}

	// end inline asm
	fma.rn.f32 	%f2195, %f1183, %f1184, %f2194;
	// begin inline asm
	{  cvt.f32.f16 %f1185, %rs286;}

	// end inline asm
	// begin inline asm
	{  cvt.f32.f16 %f1186, %rs287;}

	// end inline asm
	fma.rn.f32 	%f2196, %f1185, %f1186, %f2195;
	// begin inline asm
	{  cvt.f32.f16 %f1187, %rs288;}

	// end inline asm
	// begin inline asm
	{  cvt.f32.f16 %f1188, %rs289;}

	// end inline asm
	fma.rn.f32 	%f2197, %f1187, %f1188, %f2196;
	// begin inline asm
	{  cvt.f32.f16 %f1189, %rs290;}

	// end inline asm
	// begin inline asm
	{  cvt.f32.f16 %f1190, %rs291;}

	// end inline asm
	fma.rn.f32 	%f2198, %f1189, %f1190, %f2197;
	// begin inline asm
	{  cvt.f32.f16 %f1191, %rs292;}

	// end inline asm
	// begin inline asm
	{  cvt.f32.f16 %f1192, %rs293;}

	// end inline asm
	fma.rn.f32 	%f2199, %f1191, %f1192, %f2198;
	ld.shared.v4.b32 	{%r236, %r237, %r238, %r239}, [%r219+32];
	mov.b32 	{%rs306, %rs308}, %r239;
	mov.b32 	{%rs302, %rs304}, %r238;
	mov.b32 	{%rs298, %rs300}, %r237;
	mov.b32 	{%rs294, %rs296}, %r236;
	// begin inline asm
	{  cvt.f32.f16 %f1193, %rs294;}

	// end inline asm
	ld.shared.v4.b32 	{%r240, %r241, %r242, %r243}, [%r500+-16592];
	mov.b32 	{%rs307, %rs309}, %r243;
	mov.b32 	{%rs303, %rs305}, %r242;
	mov.b32 	{%rs299, %rs301}, %r241;
	mov.b32 	{%rs295, %rs297}, %r240;
	// begin inline asm
	{  cvt.f32.f16 %f1194, %rs295;}

	// end inline asm
	fma.rn.f32 	%f2200, %f1193, %f1194, %f2199;
	// begin inline asm
	{  cvt.f32.f16 %f1195, %rs296;}

	// end inline asm
	// begin inline asm
	{  cvt.f32.f16 %f1196, %rs297;}

	// end inline asm
	fma.rn.f32 	%f2201, %f1195, %f1196, %f2200;
	// begin inline asm
	{  cvt.f32.f16 %f1197, %rs298;}

	// end inline asm
	// begin inline asm
	{  cvt.f32.f16 %f1198, %rs299;}

	// end inline asm
	fma.rn.f32 	%f2202, %f1197, %f1198, %f2201;
	// begin inline asm
	{  cvt.f32.f16 %f1199, %rs300;}

	// end inline asm
	// begin inline asm
	{  cvt.f32.f16 %f1200, %rs301;}

	// end inline asm
	fma.rn.f32 	%f2203, %f1199, %f1200, %f2202;
	// begin inline asm
	{  cvt.f32.f16 %f1201, %rs302;}

	// end inline asm
	// begin inline asm
	{  cvt.f32.f16 %f1202, %rs303;}

	// end inline asm
	fma.rn.f32 	%f2204, %f1201, %f1202, %f2203;
	// begin inline asm
	{  cvt.f32.f16 %f1203, %rs304;}

	// end inline asm
	// begin inline asm
	{  cvt.f32.f16 %f1204, %rs305;}

	// end inline asm
	fma.rn.f32 	%f2205, %f1203, %f1204, %f2204;
	// begin inline asm
	{  cvt.f32.f16 %f1205, %rs306;}

	// end inline asm
	// begin inline asm
	{  cvt.f32.f16 %f1206, %rs307;}

	// end inline asm
	fma.rn.f32 	%f2206, %f1205, %f1206, %f2205;
	// begin inline asm
	{  cvt.f32.f16 %f1207, %rs308;}

	// end inline asm
	// begin inline asm
	{  cvt.f32.f16 %f1208, %rs309;}

	// end inline asm
	fma.rn.f32 	%f2207, %f1207, %f1208, %f2206;
	ld.shared.v4.b32 	{%r244, %r245, %r246, %r247}, [%r219+48];
	mov.b32 	{%rs322, %rs324}, %r247;
	mov.b32 	{%rs318, %rs320}, %r246;
	mov.b32 	{%rs314, %rs316}, %r245;
	mov.b32 	{%rs310, %rs312}, %r244;
	// begin inline asm
	{  cvt.f32.f16 %f1209, %rs310;}

	// end inline asm
	ld.shared.v4.b32 	{%r248, %r249, %r250, %r251}, [%r500+-16576];
	mov.b32 	{%rs323, %rs325}, %r251;
	mov.b32 	{%rs319, %rs321}, %r250;
	mov.b32 	{%rs315, %rs317}, %r249;
	mov.b32 	{%rs311, %rs313}, %r248;
	// begin inline asm
	{  cvt.f32.f16 %f1210, %rs311;}

	// end inline asm
	fma.rn.f32 	%f2208, %f1209, %f1210, %f2207;
	// begin inline asm
	{  cvt.f32.f16 %f1211, %rs312;}

	// end inline asm
	// begin inline asm
	{  cvt.f32.f16 %f1212, %rs313;}

	// end inline asm
	fma.rn.f32 	%f2209, %f1211, %f1212, %f2208;
	// begin inline asm
	{  cvt.f32.f16 %f1213, %rs314;}

	// end inline asm
	// begin inline asm
	{  cvt.f32.f16 %f1214, %rs315;}

	// end inline asm
	fma.rn.f32 	%f2210, %f1213, %f1214, %f2209;
	// begin inline asm
	{  cvt.f32.f16 %f1215, %rs316;}

	// end inline asm
	// begin inline asm
	{  cvt.f32.f16 %f1216, %rs317;}

	// end inline asm
	fma.rn.f32 	%f2211, %f1215, %f1216, %f2210;
	// begin inline asm
	{  cvt.f32.f16 %f1217, %rs318;}

	// end inline asm
	// begin inline asm
	{  cvt.f32.f16 %f1218, %rs319;}

	// end inline asm
	fma.rn.f32 	%f2212, %f1217, %f1218, %f2211;
	// begin inline asm
	{  cvt.f32.f16 %f1219, %rs320;}

	// end inline asm
	// begin inline asm
	{  cvt.f32.f16 %f1220, %rs321;}

	// end inline asm
	fma.rn.f32 	%f2213, %f1219, %f1220, %f2212;
	// begin inline asm
	{  cvt.f32.f16 %f1221, %rs322;}

	// end inline asm
	// begin inline asm
	{  cvt.f32.f16 %f1222, %rs323;}

	// end inline asm
	fma.rn.f32 	%f2214, %f1221, %f1222, %f2213;
	// begin inline asm
	{  cvt.f32.f16 %f1223, %rs324;}

	// end inline asm
	// begin inline asm
	{  cvt.f32.f16 %f1224, %rs325;}

	// end inline asm
	fma.rn.f32 	%f2215, %f1223, %f1224, %f2214;
	ld.shared.v4.b32 	{%r252, %r253, %r254, %r255}, [%r219+64];
	mov.b32 	{%rs338, %rs340}, %r255;
	mov.b32 	{%rs334, %rs336}, %r254;
	mov.b32 	{%rs330, %rs332}, %r253;
	mov.b32 	{%rs326, %rs328}, %r252;
	// begin inline asm
	{  cvt.f32.f16 %f1225, %rs326;}

	// end inline asm
	ld.shared.v4.b32 	{%r256, %r257, %r258, %r259}, [%r500+-16560];
	mov.b32 	{%rs339, %rs341}, %r259;
	mov.b32 	{%rs335, %rs337}, %r258;
	mov.b32 	{%rs331, %rs333}, %r257;
	mov.b32 	{%rs327, %rs329}, %r256;
	// begin inline asm
	{  cvt.f32.f16 %f1226, %rs327;}

	// end inline asm
	fma.rn.f32 	%f2216, %f1225, %f1226, %f2215;
	// begin inline asm
	{  cvt.f32.f16 %f1227, %rs328;}

	// end inline asm
	// begin inline asm
	{  cvt.f32.f16 %f1228, %rs329;}

	// end inline asm
	fma.rn.f32 	%f2217, %f1227, %f1228, %f2216;
	// begin inline asm
	{  cvt.f32.f16 %f1229, %rs330;}

	// end inline asm
	// begin inline asm
	{  cvt.f32.f16 %f1230, %rs331;}

	// end inline asm
	fma.rn.f32 	%f2218, %f1229, %f1230, %f2217;
	// begin inline asm
	{  cvt.f32.f16 %f1231, %rs332;}

	// end inline asm
	// begin inline asm
	{  cvt.f32.f16 %f1232, %rs333;}

	// end inline asm
	fma.rn.f32 	%f2219, %f1231, %f1232, %f2218;
	// begin inline asm
	{  cvt.f32.f16 %f1233, %rs334;}

	// end inline asm
	// begin inline asm
	{  cvt.f32.f16 %f1234, %rs335;}

	// end inline asm
	fma.rn.f32 	%f2220, %f1233, %f1234, %f2219;
	// begin inline asm
	{  cvt.f32.f16 %f1235, %rs336;}

	// end inline asm
	// begin inline asm
	{  cvt.f32.f16 %f1236, %rs337;}

	// end inline asm
	fma.rn.f32 	%f2221, %f1235, %f1236, %f2220;
	// begin inline asm
	{  cvt.f32.f16 %f1237, %rs338;}

	// end inline asm
	// begin inline asm
	{  cvt.f32.f16 %f1238, %rs339;}

	// end inline asm
	fma.rn.f32 	%f2222, %f1237, %f1238, %f2221;
	// begin inline asm
	{  cvt.f32.f16 %f1239, %rs340;}

	// end inline asm
	// begin inline asm
	{  cvt.f32.f16 %f1240, %rs341;}

	// end inline asm
	fma.rn.f32 	%f2223, %f1239, %f1240, %f2222;
	ld.shared.v4.b32 	{%r260, %r261, %r262, %r263}, [%r219+80];
	mov.b32 	{%rs354, %rs356}, %r263;
	mov.b32 	{%rs350, %rs352}, %r262;
	mov.b32 	{%rs346, %rs348}, %r261;
	mov.b32 	{%rs342, %rs344}, %r260;
	// begin inline asm
	{  cvt.f32.f16 %f1241, %rs342;}

	// end inline asm
	ld.shared.v4.b32 	{%r264, %r265, %r266, %r267}, [%r500+-16544];
	mov.b32 	{%rs355, %rs357}, %r267;
	mov.b32 	{%rs351, %rs353}, %r266;
	mov.b32 	{%rs347, %rs349}, %r265;
	mov.b32 	{%rs343, %rs345}, %r264;
	// begin inline asm
	{  cvt.f32.f16 %f1242, %rs343;}

	// end inline asm
	fma.rn.f32 	%f2224, %f1241, %f1242, %f2223;
	// begin inline asm
	{  cvt.f32.f16 %f1243, %rs344;}

	// end inline asm
	// begin inline asm
	{  cvt.f32.f16 %f1244, %rs345;}

	// end inline asm
	fma.rn.f32 	%f2225, %f1243, %f1244, %f2224;
	// begin inline asm
	{  cvt.f32.f16 %f1245, %rs346;}

	// end inline asm
	// begin inline asm
	{  cvt.f32.f16 %f1246, %rs347;}

	// end inline asm
	fma.rn.f32 	%f2226, %f1245, %f1246, %f2225;
	// begin inline asm
	{  cvt.f32.f16 %f1247, %rs348;}

	// end inline asm
	// begin inline asm
	{  cvt.f32.f16 %f1248, %rs349;}

	// end inline asm
	fma.rn.f32 	%f2227, %f1247, %f1248, %f2226;
	// begin inline asm
	{  cvt.f32.f16 %f1249, %rs350;}

	// end inline asm
	// begin inline asm
	{  cvt.f32.f16 %f1250, %rs351;}

	// end inline asm
	fma.rn.f32 	%f2228, %f1249, %f1250, %f2227;
	// begin inline asm
	{  cvt.f32.f16 %f1251, %rs352;}

	// end inline asm
	// begin inline asm
	{  cvt.f32.f16 %f1252, %rs353;}

	// end inline asm
	fma.rn.f32 	%f2229, %f1251, %f1252, %f2228;
	// begin inline asm
	{  cvt.f32.f16 %f1253, %rs354;}

	// end inline asm
	// begin inline asm
	{  cvt.f32.f16 %f1254, %rs355;}

	// end inline asm
	fma.rn.f32 	%f2230, %f1253, %f1254, %f2229;
	// begin inline asm
	{  cvt.f32.f16 %f1255, %rs356;}

	// end inline asm
	// begin inline asm
	{  cvt.f32.f16 %f1256, %rs357;}

	// end inline asm
	fma.rn.f32 	%f2231, %f1255, %f1256, %f2230;
	ld.shared.v4.b32 	{%r268, %r269, %r270, %r271}, [%r219+96];
	mov.b32 	{%rs370, %rs372}, %r271;
	mov.b32 	{%rs366, %rs368}, %r270;
	mov.b32 	{%rs362, %rs364}, %r269;
	mov.b32 	{%rs358, %rs360}, %r268;
	// begin inline asm
	{  cvt.f32.f16 %f1257, %rs358;}

	// end inline asm
	ld.shared.v4.b32 	{%r272, %r273, %r274, %r275}, [%r500+-16528];
	mov.b32 	{%rs371, %rs373}, %r275;
	mov.b32 	{%rs367, %rs369}, %r274;
	mov.b32 	{%rs363, %rs365}, %r273;
	mov.b32 	{%rs359, %rs361}, %r272;
	// begin inline asm
	{  cvt.f32.f16 %f1258, %rs359;}

	// end inline asm
	fma.rn.f32 	%f2232, %f1257, %f1258, %f2231;
	// begin inline asm
	{  cvt.f32.f16 %f1259, %rs360;}

	// end inline asm
	// begin inline asm
	{  cvt.f32.f16 %f1260, %rs361;}

	// end inline asm
	fma.rn.f32 	%f2233, %f1259, %f1260, %f2232;
	// begin inline asm
	{  cvt.f32.f16 %f1261, %rs362;}

	// end inline asm
	// begin inline asm
	{  cvt.f32.f16 %f1262, %rs363;}

	// end inline asm
	fma.rn.f32 	%f2234, %f1261, %f1262, %f2233;
	// begin inline asm
	{  cvt.f32.f16 %f1263, %rs364;}

	// end inline asm
	// begin inline asm
	{  cvt.f32.f16 %f1264, %rs365;}

	// end inline asm
	fma.rn.f32 	%f2235, %f1263, %f1264, %f2234;
	// begin inline asm
	{  cvt.f32.f16 %f1265, %rs366;}

	// end inline asm
	// begin inline asm
	{  cvt.f32.f16 %f1266, %rs367;}

	// end inline asm
	fma.rn.f32 	%f2236, %f1265, %f1266, %f2235;
	// begin inline asm
	{  cvt.f32.f16 %f1267, %rs368;}

	// end inline asm
	// begin inline asm
	{  cvt.f32.f16 %f1268, %rs369;}

	// end inline asm
	fma.rn.f32 	%f2237, %f1267, %f1268, %f2236;
	// begin inline asm
	{  cvt.f32.f16 %f1269, %rs370;}

	// end inline asm
	// begin inline asm
	{  cvt.f32.f16 %f1270, %rs371;}

	// end inline asm
	fma.rn.f32 	%f2238, %f1269, %f1270, %f2237;
	// begin inline asm
	{  cvt.f32.f16 %f1271, %rs372;}

	// end inline asm
	// begin inline asm
	{  cvt.f32.f16 %f1272, %rs373;}

	// end inline asm
	fma.rn.f32 	%f2239, %f1271, %f1272, %f2238;
	ld.shared.v4.b32 	{%r276, %r277, %r278, %r279}, [%r219+112];
	mov.b32 	{%rs386, %rs388}, %r279;
	mov.b32 	{%rs382, %rs384}, %r278;
	mov.b32 	{%rs378, %rs380}, %r277;
	mov.b32 	{%rs374, %rs376}, %r276;
	// begin inline asm
	{  cvt.f32.f16 %f1273, %rs374;}

	// end inline asm
	ld.shared.v4.b32 	{%r280, %r281, %r282, %r283}, [%r500+-16512];
	mov.b32 	{%rs387, %rs389}, %r283;
	mov.b32 	{%rs383, %rs385}, %r282;
	mov.b32 	{%rs379, %rs381}, %r281;
	mov.b32 	{%rs375, %rs377}, %r280;
	// begin inline asm
	{  cvt.f32.f16 %f1274, %rs375;}

	// end inline asm
	fma.rn.f32 	%f2240, %f1273, %f1274, %f2239;
	// begin inline asm
	{  cvt.f32.f16 %f1275, %rs376;}

	// end inline asm
	// begin inline asm
	{  cvt.f32.f16 %f1276, %rs377;}

	// end inline asm
	fma.rn.f32 	%f2241, %f1275, %f1276, %f2240;
	// begin inline asm
	{  cvt.f32.f16 %f1277, %rs378;}

	// end inline asm
	// begin inline asm
	{  cvt.f32.f16 %f1278, %rs379;}

	// end inline asm
	fma.rn.f32 	%f2242, %f1277, %f1278, %f2241;
	// begin inline asm
	{  cvt.f32.f16 %f1279, %rs380;}

	// end inline asm
	// begin inline asm
	{  cvt.f32.f16 %f1280, %rs381;}

	// end inline asm
	fma.rn.f32 	%f2243, %f1279, %f1280, %f2242;
	// begin inline asm
	{  cvt.f32.f16 %f1281, %rs382;}

	// end inline asm
	// begin inline asm
	{  cvt.f32.f16 %f1282, %rs383;}

	// end inline asm
	fma.rn.f32 	%f2244, %f1281, %f1282, %f2243;
	// begin inline asm
	{  cvt.f32.f16 %f1283, %rs384;}

	// end inline asm
	// begin inline asm
	{  cvt.f32.f16 %f1284, %rs385;}

	// end inline asm
	fma.rn.f32 	%f2245, %f1283, %f1284, %f2244;
	// begin inline asm
	{  cvt.f32.f16 %f1285, %rs386;}

	// end inline asm
	// begin inline asm
	{  cvt.f32.f16 %f1286, %rs387;}

	// end inline asm
	fma.rn.f32 	%f2246, %f1285, %f1286, %f2245;
	// begin inline asm
	{  cvt.f32.f16 %f1287, %rs388;}

	// end inline asm
	// begin inline asm
	{  cvt.f32.f16 %f1288, %rs389;}

	// end inline asm
	fma.rn.f32 	%f2247, %f1287, %f1288, %f2246;
	ld.shared.v4.b32 	{%r284, %r285, %r286, %r287}, [%r219+128];
	mov.b32 	{%rs402, %rs404}, %r287;
	mov.b32 	{%rs398, %rs400}, %r286;
	mov.b32 	{%rs394, %rs396}, %r285;
	mov.b32 	{%rs390, %rs392}, %r284;
	// begin inline asm
	{  cvt.f32.f16 %f1289, %rs390;}

	// end inline asm
	ld.shared.v4.b32 	{%r288, %r289, %r290, %r291}, [%r500+-16496];
	mov.b32 	{%rs403, %rs405}, %r291;
	mov.b32 	{%rs399, %rs401}, %r290;
	mov.b32 	{%rs395, %rs397}, %r289;
	mov.b32 	{%rs391, %rs393}, %r288;
	// begin inline asm
	{  cvt.f32.f16 %f1290, %rs391;}

	// end inline asm
	fma.rn.f32 	%f2248, %f1289, %f1290, %f2247;
	// begin inline asm
	{  cvt.f32.f16 %f1291, %rs392;}

	// end inline asm
	// begin inline asm
	{  cvt.f32.f16 %f1292, %rs393;}

	// end inline asm
	fma.rn.f32 	%f2249, %f1291, %f1292, %f2248;
	// begin inline asm
	{  cvt.f32.f16 %f1293, %rs394;}

	// end inline asm
	// begin inline asm
	{  cvt.f32.f16 %f1294, %rs395;}

	// end inline asm
	fma.rn.f32 	%f2250, %f1293, %f1294, %f2249;
	// begin inline asm
	{  cvt.f32.f16 %f1295, %rs396;}

	// end inline asm
	// begin inline asm
	{  cvt.f32.f16 %f1296, %rs397;}

	// end inline asm
	fma.rn.f32 	%f2251, %f1295, %f1296, %f2250;
	// begin inline asm
	{  cvt.f32.f16 %f1297, %rs398;}

	// end inline asm
	// begin inline asm
	{  cvt.f32.f16 %f1298, %rs399;}

	// end inline asm
	fma.rn.f32 	%f2252, %f1297, %f1298, %f2251;
	// begin inline asm
	{  cvt.f32.f16 %f1299, %rs400;}

	// end inline asm
	// begin inline asm
	{  cvt.f32.f16 %f1300, %rs401;}

	// end inline asm
	fma.rn.f32 	%f2253, %f1299, %f1300, %f2252;
	// begin inline asm
	{  cvt.f32.f16 %f1301, %rs402;}

	// end inline asm
	// begin inline asm
	{  cvt.f32.f16 %f1302, %rs403;}

	// end inline asm
	fma.rn.f32 	%f2254, %f1301, %f1302, %f2253;
	// begin inline asm
	{  cvt.f32.f16 %f1303, %rs404;}

	// end inline asm
	// begin inline asm
	{  cvt.f32.f16 %f1304, %rs405;}

	// end inline asm
	fma.rn.f32 	%f2255, %f1303, %f1304, %f2254;
	ld.shared.v4.b32 	{%r292, %r293, %r294, %r295}, [%r219+144];
	mov.b32 	{%rs418, %rs420}, %r295;
	mov.b32 	{%rs414, %rs416}, %r294;
	mov.b32 	{%rs410, %rs412}, %r293;
	mov.b32 	{%rs406, %rs408}, %r292;
	// begin inline asm
	{  cvt.f32.f16 %f1305, %rs406;}

	// end inline asm
	ld.shared.v4.b32 	{%r296, %r297, %r298, %r299}, [%r500+-16480];
	mov.b32 	{%rs419, %rs421}, %r299;
	mov.b32 	{%rs415, %rs417}, %r298;
	mov.b32 	{%rs411, %rs413}, %r297;
	mov.b32 	{%rs407, %rs409}, %r296;
	// begin inline asm
	{  cvt.f32.f16 %f1306, %rs407;}

	// end inline asm
	fma.rn.f32 	%f2256, %f1305, %f1306, %f2255;
	// begin inline asm
	{  cvt.f32.f16 %f1307, %rs408;}

	// end inline asm
	// begin inline asm
	{  cvt.f32.f16 %f1308, %rs409;}

	// end inline asm
	fma.rn.f32 	%f2257, %f1307, %f1308, %f2256;
	// begin inline asm
	{  cvt.f32.f16 %f1309, %rs410;}

	// end inline asm
	// begin inline asm
	{  cvt.f32.f16 %f1310, %rs411;}

	// end inline asm
	fma.rn.f32 	%f2258, %f1309, %f1310, %f2257;
	// begin inline asm
	{  cvt.f32.f16 %f1311, %rs412;}

	// end inline asm
	// begin inline asm
	{  cvt.f32.f16 %f1312, %rs413;}

	// end inline asm
	fma.rn.f32 	%f2259, %f1311, %f1312, %f2258;
	// begin inline asm
	{  cvt.f32.f16 %f1313, %rs414;}

	// end inline asm
	// begin inline asm
	{  cvt.f32.f16 %f1314, %rs415;}

	// end inline asm
	fma.rn.f32 	%f2260, %f1313, %f1314, %f2259;
	// begin inline asm
	{  cvt.f32.f16 %f1315, %rs416;}

	// end inline asm
	// begin inline asm
	{  cvt.f32.f16 %f1316, %rs417;}

	// end inline asm
	fma.rn.f32 	%f2261, %f1315, %f1316, %f2260;
	// begin inline asm
	{  cvt.f32.f16 %f1317, %rs418;}

	// end inline asm
	// begin inline asm
	{  cvt.f32.f16 %f1318, %rs419;}

	// end inline asm
	fma.rn.f32 	%f2262, %f1317, %f1318, %f2261;
	// begin inline asm
	{  cvt.f32.f16 %f1319, %rs420;}

	// end inline asm
	// begin inline asm
	{  cvt.f32.f16 %f1320, %rs421;}

	// end inline asm
	fma.rn.f32 	%f2263, %f1319, %f1320, %f2262;
	ld.shared.v4.b32 	{%r300, %r301, %r302, %r303}, [%r219+160];
	mov.b32 	{%rs434, %rs436}, %r303;
	mov.b32 	{%rs430, %rs432}, %r302;
	mov.b32 	{%rs426, %rs428}, %r301;
	mov.b32 	{%rs422, %rs424}, %r300;
	// begin inline asm
	{  cvt.f32.f16 %f1321, %rs422;}

	// end inline asm
	ld.shared.v4.b32 	{%r304, %r305, %r306, %r307}, [%r500+-16464];
	mov.b32 	{%rs435, %rs437}, %r307;
	mov.b32 	{%rs431, %rs433}, %r306;
	mov.b32 	{%rs427, %rs429}, %r305;
	mov.b32 	{%rs423, %rs425}, %r304;
	// begin inline asm
	{  cvt.f32.f16 %f1322, %rs423;}

	// end inline asm
	fma.rn.f32 	%f2264, %f1321, %f1322, %f2263;
	// begin inline asm
	{  cvt.f32.f16 %f1323, %rs424;}

	// end inline asm
	// begin inline asm
	{  cvt.f32.f16 %f1324, %rs425;}

	// end inline asm
	fma.rn.f32 	%f2265, %f1323, %f1324, %f2264;
	// begin inline asm
	{  cvt.f32.f16 %f1325, %rs426;}

	// end inline asm
	// begin inline asm
	{  cvt.f32.f16 %f1326, %rs427;}

	// end inline asm
	fma.rn.f32 	%f2266, %f1325, %f1326, %f2265;
	// begin inline asm
	{  cvt.f32.f16 %f1327, %rs428;}

	// end inline asm
	// begin inline asm
	{  cvt.f32.f16 %f1328, %rs429;}

	// end inline asm
	fma.rn.f32 	%f2267, %f1327, %f1328, %f2266;
	// begin inline asm
	{  cvt.f32.f16 %f1329, %rs430;}

	// end inline asm
	// begin inline asm
	{  cvt.f32.f16 %f1330, %rs431;}

	// end inline asm
	fma.rn.f32 	%f2268, %f1329, %f1330, %f2267;
	// begin inline asm
	{  cvt.f32.f16 %f1331, %rs432;}

	// end inline asm
	// begin inline asm
	{  cvt.f32.f16 %f1332, %rs433;}

	// end inline asm
	fma.rn.f32 	%f2269, %f1331, %f1332, %f2268;
	// begin inline asm
	{  cvt.f32.f16 %f1333, %rs434;}

	// end inline asm
	// begin inline asm
	{  cvt.f32.f16 %f1334, %rs435;}

	// end inline asm
	fma.rn.f32 	%f2270, %f1333, %f1334, %f2269;
	// begin inline asm
	{  cvt.f32.f16 %f1335, %rs436;}

	// end inline asm
	// begin inline asm
	{  cvt.f32.f16 %f1336, %rs437;}

	// end inline asm
	fma.rn.f32 	%f2271, %f1335, %f1336, %f2270;
	ld.shared.v4.b32 	{%r308, %r309, %r310, %r311}, [%r219+176];
	mov.b32 	{%rs450, %rs452}, %r311;
	mov.b32 	{%rs446, %rs448}, %r310;
	mov.b32 	{%rs442, %rs444}, %r309;
	mov.b32 	{%rs438, %rs440}, %r308;
	// begin inline asm
	{  cvt.f32.f16 %f1337, %rs438;}

	// end inline asm
	ld.shared.v4.b32 	{%r312, %r313, %r314, %r315}, [%r500+-16448];
	mov.b32 	{%rs451, %rs453}, %r315;
	mov.b32 	{%rs447, %rs449}, %r314;
	mov.b32 	{%rs443, %rs445}, %r313;
	mov.b32 	{%rs439, %rs441}, %r312;
	// begin inline asm
	{  cvt.f32.f16 %f1338, %rs439;}

	// end inline asm
	fma.rn.f32 	%f2272, %f1337, %f1338, %f2271;
	// begin inline asm
	{  cvt.f32.f16 %f1339, %rs440;}

	// end inline asm
	// begin inline asm
	{  cvt.f32.f16 %f1340, %rs441;}

	// end inline asm
	fma.rn.f32 	%f2273, %f1339, %f1340, %f2272;
	// begin inline asm
	{  cvt.f32.f16 %f1341, %rs442;}

	// end inline asm
	// begin inline asm
	{  cvt.f32.f16 %f1342, %rs443;}

	// end inline asm
	fma.rn.f32 	%f2274, %f1341, %f1342, %f2273;
	// begin inline asm
	{  cvt.f32.f16 %f1343, %rs444;}

	// end inline asm
	// begin inline asm
	{  cvt.f32.f16 %f1344, %rs445;}

	// end inline asm
	fma.rn.f32 	%f2275, %f1343, %f1344, %f2274;
	// begin inline asm
	{  cvt.f32.f16 %f1345, %rs446;}

	// end inline asm
	// begin inline asm
	{  cvt.f32.f16 %f1346, %rs447;}

	// end inline asm
	fma.rn.f32 	%f2276, %f1345, %f1346, %f2275;
	// begin inline asm
	{  cvt.f32.f16 %f1347, %rs448;}

	// end inline asm
	// begin inline asm
	{  cvt.f32.f16 %f1348, %rs449;}

	// end inline asm
	fma.rn.f32 	%f2277, %f1347, %f1348, %f2276;
	// begin inline asm
	{  cvt.f32.f16 %f1349, %rs450;}

	// end inline asm
	// begin inline asm
	{  cvt.f32.f16 %f1350, %rs451;}

	// end inline asm
	fma.rn.f32 	%f2278, %f1349, %f1350, %f2277;
	// begin inline asm
	{  cvt.f32.f16 %f1351, %rs452;}

	// end inline asm
	// begin inline asm
	{  cvt.f32.f16 %f1352, %rs453;}

	// end inline asm
	fma.rn.f32 	%f2279, %f1351, %f1352, %f2278;
	ld.shared.v4.b32 	{%r316, %r317, %r318, %r319}, [%r219+192];
	mov.b32 	{%rs466, %rs468}, %r319;
	mov.b32 	{%rs462, %rs464}, %r318;
	mov.b32 	{%rs458, %rs460}, %r317;
	mov.b32 	{%rs454, %rs456}, %r316;
	// begin inline asm
	{  cvt.f32.f16 %f1353, %rs454;}

	// end inline asm
	ld.shared.v4.b32 	{%r320, %r321, %r322, %r323}, [%r500+-16432];
	mov.b32 	{%rs467, %rs469}, %r323;
	mov.b32 	{%rs463, %rs465}, %r322;
	mov.b32 	{%rs459, %rs461}, %r321;
	mov.b32 	{%rs455, %rs457}, %r320;
	// begin inline asm
	{  cvt.f32.f16 %f1354, %rs455;}

	// end inline asm
	fma.rn.f32 	%f2280, %f1353, %f1354, %f2279;
	// begin inline asm
	{  cvt.f32.f16 %f1355, %rs456;}

	// end inline asm
	// begin inline asm
	{  cvt.f32.f16 %f1356, %rs457;}

	// end inline asm
	fma.rn.f32 	%f2281, %f1355, %f1356, %f2280;
	// begin inline asm
	{  cvt.f32.f16 %f1357, %rs458;}

	// end inline asm
	// begin inline asm
	{  cvt.f32.f16 %f1358, %rs459;}

	// end inline asm
	fma.rn.f32 	%f2282, %f1357, %f1358, %f2281;
	// begin inline asm
	{  cvt.f32.f16 %f1359, %rs460;}

	// end inline asm
	// begin inline asm
	{  cvt.f32.f16 %f1360, %rs461;}

	// end inline asm
	fma.rn.f32 	%f2283, %f1359, %f1360, %f2282;
	// begin inline asm
	{  cvt.f32.f16 %f1361, %rs462;}

	// end inline asm
	// begin inline asm
	{  cvt.f32.f16 %f1362, %rs463;}

	// end inline asm
	fma.rn.f32 	%f2284, %f1361, %f1362, %f2283;
	// begin inline asm
	{  cvt.f32.f16 %f1363, %rs464;}

	// end inline asm
	// begin inline asm
	{  cvt.f32.f16 %f1364, %rs465;}

	// end inline asm
	fma.rn.f32 	%f2285, %f1363, %f1364, %f2284;
	// begin inline asm
	{  cvt.f32.f16 %f1365, %rs466;}

	// end inline asm
	// begin inline asm
	{  cvt.f32.f16 %f1366, %rs467;}

	// end inline asm
	fma.rn.f32 	%f2286, %f1365, %f1366, %f2285;
	// begin inline asm
	{  cvt.f32.f16 %f1367, %rs468;}

	// end inline asm
	// begin inline asm
	{  cvt.f32.f16 %f1368, %rs469;}

	// end inline asm
	fma.rn.f32 	%f2287, %f1367, %f1368, %f2286;
	ld.shared.v4.b32 	{%r324, %r325, %r326, %r327}, [%r219+208];
	mov.b32 	{%rs482, %rs484}, %r327;
	mov.b32 	{%rs478, %rs480}, %r326;
	mov.b32 	{%rs474, %rs476}, %r325;
	mov.b32 	{%rs470, %rs472}, %r324;
	// begin inline asm
	{  cvt.f32.f16 %f1369, %rs470;}

	// end inline asm
	ld.shared.v4.b32 	{%r328, %r329, %r330, %r331}, [%r500+-16416];
	mov.b32 	{%rs483, %rs485}, %r331;
	mov.b32 	{%rs479, %rs481}, %r330;
	mov.b32 	{%rs475, %rs477}, %r329;
	mov.b32 	{%rs471, %rs473}, %r328;
	// begin inline asm
	{  cvt.f32.f16 %f1370, %rs471;}

	// end inline asm
	fma.rn.f32 	%f2288, %f1369, %f1370, %f2287;
	// begin inline asm
	{  cvt.f32.f16 %f1371, %rs472;}

	// end inline asm
	// begin inline asm
	{  cvt.f32.f16 %f1372, %rs473;}

	// end inline asm
	fma.rn.f32 	%f2289, %f1371, %f1372, %f2288;
	// begin inline asm
	{  cvt.f32.f16 %f1373, %rs474;}

	// end inline asm
	// begin inline asm
	{  cvt.f32.f16 %f1374, %rs475;}

	// end inline asm
	fma.rn.f32 	%f2290, %f1373, %f1374, %f2289;
	// begin inline asm
	{  cvt.f32.f16 %f1375, %rs476;}

	// end inline asm
	// begin inline asm
	{  cvt.f32.f16 %f1376, %rs477;}

	// end inline asm
	fma.rn.f32 	%f2291, %f1375, %f1376, %f2290;
	// begin inline asm
	{  cvt.f32.f16 %f1377, %rs478;}

	// end inline asm
	// begin inline asm
	{  cvt.f32.f16 %f1378, %rs479;}

	// end inline asm
	fma.rn.f32 	%f2292, %f1377, %f1378, %f2291;
	// begin inline asm
	{  cvt.f32.f16 %f1379, %rs480;}

	// end inline asm
	// begin inline asm
	{  cvt.f32.f16 %f1380, %rs481;}

	// end inline asm
	fma.rn.f32 	%f2293, %f1379, %f1380, %f2292;
	// begin inline asm
	{  cvt.f32.f16 %f1381, %rs482;}

	// end inline asm
	// begin inline asm
	{  cvt.f32.f16 %f1382, %rs483;}

	// end inline asm
	fma.rn.f32 	%f2294, %f1381, %f1382, %f2293;
	// begin inline asm
	{  cvt.f32.f16 %f1383, %rs484;}

	// end inline asm
	// begin inline asm
	{  cvt.f32.f16 %f1384, %rs485;}

	// end inline asm
	fma.rn.f32 	%f2295, %f1383, %f1384, %f2294;
	ld.shared.v4.b32 	{%r332, %r333, %r334, %r335}, [%r219+224];
	mov.b32 	{%rs498, %rs500}, %r335;
	mov.b32 	{%rs494, %rs496}, %r334;
	mov.b32 	{%rs490, %rs492}, %r333;
	mov.b32 	{%rs486, %rs488}, %r332;
	// begin inline asm
	{  cvt.f32.f16 %f1385, %rs486;}

	// end inline asm
	ld.shared.v4.b32 	{%r336, %r337, %r338, %r339}, [%r500+-16400];
	mov.b32 	{%rs499, %rs501}, %r339;
	mov.b32 	{%rs495, %rs497}, %r338;
	mov.b32 	{%rs491, %rs493}, %r337;
	mov.b32 	{%rs487, %rs489}, %r336;
	// begin inline asm
	{  cvt.f32.f16 %f1386, %rs487;}

	// end inline asm
	fma.rn.f32 	%f2296, %f1385, %f1386, %f2295;
	// begin inline asm
	{  cvt.f32.f16 %f1387, %rs488;}

	// end inline asm
	// begin inline asm
	{  cvt.f32.f16 %f1388, %rs489;}

	// end inline asm
	fma.rn.f32 	%f2297, %f1387, %f1388, %f2296;
	// begin inline asm
	{  cvt.f32.f16 %f1389, %rs490;}

	// end inline asm
	// begin inline asm
	{  cvt.f32.f16 %f1390, %rs491;}

	// end inline asm
	fma.rn.f32 	%f2298, %f1389, %f1390, %f2297;
	// begin inline asm
	{  cvt.f32.f16 %f1391, %rs492;}

	// end inline asm
	// begin inline asm
	{  cvt.f32.f16 %f1392, %rs493;}

	// end inline asm
	fma.rn.f32 	%f2299, %f1391, %f1392, %f2298;
	// begin inline asm
	{  cvt.f32.f16 %f1393, %rs494;}

	// end inline asm
	// begin inline asm
	{  cvt.f32.f16 %f1394, %rs495;}

	// end inline asm
	fma.rn.f32 	%f2300, %f1393, %f1394, %f2299;
	// begin inline asm
	{  cvt.f32.f16 %f1395, %rs496;}

	// end inline asm
	// begin inline asm
	{  cvt.f32.f16 %f1396, %rs497;}

	// end inline asm
	fma.rn.f32 	%f2301, %f1395, %f1396, %f2300;
	// begin inline asm
	{  cvt.f32.f16 %f1397, %rs498;}

	// end inline asm
	// begin inline asm
	{  cvt.f32.f16 %f1398, %rs499;}

	// end inline asm
	fma.rn.f32 	%f2302, %f1397, %f1398, %f2301;
	// begin inline asm
	{  cvt.f32.f16 %f1399, %rs500;}

	// end inline asm
	// begin inline asm
	{  cvt.f32.f16 %f1400, %rs501;}

	// end inline asm
	fma.rn.f32 	%f2303, %f1399, %f1400, %f2302;
	ld.shared.v4.b32 	{%r340, %r341, %r342, %r343}, [%r219+240];
	mov.b32 	{%rs514, %rs516}, %r343;
	mov.b32 	{%rs510, %rs512}, %r342;
	mov.b32 	{%rs506, %rs508}, %r341;
	mov.b32 	{%rs502, %rs504}, %r340;
	// begin inline asm
	{  cvt.f32.f16 %f1401, %rs502;}

	// end inline asm
	ld.shared.v4.b32 	{%r344, %r345, %r346, %r347}, [%r500+-16384];
	mov.b32 	{%rs515, %rs517}, %r347;
	mov.b32 	{%rs511, %rs513}, %r346;
	mov.b32 	{%rs507, %rs509}, %r345;
	mov.b32 	{%rs503, %rs505}, %r344;
	// begin inline asm
	{  cvt.f32.f16 %f1402, %rs503;}

	// end inline asm
	fma.rn.f32 	%f2304, %f1401, %f1402, %f2303;
	// begin inline asm
	{  cvt.f32.f16 %f1403, %rs504;}

	// end inline asm
	// begin inline asm
	{  cvt.f32.f16 %f1404, %rs505;}

	// end inline asm
	fma.rn.f32 	%f2305, %f1403, %f1404, %f2304;
	// begin inline asm
	{  cvt.f32.f16 %f1405, %rs506;}

	// end inline asm
	// begin inline asm
	{  cvt.f32.f16 %f1406, %rs507;}

	// end inline asm
	fma.rn.f32 	%f2306, %f1405, %f1406, %f2305;
	// begin inline asm
	{  cvt.f32.f16 %f1407, %rs508;}

	// end inline asm
	// begin inline asm
	{  cvt.f32.f16 %f1408, %rs509;}

	// end inline asm
	fma.rn.f32 	%f2307, %f1407, %f1408, %f2306;
	// begin inline asm
	{  cvt.f32.f16 %f1409, %rs510;}

	// end inline asm
	// begin inline asm
	{  cvt.f32.f16 %f1410, %rs511;}

	// end inline asm
	fma.rn.f32 	%f2308, %f1409, %f1410, %f2307;
	// begin inline asm
	{  cvt.f32.f16 %f1411, %rs512;}

	// end inline asm
	// begin inline asm
	{  cvt.f32.f16 %f1412, %rs513;}

	// end inline asm
	fma.rn.f32 	%f2309, %f1411, %f1412, %f2308;
	// begin inline asm
	{  cvt.f32.f16 %f1413, %rs514;}

	// end inline asm
	// begin inline asm
	{  cvt.f32.f16 %f1414, %rs515;}

	// end inline asm
	fma.rn.f32 	%f2310, %f1413, %f1414, %f2309;
	// begin inline asm
	{  cvt.f32.f16 %f1415, %rs516;}

	// end inline asm
	// begin inline asm
	{  cvt.f32.f16 %f1416, %rs517;}

	// end inline asm
	fma.rn.f32 	%f2311, %f1415, %f1416, %f2310;
	mul.f32 	%f2312, %f2575, %f2311;
	sub.f32 	%f2313, %f2312, %f2576;
	mul.f32 	%f2314, %f2313, 0f3FB8AA3B;
	ex2.approx.f32 	%f2315, %f2314;
	ld.shared.v4.b32 	{%r348, %r349, %r350, %r351}, [%r219+65536];
	mov.b32 	{%rs530, %rs532}, %r351;
	mov.b32 	{%rs526, %rs528}, %r350;
	mov.b32 	{%rs522, %rs524}, %r349;
	mov.b32 	{%rs518, %rs520}, %r348;
	// begin inline asm
	{  cvt.f32.f16 %f1417, %rs518;}

	// end inline asm
	ld.shared.v4.b32 	{%r352, %r353, %r354, %r355}, [%r500+-240];
	mov.b32 	{%rs531, %rs533}, %r355;
	mov.b32 	{%rs527, %rs529}, %r354;
	mov.b32 	{%rs523, %rs525}, %r353;
	mov.b32 	{%rs519, %rs521}, %r352;
	// begin inline asm
	{  cvt.f32.f16 %f1418, %rs519;}

	// end inline asm
	fma.rn.f32 	%f2316, %f1417, %f1418, 0f00000000;
	// begin inline asm
	{  cvt.f32.f16 %f1419, %rs520;}

	// end inline asm
	// begin inline asm
	{  cvt.f32.f16 %f1420, %rs521;}

	// end inline asm
	fma.rn.f32 	%f2317, %f1419, %f1420, %f2316;
	// begin inline asm
	{  cvt.f32.f16 %f1421, %rs522;}

	// end inline asm
	// begin inline asm
	{  cvt.f32.f16 %f1422, %rs523;}

	// end inline asm
	fma.rn.f32 	%f2318, %f1421, %f1422, %f2317;
	// begin inline asm
	{  cvt.f32.f16 %f1423, %rs524;}

	// end inline asm
	// begin inline asm
	{  cvt.f32.f16 %f1424, %rs525;}

	// end inline asm
	fma.rn.f32 	%f2319, %f1423, %f1424, %f2318;
	// begin inline asm
	{  cvt.f32.f16 %f1425, %rs526;}

	// end inline asm
	// begin inline asm
	{  cvt.f32.f16 %f1426, %rs527;}

	// end inline asm
	fma.rn.f32 	%f2320, %f1425, %f1426, %f2319;
	// begin inline asm
	{  cvt.f32.f16 %f1427, %rs528;}

	// end inline asm
	// begin inline asm
	{  cvt.f32.f16 %f1428, %rs529;}

	// end inline asm
	fma.rn.f32 	%f2321, %f1427, %f1428, %f2320;
	// begin inline asm
	{  cvt.f32.f16 %f1429, %rs530;}

	// end inline asm
	// begin inline asm
	{  cvt.f32.f16 %f1430, %rs531;}

	// end inline asm
	fma.rn.f32 	%f2322, %f1429, %f1430, %f2321;
	// begin inline asm
	{  cvt.f32.f16 %f1431, %rs532;}

	// end inline asm
	// begin inline asm
	{  cvt.f32.f16 %f1432, %rs533;}

	// end inline asm
	fma.rn.f32 	%f2323, %f1431, %f1432, %f2322;
	ld.shared.v4.b32 	{%r356, %r357, %r358, %r359}, [%r219+65552];
	mov.b32 	{%rs546, %rs548}, %r359;
	mov.b32 	{%rs542, %rs544}, %r358;
	mov.b32 	{%rs538, %rs540}, %r357;
	mov.b32 	{%rs534, %rs536}, %r356;
	// begin inline asm
	{  cvt.f32.f16 %f1433, %rs534;}

	// end inline asm
	ld.shared.v4.b32 	{%r360, %r361, %r362, %r363}, [%r500+-224];
	mov.b32 	{%rs547, %rs549}, %r363;
	mov.b32 	{%rs543, %rs545}, %r362;
	mov.b32 	{%rs539, %rs541}, %r361;
	mov.b32 	{%rs535, %rs537}, %r360;
	// begin inline asm
	{  cvt.f32.f16 %f1434, %rs535;}

	// end inline asm
	fma.rn.f32 	%f2324, %f1433, %f1434, %f2323;
	// begin inline asm
	{  cvt.f32.f16 %f1435, %rs536;}

	// end inline asm
	// begin inline asm
	{  cvt.f32.f16 %f1436, %rs537;}

	// end inline asm
	fma.rn.f32 	%f2325, %f1435, %f1436, %f2324;
	// begin inline asm
	{  cvt.f32.f16 %f1437, %rs538;}

	// end inline asm
	// begin inline asm
	{  cvt.f32.f16 %f1438, %rs539;}

	// end inline asm
	fma.rn.f32 	%f2326, %f1437, %f1438, %f2325;
	// begin inline asm
	{  cvt.f32.f16 %f1439, %rs540;}

	// end inline asm
	// begin inline asm
	{  cvt.f32.f16 %f1440, %rs541;}

	// end inline asm
	fma.rn.f32 	%f2327, %f1439, %f1440, %f2326;
	// begin inline asm
	{  cvt.f32.f16 %f1441, %rs542;}

	// end inline asm
	// begin inline asm
	{  cvt.f32.f16 %f1442, %rs543;}

	// end inline asm
	fma.rn.f32 	%f2328, %f1441, %f1442, %f2327;
	// begin inline asm
	{  cvt.f32.f16 %f1443, %rs544;}

	// end inline asm
	// begin inline asm
	{  cvt.f32.f16 %f1444, %rs545;}

	// end inline asm
	fma.rn.f32 	%f2329, %f1443, %f1444, %f2328;
	// begin inline asm
	{  cvt.f32.f16 %f1445, %rs546;}

	// end inline asm
	// begin inline asm
	{  cvt.f32.f16 %f1446, %rs547;}

	// end inline asm
	fma.rn.f32 	%f2330, %f1445, %f1446, %f2329;
	// begin inline asm
	{  cvt.f32.f16 %f1447, %rs548;}

	// end inline asm
	// begin inline asm
	{  cvt.f32.f16 %f1448, %rs549;}

	// end inline asm
	fma.rn.f32 	%f2331, %f1447, %f1448, %f2330;
	ld.shared.v4.b32 	{%r364, %r365, %r366, %r367}, [%r219+65568];
	mov.b32 	{%rs562, %rs564}, %r367;
	mov.b32 	{%rs558, %rs560}, %r366;
	mov.b32 	{%rs554, %rs556}, %r365;
	mov.b32 	{%rs550, %rs552}, %r364;
	// begin inline asm
	{  cvt.f32.f16 %f1449, %rs550;}

	// end inline asm
	ld.shared.v4.b32 	{%r368, %r369, %r370, %r371}, [%r500+-208];
	mov.b32 	{%rs563, %rs565}, %r371;
	mov.b32 	{%rs559, %rs561}, %r370;
	mov.b32 	{%rs555, %rs557}, %r369;
	mov.b32 	{%rs551, %rs553}, %r368;
	// begin inline asm
	{  cvt.f32.f16 %f1450, %rs551;}

	// end inline asm
	fma.rn.f32 	%f2332, %f1449, %f1450, %f2331;
	// begin inline asm
	{  cvt.f32.f16 %f1451, %rs552;}

	// end inline asm
	// begin inline asm
	{  cvt.f32.f16 %f1452, %rs553;}

	// end inline asm
	fma.rn.f32 	%f2333, %f1451, %f1452, %f2332;
	// begin inline asm
	{  cvt.f32.f16 %f1453, %rs554;}

	// end inline asm
	// begin inline asm
	{  cvt.f32.f16 %f1454, %rs555;}

	// end inline asm
	fma.rn.f32 	%f2334, %f1453, %f1454, %f2333;
	// begin inline asm
	{  cvt.f32.f16 %f1455, %rs556;}

	// end inline asm
	// begin inline asm
	{  cvt.f32.f16 %f1456, %rs557;}

	// end inline asm
	fma.rn.f32 	%f2335, %f1455, %f1456, %f2334;
	// begin inline asm
	{  cvt.f32.f16 %f1457, %rs558;}

	// end inline asm
	// begin inline asm
	{  cvt.f32.f16 %f1458, %rs559;}

	// end inline asm
	fma.rn.f32 	%f2336, %f1457, %f1458, %f2335;
	// begin inline asm
	{  cvt.f32.f16 %f1459, %rs560;}

	// end inline asm
	// begin inline asm
	{  cvt.f32.f16 %f1460, %rs561;}

	// end inline asm
	fma.rn.f32 	%f2337, %f1459, %f1460, %f2336;
	// begin inline asm
	{  cvt.f32.f16 %f1461, %rs562;}

	// end inline asm
	// begin inline asm
	{  cvt.f32.f16 %f1462, %rs563;}

	// end inline asm
	fma.rn.f32 	%f2338, %f1461, %f1462, %f2337;
	// begin inline asm
	{  cvt.f32.f16 %f1463, %rs564;}

	// end inline asm
	// begin inline asm
	{  cvt.f32.f16 %f1464, %rs565;}

	// end inline asm
	fma.rn.f32 	%f2339, %f1463, %f1464, %f2338;
	ld.shared.v4.b32 	{%r372, %r373, %r374, %r375}, [%r219+65584];
	mov.b32 	{%rs578, %rs580}, %r375;
	mov.b32 	{%rs574, %rs576}, %r374;
	mov.b32 	{%rs570, %rs572}, %r373;
	mov.b32 	{%rs566, %rs568}, %r372;
	// begin inline asm
	{  cvt.f32.f16 %f1465, %rs566;}

	// end inline asm
	ld.shared.v4.b32 	{%r376, %r377, %r378, %r379}, [%r500+-192];
	mov.b32 	{%rs579, %rs581}, %r379;
	mov.b32 	{%rs575, %rs577}, %r378;
	mov.b32 	{%rs571, %rs573}, %r377;
	mov.b32 	{%rs567, %rs569}, %r376;
	// begin inline asm
	{  cvt.f32.f16 %f1466, %rs567;}

	// end inline asm
	fma.rn.f32 	%f2340, %f1465, %f1466, %f2339;
	// begin inline asm
	{  cvt.f32.f16 %f1467, %rs568;}

	// end inline asm
	// begin inline asm
	{  cvt.f32.f16 %f1468, %rs569;}

	// end inline asm
	fma.rn.f32 	%f2341, %f1467, %f1468, %f2340;
	// begin inline asm
	{  cvt.f32.f16 %f1469, %rs570;}

	// end inline asm
	// begin inline asm
	{  cvt.f32.f16 %f1470, %rs571;}

	// end inline asm
	fma.rn.f32 	%f2342, %f1469, %f1470, %f2341;
	// begin inline asm
	{  cvt.f32.f16 %f1471, %rs572;}

	// end inline asm
	// begin inline asm
	{  cvt.f32.f16 %f1472, %rs573;}

	// end inline asm
	fma.rn.f32 	%f2343, %f1471, %f1472, %f2342;
	// begin inline asm
	{  cvt.f32.f16 %f1473, %rs574;}

	// end inline asm
	// begin inline asm
	{  cvt.f32.f16 %f1474, %rs575;}

	// end inline asm
	fma.rn.f32 	%f2344, %f1473, %f1474, %f2343;
	// begin inline asm
	{  cvt.f32.f16 %f1475, %rs576;}

	// end inline asm
	// begin inline asm
	{  cvt.f32.f16 %f1476, %rs577;}

	// end inline asm
	fma.rn.f32 	%f2345, %f1475, %f1476, %f2344;
	// begin inline asm
	{  cvt.f32.f16 %f1477, %rs578;}

	// end inline asm
	// begin inline asm
	{  cvt.f32.f16 %f1478, %rs579;}

	// end inline asm
	fma.rn.f32 	%f2346, %f1477, %f1478, %f2345;
	// begin inline asm
	{  cvt.f32.f16 %f1479, %rs580;}

	// end inline asm
	// begin inline asm
	{  cvt.f32.f16 %f1480, %rs581;}

	// end inline asm
	fma.rn.f32 	%f2347, %f1479, %f1480, %f2346;
	ld.shared.v4.b32 	{%r380, %r381, %r382, %r383}, [%r219+65600];
	mov.b32 	{%rs594, %rs596}, %r383;
	mov.b32 	{%rs590, %rs592}, %r382;
	mov.b32 	{%rs586, %rs588}, %r381;
	mov.b32 	{%rs582, %rs584}, %r380;
	// begin inline asm
	{  cvt.f32.f16 %f1481, %rs582;}

	// end inline asm
	ld.shared.v4.b32 	{%r384, %r385, %r386, %r387}, [%r500+-176];
	mov.b32 	{%rs595, %rs597}, %r387;
	mov.b32 	{%rs591, %rs593}, %r386;
	mov.b32 	{%rs587, %rs589}, %r385;
	mov.b32 	{%rs583, %rs585}, %r384;
	// begin inline asm
	{  cvt.f32.f16 %f1482, %rs583;}

	// end inline asm
	fma.rn.f32 	%f2348, %f1481, %f1482, %f2347;
	// begin inline asm
	{  cvt.f32.f16 %f1483, %rs584;}

	// end inline asm
	// begin inline asm
	{  cvt.f32.f16 %f1484, %rs585;}

	// end inline asm
	fma.rn.f32 	%f2349, %f1483, %f1484, %f2348;
	// begin inline asm
	{  cvt.f32.f16 %f1485, %rs586;}

	// end inline asm
	// begin inline asm
	{  cvt.f32.f16 %f1486, %rs587;}

	// end inline asm
	fma.rn.f32 	%f2350, %f1485, %f1486, %f2349;
	// begin inline asm
	{  cvt.f32.f16 %f1487, %rs588;}

	// end inline asm
	// begin inline asm
	{  cvt.f32.f16 %f1488, %rs589;}

	// end inline asm
	fma.rn.f32 	%f2351, %f1487, %f1488, %f2350;
	// begin inline asm
	{  cvt.f32.f16 %f1489, %rs590;}

	// end inline asm
	// begin inline asm
	{  cvt.f32.f16 %f1490, %rs591;}

	// end inline asm
	fma.rn.f32 	%f2352, %f1489, %f1490, %f2351;
	// begin inline asm
	{  cvt.f32.f16 %f1491, %rs592;}

	// end inline asm
	// begin inline asm
	{  cvt.f32.f16 %f1492, %rs593;}

	// end inline asm
	fma.rn.f32 	%f2353, %f1491, %f1492, %f2352;
	// begin inline asm
	{  cvt.f32.f16 %f1493, %rs594;}

	// end inline asm
	// begin inline asm
	{  cvt.f32.f16 %f1494, %rs595;}

	// end inline asm
	fma.rn.f32 	%f2354, %f1493, %f1494, %f2353;
	// begin inline asm
	{  cvt.f32.f16 %f1495, %rs596;}

	// end inline asm
	// begin inline asm
	{  cvt.f32.f16 %f1496, %rs597;}

	// end inline asm
	fma.rn.f32 	%f2355, %f1495, %f1496, %f2354;
	ld.shared.v4.b32 	{%r388, %r389, %r390, %r391}, [%r219+65616];
	mov.b32 	{%rs610, %rs612}, %r391;
	mov.b32 	{%rs606, %rs608}, %r390;
	mov.b32 	{%rs602, %rs604}, %r389;
	mov.b32 	{%rs598, %rs600}, %r388;
	// begin inline asm
	{  cvt.f32.f16 %f1497, %rs598;}

	// end inline asm
	ld.shared.v4.b32 	{%r392, %r393, %r394, %r395}, [%r500+-160];
	mov.b32 	{%rs611, %rs613}, %r395;
	mov.b32 	{%rs607, %rs609}, %r394;
	mov.b32 	{%rs603, %rs605}, %r393;
	mov.b32 	{%rs599, %rs601}, %r392;
	// begin inline asm
	{  cvt.f32.f16 %f1498, %rs599;}

	// end inline asm
	fma.rn.f32 	%f2356, %f1497, %f1498, %f2355;
	// begin inline asm
	{  cvt.f32.f16 %f1499, %rs600;}

	// end inline asm
	// begin inline asm
	{  cvt.f32.f16 %f1500, %rs601;}

	// end inline asm
	fma.rn.f32 	%f2357, %f1499, %f1500, %f2356;
	// begin inline asm
	{  cvt.f32.f16 %f1501, %rs602;}

	// end inline asm
	// begin inline asm
	{  cvt.f32.f16 %f1502, %rs603;}

	// end inline asm
	fma.rn.f32 	%f2358, %f1501, %f1502, %f2357;
	// begin inline asm
	{  cvt.f32.f16 %f1503, %rs604;}

	// end inline asm
	// begin inline asm
	{  cvt.f32.f16 %f1504, %rs605;}

	// end inline asm
	fma.rn.f32 	%f2359, %f1503, %f1504, %f2358;
	// begin inline asm
	{  cvt.f32.f16 %f1505, %rs606;}

	// end inline asm
	// begin inline asm
	{  cvt.f32.f16 %f1506, %rs607;}

	// end inline asm
	fma.rn.f32 	%f2360, %f1505, %f1506, %f2359;
	// begin inline asm
	{  cvt.f32.f16 %f1507, %rs608;}

	// end inline asm
	// begin inline asm
	{  cvt.f32.f16 %f1508, %rs609;}

	// end inline asm
	fma.rn.f32 	%f2361, %f1507, %f1508, %f2360;
	// begin inline asm
	{  cvt.f32.f16 %f1509, %rs610;}

	// end inline asm
	// begin inline asm
	{  cvt.f32.f16 %f1510, %rs611;}

	// end inline asm
	fma.rn.f32 	%f2362, %f1509, %f1510, %f2361;
	// begin inline asm
	{  cvt.f32.f16 %f1511, %rs612;}

	// end inline asm
	// begin inline asm
	{  cvt.f32.f16 %f1512, %rs613;}

	// end inline asm
	fma.rn.f32 	%f2363, %f1511, %f1512, %f2362;
	ld.shared.v4.b32 	{%r396, %r397, %r398, %r399}, [%r219+65632];
	mov.b32 	{%rs626, %rs628}, %r399;
	mov.b32 	{%rs622, %rs624}, %r398;
	mov.b32 	{%rs618, %rs620}, %r397;
	mov.b32 	{%rs614, %rs616}, %r396;
	// begin inline asm
	{  cvt.f32.f16 %f1513, %rs614;}

	// end inline asm
	ld.shared.v4.b32 	{%r400, %r401, %r402, %r403}, [%r500+-144];
	mov.b32 	{%rs627, %rs629}, %r403;
	mov.b32 	{%rs623, %rs625}, %r402;
	mov.b32 	{%rs619, %rs621}, %r401;
	mov.b32 	{%rs615, %rs617}, %r400;
	// begin inline asm
	{  cvt.f32.f16 %f1514, %rs615;}

	// end inline asm
	fma.rn.f32 	%f2364, %f1513, %f1514, %f2363;
	// begin inline asm
	{  cvt.f32.f16 %f1515, %rs616;}

	// end inline asm
	// begin inline asm
	{  cvt.f32.f16 %f1516, %rs617;}

	// end inline asm
	fma.rn.f32 	%f2365, %f1515, %f1516, %f2364;
	// begin inline asm
	{  cvt.f32.f16 %f1517, %rs618;}

	// end inline asm
	// begin inline asm
	{  cvt.f32.f16 %f1518, %rs619;}

	// end inline asm
	fma.rn.f32 	%f2366, %f1517, %f1518, %f2365;
	// begin inline asm
	{  cvt.f32.f16 %f1519, %rs620;}

	// end inline asm
	// begin inline asm
	{  cvt.f32.f16 %f1520, %rs621;}

	// end inline asm
	fma.rn.f32 	%f2367, %f1519, %f1520, %f2366;
	// begin inline asm
	{  cvt.f32.f16 %f1521, %rs622;}

	// end inline asm
	// begin inline asm
	{  cvt.f32.f16 %f1522, %rs623;}

	// end inline asm
	fma.rn.f32 	%f2368, %f1521, %f1522, %f2367;
	// begin inline asm
	{  cvt.f32.f16 %f1523, %rs624;}

	// end inline asm
	// begin inline asm
	{  cvt.f32.f16 %f1524, %rs625;}

	// end inline asm
	fma.rn.f32 	%f2369, %f1523, %f1524, %f2368;
	// begin inline asm
	{  cvt.f32.f16 %f1525, %rs626;}

	// end inline asm
	// begin inline asm
	{  cvt.f32.f16 %f1526, %rs627;}

	// end inline asm
	fma.rn.f32 	%f2370, %f1525, %f1526, %f2369;
	// begin inline asm
	{  cvt.f32.f16 %f1527, %rs628;}

	// end inline asm
	// begin inline asm
	{  cvt.f32.f16 %f1528, %rs629;}

	// end inline asm
	fma.rn.f32 	%f2371, %f1527, %f1528, %f2370;
	ld.shared.v4.b32 	{%r404, %r405, %r406, %r407}, [%r219+65648];
	mov.b32 	{%rs642, %rs644}, %r407;
	mov.b32 	{%rs638, %rs640}, %r406;
	mov.b32 	{%rs634, %rs636}, %r405;
	mov.b32 	{%rs630, %rs632}, %r404;
	// begin inline asm
	{  cvt.f32.f16 %f1529, %rs630;}

	// end inline asm
	ld.shared.v4.b32 	{%r408, %r409, %r410, %r411}, [%r500+-128];
	mov.b32 	{%rs643, %rs645}, %r411;
	mov.b32 	{%rs639, %rs641}, %r410;
	mov.b32 	{%rs635, %rs637}, %r409;
	mov.b32 	{%rs631, %rs633}, %r408;
	// begin inline asm
	{  cvt.f32.f16 %f1530, %rs631;}

	// end inline asm
	fma.rn.f32 	%f2372, %f1529, %f1530, %f2371;
	// begin inline asm
	{  cvt.f32.f16 %f1531, %rs632;}

	// end inline asm
	// begin inline asm
	{  cvt.f32.f16 %f1532, %rs633;}

	// end inline asm
	fma.rn.f32 	%f2373, %f1531, %f1532, %f2372;
	// begin inline asm
	{  cvt.f32.f16 %f1533, %rs634;}

	// end inline asm
	// begin inline asm
	{  cvt.f32.f16 %f1534, %rs635;}

	// end inline asm
	fma.rn.f32 	%f2374, %f1533, %f1534, %f2373;
	// begin inline asm
	{  cvt.f32.f16 %f1535, %rs636;}

	// end inline asm
	// begin inline asm
	{  cvt.f32.f16 %f1536, %rs637;}

	// end inline asm
	fma.rn.f32 	%f2375, %f1535, %f1536, %f2374;
	// begin inline asm
	{  cvt.f32.f16 %f1537, %rs638;}

	// end inline asm
	// begin inline asm
	{  cvt.f32.f16 %f1538, %rs639;}

	// end inline asm
	fma.rn.f32 	%f2376, %f1537, %f1538, %f2375;
	// begin inline asm
	{  cvt.f32.f16 %f1539, %rs640;}

	// end inline asm
	// begin inline asm
	{  cvt.f32.f16 %f1540, %rs641;}

	// end inline asm
	fma.rn.f32 	%f2377, %f1539, %f1540, %f2376;
	// begin inline asm
	{  cvt.f32.f16 %f1541, %rs642;}

	// end inline asm
	// begin inline asm
	{  cvt.f32.f16 %f1542, %rs643;}

	// end inline asm
	fma.rn.f32 	%f2378, %f1541, %f1542, %f2377;
	// begin inline asm
	{  cvt.f32.f16 %f1543, %rs644;}

	// end inline asm
	// begin inline asm
	{  cvt.f32.f16 %f1544, %rs645;}

	// end inline asm
	fma.rn.f32 	%f2379, %f1543, %f1544, %f2378;
	ld.shared.v4.b32 	{%r412, %r413, %r414, %r415}, [%r219+65664];
	mov.b32 	{%rs658, %rs660}, %r415;
	mov.b32 	{%rs654, %rs656}, %r414;
	mov.b32 	{%rs650, %rs652}, %r413;
	mov.b32 	{%rs646, %rs648}, %r412;
	// begin inline asm
	{  cvt.f32.f16 %f1545, %rs646;}

	// end inline asm
	ld.shared.v4.b32 	{%r416, %r417, %r418, %r419}, [%r500+-112];
	mov.b32 	{%rs659, %rs661}, %r419;
	mov.b32 	{%rs655, %rs657}, %r418;
	mov.b32 	{%rs651, %rs653}, %r417;
	mov.b32 	{%rs647, %rs649}, %r416;
	// begin inline asm
	{  cvt.f32.f16 %f1546, %rs647;}

	// end inline asm
	fma.rn.f32 	%f2380, %f1545, %f1546, %f2379;
	// begin inline asm
	{  cvt.f32.f16 %f1547, %rs648;}

	// end inline asm
	// begin inline asm
	{  cvt.f32.f16 %f1548, %rs649;}

	// end inline asm
	fma.rn.f32 	%f2381, %f1547, %f1548, %f2380;
	// begin inline asm
	{  cvt.f32.f16 %f1549, %rs650;}

	// end inline asm
	// begin inline asm
	{  cvt.f32.f16 %f1550, %rs651;}

	// end inline asm
	fma.rn.f32 	%f2382, %f1549, %f1550, %f2381;
	// begin inline asm
	{  cvt.f32.f16 %f1551, %rs652;}

	// end inline asm
	// begin inline asm
	{  cvt.f32.f16 %f1552, %rs653;}

	// end inline asm
	fma.rn.f32 	%f2383, %f1551, %f1552, %f2382;
	// begin inline asm
	{  cvt.f32.f16 %f1553, %rs654;}

	// end inline asm
	// begin inline asm
	{  cvt.f32.f16 %f1554, %rs655;}

	// end inline asm
	fma.rn.f32 	%f2384, %f1553, %f1554, %f2383;
	// begin inline asm
	{  cvt.f32.f16 %f1555, %rs656;}

	// end inline asm
	// begin inline asm
	{  cvt.f32.f16 %f1556, %rs657;}

	// end inline asm
	fma.rn.f32 	%f2385, %f1555, %f1556, %f2384;
	// begin inline asm
	{  cvt.f32.f16 %f1557, %rs658;}

	// end inline asm
	// begin inline asm
	{  cvt.f32.f16 %f1558, %rs659;}

	// end inline asm
	fma.rn.f32 	%f2386, %f1557, %f1558, %f2385;
	// begin inline asm
	{  cvt.f32.f16 %f1559, %rs660;}

	// end inline asm
	// begin inline asm
	{  cvt.f32.f16 %f1560, %rs661;}

	// end inline asm
	fma.rn.f32 	%f2387, %f1559, %f1560, %f2386;
	ld.shared.v4.b32 	{%r420, %r421, %r422, %r423}, [%r219+65680];
	mov.b32 	{%rs674, %rs676}, %r423;
	mov.b32 	{%rs670, %rs672}, %r422;
	mov.b32 	{%rs666, %rs668}, %r421;
	mov.b32 	{%rs662, %rs664}, %r420;
	// begin inline asm
	{  cvt.f32.f16 %f1561, %rs662;}

	// end inline asm
	ld.shared.v4.b32 	{%r424, %r425, %r426, %r427}, [%r500+-96];
	mov.b32 	{%rs675, %rs677}, %r427;
	mov.b32 	{%rs671, %rs673}, %r426;
	mov.b32 	{%rs667, %rs669}, %r425;
	mov.b32 	{%rs663, %rs665}, %r424;
	// begin inline asm
	{  cvt.f32.f16 %f1562, %rs663;}

	// end inline asm
	fma.rn.f32 	%f2388, %f1561, %f1562, %f2387;
	// begin inline asm
	{  cvt.f32.f16 %f1563, %rs664;}

	// end inline asm
	// begin inline asm
	{  cvt.f32.f16 %f1564, %rs665;}

	// end inline asm
	fma.rn.f32 	%f2389, %f1563, %f1564, %f2388;
	// begin inline asm
	{  cvt.f32.f16 %f1565, %rs666;}

	// end inline asm
	// begin inline asm
	{  cvt.f32.f16 %f1566, %rs667;}

	// end inline asm
	fma.rn.f32 	%f2390, %f1565, %f1566, %f2389;
	// begin inline asm
	{  cvt.f32.f16 %f1567, %rs668;}

	// end inline asm
	// begin inline asm
	{  cvt.f32.f16 %f1568, %rs669;}

	// end inline asm
	fma.rn.f32 	%f2391, %f1567, %f1568, %f2390;
	// begin inline asm
	{  cvt.f32.f16 %f1569, %rs670;}

	// end inline asm
	// begin inline asm
	{  cvt.f32.f16 %f1570, %rs671;}

	// end inline asm
	fma.rn.f32 	%f2392, %f1569, %f1570, %f2391;
	// begin inline asm
	{  cvt.f32.f16 %f1571, %rs672;}

	// end inline asm
	// begin inline asm
	{  cvt.f32.f16 %f1572, %rs673;}

	// end inline asm
	fma.rn.f32 	%f2393, %f1571, %f1572, %f2392;
	// begin inline asm
	{  cvt.f32.f16 %f1573, %rs674;}

	// end inline asm
	// begin inline asm
	{  cvt.f32.f16 %f1574, %rs675;}

	// end inline asm
	fma.rn.f32 	%f2394, %f1573, %f1574, %f2393;
	// begin inline asm
	{  cvt.f32.f16 %f1575, %rs676;}

	// end inline asm
	// begin inline asm
	{  cvt.f32.f16 %f1576, %rs677;}

	// end inline asm
	fma.rn.f32 	%f2395, %f1575, %f1576, %f2394;
	ld.shared.v4.b32 	{%r428, %r429, %r430, %r431}, [%r219+65696];
	mov.b32 	{%rs690, %rs692}, %r431;
	mov.b32 	{%rs686, %rs688}, %r430;
	mov.b32 	{%rs682, %rs684}, %r429;
	mov.b32 	{%rs678, %rs680}, %r428;
	// begin inline asm
	{  cvt.f32.f16 %f1577, %rs678;}

	// end inline asm
	ld.shared.v4.b32 	{%r432, %r433, %r434, %r435}, [%r500+-80];
	mov.b32 	{%rs691, %rs693}, %r435;
	mov.b32 	{%rs687, %rs689}, %r434;
	mov.b32 	{%rs683, %rs685}, %r433;
	mov.b32 	{%rs679, %rs681}, %r432;
	// begin inline asm
	{  cvt.f32.f16 %f1578, %rs679;}

	// end inline asm
	fma.rn.f32 	%f2396, %f1577, %f1578, %f2395;
	// begin inline asm
	{  cvt.f32.f16 %f1579, %rs680;}

	// end inline asm
	// begin inline asm
	{  cvt.f32.f16 %f1580, %rs681;}

	// end inline asm
	fma.rn.f32 	%f2397, %f1579, %f1580, %f2396;
	// begin inline asm
	{  cvt.f32.f16 %f1581, %rs682;}

	// end inline asm
	// begin inline asm
	{  cvt.f32.f16 %f1582, %rs683;}

	// end inline asm
	fma.rn.f32 	%f2398, %f1581, %f1582, %f2397;
	// begin inline asm
	{  cvt.f32.f16 %f1583, %rs684;}

	// end inline asm
	// begin inline asm
	{  cvt.f32.f16 %f1584, %rs685;}

	// end inline asm
	fma.rn.f32 	%f2399, %f1583, %f1584, %f2398;
	// begin inline asm
	{  cvt.f32.f16 %f1585, %rs686;}

	// end inline asm
	// begin inline asm
	{  cvt.f32.f16 %f1586, %rs687;}

	// end inline asm
	fma.rn.f32 	%f2400, %f1585, %f1586, %f2399;
	// begin inline asm
	{  cvt.f32.f16 %f1587, %rs688;}

	// end inline asm
	// begin inline asm
	{  cvt.f32.f16 %f1588, %rs689;}

	// end inline asm
	fma.rn.f32 	%f2401, %f1587, %f1588, %f2400;
	// begin inline asm
	{  cvt.f32.f16 %f1589, %rs690;}

	// end inline asm
	// begin inline asm
	{  cvt.f32.f16 %f1590, %rs691;}

	// end inline asm
	fma.rn.f32 	%f2402, %f1589, %f1590, %f2401;
	// begin inline asm
	{  cvt.f32.f16 %f1591, %rs692;}

	// end inline asm
	// begin inline asm
	{  cvt.f32.f16 %f1592, %rs693;}

	// end inline asm
	fma.rn.f32 	%f2403, %f1591, %f1592, %f2402;
	ld.shared.v4.b32 	{%r436, %r437, %r438, %r439}, [%r219+65712];
	mov.b32 	{%rs706, %rs708}, %r439;
	mov.b32 	{%rs702, %rs704}, %r438;
	mov.b32 	{%rs698, %rs700}, %r437;
	mov.b32 	{%rs694, %rs696}, %r436;
	// begin inline asm
	{  cvt.f32.f16 %f1593, %rs694;}

	// end inline asm
	ld.shared.v4.b32 	{%r440, %r441, %r442, %r443}, [%r500+-64];
	mov.b32 	{%rs707, %rs709}, %r443;
	mov.b32 	{%rs703, %rs705}, %r442;
	mov.b32 	{%rs699, %rs701}, %r441;
	mov.b32 	{%rs695, %rs697}, %r440;
	// begin inline asm
	{  cvt.f32.f16 %f1594, %rs695;}

	// end inline asm
	fma.rn.f32 	%f2404, %f1593, %f1594, %f2403;
	// begin inline asm
	{  cvt.f32.f16 %f1595, %rs696;}

	// end inline asm
	// begin inline asm
	{  cvt.f32.f16 %f1596, %rs697;}

	// end inline asm
	fma.rn.f32 	%f2405, %f1595, %f1596, %f2404;
	// begin inline asm
	{  cvt.f32.f16 %f1597, %rs698;}

	// end inline asm
	// begin inline asm
	{  cvt.f32.f16 %f1598, %rs699;}

	// end inline asm
	fma.rn.f32 	%f2406, %f1597, %f1598, %f2405;
	// begin inline asm
	{  cvt.f32.f16 %f1599, %rs700;}

	// end inline asm
	// begin inline asm
	{  cvt.f32.f16 %f1600, %rs701;}

	// end inline asm
	fma.rn.f32 	%f2407, %f1599, %f1600, %f2406;
	// begin inline asm
	{  cvt.f32.f16 %f1601, %rs702;}

	// end inline asm
	// begin inline asm
	{  cvt.f32.f16 %f1602, %rs703;}

	// end inline asm
	fma.rn.f32 	%f2408, %f1601, %f1602, %f2407;
	// begin inline asm
	{  cvt.f32.f16 %f1603, %rs704;}

	// end inline asm
	// begin inline asm
	{  cvt.f32.f16 %f1604, %rs705;}

	// end inline asm
	fma.rn.f32 	%f2409, %f1603, %f1604, %f2408;
	// begin inline asm
	{  cvt.f32.f16 %f1605, %rs706;}

	// end inline asm
	// begin inline asm
	{  cvt.f32.f16 %f1606, %rs707;}

	// end inline asm
	fma.rn.f32 	%f2410, %f1605, %f1606, %f2409;
	// begin inline asm
	{  cvt.f32.f16 %f1607, %rs708;}

	// end inline asm
	// begin inline asm
	{  cvt.f32.f16 %f1608, %rs709;}

	// end inline asm
	fma.rn.f32 	%f2411, %f1607, %f1608, %f2410;
	ld.shared.v4.b32 	{%r444, %r445, %r446, %r447}, [%r219+65728];
	mov.b32 	{%rs722, %rs724}, %r447;
	mov.b32 	{%rs718, %rs720}, %r446;
	mov.b32 	{%rs714, %rs716}, %r445;
	mov.b32 	{%rs710, %rs712}, %r444;
	// begin inline asm
	{  cvt.f32.f16 %f1609, %rs710;}

	// end inline asm
	ld.shared.v4.b32 	{%r448, %r449, %r450, %r451}, [%r500+-48];
	mov.b32 	{%rs723, %rs725}, %r451;
	mov.b32 	{%rs719, %rs721}, %r450;
	mov.b32 	{%rs715, %rs717}, %r449;
	mov.b32 	{%rs711, %rs713}, %r448;
	// begin inline asm
	{  cvt.f32.f16 %f1610, %rs711;}

	// end inline asm
	fma.rn.f32 	%f2412, %f1609, %f1610, %f2411;
	// begin inline asm
	{  cvt.f32.f16 %f1611, %rs712;}

	// end inline asm
	// begin inline asm
	{  cvt.f32.f16 %f1612, %rs713;}

	// end inline asm
	fma.rn.f32 	%f2413, %f1611, %f1612, %f2412;
	// begin inline asm
	{  cvt.f32.f16 %f1613, %rs714;}

	// end inline asm
	// begin inline asm
	{  cvt.f32.f16 %f1614, %rs715;}

	// end inline asm
	fma.rn.f32 	%f2414, %f1613, %f1614, %f2413;
	// begin inline asm
	{  cvt.f32.f16 %f1615, %rs716;}

	// end inline asm
	// begin inline asm
	{  cvt.f32.f16 %f1616, %rs717;}

	// end inline asm
	fma.rn.f32 	%f2415, %f1615, %f1616, %f2414;
	// begin inline asm
	{  cvt.f32.f16 %f1617, %rs718;}

	// end inline asm
	// begin inline asm
	{  cvt.f32.f16 %f1618, %rs719;}

	// end inline asm
	fma.rn.f32 	%f2416, %f1617, %f1618, %f2415;
	// begin inline asm
	{  cvt.f32.f16 %f1619, %rs720;}

	// end inline asm
	// begin inline asm
	{  cvt.f32.f16 %f1620, %rs721;}

	// end inline asm
	fma.rn.f32 	%f2417, %f1619, %f1620, %f2416;
	// begin inline asm
	{  cvt.f32.f16 %f1621, %rs722;}

	// end inline asm
	// begin inline asm
	{  cvt.f32.f16 %f1622, %rs723;}

	// end inline asm
	fma.rn.f32 	%f2418, %f1621, %f1622, %f2417;
	// begin inline asm
	{  cvt.f32.f16 %f1623, %rs724;}

	// end inline asm
	// begin inline asm
	{  cvt.f32.f16 %f1624, %rs725;}

	// end inline asm
	fma.rn.f32 	%f2419, %f1623, %f1624, %f2418;
	ld.shared.v4.b32 	{%r452, %r453, %r454, %r455}, [%r219+65744];
	mov.b32 	{%rs738, %rs740}, %r455;
	mov.b32 	{%rs734, %rs736}, %r454;
	mov.b32 	{%rs730, %rs732}, %r453;
	mov.b32 	{%rs726, %rs728}, %r452;
	// begin inline asm
	{  cvt.f32.f16 %f1625, %rs726;}

	// end inline asm
	ld.shared.v4.b32 	{%r456, %r457, %r458, %r459}, [%r500+-32];
	mov.b32 	{%rs739, %rs741}, %r459;
	mov.b32 	{%rs735, %rs737}, %r458;
	mov.b32 	{%rs731, %rs733}, %r457;
	mov.b32 	{%rs727, %rs729}, %r456;
	// begin inline asm
	{  cvt.f32.f16 %f1626, %rs727;}

	// end inline asm
	fma.rn.f32 	%f2420, %f1625, %f1626, %f2419;
	// begin inline asm
	{  cvt.f32.f16 %f1627, %rs728;}

	// end inline asm
	// begin inline asm
	{  cvt.f32.f16 %f1628, %rs729;}

	// end inline asm
	fma.rn.f32 	%f2421, %f1627, %f1628, %f2420;
	// begin inline asm
	{  cvt.f32.f16 %f1629, %rs730;}

	// end inline asm
	// begin inline asm
	{  cvt.f32.f16 %f1630, %rs731;}

	// end inline asm
	fma.rn.f32 	%f2422, %f1629, %f1630, %f2421;
	// begin inline asm
	{  cvt.f32.f16 %f1631, %rs732;}

	// end inline asm
	// begin inline asm
	{  cvt.f32.f16 %f1632, %rs733;}

	// end inline asm
	fma.rn.f32 	%f2423, %f1631, %f1632, %f2422;
	// begin inline asm
	{  cvt.f32.f16 %f1633, %rs734;}

	// end inline asm
	// begin inline asm
	{  cvt.f32.f16 %f1634, %rs735;}

	// end inline asm
	fma.rn.f32 	%f2424, %f1633, %f1634, %f2423;
	// begin inline asm
	{  cvt.f32.f16 %f1635, %rs736;}

	// end inline asm
	// begin inline asm
	{  cvt.f32.f16 %f1636, %rs737;}

	// end inline asm
	fma.rn.f32 	%f2425, %f1635, %f1636, %f2424;
	// begin inline asm
	{  cvt.f32.f16 %f1637, %rs738;}

	// end inline asm
	// begin inline asm
	{  cvt.f32.f16 %f1638, %rs739;}

	// end inline asm
	fma.rn.f32 	%f2426, %f1637, %f1638, %f2425;
	// begin inline asm
	{  cvt.f32.f16 %f1639, %rs740;}

	// end inline asm
	// begin inline asm
	{  cvt.f32.f16 %f1640, %rs741;}

	// end inline asm
	fma.rn.f32 	%f2427, %f1639, %f1640, %f2426;
	ld.shared.v4.b32 	{%r460, %r461, %r462, %r463}, [%r219+65760];
	mov.b32 	{%rs754, %rs756}, %r463;
	mov.b32 	{%rs750, %rs752}, %r462;
	mov.b32 	{%rs746, %rs748}, %r461;
	mov.b32 	{%rs742, %rs744}, %r460;
	// begin inline asm
	{  cvt.f32.f16 %f1641, %rs742;}

	// end inline asm
	ld.shared.v4.b32 	{%r464, %r465, %r466, %r467}, [%r500+-16];
	mov.b32 	{%rs755, %rs757}, %r467;
	mov.b32 	{%rs751, %rs753}, %r466;
	mov.b32 	{%rs747, %rs749}, %r465;
	mov.b32 	{%rs743, %rs745}, %r464;
	// begin inline asm
	{  cvt.f32.f16 %f1642, %rs743;}

	// end inline asm
	fma.rn.f32 	%f2428, %f1641, %f1642, %f2427;
	// begin inline asm
	{  cvt.f32.f16 %f1643, %rs744;}

	// end inline asm
	// begin inline asm
	{  cvt.f32.f16 %f1644, %rs745;}

	// end inline asm
	fma.rn.f32 	%f2429, %f1643, %f1644, %f2428;
	// begin inline asm
	{  cvt.f32.f16 %f1645, %rs746;}

	// end inline asm
	// begin inline asm
	{  cvt.f32.f16 %f1646, %rs747;}

	// end inline asm
	fma.rn.f32 	%f2430, %f1645, %f1646, %f2429;
	// begin inline asm
	{  cvt.f32.f16 %f1647, %rs748;}

	// end inline asm
	// begin inline asm
	{  cvt.f32.f16 %f1648, %rs749;}

	// end inline asm
	fma.rn.f32 	%f2431, %f1647, %f1648, %f2430;
	// begin inline asm
	{  cvt.f32.f16 %f1649, %rs750;}

	// end inline asm
	// begin inline asm
	{  cvt.f32.f16 %f1650, %rs751;}

	// end inline asm
	fma.rn.f32 	%f2432, %f1649, %f1650, %f2431;
	// begin inline asm
	{  cvt.f32.f16 %f1651, %rs752;}

	// end inline asm
	// begin inline asm
	{  cvt.f32.f16 %f1652, %rs753;}

	// end inline asm
	fma.rn.f32 	%f2433, %f1651, %f1652, %f2432;
	// begin inline asm
	{  cvt.f32.f16 %f1653, %rs754;}

	// end inline asm
	// begin inline asm
	{  cvt.f32.f16 %f1654, %rs755;}

	// end inline asm
	fma.rn.f32 	%f2434, %f1653, %f1654, %f2433;
	// begin inline asm
	{  cvt.f32.f16 %f1655, %rs756;}

	// end inline asm
	// begin inline asm
	{  cvt.f32.f16 %f1656, %rs757;}

	// end inline asm
	fma.rn.f32 	%f2435, %f1655, %f1656, %f2434;
	ld.shared.v4.b32 	{%r468, %r469, %r470, %r471}, [%r219+65776];
	mov.b32 	{%rs770, %rs772}, %r471;
	mov.b32 	{%rs766, %rs768}, %r470;
	mov.b32 	{%rs762, %rs764}, %r469;
	mov.b32 	{%rs758, %rs760}, %r468;
	// begin inline asm
	{  cvt.f32.f16 %f1657, %rs758;}

	// end inline asm
	ld.shared.v4.b32 	{%r472, %r473, %r474, %r475}, [%r500];
	mov.b32 	{%rs771, %rs773}, %r475;
	mov.b32 	{%rs767, %rs769}, %r474;
	mov.b32 	{%rs763, %rs765}, %r473;
	mov.b32 	{%rs759, %rs761}, %r472;
	// begin inline asm
	{  cvt.f32.f16 %f1658, %rs759;}

	// end inline asm
	fma.rn.f32 	%f2436, %f1657, %f1658, %f2435;
	// begin inline asm
	{  cvt.f32.f16 %f1659, %rs760;}

	// end inline asm
	// begin inline asm
	{  cvt.f32.f16 %f1660, %rs761;}

	// end inline asm
	fma.rn.f32 	%f2437, %f1659, %f1660, %f2436;
	// begin inline asm
	{  cvt.f32.f16 %f1661, %rs762;}

	// end inline asm
	// begin inline asm
	{  cvt.f32.f16 %f1662, %rs763;}

	// end inline asm
	fma.rn.f32 	%f2438, %f1661, %f1662, %f2437;
	// begin inline asm
	{  cvt.f32.f16 %f1663, %rs764;}

	// end inline asm
	// begin inline asm
	{  cvt.f32.f16 %f1664, %rs765;}

	// end inline asm
	fma.rn.f32 	%f2439, %f1663, %f1664, %f2438;
	// begin inline asm
	{  cvt.f32.f16 %f1665, %rs766;}

	// end inline asm
	// begin inline asm
	{  cvt.f32.f16 %f1666, %rs767;}

	// end inline asm
	fma.rn.f32 	%f2440, %f1665, %f1666, %f2439;
	// begin inline asm
	{  cvt.f32.f16 %f1667, %rs768;}

	// end inline asm
	// begin inline asm
	{  cvt.f32.f16 %f1668, %rs769;}

	// end inline asm
	fma.rn.f32 	%f2441, %f1667, %f1668, %f2440;
	// begin inline asm
	{  cvt.f32.f16 %f1669, %rs770;}

	// end inline asm
	// begin inline asm
	{  cvt.f32.f16 %f1670, %rs771;}

	// end inline asm
	fma.rn.f32 	%f2442, %f1669, %f1670, %f2441;
	// begin inline asm
	{  cvt.f32.f16 %f1671, %rs772;}

	// end inline asm
	// begin inline asm
	{  cvt.f32.f16 %f1672, %rs773;}

	// end inline asm
	fma.rn.f32 	%f2443, %f1671, %f1672, %f2442;
	sub.f32 	%f2444, %f2443, %f2577;
	mul.f32 	%f2445, %f2315, %f2444;
	mul.f32 	%f2446, %f2575, %f2445;
	fma.rn.f32 	%f2961, %f2446, %f1162, %f2961;
	fma.rn.f32 	%f2960, %f2446, %f1164, %f2960;
	fma.rn.f32 	%f2959, %f2446, %f1166, %f2959;
	fma.rn.f32 	%f2958, %f2446, %f1168, %f2958;
	fma.rn.f32 	%f2957, %f2446, %f1170, %f2957;
	fma.rn.f32 	%f2956, %f2446, %f1172, %f2956;
	fma.rn.f32 	%f2955, %f2446, %f1174, %f2955;
	fma.rn.f32 	%f2954, %f2446, %f1176, %f2954;
	fma.rn.f32 	%f2953, %f2446, %f1178, %f2953;
	fma.rn.f32 	%f2952, %f2446, %f1180, %f2952;
	fma.rn.f32 	%f2951, %f2446, %f1182, %f2951;
	fma.rn.f32 	%f2950, %f2446, %f1184, %f2950;
	fma.rn.f32 	%f2949, %f2446, %f1186, %f2949;
	fma.rn.f32 	%f2948, %f2446, %f1188, %f2948;
	fma.rn.f32 	%f2947, %f2446, %f1190, %f2947;
	fma.rn.f32 	%f2946, %f2446, %f1192, %f2946;
	fma.rn.f32 	%f2945, %f2446, %f1194, %f2945;
	fma.rn.f32 	%f2944, %f2446, %f1196, %f2944;
	fma.rn.f32 	%f2943, %f2446, %f1198, %f2943;
	fma.rn.f32 	%f2942, %f2446, %f1200, %f2942;
	fma.rn.f32 	%f2941, %f2446, %f1202, %f2941;
	fma.rn.f32 	%f2940, %f2446, %f1204, %f2940;
	fma.rn.f32 	%f2939, %f2446, %f1206, %f2939;
	fma.rn.f32 	%f2938, %f2446, %f1208, %f2938;
	fma.rn.f32 	%f2937, %f2446, %f1210, %f2937;
	fma.rn.f32 	%f2936, %f2446, %f1212, %f2936;
	fma.rn.f32 	%f2935, %f2446, %f1214, %f2935;
	fma.rn.f32 	%f2934, %f2446, %f1216, %f2934;
	fma.rn.f32 	%f2933, %f2446, %f1218, %f2933;
	fma.rn.f32 	%f2932, %f2446, %f1220, %f2932;
	fma.rn.f32 	%f2931, %f2446, %f1222, %f2931;
	fma.rn.f32 	%f2930, %f2446, %f1224, %f2930;
	fma.rn.f32 	%f2929, %f2446, %f1226, %f2929;
	fma.rn.f32 	%f2928, %f2446, %f1228, %f2928;
	fma.rn.f32 	%f2927, %f2446, %f1230, %f2927;
	fma.rn.f32 	%f2926, %f2446, %f1232, %f2926;
	fma.rn.f32 	%f2925, %f2446, %f1234, %f2925;
	fma.rn.f32 	%f2924, %f2446, %f1236, %f2924;
	fma.rn.f32 	%f2923, %f2446, %f1238, %f2923;
	fma.rn.f32 	%f2922, %f2446, %f1240, %f2922;
	fma.rn.f32 	%f2921, %f2446, %f1242, %f2921;
	fma.rn.f32 	%f2920, %f2446, %f1244, %f2920;
	fma.rn.f32 	%f2919, %f2446, %f1246, %f2919;
	fma.rn.f32 	%f2918, %f2446, %f1248, %f2918;
	fma.rn.f32 	%f2917, %f2446, %f1250, %f2917;
	fma.rn.f32 	%f2916, %f2446, %f1252, %f2916;
	fma.rn.f32 	%f2915, %f2446, %f1254, %f2915;
	fma.rn.f32 	%f2914, %f2446, %f1256, %f2914;
	fma.rn.f32 	%f2913, %f2446, %f1258, %f2913;
	fma.rn.f32 	%f2912, %f2446, %f1260, %f2912;
	fma.rn.f32 	%f2911, %f2446, %f1262, %f2911;
	fma.rn.f32 	%f2910, %f2446, %f1264, %f2910;
	fma.rn.f32 	%f2909, %f2446, %f1266, %f2909;
	fma.rn.f32 	%f2908, %f2446, %f1268, %f2908;
	fma.rn.f32 	%f2907, %f2446, %f1270, %f2907;
	fma.rn.f32 	%f2906, %f2446, %f1272, %f2906;
	fma.rn.f32 	%f2905, %f2446, %f1274, %f2905;
	fma.rn.f32 	%f2904, %f2446, %f1276, %f2904;
	fma.rn.f32 	%f2903, %f2446, %f1278, %f2903;
	fma.rn.f32 	%f2902, %f2446, %f1280, %f2902;
	fma.rn.f32 	%f2901, %f2446, %f1282, %f2901;
	fma.rn.f32 	%f2900, %f2446, %f1284, %f2900;
	fma.rn.f32 	%f2899, %f2446, %f1286, %f2899;
	fma.rn.f32 	%f2898, %f2446, %f1288, %f2898;
	fma.rn.f32 	%f2897, %f2446, %f1290, %f2897;
	fma.rn.f32 	%f2896, %f2446, %f1292, %f2896;
	fma.rn.f32 	%f2895, %f2446, %f1294, %f2895;
	fma.rn.f32 	%f2894, %f2446, %f1296, %f2894;
	fma.rn.f32 	%f2893, %f2446, %f1298, %f2893;
	fma.rn.f32 	%f2892, %f2446, %f1300, %f2892;
	fma.rn.f32 	%f2891, %f2446, %f1302, %f2891;
	fma.rn.f32 	%f2890, %f2446, %f1304, %f2890;
	fma.rn.f32 	%f2889, %f2446, %f1306, %f2889;
	fma.rn.f32 	%f2888, %f2446, %f1308, %f2888;
	fma.rn.f32 	%f2887, %f2446, %f1310, %f2887;
	fma.rn.f32 	%f2886, %f2446, %f1312, %f2886;
	fma.rn.f32 	%f2885, %f2446, %f1314, %f2885;
	fma.rn.f32 	%f2884, %f2446, %f1316, %f2884;
	fma.rn.f32 	%f2883, %f2446, %f1318, %f2883;
	fma.rn.f32 	%f2882, %f2446, %f1320, %f2882;
	fma.rn.f32 	%f2881, %f2446, %f1322, %f2881;
	fma.rn.f32 	%f2880, %f2446, %f1324, %f2880;
	fma.rn.f32 	%f2879, %f2446, %f1326, %f2879;
	fma.rn.f32 	%f2878, %f2446, %f1328, %f2878;
	fma.rn.f32 	%f2877, %f2446, %f1330, %f2877;
	fma.rn.f32 	%f2876, %f2446, %f1332, %f2876;
	fma.rn.f32 	%f2875, %f2446, %f1334, %f2875;
	fma.rn.f32 	%f2874, %f2446, %f1336, %f2874;
	fma.rn.f32 	%f2873, %f2446, %f1338, %f2873;
	fma.rn.f32 	%f2872, %f2446, %f1340, %f2872;
	fma.rn.f32 	%f2871, %f2446, %f1342, %f2871;
	fma.rn.f32 	%f2870, %f2446, %f1344, %f2870;
	fma.rn.f32 	%f2869, %f2446, %f1346, %f2869;
	fma.rn.f32 	%f2868, %f2446, %f1348, %f2868;
	fma.rn.f32 	%f2867, %f2446, %f1350, %f2867;
	fma.rn.f32 	%f2866, %f2446, %f1352, %f2866;
	fma.rn.f32 	%f2865, %f2446, %f1354, %f2865;
	fma.rn.f32 	%f2864, %f2446, %f1356, %f2864;
	fma.rn.f32 	%f2863, %f2446, %f1358, %f2863;
	fma.rn.f32 	%f2862, %f2446, %f1360, %f2862;
	fma.rn.f32 	%f2861, %f2446, %f1362, %f2861;
	fma.rn.f32 	%f2860, %f2446, %f1364, %f2860;
	fma.rn.f32 	%f2859, %f2446, %f1366, %f2859;
	fma.rn.f32 	%f2858, %f2446, %f1368, %f2858;
	fma.rn.f32 	%f2857, %f2446, %f1370, %f2857;
	fma.rn.f32 	%f2856, %f2446, %f1372, %f2856;
	fma.rn.f32 	%f2855, %f2446, %f1374, %f2855;
	fma.rn.f32 	%f2854, %f2446, %f1376, %f2854;
	fma.rn.f32 	%f2853, %f2446, %f1378, %f2853;
	fma.rn.f32 	%f2852, %f2446, %f1380, %f2852;
	fma.rn.f32 	%f2851, %f2446, %f1382, %f2851;
	fma.rn.f32 	%f2850, %f2446, %f1384, %f2850;
	fma.rn.f32 	%f2849, %f2446, %f1386, %f2849;
	fma.rn.f32 	%f2848, %f2446, %f1388, %f2848;
	fma.rn.f32 	%f2847, %f2446, %f1390, %f2847;
	fma.rn.f32 	%f2846, %f2446, %f1392, %f2846;
	fma.rn.f32 	%f2845, %f2446, %f1394, %f2845;
	fma.rn.f32 	%f2844, %f2446, %f1396, %f2844;
	fma.rn.f32 	%f2843, %f2446, %f1398, %f2843;
	fma.rn.f32 	%f2842, %f2446, %f1400, %f2842;
	fma.rn.f32 	%f2841, %f2446, %f1402, %f2841;
	fma.rn.f32 	%f2840, %f2446, %f1404, %f2840;
	fma.rn.f32 	%f2839, %f2446, %f1406, %f2839;
	fma.rn.f32 	%f2838, %f2446, %f1408, %f2838;
	fma.rn.f32 	%f2837, %f2446, %f1410, %f2837;
	fma.rn.f32 	%f2836, %f2446, %f1412, %f2836;
	fma.rn.f32 	%f2835, %f2446, %f1414, %f2835;
	fma.rn.f32 	%f2834, %f2446, %f1416, %f2834;
	div.s32 	%r476, %r501, %r495;
	mul.lo.s32 	%r477, %r476, %r495;
	sub.s32 	%r478, %r501, %r477;
	add.s32 	%r479, %r476, %r11;
	cvta.to.global.u64 	%rd291, %rd303;
	mul.wide.s32 	%rd292, %r479, 4;
	add.s64 	%rd293, %rd291, %rd292;
	ld.global.u32 	%r480, [%rd293];
	mul.lo.s32 	%r481, %r495, %r480;
	shl.b32 	%r482, %r481, 7;
	shl.b32 	%r483, %r478, 7;
	add.s32 	%r484, %r482, %r483;
	mul.wide.s32 	%rd294, %r484, 2;
	add.s64 	%rd35, %rd305, %rd294;
	mul.f32 	%f1673, %f2446, %f1161;
	// begin inline asm
	{  cvt.rn.f16.f32 %rs774, %f1673;}

	// end inline asm
	// begin inline asm
	{ atom.add.noftz.f16 %rs775,[%rd35],%rs774; }

	// end inline asm
	add.s64 	%rd36, %rd306, %rd294;
	ld.shared.u16 	%rs777, [%r219+65536];
	// begin inline asm
	{  cvt.f32.f16 %f1674, %rs777;}

	// end inline asm
	mul.f32 	%f1675, %f2315, %f1674;
	// begin inline asm
	{  cvt.rn.f16.f32 %rs778, %f1675;}

	// end inline asm
	// begin inline asm
	{ atom.add.noftz.f16 %rs779,[%rd36],%rs778; }

	// end inline asm
	add.s64 	%rd37, %rd35, 2;
	ld.shared.u16 	%rs781, [%r219+2];
	// begin inline asm
	{  cvt.f32.f16 %f1676, %rs781;}

	// end inline asm
	mul.f32 	%f1677, %f2446, %f1676;
	// begin inline asm
	{  cvt.rn.f16.f32 %rs782, %f1677;}

	// end inline asm
	// begin inline asm
	{ atom.add.noftz.f16 %rs783,[%rd37],%rs782; }

	// end inline asm
	add.s64 	%rd38, %rd36, 2;
	ld.shared.u16 	%rs785, [%r219+65538];
	// begin inline asm
	{  cvt.f32.f16 %f1678, %rs785;}

	// end inline asm
	mul.f32 	%f1679, %f2315, %f1678;
	// begin inline asm
	{  cvt.rn.f16.f32 %rs786, %f1679;}

	// end inline asm
	// begin inline asm
	{ atom.add.noftz.f16 %rs787,[%rd38],%rs786; }

	// end inline asm
	add.s64 	%rd39, %rd35, 4;
	ld.shared.u16 	%rs789, [%r219+4];
	// begin inline asm
	{  cvt.f32.f16 %f1680, %rs789;}

	// end inline asm
	mul.f32 	%f1681, %f2446, %f1680;
	// begin inline asm
	{  cvt.rn.f16.f32 %rs790, %f1681;}

	// end inline asm
	// begin inline asm
	{ atom.add.noftz.f16 %rs791,[%rd39],%rs790; }

	// end inline asm
	add.s64 	%rd40, %rd36, 4;
	ld.shared.u16 	%rs793, [%r219+65540];
	// begin inline asm
	{  cvt.f32.f16 %f1682, %rs793;}

	// end inline asm
	mul.f32 	%f1683, %f2315, %f1682;
	// begin inline asm
	{  cvt.rn.f16.f32 %rs794, %f1683;}

	// end inline asm
	// begin inline asm
	{ atom.add.noftz.f16 %rs795,[%rd40],%rs794; }

	// end inline asm
	add.s64 	%rd41, %rd35, 6;
	ld.shared.u16 	%rs797, [%r219+6];
	// begin inline asm
	{  cvt.f32.f16 %f1684, %rs797;}

	// end inline asm
	mul.f32 	%f1685, %f2446, %f1684;
	// begin inline asm
	{  cvt.rn.f16.f32 %rs798, %f1685;}

	// end inline asm
	// begin inline asm
	{ atom.add.noftz.f16 %rs799,[%rd41],%rs798; }

	// end inline asm
	add.s64 	%rd42, %rd36, 6;
	ld.shared.u16 	%rs801, [%r219+65542];
	// begin inline asm
	{  cvt.f32.f16 %f1686, %rs801;}

	// end inline asm
	mul.f32 	%f1687, %f2315, %f1686;
	// begin inline asm
	{  cvt.rn.f16.f32 %rs802, %f1687;}

	// end inline asm
	// begin inline asm
	{ atom.add.noftz.f16 %rs803,[%rd42],%rs802; }

	// end inline asm
	add.s64 	%rd43, %rd35, 8;
	ld.shared.u16 	%rs805, [%r219+8];
	// begin inline asm
	{  cvt.f32.f16 %f1688, %rs805;}

	// end inline asm
	mul.f32 	%f1689, %f2446, %f1688;
	// begin inline asm
	{  cvt.rn.f16.f32 %rs806, %f1689;}

	// end inline asm
	// begin inline asm
	{ atom.add.noftz.f16 %rs807,[%rd43],%rs806; }

	// end inline asm
	add.s64 	%rd44, %rd36, 8;
	ld.shared.u16 	%rs809, [%r219+65544];
	// begin inline asm
	{  cvt.f32.f16 %f1690, %rs809;}

	// end inline asm
	mul.f32 	%f1691, %f2315, %f1690;
	// begin inline asm
	{  cvt.rn.f16.f32 %rs810, %f1691;}

	// end inline asm
	// begin inline asm
	{ atom.add.noftz.f16 %rs811,[%rd44],%rs810; }

	// end inline asm
	add.s64 	%rd45, %rd35, 10;
	ld.shared.u16 	%rs813, [%r219+10];
	// begin inline asm
	{  cvt.f32.f16 %f1692, %rs813;}

	// end inline asm
	mul.f32 	%f1693, %f2446, %f1692;
	// begin inline asm
	{  cvt.rn.f16.f32 %rs814, %f1693;}

	// end inline asm
	// begin inline asm
	{ atom.add.noftz.f16 %rs815,[%rd45],%rs814; }

	// end inline asm
	add.s64 	%rd46, %rd36, 10;
	ld.shared.u16 	%rs817, [%r219+65546];
	// begin inline asm
	{  cvt.f32.f16 %f1694, %rs817;}

	// end inline asm
	mul.f32 	%f1695, %f2315, %f1694;
	// begin inline asm
	{  cvt.rn.f16.f32 %rs818, %f1695;}

	// end inline asm
	// begin inline asm
	{ atom.add.noftz.f16 %rs819,[%rd46],%rs818; }

	// end inline asm
	add.s64 	%rd47, %rd35, 12;
	ld.shared.u16 	%rs821, [%r219+12];
	// begin inline asm
	{  cvt.f32.f16 %f1696, %rs821;}

	// end inline asm
	mul.f32 	%f1697, %f2446, %f1696;
	// begin inline asm
	{  cvt.rn.f16.f32 %rs822, %f1697;}

	// end inline asm
	// begin inline asm
	{ atom.add.noftz.f16 %rs823,[%rd47],%rs822; }

	// end inline asm
	add.s64 	%rd48, %rd36, 12;
	ld.shared.u16 	%rs825, [%r219+65548];
	// begin inline asm
	{  cvt.f32.f16 %f1698, %rs825;}

	// end inline asm
	mul.f32 	%f1699, %f2315, %f1698;
	// begin inline asm
	{  cvt.rn.f16.f32 %rs826, %f1699;}

	// end inline asm
	// begin inline asm
	{ atom.add.noftz.f16 %rs827,[%rd48],%rs826; }

	// end inline asm
	add.s64 	%rd49, %rd35, 14;
	ld.shared.u16 	%rs829, [%r219+14];
	// begin inline asm
	{  cvt.f32.f16 %f1700, %rs829;}

	// end inline asm
	mul.f32 	%f1701, %f2446, %f1700;
	// begin inline asm
	{  cvt.rn.f16.f32 %rs830, %f1701;}

	// end inline asm
	// begin inline asm
	{ atom.add.noftz.f16 %rs831,[%rd49],%rs830; }

	// end inline asm
	add.s64 	%rd50, %rd36, 14;
	ld.shared.u16 	%rs833, [%r219+65550];
	// begin inline asm
	{  cvt.f32.f16 %f1702, %rs833;}

	// end inline asm
	mul.f32 	%f1703, %f2315, %f1702;
	// begin inline asm
	{  cvt.rn.f16.f32 %rs834, %f1703;}

	// end inline asm
	// begin inline asm
	{ atom.add.noftz.f16 %rs835,[%rd50],%rs834; }

	// end inline asm
	add.s64 	%rd51, %rd35, 16;
	ld.shared.u16 	%rs837, [%r219+16];
	// begin inline asm
	{  cvt.f32.f16 %f1704, %rs837;}

	// end inline asm
	mul.f32 	%f1705, %f2446, %f1704;
	// begin inline asm
	{  cvt.rn.f16.f32 %rs838, %f1705;}

	// end inline asm
	// begin inline asm
	{ atom.add.noftz.f16 %rs839,[%rd51],%rs838; }

	// end inline asm
	add.s64 	%rd52, %rd36, 16;
	ld.shared.u16 	%rs841, [%r219+65552];
	// begin inline asm
	{  cvt.f32.f16 %f1706, %rs841;}

	// end inline asm
	mul.f32 	%f1707, %f2315, %f1706;
	// begin inline asm
	{  cvt.rn.f16.f32 %rs842, %f1707;}

	// end inline asm
	// begin inline asm
	{ atom.add.noftz.f16 %rs843,[%rd52],%rs842; }

	// end inline asm
	add.s64 	%rd53, %rd35, 18;
	ld.shared.u16 	%rs845, [%r219+18];
	// begin inline asm
	{  cvt.f32.f16 %f1708, %rs845;}

	// end inline asm
	mul.f32 	%f1709, %f2446, %f1708;
	// begin inline asm
	{  cvt.rn.f16.f32 %rs846, %f1709;}

	// end inline asm
	// begin inline asm
	{ atom.add.noftz.f16 %rs847,[%rd53],%rs846; }

	// end inline asm
	add.s64 	%rd54, %rd36, 18;
	ld.shared.u16 	%rs849, [%r219+65554];
	// begin inline asm
	{  cvt.f32.f16 %f1710, %rs849;}

	// end inline asm
	mul.f32 	%f1711, %f2315, %f1710;
	// begin inline asm
	{  cvt.rn.f16.f32 %rs850, %f1711;}

	// end inline asm
	// begin inline asm
	{ atom.add.noftz.f16 %rs851,[%rd54],%rs850; }

	// end inline asm
	add.s64 	%rd55, %rd35, 20;
	ld.shared.u16 	%rs853, [%r219+20];
	// begin inline asm
	{  cvt.f32.f16 %f1712, %rs853;}

	// end inline asm
	mul.f32 	%f1713, %f2446, %f1712;
	// begin inline asm
	{  cvt.rn.f16.f32 %rs854, %f1713;}

	// end inline asm
	// begin inline asm
	{ atom.add.noftz.f16 %rs855,[%rd55],%rs854; }

	// end inline asm
	add.s64 	%rd56, %rd36, 20;
	ld.shared.u16 	%rs857, [%r219+65556];
	// begin inline asm
	{  cvt.f32.f16 %f1714, %rs857;}

	// end inline asm
	mul.f32 	%f1715, %f2315, %f1714;
	// begin inline asm
	{  cvt.rn.f16.f32 %rs858, %f1715;}

	// end inline asm
	// begin inline asm
	{ atom.add.noftz.f16 %rs859,[%rd56],%rs858; }

	// end inline asm
	add.s64 	%rd57, %rd35, 22;
	ld.shared.u16 	%rs861, [%r219+22];
	// begin inline asm
	{  cvt.f32.f16 %f1716, %rs861;}

	// end inline asm
	mul.f32 	%f1717, %f2446, %f1716;
	// begin inline asm
	{  cvt.rn.f16.f32 %rs862, %f1717;}

	// end inline asm
	// begin inline asm
	{ atom.add.noftz.f16 %rs863,[%rd57],%rs862; }

	// end inline asm
	add.s64 	%rd58, %rd36, 22;
	ld.shared.u16 	%rs865, [%r219+65558];
	// begin inline asm
	{  cvt.f32.f16 %f1718, %rs865;}

	// end inline asm
	mul.f32 	%f1719, %f2315, %f1718;
	// begin inline asm
	{  cvt.rn.f16.f32 %rs866, %f1719;}

	// end inline asm
	// begin inline asm
	{ atom.add.noftz.f16 %rs867,[%rd58],%rs866; }

	// end inline asm
	add.s64 	%rd59, %rd35, 24;
	ld.shared.u16 	%rs869, [%r219+24];
	// begin inline asm
	{  cvt.f32.f16 %f1720, %rs869;}

	// end inline asm
	mul.f32 	%f1721, %f2446, %f1720;
	// begin inline asm
	{  cvt.rn.f16.f32 %rs870, %f1721;}

	// end inline asm
	// begin inline asm
	{ atom.add.noftz.f16 %rs871,[%rd59],%rs870; }

	// end inline asm
	add.s64 	%rd60, %rd36, 24;
	ld.shared.u16 	%rs873, [%r219+65560];
	// begin inline asm
	{  cvt.f32.f16 %f1722, %rs873;}

	// end inline asm
	mul.f32 	%f1723, %f2315, %f1722;
	// begin inline asm
	{  cvt.rn.f16.f32 %rs874, %f1723;}

	// end inline asm
	// begin inline asm
	{ atom.add.noftz.f16 %rs875,[%rd60],%rs874; }

	// end inline asm
	add.s64 	%rd61, %rd35, 26;
	ld.shared.u16 	%rs877, [%r219+26];
	// begin inline asm
	{  cvt.f32.f16 %f1724, %rs877;}

	// end inline asm
	mul.f32 	%f1725, %f2446, %f1724;
	// begin inline asm
	{  cvt.rn.f16.f32 %rs878, %f1725;}

	// end inline asm
	// begin inline asm
	{ atom.add.noftz.f16 %rs879,[%rd61],%rs878; }

	// end inline asm
	add.s64 	%rd62, %rd36, 26;
	ld.shared.u16 	%rs881, [%r219+65562];
	// begin inline asm
	{  cvt.f32.f16 %f1726, %rs881;}

	// end inline asm
	mul.f32 	%f1727, %f2315, %f1726;
	// begin inline asm
	{  cvt.rn.f16.f32 %rs882, %f1727;}

	// end inline asm
	// begin inline asm
	{ atom.add.noftz.f16 %rs883,[%rd62],%rs882; }

	// end inline asm
	add.s64 	%rd63, %rd35, 28;
	ld.shared.u16 	%rs885, [%r219+28];
	// begin inline asm
	{  cvt.f32.f16 %f1728, %rs885;}

	// end inline asm
	mul.f32 	%f1729, %f2446, %f1728;
	// begin inline asm
	{  cvt.rn.f16.f32 %rs886, %f1729;}

	// end inline asm
	// begin inline asm
	{ atom.add.noftz.f16 %rs887,[%rd63],%rs886; }

	// end inline asm
	add.s64 	%rd64, %rd36, 28;
	ld.shared.u16 	%rs889, [%r219+65564];
	// begin inline asm
	{  cvt.f32.f16 %f1730, %rs889;}

	// end inline asm
	mul.f32 	%f1731, %f2315, %f1730;
	// begin inline asm
	{  cvt.rn.f16.f32 %rs890, %f1731;}

	// end inline asm
	// begin inline asm
	{ atom.add.noftz.f16 %rs891,[%rd64],%rs890; }

	// end inline asm
	add.s64 	%rd65, %rd35, 30;
	ld.shared.u16 	%rs893, [%r219+30];
	// begin inline asm
	{  cvt.f32.f16 %f1732, %rs893;}

	// end inline asm
	mul.f32 	%f1733, %f2446, %f1732;
	// begin inline asm
	{  cvt.rn.f16.f32 %rs894, %f1733;}

	// end inline asm
	// begin inline asm
	{ atom.add.noftz.f16 %rs895,[%rd65],%rs894; }

	// end inline asm
	add.s64 	%rd66, %rd36, 30;
	ld.shared.u16 	%rs897, [%r219+65566];
	// begin inline asm
	{  cvt.f32.f16 %f1734, %rs897;}

	// end inline asm
	mul.f32 	%f1735, %f2315, %f1734;
	// begin inline asm
	{  cvt.rn.f16.f32 %rs898, %f1735;}

	// end inline asm
	// begin inline asm
	{ atom.add.noftz.f16 %rs899,[%rd66],%rs898; }

	// end inline asm
	add.s64 	%rd67, %rd35, 32;
	ld.shared.u16 	%rs901, [%r219+32];
	// begin inline asm
	{  cvt.f32.f16 %f1736, %rs901;}

	// end inline asm
	mul.f32 	%f1737, %f2446, %f1736;
	// begin inline asm
	{  cvt.rn.f16.f32 %rs902, %f1737;}

	// end inline asm
	// begin inline asm
	{ atom.add.noftz.f16 %rs903,[%rd67],%rs902; }

	// end inline asm
	add.s64 	%rd68, %rd36, 32;
	ld.shared.u16 	%rs905, [%r219+65568];
	// begin inline asm
	{  cvt.f32.f16 %f1738, %rs905;}

	// end inline asm
	mul.f32 	%f1739, %f2315, %f1738;
	// begin inline asm
	{  cvt.rn.f16.f32 %rs906, %f1739;}

	// end inline asm
	// begin inline asm
	{ atom.add.noftz.f16 %rs907,[%rd68],%rs906; }

	// end inline asm
	add.s64 	%rd69, %rd35, 34;
	ld.shared.u16 	%rs909, [%r219+34];
	// begin inline asm
	{  cvt.f32.f16 %f1740, %rs909;}

	// end inline asm
	mul.f32 	%f1741, %f2446, %f1740;
	// begin inline asm
	{  cvt.rn.f16.f32 %rs910, %f1741;}

	// end inline asm
	// begin inline asm
	{ atom.add.noftz.f16 %rs911,[%rd69],%rs910; }

	// end inline asm
	add.s64 	%rd70, %rd36, 34;
	ld.shared.u16 	%rs913, [%r219+65570];
	// begin inline asm
	{  cvt.f32.f16 %f1742, %rs913;}

	// end inline asm
	mul.f32 	%f1743, %f2315, %f1742;
	// begin inline asm
	{  cvt.rn.f16.f32 %rs914, %f1743;}

	// end inline asm
	// begin inline asm
	{ atom.add.noftz.f16 %rs915,[%rd70],%rs914; }

	// end inline asm
	add.s64 	%rd71, %rd35, 36;
	ld.shared.u16 	%rs917, [%r219+36];
	// begin inline asm
	{  cvt.f32.f16 %f1744, %rs917;}

	// end inline asm
	mul.f32 	%f1745, %f2446, %f1744;
	// begin inline asm
	{  cvt.rn.f16.f32 %rs918, %f1745;}

	// end inline asm
	// begin inline asm
	{ atom.add.noftz.f16 %rs919,[%rd71],%rs918; }

	// end inline asm
	add.s64 	%rd72, %rd36, 36;
	ld.shared.u16 	%rs921, [%r219+65572];
	// begin inline asm
	{  cvt.f32.f16 %f1746, %rs921;}

	// end inline asm
	mul.f32 	%f1747, %f2315, %f1746;
	// begin inline asm
	{  cvt.rn.f16.f32 %rs922, %f1747;}

	// end inline asm
	// begin inline asm
	{ atom.add.noftz.f16 %rs923,[%rd72],%rs922; }

	// end inline asm
	add.s64 	%rd73, %rd35, 38;
	ld.shared.u16 	%rs925, [%r219+38];
	// begin inline asm
	{  cvt.f32.f16 %f1748, %rs925;}

	// end inline asm
	mul.f32 	%f1749, %f2446, %f1748;
	// begin inline asm
	{  cvt.rn.f16.f32 %rs926, %f1749;}

	// end inline asm
	// begin inline asm
	{ atom.add.noftz.f16 %rs927,[%rd73],%rs926; }

	// end inline asm
	add.s64 	%rd74, %rd36, 38;
	ld.shared.u16 	%rs929, [%r219+65574];
	// begin inline asm
	{  cvt.f32.f16 %f1750, %rs929;}

	// end inline asm
	mul.f32 	%f1751, %f2315, %f1750;
	// begin inline asm
	{  cvt.rn.f16.f32 %rs930, %f1751;}

	// end inline asm
	// begin inline asm
	{ atom.add.noftz.f16 %rs931,[%rd74],%rs930; }

	// end inline asm
	add.s64 	%rd75, %rd35, 40;
	ld.shared.u16 	%rs933, [%r219+40];
	// begin inline asm
	{  cvt.f32.f16 %f1752, %rs933;}

	// end inline asm
	mul.f32 	%f1753, %f2446, %f1752;
	// begin inline asm
	{  cvt.rn.f16.f32 %rs934, %f1753;}

	// end inline asm
	// begin inline asm
	{ atom.add.noftz.f16 %rs935,[%rd75],%rs934; }

	// end inline asm
	add.s64 	%rd76, %rd36, 40;
	ld.shared.u16 	%rs937, [%r219+65576];
	// begin inline asm
	{  cvt.f32.f16 %f1754, %rs937;}

	// end inline asm
	mul.f32 	%f1755, %f2315, %f1754;
	// begin inline asm
	{  cvt.rn.f16.f32 %rs938, %f1755;}

	// end inline asm
	// begin inline asm
	{ atom.add.noftz.f16 %rs939,[%rd76],%rs938; }

	// end inline asm
	add.s64 	%rd77, %rd35, 42;
	ld.shared.u16 	%rs941, [%r219+42];
	// begin inline asm
	{  cvt.f32.f16 %f1756, %rs941;}

	// end inline asm
	mul.f32 	%f1757, %f2446, %f1756;
	// begin inline asm
	{  cvt.rn.f16.f32 %rs942, %f1757;}

	// end inline asm
	// begin inline asm
	{ atom.add.noftz.f16 %rs943,[%rd77],%rs942; }

	// end inline asm
	add.s64 	%rd78, %rd36, 42;
	ld.shared.u16 	%rs945, [%r219+65578];
	// begin inline asm
	{  cvt.f32.f16 %f1758, %rs945;}

	// end inline asm
	mul.f32 	%f1759, %f2315, %f1758;
	// begin inline asm
	{  cvt.rn.f16.f32 %rs946, %f1759;}

	// end inline asm
	// begin inline asm
	{ atom.add.noftz.f16 %rs947,[%rd78],%rs946; }

	// end inline asm
	add.s64 	%rd79, %rd35, 44;
	ld.shared.u16 	%rs949, [%r219+44];
	// begin inline asm
	{  cvt.f32.f16 %f1760, %rs949;}

	// end inline asm
	mul.f32 	%f1761, %f2446, %f1760;
	// begin inline asm
	{  cvt.rn.f16.f32 %rs950, %f1761;}

	// end inline asm
	// begin inline asm
	{ atom.add.noftz.f16 %rs951,[%rd79],%rs950; }

	// end inline asm
	add.s64 	%rd80, %rd36, 44;
	ld.shared.u16 	%rs953, [%r219+65580];
	// begin inline asm
	{  cvt.f32.f16 %f1762, %rs953;}

	// end inline asm
	mul.f32 	%f1763, %f2315, %f1762;
	// begin inline asm
	{  cvt.rn.f16.f32 %rs954, %f1763;}

	// end inline asm
	// begin inline asm
	{ atom.add.noftz.f16 %rs955,[%rd80],%rs954; }

	// end inline asm
	add.s64 	%rd81, %rd35, 46;
	ld.shared.u16 	%rs957, [%r219+46];
	// begin inline asm
	{  cvt.f32.f16 %f1764, %rs957;}

	// end inline asm
	mul.f32 	%f1765, %f2446, %f1764;
	// begin inline asm
	{  cvt.rn.f16.f32 %rs958, %f1765;}

	// end inline asm
	// begin inline asm
	{ atom.add.noftz.f16 %rs959,[%rd81],%rs958; }

	// end inline asm
	add.s64 	%rd82, %rd36, 46;
	ld.shared.u16 	%rs961, [%r219+65582];
	// begin inline asm
	{  cvt.f32.f16 %f1766, %rs961;}

	// end inline asm
	mul.f32 	%f1767, %f2315, %f1766;
	// begin inline asm
	{  cvt.rn.f16.f32 %rs962, %f1767;}

	// end inline asm
	// begin inline asm
	{ atom.add.noftz.f16 %rs963,[%rd82],%rs962; }

	// end inline asm
	add.s64 	%rd83, %rd35, 48;
	ld.shared.u16 	%rs965, [%r219+48];
	// begin inline asm
	{  cvt.f32.f16 %f1768, %rs965;}

	// end inline asm
	mul.f32 	%f1769, %f2446, %f1768;
	// begin inline asm
	{  cvt.rn.f16.f32 %rs966, %f1769;}

	// end inline asm
	// begin inline asm
	{ atom.add.noftz.f16 %rs967,[%rd83],%rs966; }

	// end inline asm
	add.s64 	%rd84, %rd36, 48;
	ld.shared.u16 	%rs969, [%r219+65584];
	// begin inline asm
	{  cvt.f32.f16 %f1770, %rs969;}

	// end inline asm
	mul.f32 	%f1771, %f2315, %f1770;
	// begin inline asm
	{  cvt.rn.f16.f32 %rs970, %f1771;}

	// end inline asm
	// begin inline asm
	{ atom.add.noftz.f16 %rs971,[%rd84],%rs970; }

	// end inline asm
	add.s64 	%rd85, %rd35, 50;
	ld.shared.u16 	%rs973, [%r219+50];
	// begin inline asm
	{  cvt.f32.f16 %f1772, %rs973;}

	// end inline asm
	mul.f32 	%f1773, %f2446, %f1772;
	// begin inline asm
	{  cvt.rn.f16.f32 %rs974, %f1773;}

	// end inline asm
	// begin inline asm
	{ atom.add.noftz.f16 %rs975,[%rd85],%rs974; }

	// end inline asm
	add.s64 	%rd86, %rd36, 50;
	ld.shared.u16 	%rs977, [%r219+65586];
	// begin inline asm
	{  cvt.f32.f16 %f1774, %rs977;}

	// end inline asm
	mul.f32 	%f1775, %f2315, %f1774;
	// begin inline asm
	{  cvt.rn.f16.f32 %rs978, %f1775;}

	// end inline asm
	// begin inline asm
	{ atom.add.noftz.f16 %rs979,[%rd86],%rs978; }

	// end inline asm
	add.s64 	%rd87, %rd35, 52;
	ld.shared.u16 	%rs981, [%r219+52];
	// begin inline asm
	{  cvt.f32.f16 %f1776, %rs981;}

	// end inline asm
	mul.f32 	%f1777, %f2446, %f1776;
	// begin inline asm
	{  cvt.rn.f16.f32 %rs982, %f1777;}

	// end inline asm
	// begin inline asm
	{ atom.add.noftz.f16 %rs983,[%rd87],%rs982; }

	// end inline asm
	add.s64 	%rd88, %rd36, 52;
	ld.shared.u16 	%rs985, [%r219+65588];
	// begin inline asm
	{  cvt.f32.f16 %f1778, %rs985;}

	// end inline asm
	mul.f32 	%f1779, %f2315, %f1778;
	// begin inline asm
	{  cvt.rn.f16.f32 %rs986, %f1779;}

	// end inline asm
	// begin inline asm
	{ atom.add.noftz.f16 %rs987,[%rd88],%rs986; }

	// end inline asm
	add.s64 	%rd89, %rd35, 54;
	ld.shared.u16 	%rs989, [%r219+54];
	// begin inline asm
	{  cvt.f32.f16 %f1780, %rs989;}

	// end inline asm
	mul.f32 	%f1781, %f2446, %f1780;
	// begin inline asm
	{  cvt.rn.f16.f32 %rs990, %f1781;}

	// end inline asm
	// begin inline asm
	{ atom.add.noftz.f16 %rs991,[%rd89],%rs990; }

	// end inline asm
	add.s64 	%rd90, %rd36, 54;
	ld.shared.u16 	%rs993, [%r219+65590];
	// begin inline asm
	{  cvt.f32.f16 %f1782, %rs993;}

	// end inline asm
	mul.f32 	%f1783, %f2315, %f1782;
	// begin inline asm
	{  cvt.rn.f16.f32 %rs994, %f1783;}

	// end inline asm
	// begin inline asm
	{ atom.add.noftz.f16 %rs995,[%rd90],%rs994; }

	// end inline asm
	add.s64 	%rd91, %rd35, 56;
	ld.shared.u16 	%rs997, [%r219+56];
	// begin inline asm
	{  cvt.f32.f16 %f1784, %rs997;}

	// end inline asm
	mul.f32 	%f1785, %f2446, %f1784;
	// begin inline asm
	{  cvt.rn.f16.f32 %rs998, %f1785;}

	// end inline asm
	// begin inline asm
	{ atom.add.noftz.f16 %rs999,[%rd91],%rs998; }

	// end inline asm
	add.s64 	%rd92, %rd36, 56;
	ld.shared.u16 	%rs1001, [%r219+65592];
	// begin inline asm
	{  cvt.f32.f16 %f1786, %rs1001;}

	// end inline asm
	mul.f32 	%f1787, %f2315, %f1786;
	// begin inline asm
	{  cvt.rn.f16.f32 %rs1002, %f1787;}

	// end inline asm
	// begin inline asm
	{ atom.add.noftz.f16 %rs1003,[%rd92],%rs1002; }

	// end inline asm
	add.s64 	%rd93, %rd35, 58;
	ld.shared.u16 	%rs1005, [%r219+58];
	// begin inline asm
	{  cvt.f32.f16 %f1788, %rs1005;}

	// end inline asm
	mul.f32 	%f1789, %f2446, %f1788;
	// begin inline asm
	{  cvt.rn.f16.f32 %rs1006, %f1789;}

	// end inline asm
	// begin inline asm
	{ atom.add.noftz.f16 %rs1007,[%rd93],%rs1006; }

	// end inline asm
	add.s64 	%rd94, %rd36, 58;
	ld.shared.u16 	%rs1009, [%r219+65594];
	// begin inline asm
	{  cvt.f32.f16 %f1790, %rs1009;}

	// end inline asm
	mul.f32 	%f1791, %f2315, %f1790;
	// begin inline asm
	{  cvt.rn.f16.f32 %rs1010, %f1791;}

	// end inline asm
	// begin inline asm
	{ atom.add.noftz.f16 %rs1011,[%rd94],%rs1010; }

	// end inline asm
	add.s64 	%rd95, %rd35, 60;
	ld.shared.u16 	%rs1013, [%r219+60];
	// begin inline asm
	{  cvt.f32.f16 %f1792, %rs1013;}

	// end inline asm
	mul.f32 	%f1793, %f2446, %f1792;
	// begin inline asm
	{  cvt.rn.f16.f32 %rs1014, %f1793;}

	// end inline asm
	// begin inline asm
	{ atom.add.noftz.f16 %rs1015,[%rd95],%rs1014; }

	// end inline asm
	add.s64 	%rd96, %rd36, 60;
	ld.shared.u16 	%rs1017, [%r219+65596];
	// begin inline asm
	{  cvt.f32.f16 %f1794, %rs1017;}

	// end inline asm
	mul.f32 	%f1795, %f2315, %f1794;
	// begin inline asm
	{  cvt.rn.f16.f32 %rs1018, %f1795;}

	// end inline asm
	// begin inline asm
	{ atom.add.noftz.f16 %rs1019,[%rd96],%rs1018; }

	// end inline asm
	add.s64 	%rd97, %rd35, 62;
	ld.shared.u16 	%rs1021, [%r219+62];
	// begin inline asm
	{  cvt.f32.f16 %f1796, %rs1021;}

	// end inline asm
	mul.f32 	%f1797, %f2446, %f1796;
	// begin inline asm
	{  cvt.rn.f16.f32 %rs1022, %f1797;}

	// end inline asm
	// begin inline asm
	{ atom.add.noftz.f16 %rs1023,[%rd97],%rs1022; }

	// end inline asm
	add.s64 	%rd98, %rd36, 62;
	ld.shared.u16 	%rs1025, [%r219+65598];
	// begin inline asm
	{  cvt.f32.f16 %f1798, %rs1025;}

	// end inline asm
	mul.f32 	%f1799, %f2315, %f1798;
	// begin inline asm
	{  cvt.rn.f16.f32 %rs1026, %f1799;}

	// end inline asm
	// begin inline asm
	{ atom.add.noftz.f16 %rs1027,[%rd98],%rs1026; }

	// end inline asm
	add.s64 	%rd99, %rd35, 64;
	ld.shared.u16 	%rs1029, [%r219+64];
	// begin inline asm
	{  cvt.f32.f16 %f1800, %rs1029;}

	// end inline asm
	mul.f32 	%f1801, %f2446, %f1800;
	// begin inline asm
	{  cvt.rn.f16.f32 %rs1030, %f1801;}

	// end inline asm
	// begin inline asm
	{ atom.add.noftz.f16 %rs1031,[%rd99],%rs1030; }

	// end inline asm
	add.s64 	%rd100, %rd36, 64;
	ld.shared.u16 	%rs1033, [%r219+65600];
	// begin inline asm
	{  cvt.f32.f16 %f1802, %rs1033;}

	// end inline asm
	mul.f32 	%f1803, %f2315, %f1802;
	// begin inline asm
	{  cvt.rn.f16.f32 %rs1034, %f1803;}

	// end inline asm
	// begin inline asm
	{ atom.add.noftz.f16 %rs1035,[%rd100],%rs1034; }

	// end inline asm
	add.s64 	%rd101, %rd35, 66;
	ld.shared.u16 	%rs1037, [%r219+66];
	// begin inline asm
	{  cvt.f32.f16 %f1804, %rs1037;}

	// end inline asm
	mul.f32 	%f1805, %f2446, %f1804;
	// begin inline asm
	{  cvt.rn.f16.f32 %rs1038, %f1805;}

	// end inline asm
	// begin inline asm
	{ atom.add.noftz.f16 %rs1039,[%rd101],%rs1038; }

	// end inline asm
	add.s64 	%rd102, %rd36, 66;
	ld.shared.u16 	%rs1041, [%r219+65602];
	// begin inline asm
	{  cvt.f32.f16 %f1806, %rs1041;}

	// end inline asm
	mul.f32 	%f1807, %f2315, %f1806;
	// begin inline asm
	{  cvt.rn.f16.f32 %rs1042, %f1807;}

	// end inline asm
	// begin inline asm
	{ atom.add.noftz.f16 %rs1043,[%rd102],%rs1042; }

	// end inline asm
	add.s64 	%rd103, %rd35, 68;
	ld.shared.u16 	%rs1045, [%r219+68];
	// begin inline asm
	{  cvt.f32.f16 %f1808, %rs1045;}

	// end inline asm
	mul.f32 	%f1809, %f2446, %f1808;
	// begin inline asm
	{  cvt.rn.f16.f32 %rs1046, %f1809;}

	// end inline asm
	// begin inline asm
	{ atom.add.noftz.f16 %rs1047,[%rd103],%rs1046; }

	// end inline asm
	add.s64 	%rd104, %rd36, 68;
	ld.shared.u16 	%rs1049, [%r219+65604];
	// begin inline asm
	{  cvt.f32.f16 %f1810, %rs1049;}

	// end inline asm
	mul.f32 	%f1811, %f2315, %f1810;
	// begin inline asm
	{  cvt.rn.f16.f32 %rs1050, %f1811;}

	// end inline asm
	// begin inline asm
	{ atom.add.noftz.f16 %rs1051,[%rd104],%rs1050; }

	// end inline asm
	add.s64 	%rd105, %rd35, 70;
	ld.shared.u16 	%rs1053, [%r219+70];
	// begin inline asm
	{  cvt.f32.f16 %f1812, %rs1053;}

	// end inline asm
	mul.f32 	%f1813, %f2446, %f1812;
	// begin inline asm
	{  cvt.rn.f16.f32 %rs1054, %f1813;}

	// end inline asm
	// begin inline asm
	{ atom.add.noftz.f16 %rs1055,[%rd105],%rs1054; }

	// end inline asm
	add.s64 	%rd106, %rd36, 70;
	ld.shared.u16 	%rs1057, [%r219+65606];
	// begin inline asm
	{  cvt.f32.f16 %f1814, %rs1057;}

	// end inline asm
	mul.f32 	%f1815, %f2315, %f1814;
	// begin inline asm
	{  cvt.rn.f16.f32 %rs1058, %f1815;}

	// end inline asm
	// begin inline asm
	{ atom.add.noftz.f16 %rs1059,[%rd106],%rs1058; }

	// end inline asm
	add.s64 	%rd107, %rd35, 72;
	ld.shared.u16 	%rs1061, [%r219+72];
	// begin inline asm
	{  cvt.f32.f16 %f1816, %rs1061;}

	// end inline asm
	mul.f32 	%f1817, %f2446, %f1816;
	// begin inline asm
	{  cvt.rn.f16.f32 %rs1062, %f1817;}

	// end inline asm
	// begin inline asm
	{ atom.add.noftz.f16 %rs1063,[%rd107],%rs1062; }

	// end inline asm
	add.s64 	%rd108, %rd36, 72;
	ld.shared.u16 	%rs1065, [%r219+65608];
	// begin inline asm
	{  cvt.f32.f16 %f1818, %rs1065;}

	// end inline asm
	mul.f32 	%f1819, %f2315, %f1818;
	// begin inline asm
	{  cvt.rn.f16.f32 %rs1066, %f1819;}

	// end inline asm
	// begin inline asm
	{ atom.add.noftz.f16 %rs1067,[%rd108],%rs1066; }

	// end inline asm
	add.s64 	%rd109, %rd35, 74;
	ld.shared.u16 	%rs1069, [%r219+74];
	// begin inline asm
	{  cvt.f32.f16 %f1820, %rs1069;}

	// end inline asm
	mul.f32 	%f1821, %f2446, %f1820;
	// begin inline asm
	{  cvt.rn.f16.f32 %rs1070, %f1821;}

	// end inline asm
	// begin inline asm
	{ atom.add.noftz.f16 %rs1071,[%rd109],%rs1070; }

	// end inline asm
	add.s64 	%rd110, %rd36, 74;
	ld.shared.u16 	%rs1073, [%r219+65610];
	// begin inline asm
	{  cvt.f32.f16 %f1822, %rs1073;}

	// end inline asm
	mul.f32 	%f1823, %f2315, %f1822;
	// begin inline asm
	{  cvt.rn.f16.f32 %rs1074, %f1823;}

	// end inline asm
	// begin inline asm
	{ atom.add.noftz.f16 %rs1075,[%rd110],%rs1074; }

	// end inline asm
	add.s64 	%rd111, %rd35, 76;
	ld.shared.u16 	%rs1077, [%r219+76];
	// begin inline asm
	{  cvt.f32.f16 %f1824, %rs1077;}

	// end inline asm
	mul.f32 	%f1825, %f2446, %f1824;
	// begin inline asm
	{  cvt.rn.f16.f32 %rs1078, %f1825;}

	// end inline asm
	// begin inline asm
	{ atom.add.noftz.f16 %rs1079,[%rd111],%rs1078; }

	// end inline asm
	add.s64 	%rd112, %rd36, 76;
	ld.shared.u16 	%rs1081, [%r219+65612];
	// begin inline asm
	{  cvt.f32.f16 %f1826, %rs1081;}

	// end inline asm
	mul.f32 	%f1827, %f2315, %f1826;
	// begin inline asm
	{  cvt.rn.f16.f32 %rs1082, %f1827;}

	// end inline asm
	// begin inline asm
	{ atom.add.noftz.f16 %rs1083,[%rd112],%rs1082; }

	// end inline asm
	add.s64 	%rd113, %rd35, 78;
	ld.shared.u16 	%rs1085, [%r219+78];
	// begin inline asm
	{  cvt.f32.f16 %f1828, %rs1085;}

	// end inline asm
	mul.f32 	%f1829, %f2446, %f1828;
	// begin inline asm
	{  cvt.rn.f16.f32 %rs1086, %f1829;}

	// end inline asm
	// begin inline asm
	{ atom.add.noftz.f16 %rs1087,[%rd113],%rs1086; }

	// end inline asm
	add.s64 	%rd114, %rd36, 78;
	ld.shared.u16 	%rs1089, [%r219+65614];
	// begin inline asm
	{  cvt.f32.f16 %f1830, %rs1089;}

	// end inline asm
	mul.f32 	%f1831, %f2315, %f1830;
	// begin inline asm
	{  cvt.rn.f16.f32 %rs1090, %f1831;}

	// end inline asm
	// begin inline asm
	{ atom.add.noftz.f16 %rs1091,[%rd114],%rs1090; }

	// end inline asm
	add.s64 	%rd115, %rd35, 80;
	ld.shared.u16 	%rs1093, [%r219+80];
	// begin inline asm
	{  cvt.f32.f16 %f1832, %rs1093;}

	// end inline asm
	mul.f32 	%f1833, %f2446, %f1832;
	// begin inline asm
	{  cvt.rn.f16.f32 %rs1094, %f1833;}

	// end inline asm
	// begin inline asm
	{ atom.add.noftz.f16 %rs1095,[%rd115],%rs1094; }

	// end inline asm
	add.s64 	%rd116, %rd36, 80;
	ld.shared.u16 	%rs1097, [%r219+65616];
	// begin inline asm
	{  cvt.f32.f16 %f1834, %rs1097;}

	// end inline asm
	mul.f32 	%f1835, %f2315, %f1834;
	// begin inline asm
	{  cvt.rn.f16.f32 %rs1098, %f1835;}

	// end inline asm
	// begin inline asm
	{ atom.add.noftz.f16 %rs1099,[%rd116],%rs1098; }

	// end inline asm
	add.s64 	%rd117, %rd35, 82;
	ld.shared.u16 	%rs1101, [%r219+82];
	// begin inline asm
	{  cvt.f32.f16 %f1836, %rs1101;}

	// end inline asm
	mul.f32 	%f1837, %f2446, %f1836;
	// begin inline asm
	{  cvt.rn.f16.f32 %rs1102, %f1837;}

	// end inline asm
	// begin inline asm
	{ atom.add.noftz.f16 %rs1103,[%rd117],%rs1102; }

	// end inline asm
	add.s64 	%rd118, %rd36, 82;
	ld.shared.u16 	%rs1105, [%r219+65618];
	// begin inline asm
	{  cvt.f32.f16 %f1838, %rs1105;}

	// end inline asm
	mul.f32 	%f1839, %f2315, %f1838;
	// begin inline asm
	{  cvt.rn.f16.f32 %rs1106, %f1839;}

	// end inline asm
	// begin inline asm
	{ atom.add.noftz.f16 %rs1107,[%rd118],%rs1106; }

	// end inline asm
	add.s64 	%rd119, %rd35, 84;
	ld.shared.u16 	%rs1109, [%r219+84];
	// begin inline asm
	{  cvt.f32.f16 %f1840, %rs1109;}

	// end inline asm
	mul.f32 	%f1841, %f2446, %f1840;
	// begin inline asm
	{  cvt.rn.f16.f32 %rs1110, %f1841;}

	// end inline asm
	// begin inline asm
	{ atom.add.noftz.f16 %rs1111,[%rd119],%rs1110; }

	// end inline asm
	add.s64 	%rd120, %rd36, 84;
	ld.shared.u16 	%rs1113, [%r219+65620];
	// begin inline asm
	{  cvt.f32.f16 %f1842, %rs1113;}

	// end inline asm
	mul.f32 	%f1843, %f2315, %f1842;
	// begin inline asm
	{  cvt.rn.f16.f32 %rs1114, %f1843;}

	// end inline asm
	// begin inline asm
	{ atom.add.noftz.f16 %rs1115,[%rd120],%rs1114; }

	// end inline asm
	add.s64 	%rd121, %rd35, 86;
	ld.shared.u16 	%rs1117, [%r219+86];
	// begin inline asm
	{  cvt.f32.f16 %f1844, %rs1117;}

	// end inline asm
	mul.f32 	%f1845, %f2446, %f1844;
	// begin inline asm
	{  cvt.rn.f16.f32 %rs1118, %f1845;}

	// end inline asm
	// begin inline asm
	{ atom.add.noftz.f16 %rs1119,[%rd121],%rs1118; }

	// end inline asm
	add.s64 	%rd122, %rd36, 86;
	ld.shared.u16 	%rs1121, [%r219+65622];
	// begin inline asm
	{  cvt.f32.f16 %f1846, %rs1121;}

	// end inline asm
	mul.f32 	%f1847, %f2315, %f1846;
	// begin inline asm
	{  cvt.rn.f16.f32 %rs1122, %f1847;}

	// end inline asm
	// begin inline asm
	{ atom.add.noftz.f16 %rs1123,[%rd122],%rs1122; }

	// end inline asm
	add.s64 	%rd123, %rd35, 88;
	ld.shared.u16 	%rs1125, [%r219+88];
	// begin inline asm
	{  cvt.f32.f16 %f1848, %rs1125;}

	// end inline asm
	mul.f32 	%f1849, %f2446, %f1848;
	// begin inline asm
	{  cvt.rn.f16.f32 %rs1126, %f1849;}

	// end inline asm
	// begin inline asm
	{ atom.add.noftz.f16 %rs1127,[%rd123],%rs1126; }

	// end inline asm
	add.s64 	%rd124, %rd36, 88;
	ld.shared.u16 	%rs1129, [%r219+65624];
	// begin inline asm
	{  cvt.f32.f16 %f1850, %rs1129;}

	// end inline asm
	mul.f32 	%f1851, %f2315, %f1850;
	// begin inline asm
	{  cvt.rn.f16.f32 %rs1130, %f1851;}

	// end inline asm
	// begin inline asm
	{ atom.add.noftz.f16 %rs1131,[%rd124],%rs1130; }

	// end inline asm
	add.s64 	%rd125, %rd35, 90;
	ld.shared.u16 	%rs1133, [%r219+90];
	// begin inline asm
	{  cvt.f32.f16 %f1852, %rs1133;}

	// end inline asm
	mul.f32 	%f1853, %f2446, %f1852;
	// begin inline asm
	{  cvt.rn.f16.f32 %rs1134, %f1853;}

	// end inline asm
	// begin inline asm
	{ atom.add.noftz.f16 %rs1135,[%rd125],%rs1134; }

	// end inline asm
	add.s64 	%rd126, %rd36, 90;
	ld.shared.u16 	%rs1137, [%r219+65626];
	// begin inline asm
	{  cvt.f32.f16 %f1854, %rs1137;}

	// end inline asm
	mul.f32 	%f1855, %f2315, %f1854;
	// begin inline asm
	{  cvt.rn.f16.f32 %rs1138, %f1855;}

	// end inline asm
	// begin inline asm
	{ atom.add.noftz.f16 %rs1139,[%rd126],%rs1138; }

	// end inline asm
	add.s64 	%rd127, %rd35, 92;
	ld.shared.u16 	%rs1141, [%r219+92];
	// begin inline asm
	{  cvt.f32.f16 %f1856, %rs1141;}

	// end inline asm
	mul.f32 	%f1857, %f2446, %f1856;
	// begin inline asm
	{  cvt.rn.f16.f32 %rs1142, %f1857;}

	// end inline asm
	// begin inline asm
	{ atom.add.noftz.f16 %rs1143,[%rd127],%rs1142; }

	// end inline asm
	add.s64 	%rd128, %rd36, 92;
	ld.shared.u16 	%rs1145, [%r219+65628];
	// begin inline asm
	{  cvt.f32.f16 %f1858, %rs1145;}

	// end inline asm
	mul.f32 	%f1859, %f2315, %f1858;
	// begin inline asm
	{  cvt.rn.f16.f32 %rs1146, %f1859;}

	// end inline asm
	// begin inline asm
	{ atom.add.noftz.f16 %rs1147,[%rd128],%rs1146; }

	// end inline asm
	add.s64 	%rd129, %rd35, 94;
	ld.shared.u16 	%rs1149, [%r219+94];
	// begin inline asm
	{  cvt.f32.f16 %f1860, %rs1149;}

	// end inline asm
	mul.f32 	%f1861, %f2446, %f1860;
	// begin inline asm
	{  cvt.rn.f16.f32 %rs1150, %f1861;}

	// end inline asm
	// begin inline asm
	{ atom.add.noftz.f16 %rs1151,[%rd129],%rs1150; }

	// end inline asm
	add.s64 	%rd130, %rd36, 94;
	ld.shared.u16 	%rs1153, [%r219+65630];
	// begin inline asm
	{  cvt.f32.f16 %f1862, %rs1153;}

	// end inline asm
	mul.f32 	%f1863, %f2315, %f1862;
	// begin inline asm
	{  cvt.rn.f16.f32 %rs1154, %f1863;}

	// end inline asm
	// begin inline asm
	{ atom.add.noftz.f16 %rs1155,[%rd130],%rs1154; }

	// end inline asm
	add.s64 	%rd131, %rd35, 96;
	ld.shared.u16 	%rs1157, [%r219+96];
	// begin inline asm
	{  cvt.f32.f16 %f1864, %rs1157;}

	// end inline asm
	mul.f32 	%f1865, %f2446, %f1864;
	// begin inline asm
	{  cvt.rn.f16.f32 %rs1158, %f1865;}

	// end inline asm
	// begin inline asm
	{ atom.add.noftz.f16 %rs1159,[%rd131],%rs1158; }

	// end inline asm
	add.s64 	%rd132, %rd36, 96;
	ld.shared.u16 	%rs1161, [%r219+65632];
	// begin inline asm
	{  cvt.f32.f16 %f1866, %rs1161;}

	// end inline asm
	mul.f32 	%f1867, %f2315, %f1866;
	// begin inline asm
	{  cvt.rn.f16.f32 %rs1162, %f1867;}

	// end inline asm
	// begin inline asm
	{ atom.add.noftz.f16 %rs1163,[%rd132],%rs1162; }

	// end inline asm
	add.s64 	%rd133, %rd35, 98;
	ld.shared.u16 	%rs1165, [%r219+98];
	// begin inline asm
	{  cvt.f32.f16 %f1868, %rs1165;}

	// end inline asm
	mul.f32 	%f1869, %f2446, %f1868;
	// begin inline asm
	{  cvt.rn.f16.f32 %rs1166, %f1869;}

	// end inline asm
	// begin inline asm
	{ atom.add.noftz.f16 %rs1167,[%rd133],%rs1166; }

	// end inline asm
	add.s64 	%rd134, %rd36, 98;
	ld.shared.u16 	%rs1169, [%r219+65634];
	// begin inline asm
	{  cvt.f32.f16 %f1870, %rs1169;}

	// end inline asm
	mul.f32 	%f1871, %f2315, %f1870;
	// begin inline asm
	{  cvt.rn.f16.f32 %rs1170, %f1871;}

	// end inline asm
	// begin inline asm
	{ atom.add.noftz.f16 %rs1171,[%rd134],%rs1170; }

	// end inline asm
	add.s64 	%rd135, %rd35, 100;
	ld.shared.u16 	%rs1173, [%r219+100];
	// begin inline asm
	{  cvt.f32.f16 %f1872, %rs1173;}

	// end inline asm
	mul.f32 	%f1873, %f2446, %f1872;
	// begin inline asm
	{  cvt.rn.f16.f32 %rs1174, %f1873;}

	// end inline asm
	// begin inline asm
	{ atom.add.noftz.f16 %rs1175,[%rd135],%rs1174; }

	// end inline asm
	add.s64 	%rd136, %rd36, 100;
	ld.shared.u16 	%rs1177, [%r219+65636];
	// begin inline asm
	{  cvt.f32.f16 %f1874, %rs1177;}

	// end inline asm
	mul.f32 	%f1875, %f2315, %f1874;
	// begin inline asm
	{  cvt.rn.f16.f32 %rs1178, %f1875;}

	// end inline asm
	// begin inline asm
	{ atom.add.noftz.f16 %rs1179,[%rd136],%rs1178; }

	// end inline asm
	add.s64 	%rd137, %rd35, 102;
	ld.shared.u16 	%rs1181, [%r219+102];
	// begin inline asm
	{  cvt.f32.f16 %f1876, %rs1181;}

	// end inline asm
	mul.f32 	%f1877, %f2446, %f1876;
	// begin inline asm
	{  cvt.rn.f16.f32 %rs1182, %f1877;}

	// end inline asm
	// begin inline asm
	{ atom.add.noftz.f16 %rs1183,[%rd137],%rs1182; }

	// end inline asm
	add.s64 	%rd138, %rd36, 102;
	ld.shared.u16 	%rs1185, [%r219+65638];
	// begin inline asm
	{  cvt.f32.f16 %f1878, %rs1185;}

	// end inline asm
	mul.f32 	%f1879, %f2315, %f1878;
	// begin inline asm
	{  cvt.rn.f16.f32 %rs1186, %f1879;}

	// end inline asm
	// begin inline asm
	{ atom.add.noftz.f16 %rs1187,[%rd138],%rs1186; }

	// end inline asm
	add.s64 	%rd139, %rd35, 104;
	ld.shared.u16 	%rs1189, [%r219+104];
	// begin inline asm
	{  cvt.f32.f16 %f1880, %rs1189;}

	// end inline asm
	mul.f32 	%f1881, %f2446, %f1880;
	// begin inline asm
	{  cvt.rn.f16.f32 %rs1190, %f1881;}

	// end inline asm
	// begin inline asm
	{ atom.add.noftz.f16 %rs1191,[%rd139],%rs1190; }

	// end inline asm
	add.s64 	%rd140, %rd36, 104;
	ld.shared.u16 	%rs1193, [%r219+65640];
	// begin inline asm
	{  cvt.f32.f16 %f1882, %rs1193;}

	// end inline asm
	mul.f32 	%f1883, %f2315, %f1882;
	// begin inline asm
	{  cvt.rn.f16.f32 %rs1194, %f1883;}

	// end inline asm
	// begin inline asm
	{ atom.add.noftz.f16 %rs1195,[%rd140],%rs1194; }

	// end inline asm
	add.s64 	%rd141, %rd35, 106;
	ld.shared.u16 	%rs1197, [%r219+106];
	// begin inline asm
	{  cvt.f32.f16 %f1884, %rs1197;}

	// end inline asm
	mul.f32 	%f1885, %f2446, %f1884;
	// begin inline asm
	{  cvt.rn.f16.f32 %rs1198, %f1885;}

	// end inline asm
	// begin inline asm
	{ atom.add.noftz.f16 %rs1199,[%rd141],%rs1198; }

	// end inline asm
	add.s64 	%rd142, %rd36, 106;
	ld.shared.u16 	%rs1201, [%r219+65642];
	// begin inline asm
	{  cvt.f32.f16 %f1886, %rs1201;}

	// end inline asm
	mul.f32 	%f1887, %f2315, %f1886;
	// begin inline asm
	{  cvt.rn.f16.f32 %rs1202, %f1887;}

	// end inline asm
	// begin inline asm
	{ atom.add.noftz.f16 %rs1203,[%rd142],%rs1202; }

	// end inline asm
	add.s64 	%rd143, %rd35, 108;
	ld.shared.u16 	%rs1205, [%r219+108];
	// begin inline asm
	{  cvt.f32.f16 %f1888, %rs1205;}

	// end inline asm
	mul.f32 	%f1889, %f2446, %f1888;
	// begin inline asm
	{  cvt.rn.f16.f32 %rs1206, %f1889;}

	// end inline asm
	// begin inline asm
	{ atom.add.noftz.f16 %rs1207,[%rd143],%rs1206; }

	// end inline asm
	add.s64 	%rd144, %rd36, 108;
	ld.shared.u16 	%rs1209, [%r219+65644];
	// begin inline asm
	{  cvt.f32.f16 %f1890, %rs1209;}

	// end inline asm
	mul.f32 	%f1891, %f2315, %f1890;
	// begin inline asm
	{  cvt.rn.f16.f32 %rs1210, %f1891;}

	// end inline asm
	// begin inline asm
	{ atom.add.noftz.f16 %rs1211,[%rd144],%rs1210; }

	// end inline asm
	add.s64 	%rd145, %rd35, 110;
	ld.shared.u16 	%rs1213, [%r219+110];
	// begin inline asm
	{  cvt.f32.f16 %f1892, %rs1213;}

	// end inline asm
	mul.f32 	%f1893, %f2446, %f1892;
	// begin inline asm
	{  cvt.rn.f16.f32 %rs1214, %f1893;}

	// end inline asm
	// begin inline asm
	{ atom.add.noftz.f16 %rs1215,[%rd145],%rs1214; }

	// end inline asm
	add.s64 	%rd146, %rd36, 110;
	ld.shared.u16 	%rs1217, [%r219+65646];
	// begin inline asm
	{  cvt.f32.f16 %f1894, %rs1217;}

	// end inline asm
	mul.f32 	%f1895, %f2315, %f1894;
	// begin inline asm
	{  cvt.rn.f16.f32 %rs1218, %f1895;}

	// end inline asm
	// begin inline asm
	{ atom.add.noftz.f16 %rs1219,[%rd146],%rs1218; }

	// end inline asm
	add.s64 	%rd147, %rd35, 112;
	ld.shared.u16 	%rs1221, [%r219+112];
	// begin inline asm
	{  cvt.f32.f16 %f1896, %rs1221;}

	// end inline asm
	mul.f32 	%f1897, %f2446, %f1896;
	// begin inline asm
	{  cvt.rn.f16.f32 %rs1222, %f1897;}

	// end inline asm
	// begin inline asm
	{ atom.add.noftz.f16 %rs1223,[%rd147],%rs1222; }

	// end inline asm
	add.s64 	%rd148, %rd36, 112;
	ld.shared.u16 	%rs1225, [%r219+65648];
	// begin inline asm
	{  cvt.f32.f16 %f1898, %rs1225;}

	// end inline asm
	mul.f32 	%f1899, %f2315, %f1898;
	// begin inline asm
	{  cvt.rn.f16.f32 %rs1226, %f1899;}

	// end inline asm
	// begin inline asm
	{ atom.add.noftz.f16 %rs1227,[%rd148],%rs1226; }

	// end inline asm
	add.s64 	%rd149, %rd35, 114;
	ld.shared.u16 	%rs1229, [%r219+114];
	// begin inline asm
	{  cvt.f32.f16 %f1900, %rs1229;}

	// end inline asm
	mul.f32 	%f1901, %f2446, %f1900;
	// begin inline asm
	{  cvt.rn.f16.f32 %rs1230, %f1901;}

	// end inline asm
	// begin inline asm
	{ atom.add.noftz.f16 %rs1231,[%rd149],%rs1230; }

	// end inline asm
	add.s64 	%rd150, %rd36, 114;
	ld.shared.u16 	%rs1233, [%r219+65650];
	// begin inline asm
	{  cvt.f32.f16 %f1902, %rs1233;}

	// end inline asm
	mul.f32 	%f1903, %f2315, %f1902;
	// begin inline asm
	{  cvt.rn.f16.f32 %rs1234, %f1903;}

	// end inline asm
	// begin inline asm
	{ atom.add.noftz.f16 %rs1235,[%rd150],%rs1234; }

	// end inline asm
	add.s64 	%rd151, %rd35, 116;
	ld.shared.u16 	%rs1237, [%r219+116];
	// begin inline asm
	{  cvt.f32.f16 %f1904, %rs1237;}

	// end inline asm
	mul.f32 	%f1905, %f2446, %f1904;
	// begin inline asm
	{  cvt.rn.f16.f32 %rs1238, %f1905;}

	// end inline asm
	// begin inline asm
	{ atom.add.noftz.f16 %rs1239,[%rd151],%rs1238; }

	// end inline asm
	add.s64 	%rd152, %rd36, 116;
	ld.shared.u16 	%rs1241, [%r219+65652];
	// begin inline asm
	{  cvt.f32.f16 %f1906, %rs1241;}

	// end inline asm
	mul.f32 	%f1907, %f2315, %f1906;
	// begin inline asm
	{  cvt.rn.f16.f32 %rs1242, %f1907;}

	// end inline asm
	// begin inline asm
	{ atom.add.noftz.f16 %rs1243,[%rd152],%rs1242; }

	// end inline asm
	add.s64 	%rd153, %rd35, 118;
	ld.shared.u16 	%rs1245, [%r219+118];
	// begin inline asm
	{  cvt.f32.f16 %f1908, %rs1245;}

	// end inline asm
	mul.f32 	%f1909, %f2446, %f1908;
	// begin inline asm
	{  cvt.rn.f16.f32 %rs1246, %f1909;}

	// end inline asm
	// begin inline asm
	{ atom.add.noftz.f16 %rs1247,[%rd153],%rs1246; }

	// end inline asm
	add.s64 	%rd154, %rd36, 118;
	ld.shared.u16 	%rs1249, [%r219+65654];
	// begin inline asm
	{  cvt.f32.f16 %f1910, %rs1249;}

	// end inline asm
	mul.f32 	%f1911, %f2315, %f1910;
	// begin inline asm
	{  cvt.rn.f16.f32 %rs1250, %f1911;}

	// end inline asm
	// begin inline asm
	{ atom.add.noftz.f16 %rs1251,[%rd154],%rs1250; }

	// end inline asm
	add.s64 	%rd155, %rd35, 120;
	ld.shared.u16 	%rs1253, [%r219+120];
	// begin inline asm
	{  cvt.f32.f16 %f1912, %rs1253;}

	// end inline asm
	mul.f32 	%f1913, %f2446, %f1912;
	// begin inline asm
	{  cvt.rn.f16.f32 %rs1254, %f1913;}

	// end inline asm
	// begin inline asm
	{ atom.add.noftz.f16 %rs1255,[%rd155],%rs1254; }

	// end inline asm
	add.s64 	%rd156, %rd36, 120;
	ld.shared.u16 	%rs1257, [%r219+65656];
	// begin inline asm
	{  cvt.f32.f16 %f1914, %rs1257;}

	// end inline asm
	mul.f32 	%f1915, %f2315, %f1914;
	// begin inline asm
	{  cvt.rn.f16.f32 %rs1258, %f1915;}

	// end inline asm
	// begin inline asm
	{ atom.add.noftz.f16 %rs1259,[%rd156],%rs1258; }

	// end inline asm
	add.s64 	%rd157, %rd35, 122;
	ld.shared.u16 	%rs1261, [%r219+122];
	// begin inline asm
	{  cvt.f32.f16 %f1916, %rs1261;}

	// end inline asm
	mul.f32 	%f1917, %f2446, %f1916;
	// begin inline asm
	{  cvt.rn.f16.f32 %rs1262, %f1917;}

	// end inline asm
	// begin inline asm
	{ atom.add.noftz.f16 %rs1263,[%rd157],%rs1262; }

	// end inline asm
	add.s64 	%rd158, %rd36, 122;
	ld.shared.u16 	%rs1265, [%r219+65658];
	// begin inline asm
	{  cvt.f32.f16 %f1918, %rs1265;}

	// end inline asm
	mul.f32 	%f1919, %f2315, %f1918;
	// begin inline asm
	{  cvt.rn.f16.f32 %rs1266, %f1919;}

	// end inline asm
	// begin inline asm
	{ atom.add.noftz.f16 %rs1267,[%rd158],%rs1266; }

	// end inline asm
	add.s64 	%rd159, %rd35, 124;
	ld.shared.u16 	%rs1269, [%r219+124];
	// begin inline asm
	{  cvt.f32.f16 %f1920, %rs1269;}

	// end inline asm
	mul.f32 	%f1921, %f2446, %f1920;
	// begin inline asm
	{  cvt.rn.f16.f32 %rs1270, %f1921;}

	// end inline asm
	// begin inline asm
	{ atom.add.noftz.f16 %rs1271,[%rd159],%rs1270; }

	// end inline asm
	add.s64 	%rd160, %rd36, 124;
	ld.shared.u16 	%rs1273, [%r219+65660];
	// begin inline asm
	{  cvt.f32.f16 %f1922, %rs1273;}

	// end inline asm
	mul.f32 	%f1923, %f2315, %f1922;
	// begin inline asm
	{  cvt.rn.f16.f32 %rs1274, %f1923;}

	// end inline asm
	// begin inline asm
	{ atom.add.noftz.f16 %rs1275,[%rd160],%rs1274; }

	// end inline asm
	add.s64 	%rd161, %rd35, 126;
	ld.shared.u16 	%rs1277, [%r219+126];
	// begin inline asm
	{  cvt.f32.f16 %f1924, %rs1277;}

	// end inline asm
	mul.f32 	%f1925, %f2446, %f1924;
	// begin inline asm
	{  cvt.rn.f16.f32 %rs1278, %f1925;}

	// end inline asm
	// begin inline asm
	{ atom.add.noftz.f16 %rs1279,[%rd161],%rs1278; }

	// end inline asm
	add.s64 	%rd162, %rd36, 126;
	ld.shared.u16 	%rs1281, [%r219+65662];
	// begin inline asm
	{  cvt.f32.f16 %f1926, %rs1281;}

	// end inline asm
	mul.f32 	%f1927, %f2315, %f1926;
	// begin inline asm
	{  cvt.rn.f16.f32 %rs1282, %f1927;}

	// end inline asm
	// begin inline asm
	{ atom.add.noftz.f16 %rs1283,[%rd162],%rs1282; }

	// end inline asm
	add.s64 	%rd163, %rd35, 128;
	ld.shared.u16 	%rs1285, [%r219+128];
	// begin inline asm
	{  cvt.f32.f16 %f1928, %rs1285;}

	// end inline asm
	mul.f32 	%f1929, %f2446, %f1928;
	// begin inline asm
	{  cvt.rn.f16.f32 %rs1286, %f1929;}

	// end inline asm
	// begin inline asm
	{ atom.add.noftz.f16 %rs1287,[%rd163],%rs1286; }

	// end inline asm
	add.s64 	%rd164, %rd36, 128;
	ld.shared.u16 	%rs1289, [%r219+65664];
	// begin inline asm
	{  cvt.f32.f16 %f1930, %rs1289;}

	// end inline asm
	mul.f32 	%f1931, %f2315, %f1930;
	// begin inline asm
	{  cvt.rn.f16.f32 %rs1290, %f1931;}

	// end inline asm
	// begin inline asm
	{ atom.add.noftz.f16 %rs1291,[%rd164],%rs1290; }

	// end inline asm
	add.s64 	%rd165, %rd35, 130;
	ld.shared.u16 	%rs1293, [%r219+130];
	// begin inline asm
	{  cvt.f32.f16 %f1932, %rs1293;}

	// end inline asm
	mul.f32 	%f1933, %f2446, %f1932;
	// begin inline asm
	{  cvt.rn.f16.f32 %rs1294, %f1933;}

	// end inline asm
	// begin inline asm
	{ atom.add.noftz.f16 %rs1295,[%rd165],%rs1294; }

	// end inline asm
	add.s64 	%rd166, %rd36, 130;
	ld.shared.u16 	%rs1297, [%r219+65666];
	// begin inline asm
	{  cvt.f32.f16 %f1934, %rs1297;}

	// end inline asm
	mul.f32 	%f1935, %f2315, %f1934;
	// begin inline asm
	{  cvt.rn.f16.f32 %rs1298, %f1935;}

	// end inline asm
	// begin inline asm
	{ atom.add.noftz.f16 %rs1299,[%rd166],%rs1298; }

	// end inline asm
	add.s64 	%rd167, %rd35, 132;
	ld.shared.u16 	%rs1301, [%r219+132];
	// begin inline asm
	{  cvt.f32.f16 %f1936, %rs1301;}

	// end inline asm
	mul.f32 	%f1937, %f2446, %f1936;
	// begin inline asm
	{  cvt.rn.f16.f32 %rs1302, %f1937;}

	// end inline asm
	// begin inline asm
	{ atom.add.noftz.f16 %rs1303,[%rd167],%rs1302; }

	// end inline asm
	add.s64 	%rd168, %rd36, 132;
	ld.shared.u16 	%rs1305, [%r219+65668];
	// begin inline asm
	{  cvt.f32.f16 %f1938, %rs1305;}

	// end inline asm
	mul.f32 	%f1939, %f2315, %f1938;
	// begin inline asm
	{  cvt.rn.f16.f32 %rs1306, %f1939;}

	// end inline asm
	// begin inline asm
	{ atom.add.noftz.f16 %rs1307,[%rd168],%rs1306; }

	// end inline asm
	add.s64 	%rd169, %rd35, 134;
	ld.shared.u16 	%rs1309, [%r219+134];
	// begin inline asm
	{  cvt.f32.f16 %f1940, %rs1309;}

	// end inline asm
	mul.f32 	%f1941, %f2446, %f1940;
	// begin inline asm
	{  cvt.rn.f16.f32 %rs1310, %f1941;}

	// end inline asm
	// begin inline asm
	{ atom.add.noftz.f16 %rs1311,[%rd169],%rs1310; }

	// end inline asm
	add.s64 	%rd170, %rd36, 134;
	ld.shared.u16 	%rs1313, [%r219+65670];
	// begin inline asm
	{  cvt.f32.f16 %f1942, %rs1313;}

	// end inline asm
	mul.f32 	%f1943, %f2315, %f1942;
	// begin inline asm
	{  cvt.rn.f16.f32 %rs1314, %f1943;}

	// end inline asm
	// begin inline asm
	{ atom.add.noftz.f16 %rs1315,[%rd170],%rs1314; }

	// end inline asm
	add.s64 	%rd171, %rd35, 136;
	ld.shared.u16 	%rs1317, [%r219+136];
	// begin inline asm
	{  cvt.f32.f16 %f1944, %rs1317;}

	// end inline asm
	mul.f32 	%f1945, %f2446, %f1944;
	// begin inline asm
	{  cvt.rn.f16.f32 %rs1318, %f1945;}

	// end inline asm
	// begin inline asm
	{ atom.add.noftz.f16 %rs1319,[%rd171],%rs1318; }

	// end inline asm
	add.s64 	%rd172, %rd36, 136;
	ld.shared.u16 	%rs1321, [%r219+65672];
	// begin inline asm
	{  cvt.f32.f16 %f1946, %rs1321;}

	// end inline asm
	mul.f32 	%f1947, %f2315, %f1946;
	// begin inline asm
	{  cvt.rn.f16.f32 %rs1322, %f1947;}

	// end inline asm
	// begin inline asm
	{ atom.add.noftz.f16 %rs1323,[%rd172],%rs1322; }

	// end inline asm
	add.s64 	%rd173, %rd35, 138;
	ld.shared.u16 	%rs1325, [%r219+138];
	// begin inline asm
	{  cvt.f32.f16 %f1948, %rs1325;}

	// end inline asm
	mul.f32 	%f1949, %f2446, %f1948;
	// begin inline asm
	{  cvt.rn.f16.f32 %rs1326, %f1949;}

	// end inline asm
	// begin inline asm
	{ atom.add.noftz.f16 %rs1327,[%rd173],%rs1326; }

	// end inline asm
	add.s64 	%rd174, %rd36, 138;
	ld.shared.u16 	%rs1329, [%r219+65674];
	// begin inline asm
	{  cvt.f32.f16 %f1950, %rs1329;}

	// end inline asm
	mul.f32 	%f1951, %f2315, %f1950;
	// begin inline asm
	{  cvt.rn.f16.f32 %rs1330, %f1951;}

	// end inline asm
	// begin inline asm
	{ atom.add.noftz.f16 %rs1331,[%rd174],%rs1330; }

	// end inline asm
	add.s64 	%rd175, %rd35, 140;
	ld.shared.u16 	%rs1333, [%r219+140];
	// begin inline asm
	{  cvt.f32.f16 %f1952, %rs1333;}

	// end inline asm
	mul.f32 	%f1953, %f2446, %f1952;
	// begin inline asm
	{  cvt.rn.f16.f32 %rs1334, %f1953;}

	// end inline asm
	// begin inline asm
	{ atom.add.noftz.f16 %rs1335,[%rd175],%rs1334; }

	// end inline asm
	add.s64 	%rd176, %rd36, 140;
	ld.shared.u16 	%rs1337, [%r219+65676];
	// begin inline asm
	{  cvt.f32.f16 %f1954, %rs1337;}

	// end inline asm
	mul.f32 	%f1955, %f2315, %f1954;
	// begin inline asm
	{  cvt.rn.f16.f32 %rs1338, %f1955;}

	// end inline asm
	// begin inline asm
	{ atom.add.noftz.f16 %rs1339,[%rd176],%rs1338; }

	// end inline asm
	add.s64 	%rd177, %rd35, 142;
	ld.shared.u16 	%rs1341, [%r219+142];
	// begin inline asm
	{  cvt.f32.f16 %f1956, %rs1341;}

	// end inline asm
	mul.f32 	%f1957, %f2446, %f1956;
	// begin inline asm
	{  cvt.rn.f16.f32 %rs1342, %f1957;}

	// end inline asm
	// begin inline asm
	{ atom.add.noftz.f16 %rs1343,[%rd177],%rs1342; }

	// end inline asm
	add.s64 	%rd178, %rd36, 142;
	ld.shared.u16 	%rs1345, [%r219+65678];
	// begin inline asm
	{  cvt.f32.f16 %f1958, %rs1345;}

	// end inline asm
	mul.f32 	%f1959, %f2315, %f1958;
	// begin inline asm
	{  cvt.rn.f16.f32 %rs1346, %f1959;}

	// end inline asm
	// begin inline asm
	{ atom.add.noftz.f16 %rs1347,[%rd178],%rs1346; }

	// end inline asm
	add.s64 	%rd179, %rd35, 144;
	ld.shared.u16 	%rs1349, [%r219+144];
	// begin inline asm
	{  cvt.f32.f16 %f1960, %rs1349;}

	// end inline asm
	mul.f32 	%f1961, %f2446, %f1960;
	// begin inline asm
	{  cvt.rn.f16.f32 %rs1350, %f1961;}

	// end inline asm
	// begin inline asm
	{ atom.add.noftz.f16 %rs1351,[%rd179],%rs1350; }

	// end inline asm
	add.s64 	%rd180, %rd36, 144;
	ld.shared.u16 	%rs1353, [%r219+65680];
	// begin inline asm
	{  cvt.f32.f16 %f1962, %rs1353;}

	// end inline asm
	mul.f32 	%f1963, %f2315, %f1962;
	// begin inline asm
	{  cvt.rn.f16.f32 %rs1354, %f1963;}

	// end inline asm
	// begin inline asm
	{ atom.add.noftz.f16 %rs1355,[%rd180],%rs1354; }

	// end inline asm
	add.s64 	%rd181, %rd35, 146;
	ld.shared.u16 	%rs1357, [%r219+146];
	// begin inline asm
	{  cvt.f32.f16 %f1964, %rs1357;}

	// end inline asm
	mul.f32 	%f1965, %f2446, %f1964;
	// begin inline asm
	{  cvt.rn.f16.f32 %rs1358, %f1965;}

	// end inline asm
	// begin inline asm
	{ atom.add.noftz.f16 %rs1359,[%rd181],%rs1358; }

	// end inline asm
	add.s64 	%rd182, %rd36, 146;
	ld.shared.u16 	%rs1361, [%r219+65682];
	// begin inline asm
	{  cvt.f32.f16 %f1966, %rs1361;}

	// end inline asm
	mul.f32 	%f1967, %f2315, %f1966;
	// begin inline asm
	{  cvt.rn.f16.f32 %rs1362, %f1967;}

	// end inline asm
	// begin inline asm
	{ atom.add.noftz.f16 %rs1363,[%rd182],%rs1362; }

	// end inline asm
	add.s64 	%rd183, %rd35, 148;
	ld.shared.u16 	%rs1365, [%r219+148];
	// begin inline asm
	{  cvt.f32.f16 %f1968, %rs1365;}

	// end inline asm
	mul.f32 	%f1969, %f2446, %f1968;
	// begin inline asm
	{  cvt.rn.f16.f32 %rs1366, %f1969;}

	// end inline asm
	// begin inline asm
	{ atom.add.noftz.f16 %rs1367,[%rd183],%rs1366; }

	// end inline asm
	add.s64 	%rd184, %rd36, 148;
	ld.shared.u16 	%rs1369, [%r219+65684];
	// begin inline asm
	{  cvt.f32.f16 %f1970, %rs1369;}

	// end inline asm
	mul.f32 	%f1971, %f2315, %f1970;
	// begin inline asm
	{  cvt.rn.f16.f32 %rs1370, %f1971;}

	// end inline asm
	// begin inline asm
	{ atom.add.noftz.f16 %rs1371,[%rd184],%rs1370; }

	// end inline asm
	add.s64 	%rd185, %rd35, 150;
	ld.shared.u16 	%rs1373, [%r219+150];
	// begin inline asm
	{  cvt.f32.f16 %f1972, %rs1373;}

	// end inline asm
	mul.f32 	%f1973, %f2446, %f1972;
	// begin inline asm
	{  cvt.rn.f16.f32 %rs1374, %f1973;}

	// end inline asm
	// begin inline asm
	{ atom.add.noftz.f16 %rs1375,[%rd185],%rs1374; }

	// end inline asm
	add.s64 	%rd186, %rd36, 150;
	ld.shared.u16 	%rs1377, [%r219+65686];
	// begin inline asm
	{  cvt.f32.f16 %f1974, %rs1377;}

	// end inline asm
	mul.f32 	%f1975, %f2315, %f1974;
	// begin inline asm
	{  cvt.rn.f16.f32 %rs1378, %f1975;}

	// end inline asm
	// begin inline asm
	{ atom.add.noftz.f16 %rs1379,[%rd186],%rs1378; }

	// end inline asm
	add.s64 	%rd187, %rd35, 152;
	ld.shared.u16 	%rs1381, [%r219+152];
	// begin inline asm
	{  cvt.f32.f16 %f1976, %rs1381;}

	// end inline asm
	mul.f32 	%f1977, %f2446, %f1976;
	// begin inline asm
	{  cvt.rn.f16.f32 %rs1382, %f1977;}

	// end inline asm
	// begin inline asm
	{ atom.add.noftz.f16 %rs1383,[%rd187],%rs1382; }

	// end inline asm
	add.s64 	%rd188, %rd36, 152;
	ld.shared.u16 	%rs1385, [%r219+65688];
	// begin inline asm
	{  cvt.f32.f16 %f1978, %rs1385;}

	// end inline asm
	mul.f32 	%f1979, %f2315, %f1978;
	// begin inline asm
	{  cvt.rn.f16.f32 %rs1386, %f1979;}

	// end inline asm
	// begin inline asm
	{ atom.add.noftz.f16 %rs1387,[%rd188],%rs1386; }

	// end inline asm
	add.s64 	%rd189, %rd35, 154;
	ld.shared.u16 	%rs1389, [%r219+154];
	// begin inline asm
	{  cvt.f32.f16 %f1980, %rs1389;}

	// end inline asm
	mul.f32 	%f1981, %f2446, %f1980;
	// begin inline asm
	{  cvt.rn.f16.f32 %rs1390, %f1981;}

	// end inline asm
	// begin inline asm
	{ atom.add.noftz.f16 %rs1391,[%rd189],%rs1390; }

	// end inline asm
	add.s64 	%rd190, %rd36, 154;
	ld.shared.u16 	%rs1393, [%r219+65690];
	// begin inline asm
	{  cvt.f32.f16 %f1982, %rs1393;}

	// end inline asm
	mul.f32 	%f1983, %f2315, %f1982;
	// begin inline asm
	{  cvt.rn.f16.f32 %rs1394, %f1983;}

	// end inline asm
	// begin inline asm
	{ atom.add.noftz.f16 %rs1395,[%rd190],%rs1394; }

	// end inline asm
	add.s64 	%rd191, %rd35, 156;
	ld.shared.u16 	%rs1397, [%r219+156];
	// begin inline asm
	{  cvt.f32.f16 %f1984, %rs1397;}

	// end inline asm
	mul.f32 	%f1985, %f2446, %f1984;
	// begin inline asm
	{  cvt.rn.f16.f32 %rs1398, %f1985;}

	// end inline asm
	// begin inline asm
	{ atom.add.noftz.f16 %rs1399,[%rd191],%rs1398; }

	// end inline asm
	add.s64 	%rd192, %rd36, 156;
	ld.shared.u16 	%rs1401, [%r219+65692];
	// begin inline asm
	{  cvt.f32.f16 %f1986, %rs1401;}

	// end inline asm
	mul.f32 	%f1987, %f2315, %f1986;
	// begin inline asm
	{  cvt.rn.f16.f32 %rs1402, %f1987;}

	// end inline asm
	// begin inline asm
	{ atom.add.noftz.f16 %rs1403,[%rd192],%rs1402; }

	// end inline asm
	add.s64 	%rd193, %rd35, 158;
	ld.shared.u16 	%rs1405, [%r219+158];
	// begin inline asm
	{  cvt.f32.f16 %f1988, %rs1405;}

	// end inline asm
	mul.f32 	%f1989, %f2446, %f1988;
	// begin inline asm
	{  cvt.rn.f16.f32 %rs1406, %f1989;}

	// end inline asm
	// begin inline asm
	{ atom.add.noftz.f16 %rs1407,[%rd193],%rs1406; }

	// end inline asm
	add.s64 	%rd194, %rd36, 158;
	ld.shared.u16 	%rs1409, [%r219+65694];
	// begin inline asm
	{  cvt.f32.f16 %f1990, %rs1409;}

	// end inline asm
	mul.f32 	%f1991, %f2315, %f1990;
	// begin inline asm
	{  cvt.rn.f16.f32 %rs1410, %f1991;}

	// end inline asm
	// begin inline asm
	{ atom.add.noftz.f16 %rs1411,[%rd194],%rs1410; }

	// end inline asm
	add.s64 	%rd195, %rd35, 160;
	ld.shared.u16 	%rs1413, [%r219+160];
	// begin inline asm
	{  cvt.f32.f16 %f1992, %rs1413;}

	// end inline asm
	mul.f32 	%f1993, %f2446, %f1992;
	// begin inline asm
	{  cvt.rn.f16.f32 %rs1414, %f1993;}

	// end inline asm
	// begin inline asm
	{ atom.add.noftz.f16 %rs1415,[%rd195],%rs1414; }

	// end inline asm
	add.s64 	%rd196, %rd36, 160;
	ld.shared.u16 	%rs1417, [%r219+65696];
	// begin inline asm
	{  cvt.f32.f16 %f1994, %rs1417;}

	// end inline asm
	mul.f32 	%f1995, %f2315, %f1994;
	// begin inline asm
	{  cvt.rn.f16.f32 %rs1418, %f1995;}

	// end inline asm
	// begin inline asm
	{ atom.add.noftz.f16 %rs1419,[%rd196],%rs1418; }

	// end inline asm
	add.s64 	%rd197, %rd35, 162;
	ld.shared.u16 	%rs1421, [%r219+162];
	// begin inline asm
	{  cvt.f32.f16 %f1996, %rs1421;}

	// end inline asm
	mul.f32 	%f1997, %f2446, %f1996;
	// begin inline asm
	{  cvt.rn.f16.f32 %rs1422, %f1997;}

	// end inline asm
	// begin inline asm
	{ atom.add.noftz.f16 %rs1423,[%rd197],%rs1422; }

	// end inline asm
	add.s64 	%rd198, %rd36, 162;
	ld.shared.u16 	%rs1425, [%r219+65698];
	// begin inline asm
	{  cvt.f32.f16 %f1998, %rs1425;}

	// end inline asm
	mul.f32 	%f1999, %f2315, %f1998;
	// begin inline asm
	{  cvt.rn.f16.f32 %rs1426, %f1999;}

	// end inline asm
	// begin inline asm
	{ atom.add.noftz.f16 %rs1427,[%rd198],%rs1426; }

	// end inline asm
	add.s64 	%rd199, %rd35, 164;
	ld.shared.u16 	%rs1429, [%r219+164];
	// begin inline asm
	{  cvt.f32.f16 %f2000, %rs1429;}

	// end inline asm
	mul.f32 	%f2001, %f2446, %f2000;
	// begin inline asm
	{  cvt.rn.f16.f32 %rs1430, %f2001;}

	// end inline asm
	// begin inline asm
	{ atom.add.noftz.f16 %rs1431,[%rd199],%rs1430; }

	// end inline asm
	add.s64 	%rd200, %rd36, 164;
	ld.shared.u16 	%rs1433, [%r219+65700];
	// begin inline asm
	{  cvt.f32.f16 %f2002, %rs1433;}

	// end inline asm
	mul.f32 	%f2003, %f2315, %f2002;
	// begin inline asm
	{  cvt.rn.f16.f32 %rs1434, %f2003;}

	// end inline asm
	// begin inline asm
	{ atom.add.noftz.f16 %rs1435,[%rd200],%rs1434; }

	// end inline asm
	add.s64 	%rd201, %rd35, 166;
	ld.shared.u16 	%rs1437, [%r219+166];
	// begin inline asm
	{  cvt.f32.f16 %f2004, %rs1437;}

	// end inline asm
	mul.f32 	%f2005, %f2446, %f2004;
	// begin inline asm
	{  cvt.rn.f16.f32 %rs1438, %f2005;}

	// end inline asm
	// begin inline asm
	{ atom.add.noftz.f16 %rs1439,[%rd201],%rs1438; }

	// end inline asm
	add.s64 	%rd202, %rd36, 166;
	ld.shared.u16 	%rs1441, [%r219+65702];
	// begin inline asm
	{  cvt.f32.f16 %f2006, %rs1441;}

	// end inline asm
	mul.f32 	%f2007, %f2315, %f2006;
	// begin inline asm
	{  cvt.rn.f16.f32 %rs1442, %f2007;}

	// end inline asm
	// begin inline asm
	{ atom.add.noftz.f16 %rs1443,[%rd202],%rs1442; }

	// end inline asm
	add.s64 	%rd203, %rd35, 168;
	ld.shared.u16 	%rs1445, [%r219+168];
	// begin inline asm
	{  cvt.f32.f16 %f2008, %rs1445;}

	// end inline asm
	mul.f32 	%f2009, %f2446, %f2008;
	// begin inline asm
	{  cvt.rn.f16.f32 %rs1446, %f2009;}

	// end inline asm
	// begin inline asm
	{ atom.add.noftz.f16 %rs1447,[%rd203],%rs1446; }

	// end inline asm
	add.s64 	%rd204, %rd36, 168;
	ld.shared.u16 	%rs1449, [%r219+65704];
	// begin inline asm
	{  cvt.f32.f16 %f2010, %rs1449;}

	// end inline asm
	mul.f32 	%f2011, %f2315, %f2010;
	// begin inline asm
	{  cvt.rn.f16.f32 %rs1450, %f2011;}

	// end inline asm
	// begin inline asm
	{ atom.add.noftz.f16 %rs1451,[%rd204],%rs1450; }

	// end inline asm
	add.s64 	%rd205, %rd35, 170;
	ld.shared.u16 	%rs1453, [%r219+170];
	// begin inline asm
	{  cvt.f32.f16 %f2012, %rs1453;}

	// end inline asm
	mul.f32 	%f2013, %f2446, %f2012;
	// begin inline asm
	{  cvt.rn.f16.f32 %rs1454, %f2013;}

	// end inline asm
	// begin inline asm
	{ atom.add.noftz.f16 %rs1455,[%rd205],%rs1454; }

	// end inline asm
	add.s64 	%rd206, %rd36, 170;
	ld.shared.u16 	%rs1457, [%r219+65706];
	// begin inline asm
	{  cvt.f32.f16 %f2014, %rs1457;}

	// end inline asm
	mul.f32 	%f2015, %f2315, %f2014;
	// begin inline asm
	{  cvt.rn.f16.f32 %rs1458, %f2015;}

	// end inline asm
	// begin inline asm
	{ atom.add.noftz.f16 %rs1459,[%rd206],%rs1458; }

	// end inline asm
	add.s64 	%rd207, %rd35, 172;
	ld.shared.u16 	%rs1461, [%r219+172];
	// begin inline asm
	{  cvt.f32.f16 %f2016, %rs1461;}

	// end inline asm
	mul.f32 	%f2017, %f2446, %f2016;
	// begin inline asm
	{  cvt.rn.f16.f32 %rs1462, %f2017;}

	// end inline asm
	// begin inline asm
	{ atom.add.noftz.f16 %rs1463,[%rd207],%rs1462; }

	// end inline asm
	add.s64 	%rd208, %rd36, 172;
	ld.shared.u16 	%rs1465, [%r219+65708];
	// begin inline asm
	{  cvt.f32.f16 %f2018, %rs1465;}

	// end inline asm
	mul.f32 	%f2019, %f2315, %f2018;
	// begin inline asm
	{  cvt.rn.f16.f32 %rs1466, %f2019;}

	// end inline asm
	// begin inline asm
	{ atom.add.noftz.f16 %rs1467,[%rd208],%rs1466; }

	// end inline asm
	add.s64 	%rd209, %rd35, 174;
	ld.shared.u16 	%rs1469, [%r219+174];
	// begin inline asm
	{  cvt.f32.f16 %f2020, %rs1469;}

	// end inline asm
	mul.f32 	%f2021, %f2446, %f2020;
	// begin inline asm
	{  cvt.rn.f16.f32 %rs1470, %f2021;}

	// end inline asm
	// begin inline asm
	{ atom.add.noftz.f16 %rs1471,[%rd209],%rs1470; }

	// end inline asm
	add.s64 	%rd210, %rd36, 174;
	ld.shared.u16 	%rs1473, [%r219+65710];
	// begin inline asm
	{  cvt.f32.f16 %f2022, %rs1473;}

	// end inline asm
	mul.f32 	%f2023, %f2315, %f2022;
	// begin inline asm
	{  cvt.rn.f16.f32 %rs1474, %f2023;}

	// end inline asm
	// begin inline asm
	{ atom.add.noftz.f16 %rs1475,[%rd210],%rs1474; }

	// end inline asm
	add.s64 	%rd211, %rd35, 176;
	ld.shared.u16 	%rs1477, [%r219+176];
	// begin inline asm
	{  cvt.f32.f16 %f2024, %rs1477;}

	// end inline asm
	mul.f32 	%f2025, %f2446, %f2024;
	// begin inline asm
	{  cvt.rn.f16.f32 %rs1478, %f2025;}

	// end inline asm
	// begin inline asm
	{ atom.add.noftz.f16 %rs1479,[%rd211],%rs1478; }

	// end inline asm
	add.s64 	%rd212, %rd36, 176;
	ld.shared.u16 	%rs1481, [%r219+65712];
	// begin inline asm
	{  cvt.f32.f16 %f2026, %rs1481;}

	// end inline asm
	mul.f32 	%f2027, %f2315, %f2026;
	// begin inline asm
	{  cvt.rn.f16.f32 %rs1482, %f2027;}

	// end inline asm
	// begin inline asm
	{ atom.add.noftz.f16 %rs1483,[%rd212],%rs1482; }

	// end inline asm
	add.s64 	%rd213, %rd35, 178;
	ld.shared.u16 	%rs1485, [%r219+178];
	// begin inline asm
	{  cvt.f32.f16 %f2028, %rs1485;}

	// end inline asm
	mul.f32 	%f2029, %f2446, %f2028;
	// begin inline asm
	{  cvt.rn.f16.f32 %rs1486, %f2029;}

	// end inline asm
	// begin inline asm
	{ atom.add.noftz.f16 %rs1487,[%rd213],%rs1486; }

	// end inline asm
	add.s64 	%rd214, %rd36, 178;
	ld.shared.u16 	%rs1489, [%r219+65714];
	// begin inline asm
	{  cvt.f32.f16 %f2030, %rs1489;}

	// end inline asm
	mul.f32 	%f2031, %f2315, %f2030;
	// begin inline asm
	{  cvt.rn.f16.f32 %rs1490, %f2031;}

	// end inline asm
	// begin inline asm
	{ atom.add.noftz.f16 %rs1491,[%rd214],%rs1490; }

	// end inline asm
	add.s64 	%rd215, %rd35, 180;
	ld.shared.u16 	%rs1493, [%r219+180];
	// begin inline asm
	{  cvt.f32.f16 %f2032, %rs1493;}

	// end inline asm
	mul.f32 	%f2033, %f2446, %f2032;
	// begin inline asm
	{  cvt.rn.f16.f32 %rs1494, %f2033;}

	// end inline asm
	// begin inline asm
	{ atom.add.noftz.f16 %rs1495,[%rd215],%rs1494; }

	// end inline asm
	add.s64 	%rd216, %rd36, 180;
	ld.shared.u16 	%rs1497, [%r219+65716];
	// begin inline asm
	{  cvt.f32.f16 %f2034, %rs1497;}

	// end inline asm
	mul.f32 	%f2035, %f2315, %f2034;
	// begin inline asm
	{  cvt.rn.f16.f32 %rs1498, %f2035;}

	// end inline asm
	// begin inline asm
	{ atom.add.noftz.f16 %rs1499,[%rd216],%rs1498; }

	// end inline asm
	add.s64 	%rd217, %rd35, 182;
	ld.shared.u16 	%rs1501, [%r219+182];
	// begin inline asm
	{  cvt.f32.f16 %f2036, %rs1501;}

	// end inline asm
	mul.f32 	%f2037, %f2446, %f2036;
	// begin inline asm
	{  cvt.rn.f16.f32 %rs1502, %f2037;}

	// end inline asm
	// begin inline asm
	{ atom.add.noftz.f16 %rs1503,[%rd217],%rs1502; }

	// end inline asm
	add.s64 	%rd218, %rd36, 182;
	ld.shared.u16 	%rs1505, [%r219+65718];
	// begin inline asm
	{  cvt.f32.f16 %f2038, %rs1505;}

	// end inline asm
	mul.f32 	%f2039, %f2315, %f2038;
	// begin inline asm
	{  cvt.rn.f16.f32 %rs1506, %f2039;}

	// end inline asm
	// begin inline asm
	{ atom.add.noftz.f16 %rs1507,[%rd218],%rs1506; }

	// end inline asm
	add.s64 	%rd219, %rd35, 184;
	ld.shared.u16 	%rs1509, [%r219+184];
	// begin inline asm
	{  cvt.f32.f16 %f2040, %rs1509;}

	// end inline asm
	mul.f32 	%f2041, %f2446, %f2040;
	// begin inline asm
	{  cvt.rn.f16.f32 %rs1510, %f2041;}

	// end inline asm
	// begin inline asm
	{ atom.add.noftz.f16 %rs1511,[%rd219],%rs1510; }

	// end inline asm
	add.s64 	%rd220, %rd36, 184;
	ld.shared.u16 	%rs1513, [%r219+65720];
	// begin inline asm
	{  cvt.f32.f16 %f2042, %rs1513;}

	// end inline asm
	mul.f32 	%f2043, %f2315, %f2042;
	// begin inline asm
	{  cvt.rn.f16.f32 %rs1514, %f2043;}

	// end inline asm
	// begin inline asm
	{ atom.add.noftz.f16 %rs1515,[%rd220],%rs1514; }

	// end inline asm
	add.s64 	%rd221, %rd35, 186;
	ld.shared.u16 	%rs1517, [%r219+186];
	// begin inline asm
	{  cvt.f32.f16 %f2044, %rs1517;}

	// end inline asm
	mul.f32 	%f2045, %f2446, %f2044;
	// begin inline asm
	{  cvt.rn.f16.f32 %rs1518, %f2045;}

	// end inline asm
	// begin inline asm
	{ atom.add.noftz.f16 %rs1519,[%rd221],%rs1518; }

	// end inline asm
	add.s64 	%rd222, %rd36, 186;
	ld.shared.u16 	%rs1521, [%r219+65722];
	// begin inline asm
	{  cvt.f32.f16 %f2046, %rs1521;}

	// end inline asm
	mul.f32 	%f2047, %f2315, %f2046;
	// begin inline asm
	{  cvt.rn.f16.f32 %rs1522, %f2047;}

	// end inline asm
	// begin inline asm
	{ atom.add.noftz.f16 %rs1523,[%rd222],%rs1522; }

	// end inline asm
	add.s64 	%rd223, %rd35, 188;
	ld.shared.u16 	%rs1525, [%r219+188];
	// begin inline asm
	{  cvt.f32.f16 %f2048, %rs1525;}

	// end inline asm
	mul.f32 	%f2049, %f2446, %f2048;
	// begin inline asm
	{  cvt.rn.f16.f32 %rs1526, %f2049;}

	// end inline asm
	// begin inline asm
	{ atom.add.noftz.f16 %rs1527,[%rd223],%rs1526; }

	// end inline asm
	add.s64 	%rd224, %rd36, 188;
	ld.shared.u16 	%rs1529, [%r219+65724];
	// begin inline asm
	{  cvt.f32.f16 %f2050, %rs1529;}

	// end inline asm
	mul.f32 	%f2051, %f2315, %f2050;
	// begin inline asm
	{  cvt.rn.f16.f32 %rs1530, %f2051;}

	// end inline asm
	// begin inline asm
	{ atom.add.noftz.f16 %rs1531,[%rd224],%rs1530; }

	// end inline asm
	add.s64 	%rd225, %rd35, 190;
	ld.shared.u16 	%rs1533, [%r219+190];
	// begin inline asm
	{  cvt.f32.f16 %f2052, %rs1533;}

	// end inline asm
	mul.f32 	%f2053, %f2446, %f2052;
	// begin inline asm
	{  cvt.rn.f16.f32 %rs1534, %f2053;}

	// end inline asm
	// begin inline asm
	{ atom.add.noftz.f16 %rs1535,[%rd225],%rs1534; }

	// end inline asm
	add.s64 	%rd226, %rd36, 190;
	ld.shared.u16 	%rs1537, [%r219+65726];
	// begin inline asm
	{  cvt.f32.f16 %f2054, %rs1537;}

	// end inline asm
	mul.f32 	%f2055, %f2315, %f2054;
	// begin inline asm
	{  cvt.rn.f16.f32 %rs1538, %f2055;}

	// end inline asm
	// begin inline asm
	{ atom.add.noftz.f16 %rs1539,[%rd226],%rs1538; }

	// end inline asm
	add.s64 	%rd227, %rd35, 192;
	ld.shared.u16 	%rs1541, [%r219+192];
	// begin inline asm
	{  cvt.f32.f16 %f2056, %rs1541;}

	// end inline asm
	mul.f32 	%f2057, %f2446, %f2056;
	// begin inline asm
	{  cvt.rn.f16.f32 %rs1542, %f2057;}

	// end inline asm
	// begin inline asm
	{ atom.add.noftz.f16 %rs1543,[%rd227],%rs1542; }

	// end inline asm
	add.s64 	%rd228, %rd36, 192;
	ld.shared.u16 	%rs1545, [%r219+65728];
	// begin inline asm
	{  cvt.f32.f16 %f2058, %rs1545;}

	// end inline asm
	mul.f32 	%f2059, %f2315, %f2058;
	// begin inline asm
	{  cvt.rn.f16.f32 %rs1546, %f2059;}

	// end inline asm
	// begin inline asm
	{ atom.add.noftz.f16 %rs1547,[%rd228],%rs1546; }

	// end inline asm
	add.s64 	%rd229, %rd35, 194;
	ld.shared.u16 	%rs1549, [%r219+194];
	// begin inline asm
	{  cvt.f32.f16 %f2060, %rs1549;}

	// end inline asm
	mul.f32 	%f2061, %f2446, %f2060;
	// begin inline asm
	{  cvt.rn.f16.f32 %rs1550, %f2061;}

	// end inline asm
	// begin inline asm
	{ atom.add.noftz.f16 %rs1551,[%rd229],%rs1550; }

	// end inline asm
	add.s64 	%rd230, %rd36, 194;
	ld.shared.u16 	%rs1553, [%r219+65730];
	// begin inline asm
	{  cvt.f32.f16 %f2062, %rs1553;}

	// end inline asm
	mul.f32 	%f2063, %f2315, %f2062;
	// begin inline asm
	{  cvt.rn.f16.f32 %rs1554, %f2063;}

	// end inline asm
	// begin inline asm
	{ atom.add.noftz.f16 %rs1555,[%rd230],%rs1554; }

	// end inline asm
	add.s64 	%rd231, %rd35, 196;
	ld.shared.u16 	%rs1557, [%r219+196];
	// begin inline asm
	{  cvt.f32.f16 %f2064, %rs1557;}

	// end inline asm
	mul.f32 	%f2065, %f2446, %f2064;
	// begin inline asm
	{  cvt.rn.f16.f32 %rs1558, %f2065;}

	// end inline asm
	// begin inline asm
	{ atom.add.noftz.f16 %rs1559,[%rd231],%rs1558; }

	// end inline asm
	add.s64 	%rd232, %rd36, 196;
	ld.shared.u16 	%rs1561, [%r219+65732];
	// begin inline asm
	{  cvt.f32.f16 %f2066, %rs1561;}

	// end inline asm
	mul.f32 	%f2067, %f2315, %f2066;
	// begin inline asm
	{  cvt.rn.f16.f32 %rs1562, %f2067;}

	// end inline asm
	// begin inline asm
	{ atom.add.noftz.f16 %rs1563,[%rd232],%rs1562; }

	// end inline asm
	add.s64 	%rd233, %rd35, 198;
	ld.shared.u16 	%rs1565, [%r219+198];
	// begin inline asm
	{  cvt.f32.f16 %f2068, %rs1565;}

	// end inline asm
	mul.f32 	%f2069, %f2446, %f2068;
	// begin inline asm
	{  cvt.rn.f16.f32 %rs1566, %f2069;}

	// end inline asm
	// begin inline asm
	{ atom.add.noftz.f16 %rs1567,[%rd233],%rs1566; }

	// end inline asm
	add.s64 	%rd234, %rd36, 198;
	ld.shared.u16 	%rs1569, [%r219+65734];
	// begin inline asm
	{  cvt.f32.f16 %f2070, %rs1569;}

	// end inline asm
	mul.f32 	%f2071, %f2315, %f2070;
	// begin inline asm
	{  cvt.rn.f16.f32 %rs1570, %f2071;}

	// end inline asm
	// begin inline asm
	{ atom.add.noftz.f16 %rs1571,[%rd234],%rs1570; }

	// end inline asm
	add.s64 	%rd235, %rd35, 200;
	ld.shared.u16 	%rs1573, [%r219+200];
	// begin inline asm
	{  cvt.f32.f16 %f2072, %rs1573;}

	// end inline asm
	mul.f32 	%f2073, %f2446, %f2072;
	// begin inline asm
	{  cvt.rn.f16.f32 %rs1574, %f2073;}

	// end inline asm
	// begin inline asm
	{ atom.add.noftz.f16 %rs1575,[%rd235],%rs1574; }

	// end inline asm
	add.s64 	%rd236, %rd36, 200;
	ld.shared.u16 	%rs1577, [%r219+65736];
	// begin inline asm
	{  cvt.f32.f16 %f2074, %rs1577;}

	// end inline asm
	mul.f32 	%f2075, %f2315, %f2074;
	// begin inline asm
	{  cvt.rn.f16.f32 %rs1578, %f2075;}

	// end inline asm
	// begin inline asm
	{ atom.add.noftz.f16 %rs1579,[%rd236],%rs1578; }

	// end inline asm
	add.s64 	%rd237, %rd35, 202;
	ld.shared.u16 	%rs1581, [%r219+202];
	// begin inline asm
	{  cvt.f32.f16 %f2076, %rs1581;}

	// end inline asm
	mul.f32 	%f2077, %f2446, %f2076;
	// begin inline asm
	{  cvt.rn.f16.f32 %rs1582, %f2077;}

	// end inline asm
	// begin inline asm
	{ atom.add.noftz.f16 %rs1583,[%rd237],%rs1582; }

	// end inline asm
	add.s64 	%rd238, %rd36, 202;
	ld.shared.u16 	%rs1585, [%r219+65738];
	// begin inline asm
	{  cvt.f32.f16 %f2078, %rs1585;}

	// end inline asm
	mul.f32 	%f2079, %f2315, %f2078;
	// begin inline asm
	{  cvt.rn.f16.f32 %rs1586, %f2079;}

	// end inline asm
	// begin inline asm
	{ atom.add.noftz.f16 %rs1587,[%rd238],%rs1586; }

	// end inline asm
	add.s64 	%rd239, %rd35, 204;
	ld.shared.u16 	%rs1589, [%r219+204];
	// begin inline asm
	{  cvt.f32.f16 %f2080, %rs1589;}

	// end inline asm
	mul.f32 	%f2081, %f2446, %f2080;
	// begin inline asm
	{  cvt.rn.f16.f32 %rs1590, %f2081;}

	// end inline asm
	// begin inline asm
	{ atom.add.noftz.f16 %rs1591,[%rd239],%rs1590; }

	// end inline asm
	add.s64 	%rd240, %rd36, 204;
	ld.shared.u16 	%rs1593, [%r219+65740];
	// begin inline asm
	{  cvt.f32.f16 %f2082, %rs1593;}

	// end inline asm
	mul.f32 	%f2083, %f2315, %f2082;
	// begin inline asm
	{  cvt.rn.f16.f32 %rs1594, %f2083;}

	// end inline asm
	// begin inline asm
	{ atom.add.noftz.f16 %rs1595,[%rd240],%rs1594; }

	// end inline asm
	add.s64 	%rd241, %rd35, 206;
	ld.shared.u16 	%rs1597, [%r219+206];
	// begin inline asm
	{  cvt.f32.f16 %f2084, %rs1597;}

	// end inline asm
	mul.f32 	%f2085, %f2446, %f2084;
	// begin inline asm
	{  cvt.rn.f16.f32 %rs1598, %f2085;}

	// end inline asm
	// begin inline asm
	{ atom.add.noftz.f16 %rs1599,[%rd241],%rs1598; }

	// end inline asm
	add.s64 	%rd242, %rd36, 206;
	ld.shared.u16 	%rs1601, [%r219+65742];
	// begin inline asm
	{  cvt.f32.f16 %f2086, %rs1601;}

	// end inline asm
	mul.f32 	%f2087, %f2315, %f2086;
	// begin inline asm
	{  cvt.rn.f16.f32 %rs1602, %f2087;}

	// end inline asm
	// begin inline asm
	{ atom.add.noftz.f16 %rs1603,[%rd242],%rs1602; }

	// end inline asm
	add.s64 	%rd243, %rd35, 208;
	ld.shared.u16 	%rs1605, [%r219+208];
	// begin inline asm
	{  cvt.f32.f16 %f2088, %rs1605;}

	// end inline asm
	mul.f32 	%f2089, %f2446, %f2088;
	// begin inline asm
	{  cvt.rn.f16.f32 %rs1606, %f2089;}

	// end inline asm
	// begin inline asm
	{ atom.add.noftz.f16 %rs1607,[%rd243],%rs1606; }

	// end inline asm
	add.s64 	%rd244, %rd36, 208;
	ld.shared.u16 	%rs1609, [%r219+65744];
	// begin inline asm
	{  cvt.f32.f16 %f2090, %rs1609;}

	// end inline asm
	mul.f32 	%f2091, %f2315, %f2090;
	// begin inline asm
	{  cvt.rn.f16.f32 %rs1610, %f2091;}

	// end inline asm
	// begin inline asm
	{ atom.add.noftz.f16 %rs1611,[%rd244],%rs1610; }

	// end inline asm
	add.s64 	%rd245, %rd35, 210;
	ld.shared.u16 	%rs1613, [%r219+210];
	// begin inline asm
	{  cvt.f32.f16 %f2092, %rs1613;}

	// end inline asm
	mul.f32 	%f2093, %f2446, %f2092;
	// begin inline asm
	{  cvt.rn.f16.f32 %rs1614, %f2093;}

	// end inline asm
	// begin inline asm
	{ atom.add.noftz.f16 %rs1615,[%rd245],%rs1614; }

	// end inline asm
	add.s64 	%rd246, %rd36, 210;
	ld.shared.u16 	%rs1617, [%r219+65746];
	// begin inline asm
	{  cvt.f32.f16 %f2094, %rs1617;}

	// end inline asm
	mul.f32 	%f2095, %f2315, %f2094;
	// begin inline asm
	{  cvt.rn.f16.f32 %rs1618, %f2095;}

	// end inline asm
	// begin inline asm
	{ atom.add.noftz.f16 %rs1619,[%rd246],%rs1618; }

	// end inline asm
	add.s64 	%rd247, %rd35, 212;
	ld.shared.u16 	%rs1621, [%r219+212];
	// begin inline asm
	{  cvt.f32.f16 %f2096, %rs1621;}

	// end inline asm
	mul.f32 	%f2097, %f2446, %f2096;
	// begin inline asm
	{  cvt.rn.f16.f32 %rs1622, %f2097;}

	// end inline asm
	// begin inline asm
	{ atom.add.noftz.f16 %rs1623,[%rd247],%rs1622; }

	// end inline asm
	add.s64 	%rd248, %rd36, 212;
	ld.shared.u16 	%rs1625, [%r219+65748];
	// begin inline asm
	{  cvt.f32.f16 %f2098, %rs1625;}

	// end inline asm
	mul.f32 	%f2099, %f2315, %f2098;
	// begin inline asm
	{  cvt.rn.f16.f32 %rs1626, %f2099;}

	// end inline asm
	// begin inline asm
	{ atom.add.noftz.f16 %rs1627,[%rd248],%rs1626; }

	// end inline asm
	add.s64 	%rd249, %rd35, 214;
	ld.shared.u16 	%rs1629, [%r219+214];
	// begin inline asm
	{  cvt.f32.f16 %f2100, %rs1629;}

	// end inline asm
	mul.f32 	%f2101, %f2446, %f2100;
	// begin inline asm
	{  cvt.rn.f16.f32 %rs1630, %f2101;}

	// end inline asm
	// begin inline asm
	{ atom.add.noftz.f16 %rs1631,[%rd249],%rs1630; }

	// end inline asm
	add.s64 	%rd250, %rd36, 214;
	ld.shared.u16 	%rs1633, [%r219+65750];
	// begin inline asm
	{  cvt.f32.f16 %f2102, %rs1633;}

	// end inline asm
	mul.f32 	%f2103, %f2315, %f2102;
	// begin inline asm
	{  cvt.rn.f16.f32 %rs1634, %f2103;}

	// end inline asm
	// begin inline asm
	{ atom.add.noftz.f16 %rs1635,[%rd250],%rs1634; }

	// end inline asm
	add.s64 	%rd251, %rd35, 216;
	ld.shared.u16 	%rs1637, [%r219+216];
	// begin inline asm
	{  cvt.f32.f16 %f2104, %rs1637;}

	// end inline asm
	mul.f32 	%f2105, %f2446, %f2104;
	// begin inline asm
	{  cvt.rn.f16.f32 %rs1638, %f2105;}

	// end inline asm
	// begin inline asm
	{ atom.add.noftz.f16 %rs1639,[%rd251],%rs1638; }

	// end inline asm
	add.s64 	%rd252, %rd36, 216;
	ld.shared.u16 	%rs1641, [%r219+65752];
	// begin inline asm
	{  cvt.f32.f16 %f2106, %rs1641;}

	// end inline asm
	mul.f32 	%f2107, %f2315, %f2106;
	// begin inline asm
	{  cvt.rn.f16.f32 %rs1642, %f2107;}

	// end inline asm
	// begin inline asm
	{ atom.add.noftz.f16 %rs1643,[%rd252],%rs1642; }

	// end inline asm
	add.s64 	%rd253, %rd35, 218;
	ld.shared.u16 	%rs1645, [%r219+218];
	// begin inline asm
	{  cvt.f32.f16 %f2108, %rs1645;}

	// end inline asm
	mul.f32 	%f2109, %f2446, %f2108;
	// begin inline asm
	{  cvt.rn.f16.f32 %rs1646, %f2109;}

	// end inline asm
	// begin inline asm
	{ atom.add.noftz.f16 %rs1647,[%rd253],%rs1646; }

	// end inline asm
	add.s64 	%rd254, %rd36, 218;
	ld.shared.u16 	%rs1649, [%r219+65754];
	// begin inline asm
	{  cvt.f32.f16 %f2110, %rs1649;}

	// end inline asm
	mul.f32 	%f2111, %f2315, %f2110;
	// begin inline asm
	{  cvt.rn.f16.f32 %rs1650, %f2111;}

	// end inline asm
	// begin inline asm
	{ atom.add.noftz.f16 %rs1651,[%rd254],%rs1650; }

	// end inline asm
	add.s64 	%rd255, %rd35, 220;
	ld.shared.u16 	%rs1653, [%r219+220];
	// begin inline asm
	{  cvt.f32.f16 %f2112, %rs1653;}

	// end inline asm
	mul.f32 	%f2113, %f2446, %f2112;
	// begin inline asm
	{  cvt.rn.f16.f32 %rs1654, %f2113;}

	// end inline asm
	// begin inline asm
	{ atom.add.noftz.f16 %rs1655,[%rd255],%rs1654; }

	// end inline asm
	add.s64 	%rd256, %rd36, 220;
	ld.shared.u16 	%rs1657, [%r219+65756];
	// begin inline asm
	{  cvt.f32.f16 %f2114, %rs1657;}

	// end inline asm
	mul.f32 	%f2115, %f2315, %f2114;
	// begin inline asm
	{  cvt.rn.f16.f32 %rs1658, %f2115;}

	// end inline asm
	// begin inline asm
	{ atom.add.noftz.f16 %rs1659,[%rd256],%rs1658; }

	// end inline asm
	add.s64 	%rd257, %rd35, 222;
	ld.shared.u16 	%rs1661, [%r219+222];
	// begin inline asm
	{  cvt.f32.f16 %f2116, %rs1661;}

	// end inline asm
	mul.f32 	%f2117, %f2446, %f2116;
	// begin inline asm
	{  cvt.rn.f16.f32 %rs1662, %f2117;}

	// end inline asm
	// begin inline asm
	{ atom.add.noftz.f16 %rs1663,[%rd257],%rs1662; }

	// end inline asm
	add.s64 	%rd258, %rd36, 222;
	ld.shared.u16 	%rs1665, [%r219+65758];
	// begin inline asm
	{  cvt.f32.f16 %f2118, %rs1665;}

	// end inline asm
	mul.f32 	%f2119, %f2315, %f2118;
	// begin inline asm
	{  cvt.rn.f16.f32 %rs1666, %f2119;}

	// end inline asm
	// begin inline asm
	{ atom.add.noftz.f16 %rs1667,[%rd258],%rs1666; }

	// end inline asm
	add.s64 	%rd259, %rd35, 224;
	ld.shared.u16 	%rs1669, [%r219+224];
	// begin inline asm
	{  cvt.f32.f16 %f2120, %rs1669;}

	// end inline asm
	mul.f32 	%f2121, %f2446, %f2120;
	// begin inline asm
	{  cvt.rn.f16.f32 %rs1670, %f2121;}

	// end inline asm
	// begin inline asm
	{ atom.add.noftz.f16 %rs1671,[%rd259],%rs1670; }

	// end inline asm
	add.s64 	%rd260, %rd36, 224;
	ld.shared.u16 	%rs1673, [%r219+65760];
	// begin inline asm
	{  cvt.f32.f16 %f2122, %rs1673;}

	// end inline asm
	mul.f32 	%f2123, %f2315, %f2122;
	// begin inline asm
	{  cvt.rn.f16.f32 %rs1674, %f2123;}

	// end inline asm
	// begin inline asm
	{ atom.add.noftz.f16 %rs1675,[%rd260],%rs1674; }

	// end inline asm
	add.s64 	%rd261, %rd35, 226;
	ld.shared.u16 	%rs1677, [%r219+226];
	// begin inline asm
	{  cvt.f32.f16 %f2124, %rs1677;}

	// end inline asm
	mul.f32 	%f2125, %f2446, %f2124;
	// begin inline asm
	{  cvt.rn.f16.f32 %rs1678, %f2125;}

	// end inline asm
	// begin inline asm
	{ atom.add.noftz.f16 %rs1679,[%rd261],%rs1678; }

	// end inline asm
	add.s64 	%rd262, %rd36, 226;
	ld.shared.u16 	%rs1681, [%r219+65762];
	// begin inline asm
	{  cvt.f32.f16 %f2126, %rs1681;}

	// end inline asm
	mul.f32 	%f2127, %f2315, %f2126;
	// begin inline asm
	{  cvt.rn.f16.f32 %rs1682, %f2127;}

	// end inline asm
	// begin inline asm
	{ atom.add.noftz.f16 %rs1683,[%rd262],%rs1682; }

	// end inline asm
	add.s64 	%rd263, %rd35, 228;
	ld.shared.u16 	%rs1685, [%r219+228];
	// begin inline asm
	{  cvt.f32.f16 %f2128, %rs1685;}

	// end inline asm
	mul.f32 	%f2129, %f2446, %f2128;
	// begin inline asm
	{  cvt.rn.f16.f32 %rs1686, %f2129;}

	// end inline asm
	// begin inline asm
	{ atom.add.noftz.f16 %rs1687,[%rd263],%rs1686; }

	// end inline asm
	add.s64 	%rd264, %rd36, 228;
	ld.shared.u16 	%rs1689, [%r219+65764];
	// begin inline asm
	{  cvt.f32.f16 %f2130, %rs1689;}

	// end inline asm
	mul.f32 	%f2131, %f2315, %f2130;
	// begin inline asm
	{  cvt.rn.f16.f32 %rs1690, %f2131;}

	// end inline asm
	// begin inline asm
	{ atom.add.noftz.f16 %rs1691,[%rd264],%rs1690; }

	// end inline asm
	add.s64 	%rd265, %rd35, 230;
	ld.shared.u16 	%rs1693, [%r219+230];
	// begin inline asm
	{  cvt.f32.f16 %f2132, %rs1693;}

	// end inline asm
	mul.f32 	%f2133, %f2446, %f2132;
	// begin inline asm
	{  cvt.rn.f16.f32 %rs1694, %f2133;}

	// end inline asm
	// begin inline asm
	{ atom.add.noftz.f16 %rs1695,[%rd265],%rs1694; }

	// end inline asm
	add.s64 	%rd266, %rd36, 230;
	ld.shared.u16 	%rs1697, [%r219+65766];
	// begin inline asm
	{  cvt.f32.f16 %f2134, %rs1697;}

	// end inline asm
	mul.f32 	%f2135, %f2315, %f2134;
	// begin inline asm
	{  cvt.rn.f16.f32 %rs1698, %f2135;}

	// end inline asm
	// begin inline asm
	{ atom.add.noftz.f16 %rs1699,[%rd266],%rs1698; }

	// end inline asm
	add.s64 	%rd267, %rd35, 232;
	ld.shared.u16 	%rs1701, [%r219+232];
	// begin inline asm
	{  cvt.f32.f16 %f2136, %rs1701;}

	// end inline asm
	mul.f32 	%f2137, %f2446, %f2136;
	// begin inline asm
	{  cvt.rn.f16.f32 %rs1702, %f2137;}

	// end inline asm
	// begin inline asm
	{ atom.add.noftz.f16 %rs1703,[%rd267],%rs1702; }

	// end inline asm
	add.s64 	%rd268, %rd36, 232;
	ld.shared.u16 	%rs1705, [%r219+65768];
	// begin inline asm
	{  cvt.f32.f16 %f2138, %rs1705;}

	// end inline asm
	mul.f32 	%f2139, %f2315, %f2138;
	// begin inline asm
	{  cvt.rn.f16.f32 %rs1706, %f2139;}

	// end inline asm
	// begin inline asm
	{ atom.add.noftz.f16 %rs1707,[%rd268],%rs1706; }

	// end inline asm
	add.s64 	%rd269, %rd35, 234;
	ld.shared.u16 	%rs1709, [%r219+234];
	// begin inline asm
	{  cvt.f32.f16 %f2140, %rs1709;}

	// end inline asm
	mul.f32 	%f2141, %f2446, %f2140;
	// begin inline asm
	{  cvt.rn.f16.f32 %rs1710, %f2141;}

	// end inline asm
	// begin inline asm
	{ atom.add.noftz.f16 %rs1711,[%rd269],%rs1710; }

	// end inline asm
	add.s64 	%rd270, %rd36, 234;
	ld.shared.u16 	%rs1713, [%r219+65770];
	// begin inline asm
	{  cvt.f32.f16 %f2142, %rs1713;}

	// end inline asm
	mul.f32 	%f2143, %f2315, %f2142;
	// begin inline asm
	{  cvt.rn.f16.f32 %rs1714, %f2143;}

	// end inline asm
	// begin inline asm
	{ atom.add.noftz.f16 %rs1715,[%rd270],%rs1714; }

	// end inline asm
	add.s64 	%rd271, %rd35, 236;
	ld.shared.u16 	%rs1717, [%r219+236];
	// begin inline asm
	{  cvt.f32.f16 %f2144, %rs1717;}

	// end inline asm
	mul.f32 	%f2145, %f2446, %f2144;
	// begin inline asm
	{  cvt.rn.f16.f32 %rs1718, %f2145;}

	// end inline asm
	// begin inline asm
	{ atom.add.noftz.f16 %rs1719,[%rd271],%rs1718; }

	// end inline asm
	add.s64 	%rd272, %rd36, 236;
	ld.shared.u16 	%rs1721, [%r219+65772];
	// begin inline asm
	{  cvt.f32.f16 %f2146, %rs1721;}

	// end inline asm
	mul.f32 	%f2147, %f2315, %f2146;
	// begin inline asm
	{  cvt.rn.f16.f32 %rs1722, %f2147;}

	// end inline asm
	// begin inline asm
	{ atom.add.noftz.f16 %rs1723,[%rd272],%rs1722; }

	// end inline asm
	add.s64 	%rd273, %rd35, 238;
	ld.shared.u16 	%rs1725, [%r219+238];
	// begin inline asm
	{  cvt.f32.f16 %f2148, %rs1725;}

	// end inline asm
	mul.f32 	%f2149, %f2446, %f2148;
	// begin inline asm
	{  cvt.rn.f16.f32 %rs1726, %f2149;}

	// end inline asm
	// begin inline asm
	{ atom.add.noftz.f16 %rs1727,[%rd273],%rs1726; }

	// end inline asm
	add.s64 	%rd274, %rd36, 238;
	ld.shared.u16 	%rs1729, [%r219+65774];
	// begin inline asm
	{  cvt.f32.f16 %f2150, %rs1729;}

	// end inline asm
	mul.f32 	%f2151, %f2315, %f2150;
	// begin inline asm
	{  cvt.rn.f16.f32 %rs1730, %f2151;}

	// end inline asm
	// begin inline asm
	{ atom.add.noftz.f16 %rs1731,[%rd274],%rs1730; }

	// end inline asm
	add.s64 	%rd275, %rd35, 240;
	ld.shared.u16 	%rs1733, [%r219+240];
	// begin inline asm
	{  cvt.f32.f16 %f2152, %rs1733;}

	// end inline asm
	mul.f32 	%f2153, %f2446, %f2152;
	// begin inline asm
	{  cvt.rn.f16.f32 %rs1734, %f2153;}

	// end inline asm
	// begin inline asm
	{ atom.add.noftz.f16 %rs1735,[%rd275],%rs1734; }

	// end inline asm
	add.s64 	%rd276, %rd36, 240;
	ld.shared.u16 	%rs1737, [%r219+65776];
	// begin inline asm
	{  cvt.f32.f16 %f2154, %rs1737;}

	// end inline asm
	mul.f32 	%f2155, %f2315, %f2154;
	// begin inline asm
	{  cvt.rn.f16.f32 %rs1738, %f2155;}

	// end inline asm
	// begin inline asm
	{ atom.add.noftz.f16 %rs1739,[%rd276],%rs1738; }

	// end inline asm
	add.s64 	%rd277, %rd35, 242;
	ld.shared.u16 	%rs1741, [%r219+242];
	// begin inline asm
	{  cvt.f32.f16 %f2156, %rs1741;}

	// end inline asm
	mul.f32 	%f2157, %f2446, %f2156;
	// begin inline asm
	{  cvt.rn.f16.f32 %rs1742, %f2157;}

	// end inline asm
	// begin inline asm
	{ atom.add.noftz.f16 %rs1743,[%rd277],%rs1742; }

	// end inline asm
	add.s64 	%rd278, %rd36, 242;
	ld.shared.u16 	%rs1745, [%r219+65778];
	// begin inline asm
	{  cvt.f32.f16 %f2158, %rs1745;}

	// end inline asm
	mul.f32 	%f2159, %f2315, %f2158;
	// begin inline asm
	{  cvt.rn.f16.f32 %rs1746, %f2159;}

	// end inline asm
	// begin inline asm
	{ atom.add.noftz.f16 %rs1747,[%rd278],%rs1746; }

	// end inline asm
	add.s64 	%rd279, %rd35, 244;
	ld.shared.u16 	%rs1749, [%r219+244];
	// begin inline asm
	{  cvt.f32.f16 %f2160, %rs1749;}

	// end inline asm
	mul.f32 	%f2161, %f2446, %f2160;
	// begin inline asm
	{  cvt.rn.f16.f32 %rs1750, %f2161;}

	// end inline asm
	// begin inline asm
	{ atom.add.noftz.f16 %rs1751,[%rd279],%rs1750; }

	// end inline asm
	add.s64 	%rd280, %rd36, 244;
	ld.shared.u16 	%rs1753, [%r219+65780];
	// begin inline asm
	{  cvt.f32.f16 %f2162, %rs1753;}

	// end inline asm
	mul.f32 	%f2163, %f2315, %f2162;
	// begin inline asm
	{  cvt.rn.f16.f32 %rs1754, %f2163;}

	// end inline asm
	// begin inline asm
	{ atom.add.noftz.f16 %rs1755,[%rd280],%rs1754; }

	// end inline asm
	add.s64 	%rd281, %rd35, 246;
	ld.shared.u16 	%rs1757, [%r219+246];
	// begin inline asm
	{  cvt.f32.f16 %f2164, %rs1757;}

	// end inline asm
	mul.f32 	%f2165, %f2446, %f2164;
	// begin inline asm
	{  cvt.rn.f16.f32 %rs1758, %f2165;}

	// end inline asm
	// begin inline asm
	{ atom.add.noftz.f16 %rs1759,[%rd281],%rs1758; }

	// end inline asm
	add.s64 	%rd282, %rd36, 246;
	ld.shared.u16 	%rs1761, [%r219+65782];
	// begin inline asm
	{  cvt.f32.f16 %f2166, %rs1761;}

	// end inline asm
	mul.f32 	%f2167, %f2315, %f2166;
	// begin inline asm
	{  cvt.rn.f16.f32 %rs1762, %f2167;}

	// end inline asm
	// begin inline asm
	{ atom.add.noftz.f16 %rs1763,[%rd282],%rs1762; }

	// end inline asm
	add.s64 	%rd283, %rd35, 248;
	ld.shared.u16 	%rs1765, [%r219+248];
	// begin inline asm
	{  cvt.f32.f16 %f2168, %rs1765;}

	// end inline asm
	mul.f32 	%f2169, %f2446, %f2168;
	// begin inline asm
	{  cvt.rn.f16.f32 %rs1766, %f2169;}

	// end inline asm
	// begin inline asm
	{ atom.add.noftz.f16 %rs1767,[%rd283],%rs1766; }

	// end inline asm
	add.s64 	%rd284, %rd36, 248;
	ld.shared.u16 	%rs1769, [%r219+65784];
	// begin inline asm
	{  cvt.f32.f16 %f2170, %rs1769;}

	// end inline asm
	mul.f32 	%f2171, %f2315, %f2170;
	// begin inline asm
	{  cvt.rn.f16.f32 %rs1770, %f2171;}

	// end inline asm
	// begin inline asm
	{ atom.add.noftz.f16 %rs1771,[%rd284],%rs1770; }

	// end inline asm
	add.s64 	%rd285, %rd35, 250;
	ld.shared.u16 	%rs1773, [%r219+250];
	// begin inline asm
	{  cvt.f32.f16 %f2172, %rs1773;}

	// end inline asm
	mul.f32 	%f2173, %f2446, %f2172;
	// begin inline asm
	{  cvt.rn.f16.f32 %rs1774, %f2173;}

	// end inline asm
	// begin inline asm
	{ atom.add.noftz.f16 %rs1775,[%rd285],%rs1774; }

	// end inline asm
	add.s64 	%rd286, %rd36, 250;
	ld.shared.u16 	%rs1777, [%r219+65786];
	// begin inline asm
	{  cvt.f32.f16 %f2174, %rs1777;}

	// end inline asm
	mul.f32 	%f2175, %f2315, %f2174;
	// begin inline asm
	{  cvt.rn.f16.f32 %rs1778, %f2175;}

	// end inline asm
	// begin inline asm
	{ atom.add.noftz.f16 %rs1779,[%rd286],%rs1778; }

	// end inline asm
	add.s64 	%rd287, %rd35, 252;
	ld.shared.u16 	%rs1781, [%r219+252];
	// begin inline asm
	{  cvt.f32.f16 %f2176, %rs1781;}

	// end inline asm
	mul.f32 	%f2177, %f2446, %f2176;
	// begin inline asm
	{  cvt.rn.f16.f32 %rs1782, %f2177;}

	// end inline asm
	// begin inline asm
	{ atom.add.noftz.f16 %rs1783,[%rd287],%rs1782; }

	// end inline asm
	add.s64 	%rd288, %rd36, 252;
	ld.shared.u16 	%rs1785, [%r219+65788];
	// begin inline asm
	{  cvt.f32.f16 %f2178, %rs1785;}

	// end inline asm
	mul.f32 	%f2179, %f2315, %f2178;
	// begin inline asm
	{  cvt.rn.f16.f32 %rs1786, %f2179;}

	// end inline asm
	// begin inline asm
	{ atom.add.noftz.f16 %rs1787,[%rd288],%rs1786; }

	// end inline asm
	add.s64 	%rd289, %rd35, 254;
	ld.shared.u16 	%rs1789, [%r219+254];
	// begin inline asm
	{  cvt.f32.f16 %f2180, %rs1789;}

	// end inline asm
	mul.f32 	%f2181, %f2446, %f2180;
	// begin inline asm
	{  cvt.rn.f16.f32 %rs1790, %f2181;}

	// end inline asm
	// begin inline asm
	{ atom.add.noftz.f16 %rs1791,[%rd289],%rs1790; }

	// end inline asm
	add.s64 	%rd290, %rd36, 254;
	ld.shared.u16 	%rs1793, [%r219+65790];
	// begin inline asm
	{  cvt.f32.f16 %f2182, %rs1793;}

	// end inline asm
	mul.f32 	%f2183, %f2315, %f2182;
	// begin inline asm
	{  cvt.rn.f16.f32 %rs1794, %f2183;}

	// end inline asm
	// begin inline asm
	{ atom.add.noftz.f16 %rs1795,[%rd290],%rs1794; }

	// end inline asm
$L__BB3_16:
	add.s32 	%r502, %r502, 1;
	add.s32 	%r501, %r501, 1;
	add.s32 	%r500, %r500, 256;
	setp.lt.s32 	%p14, %r502, %r14;
	@%p14 bra 	$L__BB3_14;
$L__BB3_17:
	ld.param.u32 	%r493, [paged_flash_attention_bwd_128_fp16_param_13];
	bar.sync 	0;
	add.s32 	%r498, %r498, 1;
	add.s32 	%r485, %r493, 63;
	shr.u32 	%r486, %r485, 6;
	setp.ne.s32 	%p15, %r498, %r486;
	@%p15 bra 	$L__BB3_9;
$L__BB3_18:
	mov.u32 	%r26, %tid.x;
	setp.ge.s32 	%p16, %r26, %r6;
	@%p16 bra 	$L__BB3_20;
	ld.param.u64 	%rd304, [paged_flash_attention_bwd_128_fp16_param_7];
	mov.u32 	%r487, %ctaid.y;
	shl.b32 	%r488, %r487, 7;
	add.s32 	%r489, %r488, %r26;
	shl.b32 	%r490, %r489, 7;
	// begin inline asm
	{  cvt.rn.f16.f32 %rs1797, %f2961;}

	// end inline asm
	cvt.u64.u32 	%rd295, %r490;
	add.s64 	%rd296, %rd295, %rd1;
	cvta.to.global.u64 	%rd297, %rd304;
	shl.b64 	%rd298, %rd296, 1;
	add.s64 	%rd299, %rd297, %rd298;
	st.global.u16 	[%rd299], %rs1797;
	// begin inline asm
	{  cvt.rn.f16.f32 %rs1798, %f2960;}

	// end inline asm
	st.global.u16 	[%rd299+2], %rs1798;
	// begin inline asm
	{  cvt.rn.f16.f32 %rs1799, %f2959;}

	// end inline asm
	st.global.u16 	[%rd299+4], %rs1799;
	// begin inline asm
	{  cvt.rn.f16.f32 %rs1800, %f2958;}

	// end inline asm
	st.global.u16 	[%rd299+6], %rs1800;
	// begin inline asm
	{  cvt.rn.f16.f32 %rs1801, %f2957;}

	// end inline asm
	st.global.u16 	[%rd299+8], %rs1801;
	// begin inline asm
	{  cvt.rn.f16.f32 %rs1802, %f2956;}

	// end inline asm
	st.global.u16 	[%rd299+10], %rs1802;
	// begin inline asm
	{  cvt.rn.f16.f32 %rs1803, %f2955;}

	// end inline asm
	st.global.u16 	[%rd299+12], %rs1803;
	// begin inline asm
	{  cvt.rn.f16.f32 %rs1804, %f2954;}

	// end inline asm
	st.global.u16 	[%rd299+14], %rs1804;
	// begin inline asm
	{  cvt.rn.f16.f32 %rs1805, %f2953;}

	// end inline asm
	st.global.u16 	[%rd299+16], %rs1805;
	// begin inline asm
	{  cvt.rn.f16.f32 %rs1806, %f2952;}

	// end inline asm
	st.global.u16 	[%rd299+18], %rs1806;
	// begin inline asm
	{  cvt.rn.f16.f32 %rs1807, %f2951;}

	// end inline asm
	st.global.u16 	[%rd299+20], %rs1807;
	// begin inline asm
	{  cvt.rn.f16.f32 %rs1808, %f2950;}

	// end inline asm
	st.global.u16 	[%rd299+22], %rs1808;
	// begin inline asm
	{  cvt.rn.f16.f32 %rs1809, %f2949;}

	// end inline asm
	st.global.u16 	[%rd299+24], %rs1809;
	// begin inline asm
	{  cvt.rn.f16.f32 %rs1810, %f2948;}

	// end inline asm
	st.global.u16 	[%rd299+26], %rs1810;
	// begin inline asm
	{  cvt.rn.f16.f32 %rs1811, %f2947;}

	// end inline asm
	st.global.u16 	[%rd299+28], %rs1811;
	// begin inline asm
	{  cvt.rn.f16.f32 %rs1812, %f2946;}

	// end inline asm
	st.global.u16 	[%rd299+30], %rs1812;
	// begin inline asm
	{  cvt.rn.f16.f32 %rs1813, %f2945;}

	// end inline asm
	st.global.u16 	[%rd299+32], %rs1813;
	// begin inline asm
	{  cvt.rn.f16.f32 %rs1814, %f2944;}

	// end inline asm
	st.global.u16 	[%rd299+34], %rs1814;
	// begin inline asm
	{  cvt.rn.f16.f32 %rs1815, %f2943;}

	// end inline asm
	st.global.u16 	[%rd299+36], %rs1815;
	// begin inline asm
	{  cvt.rn.f16.f32 %rs1816, %f2942;}

	// end inline asm
	st.global.u16 	[%rd299+38], %rs1816;
	// begin inline asm
	{  cvt.rn.f16.f32 %rs1817, %f2941;}

	// end inline asm
	st.global.u16 	[%rd299+40], %rs1817;
	// begin inline asm
	{  cvt.rn.f16.f32 %rs1818, %f2940;}

	// end inline asm
	st.global.u16 	[%rd299+42], %rs1818;
	// begin inline asm
	{  cvt.rn.f16.f32 %rs1819, %f2939;}

	// end inline asm
	st.global.u16 	[%rd299+44], %rs1819;
	// begin inline asm
	{  cvt.rn.f16.f32 %rs1820, %f2938;}

	// end inline asm
	st.global.u16 	[%rd299+46], %rs1820;
	// begin inline asm
	{  cvt.rn.f16.f32 %rs1821, %f2937;}

	// end inline asm
	st.global.u16 	[%rd299+48], %rs1821;
	// begin inline asm
	{  cvt.rn.f16.f32 %rs1822, %f2936;}

	// end inline asm
	st.global.u16 	[%rd299+50], %rs1822;
	// begin inline asm
	{  cvt.rn.f16.f32 %rs1823, %f2935;}

	// end inline asm
	st.global.u16 	[%rd299+52], %rs1823;
	// begin inline asm
	{  cvt.rn.f16.f32 %rs1824, %f2934;}

	// end inline asm
	st.global.u16 	[%rd299+54], %rs1824;
	// begin inline asm
	{  cvt.rn.f16.f32 %rs1825, %f2933;}

	// end inline asm
	st.global.u16 	[%rd299+56], %rs1825;
	// begin inline asm
	{  cvt.rn.f16.f32 %rs1826, %f2932;}

	// end inline asm
	st.global.u16 	[%rd299+58], %rs1826;
	// begin inline asm
	{  cvt.rn.f16.f32 %rs1827, %f2931;}

	// end inline asm
	st.global.u16 	[%rd299+60], %rs1827;
	// begin inline asm
	{  cvt.rn.f16.f32 %rs1828, %f2930;}

	// end inline asm
	st.global.u16 	[%rd299+62], %rs1828;
	// begin inline asm
	{  cvt.rn.f16.f32 %rs1829, %f2929;}

	// end inline asm
	st.global.u16 	[%rd299+64], %rs1829;
	// begin inline asm
	{  cvt.rn.f16.f32 %rs1830, %f2928;}

	// end inline asm
	st.global.u16 	[%rd299+66], %rs1830;
	// begin inline asm
	{  cvt.rn.f16.f32 %rs1831, %f2927;}

	// end inline asm
	st.global.u16 	[%rd299+68], %rs1831;
	// begin inline asm
	{  cvt.rn.f16.f32 %rs1832, %f2926;}

	// end inline asm
	st.global.u16 	[%rd299+70], %rs1832;
	// begin inline asm
	{  cvt.rn.f16.f32 %rs1833, %f2925;}

	// end inline asm
	st.global.u16 	[%rd299+72], %rs1833;
	// begin inline asm
	{  cvt.rn.f16.f32 %rs1834, %f2924;}

	// end inline asm
	st.global.u16 	[%rd299+74], %rs1834;
	// begin inline asm
	{  cvt.rn.f16.f32 %rs1835, %f2923;}

	// end inline asm
	st.global.u16 	[%rd299+76], %rs1835;
	// begin inline asm
	{  cvt.rn.f16.f32 %rs1836, %f2922;}

	// end inline asm
	st.global.u16 	[%rd299+78], %rs1836;
	// begin inline asm
	{  cvt.rn.f16.f32 %rs1837, %f2921;}

	// end inline asm
	st.global.u16 	[%rd299+80], %rs1837;
	// begin inline asm
	{  cvt.rn.f16.f32 %rs1838, %f2920;}

	// end inline asm
	st.global.u16 	[%rd299+82], %rs1838;
	// begin inline asm
	{  cvt.rn.f16.f32 %rs1839, %f2919;}

	// end inline asm
	st.global.u16 	[%rd299+84], %rs1839;
	// begin inline asm
	{  cvt.rn.f16.f32 %rs1840, %f2918;}

	// end inline asm
	st.global.u16 	[%rd299+86], %rs1840;
	// begin inline asm
	{  cvt.rn.f16.f32 %rs1841, %f2917;}

	// end inline asm
	st.global.u16 	[%rd299+88], %rs1841;
	// begin inline asm
	{  cvt.rn.f16.f32 %rs1842, %f2916;}

	// end inline asm
	st.global.u16 	[%rd299+90], %rs1842;
	// begin inline asm
	{  cvt.rn.f16.f32 %rs1843, %f2915;}

	// end inline asm
	st.global.u16 	[%rd299+92], %rs1843;
	// begin inline asm
	{  cvt.rn.f16.f32 %rs1844, %f2914;}

	// end inline asm
	st.global.u16 	[%rd299+94], %rs1844;
	// begin inline asm
	{  cvt.rn.f16.f32 %rs1845, %f2913;}

	// end inline asm
	st.global.u16 	[%rd299+96], %rs1845;
	// begin inline asm
	{  cvt.rn.f16.f32 %rs1846, %f2912;}

	// end inline asm
	st.global.u16 	[%rd299+98], %rs1846;
	// begin inline asm
	{  cvt.rn.f16.f32 %rs1847, %f2911;}

	// end inline asm
	st.global.u16 	[%rd299+100], %rs1847;
	// begin inline asm
	{  cvt.rn.f16.f32 %rs1848, %f2910;}

	// end inline asm
	st.global.u16 	[%rd299+102], %rs1848;
	// begin inline asm
	{  cvt.rn.f16.f32 %rs1849, %f2909;}

	// end inline asm
	st.global.u16 	[%rd299+104], %rs1849;
	// begin inline asm
	{  cvt.rn.f16.f32 %rs1850, %f2908;}

	// end inline asm
	st.global.u16 	[%rd299+106], %rs1850;
	// begin inline asm
	{  cvt.rn.f16.f32 %rs1851, %f2907;}

	// end inline asm
	st.global.u16 	[%rd299+108], %rs1851;
	// begin inline asm
	{  cvt.rn.f16.f32 %rs1852, %f2906;}

	// end inline asm
	st.global.u16 	[%rd299+110], %rs1852;
	// begin inline asm
	{  cvt.rn.f16.f32 %rs1853, %f2905;}

	// end inline asm
	st.global.u16 	[%rd299+112], %rs1853;
	// begin inline asm
	{  cvt.rn.f16.f32 %rs1854, %f2904;}

	// end inline asm
	st.global.u16 	[%rd299+114], %rs1854;
	// begin inline asm
	{  cvt.rn.f16.f32 %rs1855, %f2903;}

	// end inline asm
	st.global.u16 	[%rd299+116], %rs1855;
	// begin inline asm
	{  cvt.rn.f16.f32 %rs1856, %f2902;}

	// end inline asm
	st.global.u16 	[%rd299+118], %rs1856;
	// begin inline asm
	{  cvt.rn.f16.f32 %rs1857, %f2901;}

	// end inline asm
	st.global.u16 	[%rd299+120], %rs1857;
	// begin inline asm
	{  cvt.rn.f16.f32 %rs1858, %f2900;}

	// end inline asm
	st.global.u16 	[%rd299+122], %rs1858;
	// begin inline asm
	{  cvt.rn.f16.f32 %rs1859, %f2899;}

	// end inline asm
	st.global.u16 	[%rd299+124], %rs1859;
	// begin inline asm
	{  cvt.rn.f16.f32 %rs1860, %f2898;}

	// end inline asm
	st.global.u16 	[%rd299+126], %rs1860;
	// begin inline asm
	{  cvt.rn.f16.f32 %rs1861, %f2897;}

	// end inline asm
	st.global.u16 	[%rd299+128], %rs1861;
	// begin inline asm
	{  cvt.rn.f16.f32 %rs1862, %f2896;}

	// end inline asm
	st.global.u16 	[%rd299+130], %rs1862;
	// begin inline asm
	{  cvt.rn.f16.f32 %rs1863, %f2895;}

	// end inline asm
	st.global.u16 	[%rd299+132], %rs1863;
	// begin inline asm
	{  cvt.rn.f16.f32 %rs1864, %f2894;}

	// end inline asm
	st.global.u16 	[%rd299+134], %rs1864;
	// begin inline asm
	{  cvt.rn.f16.f32 %rs1865, %f2893;}

	// end inline asm
	st.global.u16 	[%rd299+136], %rs1865;
	// begin inline asm
	{  cvt.rn.f16.f32 %rs1866, %f2892;}

	// end inline asm
	st.global.u16 	[%rd299+138], %rs1866;
	// begin inline asm
	{  cvt.rn.f16.f32 %rs1867, %f2891;}

	// end inline asm
	st.global.u16 	[%rd299+140], %rs1867;
	// begin inline asm
	{  cvt.rn.f16.f32 %rs1868, %f2890;}

	// end inline asm
	st.global.u16 	[%rd299+142], %rs1868;
	// begin inline asm
	{  cvt.rn.f16.f32 %rs1869, %f2889;}

	// end inline asm
	st.global.u16 	[%rd299+144], %rs1869;
	// begin inline asm
	{  cvt.rn.f16.f32 %rs1870, %f2888;}

	// end inline asm
	st.global.u16 	[%rd299+146], %rs1870;
	// begin inline asm
	{  cvt.rn.f16.f32 %rs1871, %f2887;}

	// end inline asm
	st.global.u16 	[%rd299+148], %rs1871;
	// begin inline asm
	{  cvt.rn.f16.f32 %rs1872, %f2886;}

	// end inline asm
	st.global.u16 	[%rd299+150], %rs1872;
	// begin inline asm
	{  cvt.rn.f16.f32 %rs1873, %f2885;}

	// end inline asm
	st.global.u16 	[%rd299+152], %rs1873;
	// begin inline asm
	{  cvt.rn.f16.f32 %rs1874, %f2884;}

	// end inline asm
	st.global.u16 	[%rd299+154], %rs1874;
	// begin inline asm
	{  cvt.rn.f16.f32 %rs1875, %f2883;}

	// end inline asm
	st.global.u16 	[%rd299+156], %rs1875;
	// begin inline asm
	{  cvt.rn.f16.f32 %rs1876, %f2882;}

	// end inline asm
	st.global.u16 	[%rd299+158], %rs1876;
	// begin inline asm
	{  cvt.rn.f16.f32 %rs1877, %f2881;}

	// end inline asm
	st.global.u16 	[%rd299+160], %rs1877;
	// begin inline asm
	{  cvt.rn.f16.f32 %rs1878, %f2880;}

	// end inline asm
	st.global.u16 	[%rd299+162], %rs1878;
	// begin inline asm
	{  cvt.rn.f16.f32 %rs1879, %f2879;}

	// end inline asm
	st.global.u16 	[%rd299+164], %rs1879;
	// begin inline asm
	{  cvt.rn.f16.f32 %rs1880, %f2878;}

	// end inline asm
	st.global.u16 	[%rd299+166], %rs1880;
	// begin inline asm
	{  cvt.rn.f16.f32 %rs1881, %f2877;}

	// end inline asm
	st.global.u16 	[%rd299+168], %rs1881;
	// begin inline asm
	{  cvt.rn.f16.f32 %rs1882, %f2876;}

	// end inline asm
	st.global.u16 	[%rd299+170], %rs1882;
	// begin inline asm
	{  cvt.rn.f16.f32 %rs1883, %f2875;}

	// end inline asm
	st.global.u16 	[%rd299+172], %rs1883;
	// begin inline asm
	{  cvt.rn.f16.f32 %rs1884, %f2874;}

	// end inline asm
	st.global.u16 	[%rd299+174], %rs1884;
	// begin inline asm
	{  cvt.rn.f16.f32 %rs1885, %f2873;}

	// end inline asm
	st.global.u16 	[%rd299+176], %rs1885;
	// begin inline asm
	{  cvt.rn.f16.f32 %rs1886, %f2872;}

	// end inline asm
	st.global.u16 	[%rd299+178], %rs1886;
	// begin inline asm
	{  cvt.rn.f16.f32 %rs1887, %f2871;}

	// end inline asm
	st.global.u16 	[%rd299+180], %rs1887;
	// begin inline asm
	{  cvt.rn.f16.f32 %rs1888, %f2870;}

	// end inline asm
	st.global.u16 	[%rd299+182], %rs1888;
	// begin inline asm
	{  cvt.rn.f16.f32 %rs1889, %f2869;}

	// end inline asm
	st.global.u16 	[%rd299+184], %rs1889;
	// begin inline asm
	{  cvt.rn.f16.f32 %rs1890, %f2868;}

	// end inline asm
	st.global.u16 	[%rd299+186], %rs1890;
	// begin inline asm
	{  cvt.rn.f16.f32 %rs1891, %f2867;}

	// end inline asm
	st.global.u16 	[%rd299+188], %rs1891;
	// begin inline asm
	{  cvt.rn.f16.f32 %rs1892, %f2866;}

	// end inline asm
	st.global.u16 	[%rd299+190], %rs1892;
	// begin inline asm
	{  cvt.rn.f16.f32 %rs1893, %f2865;}

	// end inline asm
	st.global.u16 	[%rd299+192], %rs1893;
	// begin inline asm
	{  cvt.rn.f16.f32 %rs1894, %f2864;}

	// end inline asm
	st.global.u16 	[%rd299+194], %rs1894;
	// begin inline asm
	{  cvt.rn.f16.f32 %rs1895, %f2863;}

	// end inline asm
	st.global.u16 	[%rd299+196], %rs1895;
	// begin inline asm
	{  cvt.rn.f16.f32 %rs1896, %f2862;}

	// end inline asm
	st.global.u16 	[%rd299+198], %rs1896;
	// begin inline asm
	{  cvt.rn.f16.f32 %rs1897, %f2861;}

	// end inline asm
	st.global.u16 	[%rd299+200], %rs1897;
	// begin inline asm
	{  cvt.rn.f16.f32 %rs1898, %f2860;}

	// end inline asm
	st.global.u16 	[%rd299+202], %rs1898;
	// begin inline asm
	{  cvt.rn.f16.f32 %rs1899, %f2859;}

	// end inline asm
	st.global.u16 	[%rd299+204], %rs1899;
	// begin inline asm
	{  cvt.rn.f16.f32 %rs1900, %f2858;}

	// end inline asm
	st.global.u16 	[%rd299+206], %rs1900;
	// begin inline asm
	{  cvt.rn.f16.f32 %rs1901, %f2857;}

	// end inline asm
	st.global.u16 	[%rd299+208], %rs1901;
	// begin inline asm
	{  cvt.rn.f16.f32 %rs1902, %f2856;}

	// end inline asm
	st.global.u16 	[%rd299+210], %rs1902;
	// begin inline asm
	{  cvt.rn.f16.f32 %rs1903, %f2855;}

	// end inline asm
	st.global.u16 	[%rd299+212], %rs1903;
	// begin inline asm
	{  cvt.rn.f16.f32 %rs1904, %f2854;}

	// end inline asm
	st.global.u16 	[%rd299+214], %rs1904;
	// begin inline asm
	{  cvt.rn.f16.f32 %rs1905, %f2853;}

	// end inline asm
	st.global.u16 	[%rd299+216], %rs1905;
	// begin inline asm
	{  cvt.rn.f16.f32 %rs1906, %f2852;}

	// end inline asm
	st.global.u16 	[%rd299+218], %rs1906;
	// begin inline asm
	{  cvt.rn.f16.f32 %rs1907, %f2851;}

	// end inline asm
	st.global.u16 	[%rd299+220], %rs1907;
	// begin inline asm
	{  cvt.rn.f16.f32 %rs1908, %f2850;}

	// end inline asm
	st.global.u16 	[%rd299+222], %rs1908;
	// begin inline asm
	{  cvt.rn.f16.f32 %rs1909, %f2849;}

	// end inline asm
	st.global.u16 	[%rd299+224], %rs1909;
	// begin inline asm
	{  cvt.rn.f16.f32 %rs1910, %f2848;}

	// end inline asm
	st.global.u16 	[%rd299+226], %rs1910;
	// begin inline asm
	{  cvt.rn.f16.f32 %rs1911, %f2847;}

	// end inline asm
	st.global.u16 	[%rd299+228], %rs1911;
	// begin inline asm
	{  cvt.rn.f16.f32 %rs1912, %f2846;}

	// end inline asm
	st.global.u16 	[%rd299+230], %rs1912;
	// begin inline asm
	{  cvt.rn.f16.f32 %rs1913, %f2845;}

	// end inline asm
	st.global.u16 	[%rd299+232], %rs1913;
	// begin inline asm
	{  cvt.rn.f16.f32 %rs1914, %f2844;}

	// end inline asm
	st.global.u16 	[%rd299+234], %rs1914;
	// begin inline asm
	{  cvt.rn.f16.f32 %rs1915, %f2843;}

	// end inline asm
	st.global.u16 	[%rd299+236], %rs1915;
	// begin inline asm
	{  cvt.rn.f16.f32 %rs1916, %f2842;}

	// end inline asm
	st.global.u16 	[%rd299+238], %rs1916;
	// begin inline asm
	{  cvt.rn.f16.f32 %rs1917, %f2841;}

	// end inline asm
	st.global.u16 	[%rd299+240], %rs1917;
	// begin inline asm
	{  cvt.rn.f16.f32 %rs1918, %f2840;}

	// end inline asm
	st.global.u16 	[%rd299+242], %rs1918;
	// begin inline asm
	{  cvt.rn.f16.f32 %rs1919, %f2839;}

	// end inline asm
	st.global.u16 	[%rd299+244], %rs1919;
	// begin inline asm
	{  cvt.rn.f16.f32 %rs1920, %f2838;}

	// end inline asm
	st.global.u16 	[%rd299+246], %rs1920;
	// begin inline asm
	{  cvt.rn.f16.f32 %rs1921, %f2837;}

	// end inline asm
	st.global.u16 	[%rd299+248], %rs1921;
	// begin inline asm
	{  cvt.rn.f16.f32 %rs1922, %f2836;}

	// end inline asm
	st.global.u16 	[%rd299+250], %rs1922;
	// begin inline asm
	{  cvt.rn.f16.f32 %rs1923, %f2835;}

	// end inline asm
	st.global.u16 	[%rd299+252], %rs1923;
	// begin inline asm
	{  cvt.rn.f16.f32 %rs1924, %f2834;}

	// end inline asm
	st.global.u16 	[%rd299+254], %rs1924;
$L__BB3_20:
	ret;

}
	// .globl	paged_flash_attention_bwd_64_bf16
.visible .entry paged_flash_attention_bwd_64_bf16(
	.param .u64 .ptr .align 1 paged_flash_attention_bwd_64_bf16_param_0,
	.param .u64 .ptr .align 1 paged_flash_attention_bwd_64_bf16_param_1,
	.param .u64 .ptr .align 1 paged_flash_attention_bwd_64_bf16_param_2,
	.param .u64 .ptr .align 1 paged_flash_attention_bwd_64_bf16_param_3,
	.param .u64 .ptr .align 1 paged_flash_attention_bwd_64_bf16_param_4,
	.param .u64 .ptr .align 1 paged_flash_attention_bwd_64_bf16_param_5,
	.param .u64 .ptr .align 1 paged_flash_attention_bwd_64_bf16_param_6,
	.param .u64 .ptr .align 1 paged_flash_attention_bwd_64_bf16_param_7,
	.param .u64 .ptr .align 1 paged_flash_attention_bwd_64_bf16_param_8,
	.param .u64 .ptr .align 1 paged_flash_attention_bwd_64_bf16_param_9,
	.param .u32 paged_flash_attention_bwd_64_bf16_param_10,
	.param .u32 paged_flash_attention_bwd_64_bf16_param_11,
	.param .u32 paged_flash_attention_bwd_64_bf16_param_12,
	.param .u32 paged_flash_attention_bwd_64_bf16_param_13,
	.param .u32 paged_flash_attention_bwd_64_bf16_param_14,
	.param .u32 paged_flash_attention_bwd_64_bf16_param_15,
	.param .f32 paged_flash_attention_bwd_64_bf16_param_16,
	.param .u32 paged_flash_attention_bwd_64_bf16_param_17
)
{
	.reg .pred 	%p<17>;
	.reg .b16 	%rs<965>;
	.reg .b32 	%r<311>;
	.reg .b32 	%f<1618>;
	.reg .b64 	%rd<179>;

	ld.param.u64 	%rd5, [paged_flash_attention_bwd_64_bf16_param_0];
	ld.param.u64 	%rd8, [paged_flash_attention_bwd_64_bf16_param_3];
	ld.param.u64 	%rd9, [paged_flash_attention_bwd_64_bf16_param_4];
	ld.param.u64 	%rd10, [paged_flash_attention_bwd_64_bf16_param_5];
	ld.param.u32 	%r31, [paged_flash_attention_bwd_64_bf16_param_11];
	ld.param.u32 	%r32, [paged_flash_attention_bwd_64_bf16_param_12];
	ld.param.u32 	%r28, [paged_flash_attention_bwd_64_bf16_param_14];
	mov.u32 	%r1, %tid.x;
	mov.u32 	%r33, %ctaid.x;
	mov.u32 	%r2, %ctaid.y;
	div.s32 	%r3, %r33, %r31;
	mul.lo.s32 	%r34, %r3, %r31;
	sub.s32 	%r35, %r33, %r34;
	mul.lo.s32 	%r36, %r32, %r31;
	mul.lo.s32 	%r37, %r36, %r3;
	shl.b32 	%r38, %r37, 6;
	mul.lo.s32 	%r39, %r35, %r32;
	shl.b32 	%r40, %r39, 6;
	add.s32 	%r41, %r38, %r40;
	add.s32 	%r4, %r37, %r39;
	cvt.s64.s32 	%rd1, %r41;
	shl.b32 	%r5, %r2, 7;
	add.s32 	%r42, %r5, 128;
	min.s32 	%r43, %r42, %r32;
	sub.s32 	%r6, %r43, %r5;
	shl.b32 	%r7, %r6, 6;
	setp.ge.s32 	%p1, %r1, %r7;
	@%p1 bra 	$L__BB4_3;
	mov.u32 	%r8, %ntid.x;
	cvta.to.global.u64 	%rd2, %rd5;
	cvta.to.global.u64 	%rd3, %rd8;
	cvta.to.global.u64 	%rd4, %rd9;
	mov.u32 	%r305, %r1;
$L__BB4_2:
	and.b32  	%r44, %r305, 63;
	shl.b32 	%r45, %r305, 1;
	mov.u32 	%r46, smem_bf16;
	add.s32 	%r47, %r46, %r45;
	shl.b32 	%r48, %r2, 13;
	add.s32 	%r49, %r305, %r48;
	and.b32  	%r50, %r49, -64;
	or.b32  	%r51, %r50, %r44;
	cvt.s64.s32 	%rd15, %r51;
	add.s64 	%rd16, %rd15, %rd1;
	shl.b64 	%rd17, %rd16, 1;
	add.s64 	%rd18, %rd2, %rd17;
	ld.global.u16 	%rs1, [%rd18];
	st.shared.u16 	[%r47], %rs1;
	add.s64 	%rd19, %rd3, %rd17;
	ld.global.u16 	%rs2, [%rd19];
	st.shared.u16 	[%r47+49152], %rs2;
	add.s64 	%rd20, %rd4, %rd17;
	ld.global.u16 	%rs3, [%rd20];
	st.shared.u16 	[%r47+32768], %rs3;
	add.s32 	%r305, %r305, %r8;
	setp.lt.s32 	%p2, %r305, %r7;
	@%p2 bra 	$L__BB4_2;
$L__BB4_3:
	bar.sync 	0;
	setp.ge.s32 	%p3, %r1, %r6;
	mov.f32 	%f1296, 0f00000000;
	@%p3 bra 	$L__BB4_5;
	add.s32 	%r52, %r5, %r1;
	cvt.u64.u32 	%rd21, %r52;
	cvt.s64.s32 	%rd22, %r4;
	add.s64 	%rd23, %rd22, %rd21;
	cvta.to.global.u64 	%rd24, %rd10;
	shl.b64 	%rd25, %rd23, 2;
	add.s64 	%rd26, %rd24, %rd25;
	ld.global.f32 	%f1296, [%rd26];
$L__BB4_5:
	setp.ge.s32 	%p4, %r1, %r6;
	mov.f32 	%f1297, 0f00000000;
	@%p4 bra 	$L__BB4_7;
	shl.b32 	%r53, %r1, 7;
	mov.u32 	%r54, smem_bf16;
	add.s32 	%r55, %r54, %r53;
	ld.shared.v4.b32 	{%r56, %r57, %r58, %r59}, [%r55+32768];
	mov.b32 	{%rs16, %rs18}, %r59;
	mov.b32 	{%rs12, %rs14}, %r58;
	mov.b32 	{%rs8, %rs10}, %r57;
	mov.b32 	{%rs4, %rs6}, %r56;
	// begin inline asm
	{ cvt.f32.bf16 %f392, %rs4;}

	// end inline asm
	ld.shared.v4.b32 	{%r60, %r61, %r62, %r63}, [%r55+49152];
	mov.b32 	{%rs17, %rs19}, %r63;
	mov.b32 	{%rs13, %rs15}, %r62;
	mov.b32 	{%rs9, %rs11}, %r61;
	mov.b32 	{%rs5, %rs7}, %r60;
	// begin inline asm
	{ cvt.f32.bf16 %f393, %rs5;}

	// end inline asm
	fma.rn.f32 	%f520, %f392, %f393, 0f00000000;
	// begin inline asm
	{ cvt.f32.bf16 %f394, %rs6;}

	// end inline asm
	// begin inline asm
	{ cvt.f32.bf16 %f395, %rs7;}

	// end inline asm
	fma.rn.f32 	%f521, %f394, %f395, %f520;
	// begin inline asm
	{ cvt.f32.bf16 %f396, %rs8;}

	// end inline asm
	// begin inline asm
	{ cvt.f32.bf16 %f397, %rs9;}

	// end inline asm
	fma.rn.f32 	%f522, %f396, %f397, %f521;
	// begin inline asm
	{ cvt.f32.bf16 %f398, %rs10;}

	// end inline asm
	// begin inline asm
	{ cvt.f32.bf16 %f399, %rs11;}

	// end inline asm
	fma.rn.f32 	%f523, %f398, %f399, %f522;
	// begin inline asm
	{ cvt.f32.bf16 %f400, %rs12;}

	// end inline asm
	// begin inline asm
	{ cvt.f32.bf16 %f401, %rs13;}

	// end inline asm
	fma.rn.f32 	%f524, %f400, %f401, %f523;
	// begin inline asm
	{ cvt.f32.bf16 %f402, %rs14;}

	// end inline asm
	// begin inline asm
	{ cvt.f32.bf16 %f403, %rs15;}

	// end inline asm
	fma.rn.f32 	%f525, %f402, %f403, %f524;
	// begin inline asm
	{ cvt.f32.bf16 %f404, %rs16;}

	// end inline asm
	// begin inline asm
	{ cvt.f32.bf16 %f405, %rs17;}

	// end inline asm
	fma.rn.f32 	%f526, %f404, %f405, %f525;
	// begin inline asm
	{ cvt.f32.bf16 %f406, %rs18;}

	// end inline asm
	// begin inline asm
	{ cvt.f32.bf16 %f407, %rs19;}

	// end inline asm
	fma.rn.f32 	%f527, %f406, %f407, %f526;
	ld.shared.v4.b32 	{%r64, %r65, %r66, %r67}, [%r55+32784];
	mov.b32 	{%rs32, %rs34}, %r67;
	mov.b32 	{%rs28, %rs30}, %r66;
	mov.b32 	{%rs24, %rs26}, %r65;
	mov.b32 	{%rs20, %rs22}, %r64;
	// begin inline asm
	{ cvt.f32.bf16 %f408, %rs20;}

	// end inline asm
	ld.shared.v4.b32 	{%r68, %r69, %r70, %r71}, [%r55+49168];
	mov.b32 	{%rs33, %rs35}, %r71;
	mov.b32 	{%rs29, %rs31}, %r70;
	mov.b32 	{%rs25, %rs27}, %r69;
	mov.b32 	{%rs21, %rs23}, %r68;
	// begin inline asm
	{ cvt.f32.bf16 %f409, %rs21;}

	// end inline asm
	fma.rn.f32 	%f528, %f408, %f409, %f527;
	// begin inline asm
	{ cvt.f32.bf16 %f410, %rs22;}

	// end inline asm
	// begin inline asm
	{ cvt.f32.bf16 %f411, %rs23;}

	// end inline asm
	fma.rn.f32 	%f529, %f410, %f411, %f528;
	// begin inline asm
	{ cvt.f32.bf16 %f412, %rs24;}

	// end inline asm
	// begin inline asm
	{ cvt.f32.bf16 %f413, %rs25;}

	// end inline asm
	fma.rn.f32 	%f530, %f412, %f413, %f529;
	// begin inline asm
	{ cvt.f32.bf16 %f414, %rs26;}

	// end inline asm
	// begin inline asm
	{ cvt.f32.bf16 %f415, %rs27;}

	// end inline asm
	fma.rn.f32 	%f531, %f414, %f415, %f530;
	// begin inline asm
	{ cvt.f32.bf16 %f416, %rs28;}

	// end inline asm
	// begin inline asm
	{ cvt.f32.bf16 %f417, %rs29;}

	// end inline asm
	fma.rn.f32 	%f532, %f416, %f417, %f531;
	// begin inline asm
	{ cvt.f32.bf16 %f418, %rs30;}

	// end inline asm
	// begin inline asm
	{ cvt.f32.bf16 %f419, %rs31;}

	// end inline asm
	fma.rn.f32 	%f533, %f418, %f419, %f532;
	// begin inline asm
	{ cvt.f32.bf16 %f420, %rs32;}

	// end inline asm
	// begin inline asm
	{ cvt.f32.bf16 %f421, %rs33;}

	// end inline asm
	fma.rn.f32 	%f534, %f420, %f421, %f533;
	// begin inline asm
	{ cvt.f32.bf16 %f422, %rs34;}

	// end inline asm
	// begin inline asm
	{ cvt.f32.bf16 %f423, %rs35;}

	// end inline asm
	fma.rn.f32 	%f535, %f422, %f423, %f534;
	ld.shared.v4.b32 	{%r72, %r73, %r74, %r75}, [%r55+32800];
	mov.b32 	{%rs48, %rs50}, %r75;
	mov.b32 	{%rs44, %rs46}, %r74;
	mov.b32 	{%rs40, %rs42}, %r73;
	mov.b32 	{%rs36, %rs38}, %r72;
	// begin inline asm
	{ cvt.f32.bf16 %f424, %rs36;}

	// end inline asm
	ld.shared.v4.b32 	{%r76, %r77, %r78, %r79}, [%r55+49184];
	mov.b32 	{%rs49, %rs51}, %r79;
	mov.b32 	{%rs45, %rs47}, %r78;
	mov.b32 	{%rs41, %rs43}, %r77;
	mov.b32 	{%rs37, %rs39}, %r76;
	// begin inline asm
	{ cvt.f32.bf16 %f425, %rs37;}

	// end inline asm
	fma.rn.f32 	%f536, %f424, %f425, %f535;
	// begin inline asm
	{ cvt.f32.bf16 %f426, %rs38;}

	// end inline asm
	// begin inline asm
	{ cvt.f32.bf16 %f427, %rs39;}

	// end inline asm
	fma.rn.f32 	%f537, %f426, %f427, %f536;
	// begin inline asm
	{ cvt.f32.bf16 %f428, %rs40;}

	// end inline asm
	// begin inline asm
	{ cvt.f32.bf16 %f429, %rs41;}

	// end inline asm
	fma.rn.f32 	%f538, %f428, %f429, %f537;
	// begin inline asm
	{ cvt.f32.bf16 %f430, %rs42;}

	// end inline asm
	// begin inline asm
	{ cvt.f32.bf16 %f431, %rs43;}

	// end inline asm
	fma.rn.f32 	%f539, %f430, %f431, %f538;
	// begin inline asm
	{ cvt.f32.bf16 %f432, %rs44;}

	// end inline asm
	// begin inline asm
	{ cvt.f32.bf16 %f433, %rs45;}

	// end inline asm
	fma.rn.f32 	%f540, %f432, %f433, %f539;
	// begin inline asm
	{ cvt.f32.bf16 %f434, %rs46;}

	// end inline asm
	// begin inline asm
	{ cvt.f32.bf16 %f435, %rs47;}

	// end inline asm
	fma.rn.f32 	%f541, %f434, %f435, %f540;
	// begin inline asm
	{ cvt.f32.bf16 %f436, %rs48;}

	// end inline asm
	// begin inline asm
	{ cvt.f32.bf16 %f437, %rs49;}

	// end inline asm
	fma.rn.f32 	%f542, %f436, %f437, %f541;
	// begin inline asm
	{ cvt.f32.bf16 %f438, %rs50;}

	// end inline asm
	// begin inline asm
	{ cvt.f32.bf16 %f439, %rs51;}

	// end inline asm
	fma.rn.f32 	%f543, %f438, %f439, %f542;
	ld.shared.v4.b32 	{%r80, %r81, %r82, %r83}, [%r55+32816];
	mov.b32 	{%rs64, %rs66}, %r83;
	mov.b32 	{%rs60, %rs62}, %r82;
	mov.b32 	{%rs56, %rs58}, %r81;
	mov.b32 	{%rs52, %rs54}, %r80;
	// begin inline asm
	{ cvt.f32.bf16 %f440, %rs52;}

	// end inline asm
	ld.shared.v4.b32 	{%r84, %r85, %r86, %r87}, [%r55+49200];
	mov.b32 	{%rs65, %rs67}, %r87;
	mov.b32 	{%rs61, %rs63}, %r86;
	mov.b32 	{%rs57, %rs59}, %r85;
	mov.b32 	{%rs53, %rs55}, %r84;
	// begin inline asm
	{ cvt.f32.bf16 %f441, %rs53;}

	// end inline asm
	fma.rn.f32 	%f544, %f440, %f441, %f543;
	// begin inline asm
	{ cvt.f32.bf16 %f442, %rs54;}

	// end inline asm
	// begin inline asm
	{ cvt.f32.bf16 %f443, %rs55;}

	// end inline asm
	fma.rn.f32 	%f545, %f442, %f443, %f544;
	// begin inline asm
	{ cvt.f32.bf16 %f444, %rs56;}

	// end inline asm
	// begin inline asm
	{ cvt.f32.bf16 %f445, %rs57;}

	// end inline asm
	fma.rn.f32 	%f546, %f444, %f445, %f545;
	// begin inline asm
	{ cvt.f32.bf16 %f446, %rs58;}

	// end inline asm
	// begin inline asm
	{ cvt.f32.bf16 %f447, %rs59;}

	// end inline asm
	fma.rn.f32 	%f547, %f446, %f447, %f546;
	// begin inline asm
	{ cvt.f32.bf16 %f448, %rs60;}

	// end inline asm
	// begin inline asm
	{ cvt.f32.bf16 %f449, %rs61;}

	// end inline asm
	fma.rn.f32 	%f548, %f448, %f449, %f547;
	// begin inline asm
	{ cvt.f32.bf16 %f450, %rs62;}

	// end inline asm
	// begin inline asm
	{ cvt.f32.bf16 %f451, %rs63;}

	// end inline asm
	fma.rn.f32 	%f549, %f450, %f451, %f548;
	// begin inline asm
	{ cvt.f32.bf16 %f452, %rs64;}

	// end inline asm
	// begin inline asm
	{ cvt.f32.bf16 %f453, %rs65;}

	// end inline asm
	fma.rn.f32 	%f550, %f452, %f453, %f549;
	// begin inline asm
	{ cvt.f32.bf16 %f454, %rs66;}

	// end inline asm
	// begin inline asm
	{ cvt.f32.bf16 %f455, %rs67;}

	// end inline asm
	fma.rn.f32 	%f551, %f454, %f455, %f550;
	ld.shared.v4.b32 	{%r88, %r89, %r90, %r91}, [%r55+32832];
	mov.b32 	{%rs80, %rs82}, %r91;
	mov.b32 	{%rs76, %rs78}, %r90;
	mov.b32 	{%rs72, %rs74}, %r89;
	mov.b32 	{%rs68, %rs70}, %r88;
	// begin inline asm
	{ cvt.f32.bf16 %f456, %rs68;}

	// end inline asm
	ld.shared.v4.b32 	{%r92, %r93, %r94, %r95}, [%r55+49216];
	mov.b32 	{%rs81, %rs83}, %r95;
	mov.b32 	{%rs77, %rs79}, %r94;
	mov.b32 	{%rs73, %rs75}, %r93;
	mov.b32 	{%rs69, %rs71}, %r92;
	// begin inline asm
	{ cvt.f32.bf16 %f457, %rs69;}

	// end inline asm
	fma.rn.f32 	%f552, %f456, %f457, %f551;
	// begin inline asm
	{ cvt.f32.bf16 %f458, %rs70;}

	// end inline asm
	// begin inline asm
	{ cvt.f32.bf16 %f459, %rs71;}

	// end inline asm
	fma.rn.f32 	%f553, %f458, %f459, %f552;
	// begin inline asm
	{ cvt.f32.bf16 %f460, %rs72;}

	// end inline asm
	// begin inline asm
	{ cvt.f32.bf16 %f461, %rs73;}

	// end inline asm
	fma.rn.f32 	%f554, %f460, %f461, %f553;
	// begin inline asm
	{ cvt.f32.bf16 %f462, %rs74;}

	// end inline asm
	// begin inline asm
	{ cvt.f32.bf16 %f463, %rs75;}

	// end inline asm
	fma.rn.f32 	%f555, %f462, %f463, %f554;
	// begin inline asm
	{ cvt.f32.bf16 %f464, %rs76;}

	// end inline asm
	// begin inline asm
	{ cvt.f32.bf16 %f465, %rs77;}

	// end inline asm
	fma.rn.f32 	%f556, %f464, %f465, %f555;
	// begin inline asm
	{ cvt.f32.bf16 %f466, %rs78;}

	// end inline asm
	// begin inline asm
	{ cvt.f32.bf16 %f467, %rs79;}

	// end inline asm
	fma.rn.f32 	%f557, %f466, %f467, %f556;
	// begin inline asm
	{ cvt.f32.bf16 %f468, %rs80;}

	// end inline asm
	// begin inline asm
	{ cvt.f32.bf16 %f469, %rs81;}

	// end inline asm
	fma.rn.f32 	%f558, %f468, %f469, %f557;
	// begin inline asm
	{ cvt.f32.bf16 %f470, %rs82;}

	// end inline asm
	// begin inline asm
	{ cvt.f32.bf16 %f471, %rs83;}

	// end inline asm
	fma.rn.f32 	%f559, %f470, %f471, %f558;
	ld.shared.v4.b32 	{%r96, %r97, %r98, %r99}, [%r55+32848];
	mov.b32 	{%rs96, %rs98}, %r99;
	mov.b32 	{%rs92, %rs94}, %r98;
	mov.b32 	{%rs88, %rs90}, %r97;
	mov.b32 	{%rs84, %rs86}, %r96;
	// begin inline asm
	{ cvt.f32.bf16 %f472, %rs84;}

	// end inline asm
	ld.shared.v4.b32 	{%r100, %r101, %r102, %r103}, [%r55+49232];
	mov.b32 	{%rs97, %rs99}, %r103;
	mov.b32 	{%rs93, %rs95}, %r102;
	mov.b32 	{%rs89, %rs91}, %r101;
	mov.b32 	{%rs85, %rs87}, %r100;
	// begin inline asm
	{ cvt.f32.bf16 %f473, %rs85;}

	// end inline asm
	fma.rn.f32 	%f560, %f472, %f473, %f559;
	// begin inline asm
	{ cvt.f32.bf16 %f474, %rs86;}

	// end inline asm
	// begin inline asm
	{ cvt.f32.bf16 %f475, %rs87;}

	// end inline asm
	fma.rn.f32 	%f561, %f474, %f475, %f560;
	// begin inline asm
	{ cvt.f32.bf16 %f476, %rs88;}

	// end inline asm
	// begin inline asm
	{ cvt.f32.bf16 %f477, %rs89;}

	// end inline asm
	fma.rn.f32 	%f562, %f476, %f477, %f561;
	// begin inline asm
	{ cvt.f32.bf16 %f478, %rs90;}

	// end inline asm
	// begin inline asm
	{ cvt.f32.bf16 %f479, %rs91;}

	// end inline asm
	fma.rn.f32 	%f563, %f478, %f479, %f562;
	// begin inline asm
	{ cvt.f32.bf16 %f480, %rs92;}

	// end inline asm
	// begin inline asm
	{ cvt.f32.bf16 %f481, %rs93;}

	// end inline asm
	fma.rn.f32 	%f564, %f480, %f481, %f563;
	// begin inline asm
	{ cvt.f32.bf16 %f482, %rs94;}

	// end inline asm
	// begin inline asm
	{ cvt.f32.bf16 %f483, %rs95;}

	// end inline asm
	fma.rn.f32 	%f565, %f482, %f483, %f564;
	// begin inline asm
	{ cvt.f32.bf16 %f484, %rs96;}

	// end inline asm
	// begin inline asm
	{ cvt.f32.bf16 %f485, %rs97;}

	// end inline asm
	fma.rn.f32 	%f566, %f484, %f485, %f565;
	// begin inline asm
	{ cvt.f32.bf16 %f486, %rs98;}

	// end inline asm
	// begin inline asm
	{ cvt.f32.bf16 %f487, %rs99;}

	// end inline asm
	fma.rn.f32 	%f567, %f486, %f487, %f566;
	ld.shared.v4.b32 	{%r104, %r105, %r106, %r107}, [%r55+32864];
	mov.b32 	{%rs112, %rs114}, %r107;
	mov.b32 	{%rs108, %rs110}, %r106;
	mov.b32 	{%rs104, %rs106}, %r105;
	mov.b32 	{%rs100, %rs102}, %r104;
	// begin inline asm
	{ cvt.f32.bf16 %f488, %rs100;}

	// end inline asm
	ld.shared.v4.b32 	{%r108, %r109, %r110, %r111}, [%r55+49248];
	mov.b32 	{%rs113, %rs115}, %r111;
	mov.b32 	{%rs109, %rs111}, %r110;
	mov.b32 	{%rs105, %rs107}, %r109;
	mov.b32 	{%rs101, %rs103}, %r108;
	// begin inline asm
	{ cvt.f32.bf16 %f489, %rs101;}

	// end inline asm
	fma.rn.f32 	%f568, %f488, %f489, %f567;
	// begin inline asm
	{ cvt.f32.bf16 %f490, %rs102;}

	// end inline asm
	// begin inline asm
	{ cvt.f32.bf16 %f491, %rs103;}

	// end inline asm
	fma.rn.f32 	%f569, %f490, %f491, %f568;
	// begin inline asm
	{ cvt.f32.bf16 %f492, %rs104;}

	// end inline asm
	// begin inline asm
	{ cvt.f32.bf16 %f493, %rs105;}

	// end inline asm
	fma.rn.f32 	%f570, %f492, %f493, %f569;
	// begin inline asm
	{ cvt.f32.bf16 %f494, %rs106;}

	// end inline asm
	// begin inline asm
	{ cvt.f32.bf16 %f495, %rs107;}

	// end inline asm
	fma.rn.f32 	%f571, %f494, %f495, %f570;
	// begin inline asm
	{ cvt.f32.bf16 %f496, %rs108;}

	// end inline asm
	// begin inline asm
	{ cvt.f32.bf16 %f497, %rs109;}

	// end inline asm
	fma.rn.f32 	%f572, %f496, %f497, %f571;
	// begin inline asm
	{ cvt.f32.bf16 %f498, %rs110;}

	// end inline asm
	// begin inline asm
	{ cvt.f32.bf16 %f499, %rs111;}

	// end inline asm
	fma.rn.f32 	%f573, %f498, %f499, %f572;
	// begin inline asm
	{ cvt.f32.bf16 %f500, %rs112;}

	// end inline asm
	// begin inline asm
	{ cvt.f32.bf16 %f501, %rs113;}

	// end inline asm
	fma.rn.f32 	%f574, %f500, %f501, %f573;
	// begin inline asm
	{ cvt.f32.bf16 %f502, %rs114;}

	// end inline asm
	// begin inline asm
	{ cvt.f32.bf16 %f503, %rs115;}

	// end inline asm
	fma.rn.f32 	%f575, %f502, %f503, %f574;
	ld.shared.v4.b32 	{%r112, %r113, %r114, %r115}, [%r55+32880];
	mov.b32 	{%rs128, %rs130}, %r115;
	mov.b32 	{%rs124, %rs126}, %r114;
	mov.b32 	{%rs120, %rs122}, %r113;
	mov.b32 	{%rs116, %rs118}, %r112;
	// begin inline asm
	{ cvt.f32.bf16 %f504, %rs116;}

	// end inline asm
	ld.shared.v4.b32 	{%r116, %r117, %r118, %r119}, [%r55+49264];
	mov.b32 	{%rs129, %rs131}, %r119;
	mov.b32 	{%rs125, %rs127}, %r118;
	mov.b32 	{%rs121, %rs123}, %r117;
	mov.b32 	{%rs117, %rs119}, %r116;
	// begin inline asm
	{ cvt.f32.bf16 %f505, %rs117;}

	// end inline asm
	fma.rn.f32 	%f576, %f504, %f505, %f575;
	// begin inline asm
	{ cvt.f32.bf16 %f506, %rs118;}

	// end inline asm
	// begin inline asm
	{ cvt.f32.bf16 %f507, %rs119;}

	// end inline asm
	fma.rn.f32 	%f577, %f506, %f507, %f576;
	// begin inline asm
	{ cvt.f32.bf16 %f508, %rs120;}

	// end inline asm
	// begin inline asm
	{ cvt.f32.bf16 %f509, %rs121;}

	// end inline asm
	fma.rn.f32 	%f578, %f508, %f509, %f577;
	// begin inline asm
	{ cvt.f32.bf16 %f510, %rs122;}

	// end inline asm
	// begin inline asm
	{ cvt.f32.bf16 %f511, %rs123;}

	// end inline asm
	fma.rn.f32 	%f579, %f510, %f511, %f578;
	// begin inline asm
	{ cvt.f32.bf16 %f512, %rs124;}

	// end inline asm
	// begin inline asm
	{ cvt.f32.bf16 %f513, %rs125;}

	// end inline asm
	fma.rn.f32 	%f580, %f512, %f513, %f579;
	// begin inline asm
	{ cvt.f32.bf16 %f514, %rs126;}

	// end inline asm
	// begin inline asm
	{ cvt.f32.bf16 %f515, %rs127;}

	// end inline asm
	fma.rn.f32 	%f581, %f514, %f515, %f580;
	// begin inline asm
	{ cvt.f32.bf16 %f516, %rs128;}

	// end inline asm
	// begin inline asm
	{ cvt.f32.bf16 %f517, %rs129;}

	// end inline asm
	fma.rn.f32 	%f582, %f516, %f517, %f581;
	// begin inline asm
	{ cvt.f32.bf16 %f518, %rs130;}

	// end inline asm
	// begin inline asm
	{ cvt.f32.bf16 %f519, %rs131;}

	// end inline asm
	fma.rn.f32 	%f1297, %f518, %f519, %f582;
$L__BB4_7:
	ld.param.u32 	%r299, [paged_flash_attention_bwd_64_bf16_param_13];
	setp.lt.s32 	%p5, %r299, 1;
	mov.f32 	%f1426, 0f00000000;
	mov.f32 	%f1427, %f1426;
	mov.f32 	%f1428, %f1426;
	mov.f32 	%f1429, %f1426;
	mov.f32 	%f1430, %f1426;
	mov.f32 	%f1431, %f1426;
	mov.f32 	%f1432, %f1426;
	mov.f32 	%f1433, %f1426;
	mov.f32 	%f1434, %f1426;
	mov.f32 	%f1435, %f1426;
	mov.f32 	%f1436, %f1426;
	mov.f32 	%f1437, %f1426;
	mov.f32 	%f1438, %f1426;
	mov.f32 	%f1439, %f1426;
	mov.f32 	%f1440, %f1426;
	mov.f32 	%f1441, %f1426;
	mov.f32 	%f1442, %f1426;
	mov.f32 	%f1443, %f1426;
	mov.f32 	%f1444, %f1426;
	mov.f32 	%f1445, %f1426;
	mov.f32 	%f1446, %f1426;
	mov.f32 	%f1447, %f1426;
	mov.f32 	%f1448, %f1426;
	mov.f32 	%f1449, %f1426;
	mov.f32 	%f1450, %f1426;
	mov.f32 	%f1451, %f1426;
	mov.f32 	%f1452, %f1426;
	mov.f32 	%f1453, %f1426;
	mov.f32 	%f1454, %f1426;
	mov.f32 	%f1455, %f1426;
	mov.f32 	%f1456, %f1426;
	mov.f32 	%f1457, %f1426;
	mov.f32 	%f1458, %f1426;
	mov.f32 	%f1459, %f1426;
	mov.f32 	%f1460, %f1426;
	mov.f32 	%f1461, %f1426;
	mov.f32 	%f1462, %f1426;
	mov.f32 	%f1463, %f1426;
	mov.f32 	%f1464, %f1426;
	mov.f32 	%f1465, %f1426;
	mov.f32 	%f1466, %f1426;
	mov.f32 	%f1467, %f1426;
	mov.f32 	%f1468, %f1426;
	mov.f32 	%f1469, %f1426;
	mov.f32 	%f1470, %f1426;
	mov.f32 	%f1471, %f1426;
	mov.f32 	%f1472, %f1426;
	mov.f32 	%f1473, %f1426;
	mov.f32 	%f1474, %f1426;
	mov.f32 	%f1475, %f1426;
	mov.f32 	%f1476, %f1426;
	mov.f32 	%f1477, %f1426;
	mov.f32 	%f1478, %f1426;
	mov.f32 	%f1479, %f1426;
	mov.f32 	%f1480, %f1426;
	mov.f32 	%f1481, %f1426;
	mov.f32 	%f1482, %f1426;
	mov.f32 	%f1483, %f1426;
	mov.f32 	%f1484, %f1426;
	mov.f32 	%f1485, %f1426;
	mov.f32 	%f1486, %f1426;
	mov.f32 	%f1487, %f1426;
	mov.f32 	%f1488, %f1426;
	mov.f32 	%f1489, %f1426;
	@%p5 bra 	$L__BB4_18;
	mul.lo.s32 	%r11, %r3, %r28;
	mov.b32 	%r306, 0;
	mov.f32 	%f1426, 0f00000000;
	mov.u32 	%r16, %tid.x;
$L__BB4_9:
	ld.param.u32 	%r300, [paged_flash_attention_bwd_64_bf16_param_13];
	shl.b32 	%r309, %r306, 6;
	add.s32 	%r121, %r309, 64;
	min.s32 	%r122, %r121, %r300;
	sub.s32 	%r14, %r122, %r309;
	shl.b32 	%r15, %r14, 6;
	setp.ge.s32 	%p6, %r16, %r15;
	@%p6 bra 	$L__BB4_12;
	mov.u32 	%r307, %r16;
$L__BB4_11:
	ld.param.u32 	%r302, [paged_flash_attention_bwd_64_bf16_param_15];
	ld.param.u64 	%rd174, [paged_flash_attention_bwd_64_bf16_param_6];
	ld.param.u64 	%rd173, [paged_flash_attention_bwd_64_bf16_param_2];
	ld.param.u64 	%rd172, [paged_flash_attention_bwd_64_bf16_param_1];
	shr.s32 	%r123, %r307, 31;
	shr.u32 	%r124, %r123, 26;
	add.s32 	%r125, %r307, %r124;
	and.b32  	%r126, %r125, -64;
	sub.s32 	%r127, %r307, %r126;
	shr.s32 	%r128, %r125, 6;
	add.s32 	%r129, %r128, %r309;
	div.s32 	%r130, %r129, %r302;
	mul.lo.s32 	%r131, %r130, %r302;
	sub.s32 	%r132, %r129, %r131;
	add.s32 	%r133, %r130, %r11;
	cvta.to.global.u64 	%rd27, %rd174;
	mul.wide.s32 	%rd28, %r133, 4;
	add.s64 	%rd29, %rd27, %rd28;
	ld.global.u32 	%r134, [%rd29];
	mul.lo.s32 	%r135, %r302, %r134;
	shl.b32 	%r136, %r135, 6;
	shl.b32 	%r137, %r132, 6;
	shl.b32 	%r138, %r307, 1;
	mov.u32 	%r139, smem_bf16;
	add.s32 	%r140, %r139, %r138;
	add.s32 	%r141, %r137, %r127;
	add.s32 	%r142, %r141, %r136;
	cvta.to.global.u64 	%rd30, %rd172;
	mul.wide.s32 	%rd31, %r142, 2;
	add.s64 	%rd32, %rd30, %rd31;
	ld.global.nc.u16 	%rs132, [%rd32];
	st.shared.u16 	[%r140+16384], %rs132;
	cvta.to.global.u64 	%rd33, %rd173;
	add.s64 	%rd34, %rd33, %rd31;
	ld.global.nc.u16 	%rs133, [%rd34];
	st.shared.u16 	[%r140+24576], %rs133;
	mov.u32 	%r143, %ntid.x;
	add.s32 	%r307, %r307, %r143;
	setp.lt.s32 	%p7, %r307, %r15;
	@%p7 bra 	$L__BB4_11;
$L__BB4_12:
	setp.ge.s32 	%p8, %r16, %r6;
	bar.sync 	0;
	setp.lt.s32 	%p9, %r14, 1;
	or.pred  	%p10, %p8, %p9;
	@%p10 bra 	$L__BB4_17;
	mov.u32 	%r146, smem_bf16;
	add.s32 	%r308, %r146, 24688;
	mov.b32 	%r310, 0;
$L__BB4_14:
	ld.param.u32 	%r304, [paged_flash_attention_bwd_64_bf16_param_17];
	setp.ne.s32 	%p11, %r304, 0;
	mov.u32 	%r147, %ctaid.y;
	shl.b32 	%r148, %r147, 7;
	mov.u32 	%r149, %tid.x;
	add.s32 	%r150, %r148, %r149;
	setp.lt.u32 	%p12, %r150, %r309;
	and.pred  	%p13, %p11, %p12;
	@%p13 bra 	$L__BB4_16;
	ld.param.f32 	%f1295, [paged_flash_attention_bwd_64_bf16_param_16];
	ld.param.u32 	%r303, [paged_flash_attention_bwd_64_bf16_param_15];
	ld.param.u64 	%rd178, [paged_flash_attention_bwd_64_bf16_param_9];
	ld.param.u64 	%rd177, [paged_flash_attention_bwd_64_bf16_param_8];
	ld.param.u64 	%rd175, [paged_flash_attention_bwd_64_bf16_param_6];
	mov.u32 	%r152, %tid.x;
	shl.b32 	%r153, %r152, 7;
	mov.u32 	%r154, smem_bf16;
	add.s32 	%r155, %r154, %r153;
	ld.shared.v4.b32 	{%r156, %r157, %r158, %r159}, [%r155];
	mov.b32 	{%rs146, %rs148}, %r159;
	mov.b32 	{%rs142, %rs144}, %r158;
	mov.b32 	{%rs138, %rs140}, %r157;
	mov.b32 	{%rs134, %rs136}, %r156;
	// begin inline asm
	{ cvt.f32.bf16 %f585, %rs134;}

	// end inline asm
	ld.shared.v4.b32 	{%r160, %r161, %r162, %r163}, [%r308+-8304];
	mov.b32 	{%rs147, %rs149}, %r163;
	mov.b32 	{%rs143, %rs145}, %r162;
	mov.b32 	{%rs139, %rs141}, %r161;
	mov.b32 	{%rs135, %rs137}, %r160;
	// begin inline asm
	{ cvt.f32.bf16 %f586, %rs135;}

	// end inline asm
	fma.rn.f32 	%f1096, %f585, %f586, 0f00000000;
	// begin inline asm
	{ cvt.f32.bf16 %f587, %rs136;}

	// end inline asm
	// begin inline asm
	{ cvt.f32.bf16 %f588, %rs137;}

	// end inline asm
	fma.rn.f32 	%f1097, %f587, %f588, %f1096;
	// begin inline asm
	{ cvt.f32.bf16 %f589, %rs138;}

	// end inline asm
	// begin inline asm
	{ cvt.f32.bf16 %f590, %rs139;}

	// end inline asm
	fma.rn.f32 	%f1098, %f589, %f590, %f1097;
	// begin inline asm
	{ cvt.f32.bf16 %f591, %rs140;}

	// end inline asm
	// begin inline asm
	{ cvt.f32.bf16 %f592, %rs141;}

	// end inline asm
	fma.rn.f32 	%f1099, %f591, %f592, %f1098;
	// begin inline asm
	{ cvt.f32.bf16 %f593, %rs142;}

	// end inline asm
	// begin inline asm
	{ cvt.f32.bf16 %f594, %rs143;}

	// end inline asm
	fma.rn.f32 	%f1100, %f593, %f594, %f1099;
	// begin inline asm
	{ cvt.f32.bf16 %f595, %rs144;}

	// end inline asm
	// begin inline asm
	{ cvt.f32.bf16 %f596, %rs145;}

	// end inline asm
	fma.rn.f32 	%f1101, %f595, %f596, %f1100;
	// begin inline asm
	{ cvt.f32.bf16 %f597, %rs146;}

	// end inline asm
	// begin inline asm
	{ cvt.f32.bf16 %f598, %rs147;}

	// end inline asm
	fma.rn.f32 	%f1102, %f597, %f598, %f1101;
	// begin inline asm
	{ cvt.f32.bf16 %f599, %rs148;}

	// end inline asm
	// begin inline asm
	{ cvt.f32.bf16 %f600, %rs149;}

	// end inline asm
	fma.rn.f32 	%f1103, %f599, %f600, %f1102;
	ld.shared.v4.b32 	{%r164, %r165, %r166, %r167}, [%r155+16];
	mov.b32 	{%rs162, %rs164}, %r167;
	mov.b32 	{%rs158, %rs160}, %r166;
	mov.b32 	{%rs154, %rs156}, %r165;
	mov.b32 	{%rs150, %rs152}, %r164;
	// begin inline asm
	{ cvt.f32.bf16 %f601, %rs150;}

	// end inline asm
	ld.shared.v4.b32 	{%r168, %r169, %r170, %r171}, [%r308+-8288];
	mov.b32 	{%rs163, %rs165}, %r171;
	mov.b32 	{%rs159, %rs161}, %r170;
	mov.b32 	{%rs155, %rs157}, %r169;
	mov.b32 	{%rs151, %rs153}, %r168;
	// begin inline asm
	{ cvt.f32.bf16 %f602, %rs151;}

	// end inline asm
	fma.rn.f32 	%f1104, %f601, %f602, %f1103;
	// begin inline asm
	{ cvt.f32.bf16 %f603, %rs152;}

	// end inline asm
	// begin inline asm
	{ cvt.f32.bf16 %f604, %rs153;}

	// end inline asm
	fma.rn.f32 	%f1105, %f603, %f604, %f1104;
	// begin inline asm
	{ cvt.f32.bf16 %f605, %rs154;}

	// end inline asm
	// begin inline asm
	{ cvt.f32.bf16 %f606, %rs155;}

	// end inline asm
	fma.rn.f32 	%f1106, %f605, %f606, %f1105;
	// begin inline asm
	{ cvt.f32.bf16 %f607, %rs156;}

	// end inline asm
	// begin inline asm
	{ cvt.f32.bf16 %f608, %rs157;}

	// end inline asm
	fma.rn.f32 	%f1107, %f607, %f608, %f1106;
	// begin inline asm
	{ cvt.f32.bf16 %f609, %rs158;}

	// end inline asm
	// begin inline asm
	{ cvt.f32.bf16 %f610, %rs159;}

	// end inline asm
	fma.rn.f32 	%f1108, %f609, %f610, %f1107;
	// begin inline asm
	{ cvt.f32.bf16 %f611, %rs160;}

	// end inline asm
	// begin inline asm
	{ cvt.f32.bf16 %f612, %rs161;}

	// end inline asm
	fma.rn.f32 	%f1109, %f611, %f612, %f1108;
	// begin inline asm
	{ cvt.f32.bf16 %f613, %rs162;}

	// end inline asm
	// begin inline asm
	{ cvt.f32.bf16 %f614, %rs163;}

	// end inline asm
	fma.rn.f32 	%f1110, %f613, %f614, %f1109;
	// begin inline asm
	{ cvt.f32.bf16 %f615, %rs164;}

	// end inline asm
	// begin inline asm
	{ cvt.f32.bf16 %f616, %rs165;}

	// end inline asm
	fma.rn.f32 	%f1111, %f615, %f616, %f1110;
	ld.shared.v4.b32 	{%r172, %r173, %r174, %r175}, [%r155+32];
	mov.b32 	{%rs178, %rs180}, %r175;
	mov.b32 	{%rs174, %rs176}, %r174;
	mov.b32 	{%rs170, %rs172}, %r173;
	mov.b32 	{%rs166, %rs168}, %r172;
	// begin inline asm
	{ cvt.f32.bf16 %f617, %rs166;}

	// end inline asm
	ld.shared.v4.b32 	{%r176, %r177, %r178, %r179}, [%r308+-8272];
	mov.b32 	{%rs179, %rs181}, %r179;
	mov.b32 	{%rs175, %rs177}, %r178;
	mov.b32 	{%rs171, %rs173}, %r177;
	mov.b32 	{%rs167, %rs169}, %r176;
	// begin inline asm
	{ cvt.f32.bf16 %f618, %rs167;}

	// end inline asm
	fma.rn.f32 	%f1112, %f617, %f618, %f1111;
	// begin inline asm
	{ cvt.f32.bf16 %f619, %rs168;}

	// end inline asm
	// begin inline asm
	{ cvt.f32.bf16 %f620, %rs169;}

	// end inline asm
	fma.rn.f32 	%f1113, %f619, %f620, %f1112;
	// begin inline asm
	{ cvt.f32.bf16 %f621, %rs170;}

	// end inline asm
	// begin inline asm
	{ cvt.f32.bf16 %f622, %rs171;}

	// end inline asm
	fma.rn.f32 	%f1114, %f621, %f622, %f1113;
	// begin inline asm
	{ cvt.f32.bf16 %f623, %rs172;}

	// end inline asm
	// begin inline asm
	{ cvt.f32.bf16 %f624, %rs173;}

	// end inline asm
	fma.rn.f32 	%f1115, %f623, %f624, %f1114;
	// begin inline asm
	{ cvt.f32.bf16 %f625, %rs174;}

	// end inline asm
	// begin inline asm
	{ cvt.f32.bf16 %f626, %rs175;}

	// end inline asm
	fma.rn.f32 	%f1116, %f625, %f626, %f1115;
	// begin inline asm
	{ cvt.f32.bf16 %f627, %rs176;}

	// end inline asm
	// begin inline asm
	{ cvt.f32.bf16 %f628, %rs177;}

	// end inline asm
	fma.rn.f32 	%f1117, %f627, %f628, %f1116;
	// begin inline asm
	{ cvt.f32.bf16 %f629, %rs178;}

	// end inline asm
	// begin inline asm
	{ cvt.f32.bf16 %f630, %rs179;}

	// end inline asm
	fma.rn.f32 	%f1118, %f629, %f630, %f1117;
	// begin inline asm
	{ cvt.f32.bf16 %f631, %rs180;}

	// end inline asm
	// begin inline asm
	{ cvt.f32.bf16 %f632, %rs181;}

	// end inline asm
	fma.rn.f32 	%f1119, %f631, %f632, %f1118;
	ld.shared.v4.b32 	{%r180, %r181, %r182, %r183}, [%r155+48];
	mov.b32 	{%rs194, %rs196}, %r183;
	mov.b32 	{%rs190, %rs192}, %r182;
	mov.b32 	{%rs186, %rs188}, %r181;
	mov.b32 	{%rs182, %rs184}, %r180;
	// begin inline asm
	{ cvt.f32.bf16 %f633, %rs182;}

	// end inline asm
	ld.shared.v4.b32 	{%r184, %r185, %r186, %r187}, [%r308+-8256];
	mov.b32 	{%rs195, %rs197}, %r187;
	mov.b32 	{%rs191, %rs193}, %r186;
	mov.b32 	{%rs187, %rs189}, %r185;
	mov.b32 	{%rs183, %rs185}, %r184;
	// begin inline asm
	{ cvt.f32.bf16 %f634, %rs183;}

	// end inline asm
	fma.rn.f32 	%f1120, %f633, %f634, %f1119;
	// begin inline asm
	{ cvt.f32.bf16 %f635, %rs184;}

	// end inline asm
	// begin inline asm
	{ cvt.f32.bf16 %f636, %rs185;}

	// end inline asm
	fma.rn.f32 	%f1121, %f635, %f636, %f1120;
	// begin inline asm
	{ cvt.f32.bf16 %f637, %rs186;}

	// end inline asm
	// begin inline asm
	{ cvt.f32.bf16 %f638, %rs187;}

	// end inline asm
	fma.rn.f32 	%f1122, %f637, %f638, %f1121;
	// begin inline asm
	{ cvt.f32.bf16 %f639, %rs188;}

	// end inline asm
	// begin inline asm
	{ cvt.f32.bf16 %f640, %rs189;}

	// end inline asm
	fma.rn.f32 	%f1123, %f639, %f640, %f1122;
	// begin inline asm
	{ cvt.f32.bf16 %f641, %rs190;}

	// end inline asm
	// begin inline asm
	{ cvt.f32.bf16 %f642, %rs191;}

	// end inline asm
	fma.rn.f32 	%f1124, %f641, %f642, %f1123;
	// begin inline asm
	{ cvt.f32.bf16 %f643, %rs192;}

	// end inline asm
	// begin inline asm
	{ cvt.f32.bf16 %f644, %rs193;}

	// end inline asm
	fma.rn.f32 	%f1125, %f643, %f644, %f1124;
	// begin inline asm
	{ cvt.f32.bf16 %f645, %rs194;}

	// end inline asm
	// begin inline asm
	{ cvt.f32.bf16 %f646, %rs195;}

	// end inline asm
	fma.rn.f32 	%f1126, %f645, %f646, %f1125;
	// begin inline asm
	{ cvt.f32.bf16 %f647, %rs196;}

	// end inline asm
	// begin inline asm
	{ cvt.f32.bf16 %f648, %rs197;}

	// end inline asm
	fma.rn.f32 	%f1127, %f647, %f648, %f1126;
	ld.shared.v4.b32 	{%r188, %r189, %r190, %r191}, [%r155+64];
	mov.b32 	{%rs210, %rs212}, %r191;
	mov.b32 	{%rs206, %rs208}, %r190;
	mov.b32 	{%rs202, %rs204}, %r189;
	mov.b32 	{%rs198, %rs200}, %r188;
	// begin inline asm
	{ cvt.f32.bf16 %f649, %rs198;}

	// end inline asm
	ld.shared.v4.b32 	{%r192, %r193, %r194, %r195}, [%r308+-8240];
	mov.b32 	{%rs211, %rs213}, %r195;
	mov.b32 	{%rs207, %rs209}, %r194;
	mov.b32 	{%rs203, %rs205}, %r193;
	mov.b32 	{%rs199, %rs201}, %r192;
	// begin inline asm
	{ cvt.f32.bf16 %f650, %rs199;}

	// end inline asm
	fma.rn.f32 	%f1128, %f649, %f650, %f1127;
	// begin inline asm
	{ cvt.f32.bf16 %f651, %rs200;}

	// end inline asm
	// begin inline asm
	{ cvt.f32.bf16 %f652, %rs201;}

	// end inline asm
	fma.rn.f32 	%f1129, %f651, %f652, %f1128;
	// begin inline asm
	{ cvt.f32.bf16 %f653, %rs202;}

	// end inline asm
	// begin inline asm
	{ cvt.f32.bf16 %f654, %rs203;}

	// end inline asm
	fma.rn.f32 	%f1130, %f653, %f654, %f1129;
	// begin inline asm
	{ cvt.f32.bf16 %f655, %rs204;}

	// end inline asm
	// begin inline asm
	{ cvt.f32.bf16 %f656, %rs205;}

	// end inline asm
	fma.rn.f32 	%f1131, %f655, %f656, %f1130;
	// begin inline asm
	{ cvt.f32.bf16 %f657, %rs206;}

	// end inline asm
	// begin inline asm
	{ cvt.f32.bf16 %f658, %rs207;}

	// end inline asm
	fma.rn.f32 	%f1132, %f657, %f658, %f1131;
	// begin inline asm
	{ cvt.f32.bf16 %f659, %rs208;}

	// end inline asm
	// begin inline asm
	{ cvt.f32.bf16 %f660, %rs209;}

	// end inline asm
	fma.rn.f32 	%f1133, %f659, %f660, %f1132;
	// begin inline asm
	{ cvt.f32.bf16 %f661, %rs210;}

	// end inline asm
	// begin inline asm
	{ cvt.f32.bf16 %f662, %rs211;}

	// end inline asm
	fma.rn.f32 	%f1134, %f661, %f662, %f1133;
	// begin inline asm
	{ cvt.f32.bf16 %f663, %rs212;}

	// end inline asm
	// begin inline asm
	{ cvt.f32.bf16 %f664, %rs213;}

	// end inline asm
	fma.rn.f32 	%f1135, %f663, %f664, %f1134;
	ld.shared.v4.b32 	{%r196, %r197, %r198, %r199}, [%r155+80];
	mov.b32 	{%rs226, %rs228}, %r199;
	mov.b32 	{%rs222, %rs224}, %r198;
	mov.b32 	{%rs218, %rs220}, %r197;
	mov.b32 	{%rs214, %rs216}, %r196;
	// begin inline asm
	{ cvt.f32.bf16 %f665, %rs214;}

	// end inline asm
	ld.shared.v4.b32 	{%r200, %r201, %r202, %r203}, [%r308+-8224];
	mov.b32 	{%rs227, %rs229}, %r203;
	mov.b32 	{%rs223, %rs225}, %r202;
	mov.b32 	{%rs219, %rs221}, %r201;
	mov.b32 	{%rs215, %rs217}, %r200;
	// begin inline asm
	{ cvt.f32.bf16 %f666, %rs215;}

	// end inline asm
	fma.rn.f32 	%f1136, %f665, %f666, %f1135;
	// begin inline asm
	{ cvt.f32.bf16 %f667, %rs216;}

	// end inline asm
	// begin inline asm
	{ cvt.f32.bf16 %f668, %rs217;}

	// end inline asm
	fma.rn.f32 	%f1137, %f667, %f668, %f1136;
	// begin inline asm
	{ cvt.f32.bf16 %f669, %rs218;}

	// end inline asm
	// begin inline asm
	{ cvt.f32.bf16 %f670, %rs219;}

	// end inline asm
	fma.rn.f32 	%f1138, %f669, %f670, %f1137;
	// begin inline asm
	{ cvt.f32.bf16 %f671, %rs220;}

	// end inline asm
	// begin inline asm
	{ cvt.f32.bf16 %f672, %rs221;}

	// end inline asm
	fma.rn.f32 	%f1139, %f671, %f672, %f1138;
	// begin inline asm
	{ cvt.f32.bf16 %f673, %rs222;}

	// end inline asm
	// begin inline asm
	{ cvt.f32.bf16 %f674, %rs223;}

	// end inline asm
	fma.rn.f32 	%f1140, %f673, %f674, %f1139;
	// begin inline asm
	{ cvt.f32.bf16 %f675, %rs224;}

	// end inline asm
	// begin inline asm
	{ cvt.f32.bf16 %f676, %rs225;}

	// end inline asm
	fma.rn.f32 	%f1141, %f675, %f676, %f1140;
	// begin inline asm
	{ cvt.f32.bf16 %f677, %rs226;}

	// end inline asm
	// begin inline asm
	{ cvt.f32.bf16 %f678, %rs227;}

	// end inline asm
	fma.rn.f32 	%f1142, %f677, %f678, %f1141;
	// begin inline asm
	{ cvt.f32.bf16 %f679, %rs228;}

	// end inline asm
	// begin inline asm
	{ cvt.f32.bf16 %f680, %rs229;}

	// end inline asm
	fma.rn.f32 	%f1143, %f679, %f680, %f1142;
	ld.shared.v4.b32 	{%r204, %r205, %r206, %r207}, [%r155+96];
	mov.b32 	{%rs242, %rs244}, %r207;
	mov.b32 	{%rs238, %rs240}, %r206;
	mov.b32 	{%rs234, %rs236}, %r205;
	mov.b32 	{%rs230, %rs232}, %r204;
	// begin inline asm
	{ cvt.f32.bf16 %f681, %rs230;}

	// end inline asm
	ld.shared.v4.b32 	{%r208, %r209, %r210, %r211}, [%r308+-8208];
	mov.b32 	{%rs243, %rs245}, %r211;
	mov.b32 	{%rs239, %rs241}, %r210;
	mov.b32 	{%rs235, %rs237}, %r209;
	mov.b32 	{%rs231, %rs233}, %r208;
	// begin inline asm
	{ cvt.f32.bf16 %f682, %rs231;}

	// end inline asm
	fma.rn.f32 	%f1144, %f681, %f682, %f1143;
	// begin inline asm
	{ cvt.f32.bf16 %f683, %rs232;}

	// end inline asm
	// begin inline asm
	{ cvt.f32.bf16 %f684, %rs233;}

	// end inline asm
	fma.rn.f32 	%f1145, %f683, %f684, %f1144;
	// begin inline asm
	{ cvt.f32.bf16 %f685, %rs234;}

	// end inline asm
	// begin inline asm
	{ cvt.f32.bf16 %f686, %rs235;}

	// end inline asm
	fma.rn.f32 	%f1146, %f685, %f686, %f1145;
	// begin inline asm
	{ cvt.f32.bf16 %f687, %rs236;}

	// end inline asm
	// begin inline asm
	{ cvt.f32.bf16 %f688, %rs237;}

	// end inline asm
	fma.rn.f32 	%f1147, %f687, %f688, %f1146;
	// begin inline asm
	{ cvt.f32.bf16 %f689, %rs238;}

	// end inline asm
	// begin inline asm
	{ cvt.f32.bf16 %f690, %rs239;}

	// end inline asm
	fma.rn.f32 	%f1148, %f689, %f690, %f1147;
	// begin inline asm
	{ cvt.f32.bf16 %f691, %rs240;}

	// end inline asm
	// begin inline asm
	{ cvt.f32.bf16 %f692, %rs241;}

	// end inline asm
	fma.rn.f32 	%f1149, %f691, %f692, %f1148;
	// begin inline asm
	{ cvt.f32.bf16 %f693, %rs242;}

	// end inline asm
	// begin inline asm
	{ cvt.f32.bf16 %f694, %rs243;}

	// end inline asm
	fma.rn.f32 	%f1150, %f693, %f694, %f1149;
	// begin inline asm
	{ cvt.f32.bf16 %f695, %rs244;}

	// end inline asm
	// begin inline asm
	{ cvt.f32.bf16 %f696, %rs245;}

	// end inline asm
	fma.rn.f32 	%f1151, %f695, %f696, %f1150;
	ld.shared.v4.b32 	{%r212, %r213, %r214, %r215}, [%r155+112];
	mov.b32 	{%rs258, %rs260}, %r215;
	mov.b32 	{%rs254, %rs256}, %r214;
	mov.b32 	{%rs250, %rs252}, %r213;
	mov.b32 	{%rs246, %rs248}, %r212;
	// begin inline asm
	{ cvt.f32.bf16 %f697, %rs246;}

	// end inline asm
	ld.shared.v4.b32 	{%r216, %r217, %r218, %r219}, [%r308+-8192];
	mov.b32 	{%rs259, %rs261}, %r219;
	mov.b32 	{%rs255, %rs257}, %r218;
	mov.b32 	{%rs251, %rs253}, %r217;
	mov.b32 	{%rs247, %rs249}, %r216;
	// begin inline asm
	{ cvt.f32.bf16 %f698, %rs247;}

	// end inline asm
	fma.rn.f32 	%f1152, %f697, %f698, %f1151;
	// begin inline asm
	{ cvt.f32.bf16 %f699, %rs248;}

	// end inline asm
	// begin inline asm
	{ cvt.f32.bf16 %f700, %rs249;}

	// end inline asm
	fma.rn.f32 	%f1153, %f699, %f700, %f1152;
	// begin inline asm
	{ cvt.f32.bf16 %f701, %rs250;}

	// end inline asm
	// begin inline asm
	{ cvt.f32.bf16 %f702, %rs251;}

	// end inline asm
	fma.rn.f32 	%f1154, %f701, %f702, %f1153;
	// begin inline asm
	{ cvt.f32.bf16 %f703, %rs252;}

	// end inline asm
	// begin inline asm
	{ cvt.f32.bf16 %f704, %rs253;}

	// end inline asm
	fma.rn.f32 	%f1155, %f703, %f704, %f1154;
	// begin inline asm
	{ cvt.f32.bf16 %f705, %rs254;}

	// end inline asm
	// begin inline asm
	{ cvt.f32.bf16 %f706, %rs255;}

	// end inline asm
	fma.rn.f32 	%f1156, %f705, %f706, %f1155;
	// begin inline asm
	{ cvt.f32.bf16 %f707, %rs256;}

	// end inline asm
	// begin inline asm
	{ cvt.f32.bf16 %f708, %rs257;}

	// end inline asm
	fma.rn.f32 	%f1157, %f707, %f708, %f1156;
	// begin inline asm
	{ cvt.f32.bf16 %f709, %rs258;}

	// end inline asm
	// begin inline asm
	{ cvt.f32.bf16 %f710, %rs259;}

	// end inline asm
	fma.rn.f32 	%f1158, %f709, %f710, %f1157;
	// begin inline asm
	{ cvt.f32.bf16 %f711, %rs260;}

	// end inline asm
	// begin inline asm
	{ cvt.f32.bf16 %f712, %rs261;}

	// end inline asm
	fma.rn.f32 	%f1159, %f711, %f712, %f1158;
	mul.f32 	%f1160, %f1295, %f1159;
	sub.f32 	%f1161, %f1160, %f1296;
	mul.f32 	%f1162, %f1161, 0f3FB8AA3B;
	ex2.approx.f32 	%f1163, %f1162;
	ld.shared.v4.b32 	{%r220, %r221, %r222, %r223}, [%r155+32768];
	mov.b32 	{%rs274, %rs276}, %r223;
	mov.b32 	{%rs270, %rs272}, %r222;
	mov.b32 	{%rs266, %rs268}, %r221;
	mov.b32 	{%rs262, %rs264}, %r220;
	// begin inline asm
	{ cvt.f32.bf16 %f713, %rs262;}

	// end inline asm
	ld.shared.v4.b32 	{%r224, %r225, %r226, %r227}, [%r308+-112];
	mov.b32 	{%rs275, %rs277}, %r227;
	mov.b32 	{%rs271, %rs273}, %r226;
	mov.b32 	{%rs267, %rs269}, %r225;
	mov.b32 	{%rs263, %rs265}, %r224;
	// begin inline asm
	{ cvt.f32.bf16 %f714, %rs263;}

	// end inline asm
	fma.rn.f32 	%f1164, %f713, %f714, 0f00000000;
	// begin inline asm
	{ cvt.f32.bf16 %f715, %rs264;}

	// end inline asm
	// begin inline asm
	{ cvt.f32.bf16 %f716, %rs265;}

	// end inline asm
	fma.rn.f32 	%f1165, %f715, %f716, %f1164;
	// begin inline asm
	{ cvt.f32.bf16 %f717, %rs266;}

	// end inline asm
	// begin inline asm
	{ cvt.f32.bf16 %f718, %rs267;}

	// end inline asm
	fma.rn.f32 	%f1166, %f717, %f718, %f1165;
	// begin inline asm
	{ cvt.f32.bf16 %f719, %rs268;}

	// end inline asm
	// begin inline asm
	{ cvt.f32.bf16 %f720, %rs269;}

	// end inline asm
	fma.rn.f32 	%f1167, %f719, %f720, %f1166;
	// begin inline asm
	{ cvt.f32.bf16 %f721, %rs270;}

	// end inline asm
	// begin inline asm
	{ cvt.f32.bf16 %f722, %rs271;}

	// end inline asm
	fma.rn.f32 	%f1168, %f721, %f722, %f1167;
	// begin inline asm
	{ cvt.f32.bf16 %f723, %rs272;}

	// end inline asm
	// begin inline asm
	{ cvt.f32.bf16 %f724, %rs273;}

	// end inline asm
	fma.rn.f32 	%f1169, %f723, %f724, %f1168;
	// begin inline asm
	{ cvt.f32.bf16 %f725, %rs274;}

	// end inline asm
	// begin inline asm
	{ cvt.f32.bf16 %f726, %rs275;}

	// end inline asm
	fma.rn.f32 	%f1170, %f725, %f726, %f1169;
	// begin inline asm
	{ cvt.f32.bf16 %f727, %rs276;}

	// end inline asm
	// begin inline asm
	{ cvt.f32.bf16 %f728, %rs277;}

	// end inline asm
	fma.rn.f32 	%f1171, %f727, %f728, %f1170;
	ld.shared.v4.b32 	{%r228, %r229, %r230, %r231}, [%r155+32784];
	mov.b32 	{%rs290, %rs292}, %r231;
	mov.b32 	{%rs286, %rs288}, %r230;
	mov.b32 	{%rs282, %rs284}, %r229;
	mov.b32 	{%rs278, %rs280}, %r228;
	// begin inline asm
	{ cvt.f32.bf16 %f729, %rs278;}

	// end inline asm
	ld.shared.v4.b32 	{%r232, %r233, %r234, %r235}, [%r308+-96];
	mov.b32 	{%rs291, %rs293}, %r235;
	mov.b32 	{%rs287, %rs289}, %r234;
	mov.b32 	{%rs283, %rs285}, %r233;
	mov.b32 	{%rs279, %rs281}, %r232;
	// begin inline asm
	{ cvt.f32.bf16 %f730, %rs279;}

	// end inline asm
	fma.rn.f32 	%f1172, %f729, %f730, %f1171;
	// begin inline asm
	{ cvt.f32.bf16 %f731, %rs280;}

	// end inline asm
	// begin inline asm
	{ cvt.f32.bf16 %f732, %rs281;}

	// end inline asm
	fma.rn.f32 	%f1173, %f731, %f732, %f1172;
	// begin inline asm
	{ cvt.f32.bf16 %f733, %rs282;}

	// end inline asm
	// begin inline asm
	{ cvt.f32.bf16 %f734, %rs283;}

	// end inline asm
	fma.rn.f32 	%f1174, %f733, %f734, %f1173;
	// begin inline asm
	{ cvt.f32.bf16 %f735, %rs284;}

	// end inline asm
	// begin inline asm
	{ cvt.f32.bf16 %f736, %rs285;}

	// end inline asm
	fma.rn.f32 	%f1175, %f735, %f736, %f1174;
	// begin inline asm
	{ cvt.f32.bf16 %f737, %rs286;}

	// end inline asm
	// begin inline asm
	{ cvt.f32.bf16 %f738, %rs287;}

	// end inline asm
	fma.rn.f32 	%f1176, %f737, %f738, %f1175;
	// begin inline asm
	{ cvt.f32.bf16 %f739, %rs288;}

	// end inline asm
	// begin inline asm
	{ cvt.f32.bf16 %f740, %rs289;}

	// end inline asm
	fma.rn.f32 	%f1177, %f739, %f740, %f1176;
	// begin inline asm
	{ cvt.f32.bf16 %f741, %rs290;}

	// end inline asm
	// begin inline asm
	{ cvt.f32.bf16 %f742, %rs291;}

	// end inline asm
	fma.rn.f32 	%f1178, %f741, %f742, %f1177;
	// begin inline asm
	{ cvt.f32.bf16 %f743, %rs292;}

	// end inline asm
	// begin inline asm
	{ cvt.f32.bf16 %f744, %rs293;}

	// end inline asm
	fma.rn.f32 	%f1179, %f743, %f744, %f1178;
	ld.shared.v4.b32 	{%r236, %r237, %r238, %r239}, [%r155+32800];
	mov.b32 	{%rs306, %rs308}, %r239;
	mov.b32 	{%rs302, %rs304}, %r238;
	mov.b32 	{%rs298, %rs300}, %r237;
	mov.b32 	{%rs294, %rs296}, %r236;
	// begin inline asm
	{ cvt.f32.bf16 %f745, %rs294;}

	// end inline asm
	ld.shared.v4.b32 	{%r240, %r241, %r242, %r243}, [%r308+-80];
	mov.b32 	{%rs307, %rs309}, %r243;
	mov.b32 	{%rs303, %rs305}, %r242;
	mov.b32 	{%rs299, %rs301}, %r241;
	mov.b32 	{%rs295, %rs297}, %r240;
	// begin inline asm
	{ cvt.f32.bf16 %f746, %rs295;}

	// end inline asm
	fma.rn.f32 	%f1180, %f745, %f746, %f1179;
	// begin inline asm
	{ cvt.f32.bf16 %f747, %rs296;}

	// end inline asm
	// begin inline asm
	{ cvt.f32.bf16 %f748, %rs297;}

	// end inline asm
	fma.rn.f32 	%f1181, %f747, %f748, %f1180;
	// begin inline asm
	{ cvt.f32.bf16 %f749, %rs298;}

	// end inline asm
	// begin inline asm
	{ cvt.f32.bf16 %f750, %rs299;}

	// end inline asm
	fma.rn.f32 	%f1182, %f749, %f750, %f1181;
	// begin inline asm
	{ cvt.f32.bf16 %f751, %rs300;}

	// end inline asm
	// begin inline asm
	{ cvt.f32.bf16 %f752, %rs301;}

	// end inline asm
	fma.rn.f32 	%f1183, %f751, %f752, %f1182;
	// begin inline asm
	{ cvt.f32.bf16 %f753, %rs302;}

	// end inline asm
	// begin inline asm
	{ cvt.f32.bf16 %f754, %rs303;}

	// end inline asm
	fma.rn.f32 	%f1184, %f753, %f754, %f1183;
	// begin inline asm
	{ cvt.f32.bf16 %f755, %rs304;}

	// end inline asm
	// begin inline asm
	{ cvt.f32.bf16 %f756, %rs305;}

	// end inline asm
	fma.rn.f32 	%f1185, %f755, %f756, %f1184;
	// begin inline asm
	{ cvt.f32.bf16 %f757, %rs306;}

	// end inline asm
	// begin inline asm
	{ cvt.f32.bf16 %f758, %rs307;}

	// end inline asm
	fma.rn.f32 	%f1186, %f757, %f758, %f1185;
	// begin inline asm
	{ cvt.f32.bf16 %f759, %rs308;}

	// end inline asm
	// begin inline asm
	{ cvt.f32.bf16 %f760, %rs309;}

	// end inline asm
	fma.rn.f32 	%f1187, %f759, %f760, %f1186;
	ld.shared.v4.b32 	{%r244, %r245, %r246, %r247}, [%r155+32816];
	mov.b32 	{%rs322, %rs324}, %r247;
	mov.b32 	{%rs318, %rs320}, %r246;
	mov.b32 	{%rs314, %rs316}, %r245;
	mov.b32 	{%rs310, %rs312}, %r244;
	// begin inline asm
	{ cvt.f32.bf16 %f761, %rs310;}

	// end inline asm
	ld.shared.v4.b32 	{%r248, %r249, %r250, %r251}, [%r308+-64];
	mov.b32 	{%rs323, %rs325}, %r251;
	mov.b32 	{%rs319, %rs321}, %r250;
	mov.b32 	{%rs315, %rs317}, %r249;
	mov.b32 	{%rs311, %rs313}, %r248;
	// begin inline asm
	{ cvt.f32.bf16 %f762, %rs311;}

	// end inline asm
	fma.rn.f32 	%f1188, %f761, %f762, %f1187;
	// begin inline asm
	{ cvt.f32.bf16 %f763, %rs312;}

	// end inline asm
	// begin inline asm
	{ cvt.f32.bf16 %f764, %rs313;}

	// end inline asm
	fma.rn.f32 	%f1189, %f763, %f764, %f1188;
	// begin inline asm
	{ cvt.f32.bf16 %f765, %rs314;}

	// end inline asm
	// begin inline asm
	{ cvt.f32.bf16 %f766, %rs315;}

	// end inline asm
	fma.rn.f32 	%f1190, %f765, %f766, %f1189;
	// begin inline asm
	{ cvt.f32.bf16 %f767, %rs316;}

	// end inline asm
	// begin inline asm
	{ cvt.f32.bf16 %f768, %rs317;}

	// end inline asm
	fma.rn.f32 	%f1191, %f767, %f768, %f1190;
	// begin inline asm
	{ cvt.f32.bf16 %f769, %rs318;}

	// end inline asm
	// begin inline asm
	{ cvt.f32.bf16 %f770, %rs319;}

	// end inline asm
	fma.rn.f32 	%f1192, %f769, %f770, %f1191;
	// begin inline asm
	{ cvt.f32.bf16 %f771, %rs320;}

	// end inline asm
	// begin inline asm
	{ cvt.f32.bf16 %f772, %rs321;}

	// end inline asm
	fma.rn.f32 	%f1193, %f771, %f772, %f1192;
	// begin inline asm
	{ cvt.f32.bf16 %f773, %rs322;}

	// end inline asm
	// begin inline asm
	{ cvt.f32.bf16 %f774, %rs323;}

	// end inline asm
	fma.rn.f32 	%f1194, %f773, %f774, %f1193;
	// begin inline asm
	{ cvt.f32.bf16 %f775, %rs324;}

	// end inline asm
	// begin inline asm
	{ cvt.f32.bf16 %f776, %rs325;}

	// end inline asm
	fma.rn.f32 	%f1195, %f775, %f776, %f1194;
	ld.shared.v4.b32 	{%r252, %r253, %r254, %r255}, [%r155+32832];
	mov.b32 	{%rs338, %rs340}, %r255;
	mov.b32 	{%rs334, %rs336}, %r254;
	mov.b32 	{%rs330, %rs332}, %r253;
	mov.b32 	{%rs326, %rs328}, %r252;
	// begin inline asm
	{ cvt.f32.bf16 %f777, %rs326;}

	// end inline asm
	ld.shared.v4.b32 	{%r256, %r257, %r258, %r259}, [%r308+-48];
	mov.b32 	{%rs339, %rs341}, %r259;
	mov.b32 	{%rs335, %rs337}, %r258;
	mov.b32 	{%rs331, %rs333}, %r257;
	mov.b32 	{%rs327, %rs329}, %r256;
	// begin inline asm
	{ cvt.f32.bf16 %f778, %rs327;}

	// end inline asm
	fma.rn.f32 	%f1196, %f777, %f778, %f1195;
	// begin inline asm
	{ cvt.f32.bf16 %f779, %rs328;}

	// end inline asm
	// begin inline asm
	{ cvt.f32.bf16 %f780, %rs329;}

	// end inline asm
	fma.rn.f32 	%f1197, %f779, %f780, %f1196;
	// begin inline asm
	{ cvt.f32.bf16 %f781, %rs330;}

	// end inline asm
	// begin inline asm
	{ cvt.f32.bf16 %f782, %rs331;}

	// end inline asm
	fma.rn.f32 	%f1198, %f781, %f782, %f1197;
	// begin inline asm
	{ cvt.f32.bf16 %f783, %rs332;}

	// end inline asm
	// begin inline asm
	{ cvt.f32.bf16 %f784, %rs333;}

	// end inline asm
	fma.rn.f32 	%f1199, %f783, %f784, %f1198;
	// begin inline asm
	{ cvt.f32.bf16 %f785, %rs334;}

	// end inline asm
	// begin inline asm
	{ cvt.f32.bf16 %f786, %rs335;}

	// end inline asm
	fma.rn.f32 	%f1200, %f785, %f786, %f1199;
	// begin inline asm
	{ cvt.f32.bf16 %f787, %rs336;}

	// end inline asm
	// begin inline asm
	{ cvt.f32.bf16 %f788, %rs337;}

	// end inline asm
	fma.rn.f32 	%f1201, %f787, %f788, %f1200;
	// begin inline asm
	{ cvt.f32.bf16 %f789, %rs338;}

	// end inline asm
	// begin inline asm
	{ cvt.f32.bf16 %f790, %rs339;}

	// end inline asm
	fma.rn.f32 	%f1202, %f789, %f790, %f1201;
	// begin inline asm
	{ cvt.f32.bf16 %f791, %rs340;}

	// end inline asm
	// begin inline asm
	{ cvt.f32.bf16 %f792, %rs341;}

	// end inline asm
	fma.rn.f32 	%f1203, %f791, %f792, %f1202;
	ld.shared.v4.b32 	{%r260, %r261, %r262, %r263}, [%r155+32848];
	mov.b32 	{%rs354, %rs356}, %r263;
	mov.b32 	{%rs350, %rs352}, %r262;
	mov.b32 	{%rs346, %rs348}, %r261;
	mov.b32 	{%rs342, %rs344}, %r260;
	// begin inline asm
	{ cvt.f32.bf16 %f793, %rs342;}

	// end inline asm
	ld.shared.v4.b32 	{%r264, %r265, %r266, %r267}, [%r308+-32];
	mov.b32 	{%rs355, %rs357}, %r267;
	mov.b32 	{%rs351, %rs353}, %r266;
	mov.b32 	{%rs347, %rs349}, %r265;
	mov.b32 	{%rs343, %rs345}, %r264;
	// begin inline asm
	{ cvt.f32.bf16 %f794, %rs343;}

	// end inline asm
	fma.rn.f32 	%f1204, %f793, %f794, %f1203;
	// begin inline asm
	{ cvt.f32.bf16 %f795, %rs344;}

	// end inline asm
	// begin inline asm
	{ cvt.f32.bf16 %f796, %rs345;}

	// end inline asm
	fma.rn.f32 	%f1205, %f795, %f796, %f1204;
	// begin inline asm
	{ cvt.f32.bf16 %f797, %rs346;}

	// end inline asm
	// begin inline asm
	{ cvt.f32.bf16 %f798, %rs347;}

	// end inline asm
	fma.rn.f32 	%f1206, %f797, %f798, %f1205;
	// begin inline asm
	{ cvt.f32.bf16 %f799, %rs348;}

	// end inline asm
	// begin inline asm
	{ cvt.f32.bf16 %f800, %rs349;}

	// end inline asm
	fma.rn.f32 	%f1207, %f799, %f800, %f1206;
	// begin inline asm
	{ cvt.f32.bf16 %f801, %rs350;}

	// end inline asm
	// begin inline asm
	{ cvt.f32.bf16 %f802, %rs351;}

	// end inline asm
	fma.rn.f32 	%f1208, %f801, %f802, %f1207;
	// begin inline asm
	{ cvt.f32.bf16 %f803, %rs352;}

	// end inline asm
	// begin inline asm
	{ cvt.f32.bf16 %f804, %rs353;}

	// end inline asm
	fma.rn.f32 	%f1209, %f803, %f804, %f1208;
	// begin inline asm
	{ cvt.f32.bf16 %f805, %rs354;}

	// end inline asm
	// begin inline asm
	{ cvt.f32.bf16 %f806, %rs355;}

	// end inline asm
	fma.rn.f32 	%f1210, %f805, %f806, %f1209;
	// begin inline asm
	{ cvt.f32.bf16 %f807, %rs356;}

	// end inline asm
	// begin inline asm
	{ cvt.f32.bf16 %f808, %rs357;}

	// end inline asm
	fma.rn.f32 	%f1211, %f807, %f808, %f1210;
	ld.shared.v4.b32 	{%r268, %r269, %r270, %r271}, [%r155+32864];
	mov.b32 	{%rs370, %rs372}, %r271;
	mov.b32 	{%rs366, %rs368}, %r270;
	mov.b32 	{%rs362, %rs364}, %r269;
	mov.b32 	{%rs358, %rs360}, %r268;
	// begin inline asm
	{ cvt.f32.bf16 %f809, %rs358;}

	// end inline asm
	ld.shared.v4.b32 	{%r272, %r273, %r274, %r275}, [%r308+-16];
	mov.b32 	{%rs371, %rs373}, %r275;
	mov.b32 	{%rs367, %rs369}, %r274;
	mov.b32 	{%rs363, %rs365}, %r273;
	mov.b32 	{%rs359, %rs361}, %r272;
	// begin inline asm
	{ cvt.f32.bf16 %f810, %rs359;}

	// end inline asm
	fma.rn.f32 	%f1212, %f809, %f810, %f1211;
	// begin inline asm
	{ cvt.f32.bf16 %f811, %rs360;}

	// end inline asm
	// begin inline asm
	{ cvt.f32.bf16 %f812, %rs361;}

	// end inline asm
	fma.rn.f32 	%f1213, %f811, %f812, %f1212;
	// begin inline asm
	{ cvt.f32.bf16 %f813, %rs362;}

	// end inline asm
	// begin inline asm
	{ cvt.f32.bf16 %f814, %rs363;}

	// end inline asm
	fma.rn.f32 	%f1214, %f813, %f814, %f1213;
	// begin inline asm
	{ cvt.f32.bf16 %f815, %rs364;}

	// end inline asm
	// begin inline asm
	{ cvt.f32.bf16 %f816, %rs365;}

	// end inline asm
	fma.rn.f32 	%f1215, %f815, %f816, %f1214;
	// begin inline asm
	{ cvt.f32.bf16 %f817, %rs366;}

	// end inline asm
	// begin inline asm
	{ cvt.f32.bf16 %f818, %rs367;}

	// end inline asm
	fma.rn.f32 	%f1216, %f817, %f818, %f1215;
	// begin inline asm
	{ cvt.f32.bf16 %f819, %rs368;}

	// end inline asm
	// begin inline asm
	{ cvt.f32.bf16 %f820, %rs369;}

	// end inline asm
	fma.rn.f32 	%f1217, %f819, %f820, %f1216;
	// begin inline asm
	{ cvt.f32.bf16 %f821, %rs370;}

	// end inline asm
	// begin inline asm
	{ cvt.f32.bf16 %f822, %rs371;}

	// end inline asm
	fma.rn.f32 	%f1218, %f821, %f822, %f1217;
	// begin inline asm
	{ cvt.f32.bf16 %f823, %rs372;}

	// end inline asm
	// begin inline asm
	{ cvt.f32.bf16 %f824, %rs373;}

	// end inline asm
	fma.rn.f32 	%f1219, %f823, %f824, %f1218;
	ld.shared.v4.b32 	{%r276, %r277, %r278, %r279}, [%r155+32880];
	mov.b32 	{%rs386, %rs388}, %r279;
	mov.b32 	{%rs382, %rs384}, %r278;
	mov.b32 	{%rs378, %rs380}, %r277;
	mov.b32 	{%rs374, %rs376}, %r276;
	// begin inline asm
	{ cvt.f32.bf16 %f825, %rs374;}

	// end inline asm
	ld.shared.v4.b32 	{%r280, %r281, %r282, %r283}, [%r308];
	mov.b32 	{%rs387, %rs389}, %r283;
	mov.b32 	{%rs383, %rs385}, %r282;
	mov.b32 	{%rs379, %rs381}, %r281;
	mov.b32 	{%rs375, %rs377}, %r280;
	// begin inline asm
	{ cvt.f32.bf16 %f826, %rs375;}

	// end inline asm
	fma.rn.f32 	%f1220, %f825, %f826, %f1219;
	// begin inline asm
	{ cvt.f32.bf16 %f827, %rs376;}

	// end inline asm
	// begin inline asm
	{ cvt.f32.bf16 %f828, %rs377;}

	// end inline asm
	fma.rn.f32 	%f1221, %f827, %f828, %f1220;
	// begin inline asm
	{ cvt.f32.bf16 %f829, %rs378;}

	// end inline asm
	// begin inline asm
	{ cvt.f32.bf16 %f830, %rs379;}

	// end inline asm
	fma.rn.f32 	%f1222, %f829, %f830, %f1221;
	// begin inline asm
	{ cvt.f32.bf16 %f831, %rs380;}

	// end inline asm
	// begin inline asm
	{ cvt.f32.bf16 %f832, %rs381;}

	// end inline asm
	fma.rn.f32 	%f1223, %f831, %f832, %f1222;
	// begin inline asm
	{ cvt.f32.bf16 %f833, %rs382;}

	// end inline asm
	// begin inline asm
	{ cvt.f32.bf16 %f834, %rs383;}

	// end inline asm
	fma.rn.f32 	%f1224, %f833, %f834, %f1223;
	// begin inline asm
	{ cvt.f32.bf16 %f835, %rs384;}

	// end inline asm
	// begin inline asm
	{ cvt.f32.bf16 %f836, %rs385;}

	// end inline asm
	fma.rn.f32 	%f1225, %f835, %f836, %f1224;
	// begin inline asm
	{ cvt.f32.bf16 %f837, %rs386;}

	// end inline asm
	// begin inline asm
	{ cvt.f32.bf16 %f838, %rs387;}

	// end inline asm
	fma.rn.f32 	%f1226, %f837, %f838, %f1225;
	// begin inline asm
	{ cvt.f32.bf16 %f839, %rs388;}

	// end inline asm
	// begin inline asm
	{ cvt.f32.bf16 %f840, %rs389;}

	// end inline asm
	fma.rn.f32 	%f1227, %f839, %f840, %f1226;
	sub.f32 	%f1228, %f1227, %f1297;
	mul.f32 	%f1229, %f1163, %f1228;
	mul.f32 	%f1230, %f1295, %f1229;
	fma.rn.f32 	%f1489, %f1230, %f586, %f1489;
	fma.rn.f32 	%f1488, %f1230, %f588, %f1488;
	fma.rn.f32 	%f1487, %f1230, %f590, %f1487;
	fma.rn.f32 	%f1486, %f1230, %f592, %f1486;
	fma.rn.f32 	%f1485, %f1230, %f594, %f1485;
	fma.rn.f32 	%f1484, %f1230, %f596, %f1484;
	fma.rn.f32 	%f1483, %f1230, %f598, %f1483;
	fma.rn.f32 	%f1482, %f1230, %f600, %f1482;
	fma.rn.f32 	%f1481, %f1230, %f602, %f1481;
	fma.rn.f32 	%f1480, %f1230, %f604, %f1480;
	fma.rn.f32 	%f1479, %f1230, %f606, %f1479;
	fma.rn.f32 	%f1478, %f1230, %f608, %f1478;
	fma.rn.f32 	%f1477, %f1230, %f610, %f1477;
	fma.rn.f32 	%f1476, %f1230, %f612, %f1476;
	fma.rn.f32 	%f1475, %f1230, %f614, %f1475;
	fma.rn.f32 	%f1474, %f1230, %f616, %f1474;
	fma.rn.f32 	%f1473, %f1230, %f618, %f1473;
	fma.rn.f32 	%f1472, %f1230, %f620, %f1472;
	fma.rn.f32 	%f1471, %f1230, %f622, %f1471;
	fma.rn.f32 	%f1470, %f1230, %f624, %f1470;
	fma.rn.f32 	%f1469, %f1230, %f626, %f1469;
	fma.rn.f32 	%f1468, %f1230, %f628, %f1468;
	fma.rn.f32 	%f1467, %f1230, %f630, %f1467;
	fma.rn.f32 	%f1466, %f1230, %f632, %f1466;
	fma.rn.f32 	%f1465, %f1230, %f634, %f1465;
	fma.rn.f32 	%f1464, %f1230, %f636, %f1464;
	fma.rn.f32 	%f1463, %f1230, %f638, %f1463;
	fma.rn.f32 	%f1462, %f1230, %f640, %f1462;
	fma.rn.f32 	%f1461, %f1230, %f642, %f1461;
	fma.rn.f32 	%f1460, %f1230, %f644, %f1460;
	fma.rn.f32 	%f1459, %f1230, %f646, %f1459;
	fma.rn.f32 	%f1458, %f1230, %f648, %f1458;
	fma.rn.f32 	%f1457, %f1230, %f650, %f1457;
	fma.rn.f32 	%f1456, %f1230, %f652, %f1456;
	fma.rn.f32 	%f1455, %f1230, %f654, %f1455;
	fma.rn.f32 	%f1454, %f1230, %f656, %f1454;
	fma.rn.f32 	%f1453, %f1230, %f658, %f1453;
	fma.rn.f32 	%f1452, %f1230, %f660, %f1452;
	fma.rn.f32 	%f1451, %f1230, %f662, %f1451;
	fma.rn.f32 	%f1450, %f1230, %f664, %f1450;
	fma.rn.f32 	%f1449, %f1230, %f666, %f1449;
	fma.rn.f32 	%f1448, %f1230, %f668, %f1448;
	fma.rn.f32 	%f1447, %f1230, %f670, %f1447;
	fma.rn.f32 	%f1446, %f1230, %f672, %f1446;
	fma.rn.f32 	%f1445, %f1230, %f674, %f1445;
	fma.rn.f32 	%f1444, %f1230, %f676, %f1444;
	fma.rn.f32 	%f1443, %f1230, %f678, %f1443;
	fma.rn.f32 	%f1442, %f1230, %f680, %f1442;
	fma.rn.f32 	%f1441, %f1230, %f682, %f1441;
	fma.rn.f32 	%f1440, %f1230, %f684, %f1440;
	fma.rn.f32 	%f1439, %f1230, %f686, %f1439;
	fma.rn.f32 	%f1438, %f1230, %f688, %f1438;
	fma.rn.f32 	%f1437, %f1230, %f690, %f1437;
	fma.rn.f32 	%f1436, %f1230, %f692, %f1436;
	fma.rn.f32 	%f1435, %f1230, %f694, %f1435;
	fma.rn.f32 	%f1434, %f1230, %f696, %f1434;
	fma.rn.f32 	%f1433, %f1230, %f698, %f1433;
	fma.rn.f32 	%f1432, %f1230, %f700, %f1432;
	fma.rn.f32 	%f1431, %f1230, %f702, %f1431;
	fma.rn.f32 	%f1430, %f1230, %f704, %f1430;
	fma.rn.f32 	%f1429, %f1230, %f706, %f1429;
	fma.rn.f32 	%f1428, %f1230, %f708, %f1428;
	fma.rn.f32 	%f1427, %f1230, %f710, %f1427;
	fma.rn.f32 	%f1426, %f1230, %f712, %f1426;
	div.s32 	%r284, %r309, %r303;
	mul.lo.s32 	%r285, %r284, %r303;
	sub.s32 	%r286, %r309, %r285;
	add.s32 	%r287, %r284, %r11;
	cvta.to.global.u64 	%rd163, %rd175;
	mul.wide.s32 	%rd164, %r287, 4;
	add.s64 	%rd165, %rd163, %rd164;
	ld.global.u32 	%r288, [%rd165];
	mul.lo.s32 	%r289, %r303, %r288;
	shl.b32 	%r290, %r289, 6;
	shl.b32 	%r291, %r286, 6;
	add.s32 	%r292, %r290, %r291;
	mul.wide.s32 	%rd166, %r292, 2;
	add.s64 	%rd35, %rd177, %rd166;
	mul.f32 	%f841, %f1230, %f585;
	// begin inline asm
	{  cvt.rn.bf16.f32 %rs390, %f841;}

	// end inline asm
	// begin inline asm
	{ atom.add.noftz.bf16 %rs391,[%rd35],%rs390; }

	// end inline asm
	add.s64 	%rd36, %rd178, %rd166;
	ld.shared.u16 	%rs393, [%r155+32768];
	// begin inline asm
	{ cvt.f32.bf16 %f842, %rs393;}

	// end inline asm
	mul.f32 	%f843, %f1163, %f842;
	// begin inline asm
	{  cvt.rn.bf16.f32 %rs394, %f843;}

	// end inline asm
	// begin inline asm
	{ atom.add.noftz.bf16 %rs395,[%rd36],%rs394; }

	// end inline asm
	add.s64 	%rd37, %rd35, 2;
	ld.shared.u16 	%rs397, [%r155+2];
	// begin inline asm
	{ cvt.f32.bf16 %f844, %rs397;}

	// end inline asm
	mul.f32 	%f845, %f1230, %f844;
	// begin inline asm
	{  cvt.rn.bf16.f32 %rs398, %f845;}

	// end inline asm
	// begin inline asm
	{ atom.add.noftz.bf16 %rs399,[%rd37],%rs398; }

	// end inline asm
	add.s64 	%rd38, %rd36, 2;
	ld.shared.u16 	%rs401, [%r155+32770];
	// begin inline asm
	{ cvt.f32.bf16 %f846, %rs401;}

	// end inline asm
	mul.f32 	%f847, %f1163, %f846;
	// begin inline asm
	{  cvt.rn.bf16.f32 %rs402, %f847;}

	// end inline asm
	// begin inline asm
	{ atom.add.noftz.bf16 %rs403,[%rd38],%rs402; }

	// end inline asm
	add.s64 	%rd39, %rd35, 4;
	ld.shared.u16 	%rs405, [%r155+4];
	// begin inline asm
	{ cvt.f32.bf16 %f848, %rs405;}

	// end inline asm
	mul.f32 	%f849, %f1230, %f848;
	// begin inline asm
	{  cvt.rn.bf16.f32 %rs406, %f849;}

	// end inline asm
	// begin inline asm
	{ atom.add.noftz.bf16 %rs407,[%rd39],%rs406; }

	// end inline asm
	add.s64 	%rd40, %rd36, 4;
	ld.shared.u16 	%rs409, [%r155+32772];
	// begin inline asm
	{ cvt.f32.bf16 %f850, %rs409;}

	// end inline asm
	mul.f32 	%f851, %f1163, %f850;
	// begin inline asm
	{  cvt.rn.bf16.f32 %rs410, %f851;}

	// end inline asm
	// begin inline asm
	{ atom.add.noftz.bf16 %rs411,[%rd40],%rs410; }

	// end inline asm
	add.s64 	%rd41, %rd35, 6;
	ld.shared.u16 	%rs413, [%r155+6];
	// begin inline asm
	{ cvt.f32.bf16 %f852, %rs413;}

	// end inline asm
	mul.f32 	%f853, %f1230, %f852;
	// begin inline asm
	{  cvt.rn.bf16.f32 %rs414, %f853;}

	// end inline asm
	// begin inline asm
	{ atom.add.noftz.bf16 %rs415,[%rd41],%rs414; }

	// end inline asm
	add.s64 	%rd42, %rd36, 6;
	ld.shared.u16 	%rs417, [%r155+32774];
	// begin inline asm
	{ cvt.f32.bf16 %f854, %rs417;}

	// end inline asm
	mul.f32 	%f855, %f1163, %f854;
	// begin inline asm
	{  cvt.rn.bf16.f32 %rs418, %f855;}

	// end inline asm
	// begin inline asm
	{ atom.add.noftz.bf16 %rs419,[%rd42],%rs418; }

	// end inline asm
	add.s64 	%rd43, %rd35, 8;
	ld.shared.u16 	%rs421, [%r155+8];
	// begin inline asm
	{ cvt.f32.bf16 %f856, %rs421;}

	// end inline asm
	mul.f32 	%f857, %f1230, %f856;
	// begin inline asm
	{  cvt.rn.bf16.f32 %rs422, %f857;}

	// end inline asm
	// begin inline asm
	{ atom.add.noftz.bf16 %rs423,[%rd43],%rs422; }

	// end inline asm
	add.s64 	%rd44, %rd36, 8;
	ld.shared.u16 	%rs425, [%r155+32776];
	// begin inline asm
	{ cvt.f32.bf16 %f858, %rs425;}

	// end inline asm
	mul.f32 	%f859, %f1163, %f858;
	// begin inline asm
	{  cvt.rn.bf16.f32 %rs426, %f859;}

	// end inline asm
	// begin inline asm
	{ atom.add.noftz.bf16 %rs427,[%rd44],%rs426; }

	// end inline asm
	add.s64 	%rd45, %rd35, 10;
	ld.shared.u16 	%rs429, [%r155+10];
	// begin inline asm
	{ cvt.f32.bf16 %f860, %rs429;}

	// end inline asm
	mul.f32 	%f861, %f1230, %f860;
	// begin inline asm
	{  cvt.rn.bf16.f32 %rs430, %f861;}

	// end inline asm
	// begin inline asm
	{ atom.add.noftz.bf16 %rs431,[%rd45],%rs430; }

	// end inline asm
	add.s64 	%rd46, %rd36, 10;
	ld.shared.u16 	%rs433, [%r155+32778];
	// begin inline asm
	{ cvt.f32.bf16 %f862, %rs433;}

	// end inline asm
	mul.f32 	%f863, %f1163, %f862;
	// begin inline asm
	{  cvt.rn.bf16.f32 %rs434, %f863;}

	// end inline asm
	// begin inline asm
	{ atom.add.noftz.bf16 %rs435,[%rd46],%rs434; }

	// end inline asm
	add.s64 	%rd47, %rd35, 12;
	ld.shared.u16 	%rs437, [%r155+12];
	// begin inline asm
	{ cvt.f32.bf16 %f864, %rs437;}

	// end inline asm
	mul.f32 	%f865, %f1230, %f864;
	// begin inline asm
	{  cvt.rn.bf16.f32 %rs438, %f865;}

	// end inline asm
	// begin inline asm
	{ atom.add.noftz.bf16 %rs439,[%rd47],%rs438; }

	// end inline asm
	add.s64 	%rd48, %rd36, 12;
	ld.shared.u16 	%rs441, [%r155+32780];
	// begin inline asm
	{ cvt.f32.bf16 %f866, %rs441;}

	// end inline asm
	mul.f32 	%f867, %f1163, %f866;
	// begin inline asm
	{  cvt.rn.bf16.f32 %rs442, %f867;}

	// end inline asm
	// begin inline asm
	{ atom.add.noftz.bf16 %rs443,[%rd48],%rs442; }

	// end inline asm
	add.s64 	%rd49, %rd35, 14;
	ld.shared.u16 	%rs445, [%r155+14];
	// begin inline asm
	{ cvt.f32.bf16 %f868, %rs445;}

	// end inline asm
	mul.f32 	%f869, %f1230, %f868;
	// begin inline asm
	{  cvt.rn.bf16.f32 %rs446, %f869;}

	// end inline asm
	// begin inline asm
	{ atom.add.noftz.bf16 %rs447,[%rd49],%rs446; }

	// end inline asm
	add.s64 	%rd50, %rd36, 14;
	ld.shared.u16 	%rs449, [%r155+32782];
	// begin inline asm
	{ cvt.f32.bf16 %f870, %rs449;}

	// end inline asm
	mul.f32 	%f871, %f1163, %f870;
	// begin inline asm
	{  cvt.rn.bf16.f32 %rs450, %f871;}

	// end inline asm
	// begin inline asm
	{ atom.add.noftz.bf16 %rs451,[%rd50],%rs450; }

	// end inline asm
	add.s64 	%rd51, %rd35, 16;
	ld.shared.u16 	%rs453, [%r155+16];
	// begin inline asm
	{ cvt.f32.bf16 %f872, %rs453;}

	// end inline asm
	mul.f32 	%f873, %f1230, %f872;
	// begin inline asm
	{  cvt.rn.bf16.f32 %rs454, %f873;}

	// end inline asm
	// begin inline asm
	{ atom.add.noftz.bf16 %rs455,[%rd51],%rs454; }

	// end inline asm
	add.s64 	%rd52, %rd36, 16;
	ld.shared.u16 	%rs457, [%r155+32784];
	// begin inline asm
	{ cvt.f32.bf16 %f874, %rs457;}

	// end inline asm
	mul.f32 	%f875, %f1163, %f874;
	// begin inline asm
	{  cvt.rn.bf16.f32 %rs458, %f875;}

	// end inline asm
	// begin inline asm
	{ atom.add.noftz.bf16 %rs459,[%rd52],%rs458; }

	// end inline asm
	add.s64 	%rd53, %rd35, 18;
	ld.shared.u16 	%rs461, [%r155+18];
	// begin inline asm
	{ cvt.f32.bf16 %f876, %rs461;}

	// end inline asm
	mul.f32 	%f877, %f1230, %f876;
	// begin inline asm
	{  cvt.rn.bf16.f32 %rs462, %f877;}

	// end inline asm
	// begin inline asm
	{ atom.add.noftz.bf16 %rs463,[%rd53],%rs462; }

	// end inline asm
	add.s64 	%rd54, %rd36, 18;
	ld.shared.u16 	%rs465, [%r155+32786];
	// begin inline asm
	{ cvt.f32.bf16 %f878, %rs465;}

	// end inline asm
	mul.f32 	%f879, %f1163, %f878;
	// begin inline asm
	{  cvt.rn.bf16.f32 %rs466, %f879;}

	// end inline asm
	// begin inline asm
	{ atom.add.noftz.bf16 %rs467,[%rd54],%rs466; }

	// end inline asm
	add.s64 	%rd55, %rd35, 20;
	ld.shared.u16 	%rs469, [%r155+20];
	// begin inline asm
	{ cvt.f32.bf16 %f880, %rs469;}

	// end inline asm
	mul.f32 	%f881, %f1230, %f880;
	// begin inline asm
	{  cvt.rn.bf16.f32 %rs470, %f881;}

	// end inline asm
	// begin inline asm
	{ atom.add.noftz.bf16 %rs471,[%rd55],%rs470; }

	// end inline asm
	add.s64 	%rd56, %rd36, 20;
	ld.shared.u16 	%rs473, [%r155+32788];
	// begin inline asm
	{ cvt.f32.bf16 %f882, %rs473;}

	// end inline asm
	mul.f32 	%f883, %f1163, %f882;
	// begin inline asm
	{  cvt.rn.bf16.f32 %rs474, %f883;}

	// end inline asm
	// begin inline asm
	{ atom.add.noftz.bf16 %rs475,[%rd56],%rs474; }

	// end inline asm
	add.s64 	%rd57, %rd35, 22;
	ld.shared.u16 	%rs477, [%r155+22];
	// begin inline asm
	{ cvt.f32.bf16 %f884, %rs477;}

	// end inline asm
	mul.f32 	%f885, %f1230, %f884;
	// begin inline asm
	{  cvt.rn.bf16.f32 %rs478, %f885;}

	// end inline asm
	// begin inline asm
	{ atom.add.noftz.bf16 %rs479,[%rd57],%rs478; }

	// end inline asm
	add.s64 	%rd58, %rd36, 22;
	ld.shared.u16 	%rs481, [%r155+32790];
	// begin inline asm
	{ cvt.f32.bf16 %f886, %rs481;}

	// end inline asm
	mul.f32 	%f887, %f1163, %f886;
	// begin inline asm
	{  cvt.rn.bf16.f32 %rs482, %f887;}

	// end inline asm
	// begin inline asm
	{ atom.add.noftz.bf16 %rs483,[%rd58],%rs482; }

	// end inline asm
	add.s64 	%rd59, %rd35, 24;
	ld.shared.u16 	%rs485, [%r155+24];
	// begin inline asm
	{ cvt.f32.bf16 %f888, %rs485;}

	// end inline asm
	mul.f32 	%f889, %f1230, %f888;
	// begin inline asm
	{  cvt.rn.bf16.f32 %rs486, %f889;}

	// end inline asm
	// begin inline asm
	{ atom.add.noftz.bf16 %rs487,[%rd59],%rs486; }

	// end inline asm
	add.s64 	%rd60, %rd36, 24;
	ld.shared.u16 	%rs489, [%r155+32792];
	// begin inline asm
	{ cvt.f32.bf16 %f890, %rs489;}

	// end inline asm
	mul.f32 	%f891, %f1163, %f890;
	// begin inline asm
	{  cvt.rn.bf16.f32 %rs490, %f891;}

	// end inline asm
	// begin inline asm
	{ atom.add.noftz.bf16 %rs491,[%rd60],%rs490; }

	// end inline asm
	add.s64 	%rd61, %rd35, 26;
	ld.shared.u16 	%rs493, [%r155+26];
	// begin inline asm
	{ cvt.f32.bf16 %f892, %rs493;}

	// end inline asm
	mul.f32 	%f893, %f1230, %f892;
	// begin inline asm
	{  cvt.rn.bf16.f32 %rs494, %f893;}

	// end inline asm
	// begin inline asm
	{ atom.add.noftz.bf16 %rs495,[%rd61],%rs494; }

	// end inline asm
	add.s64 	%rd62, %rd36, 26;
	ld.shared.u16 	%rs497, [%r155+32794];
	// begin inline asm
	{ cvt.f32.bf16 %f894, %rs497;}

	// end inline asm
	mul.f32 	%f895, %f1163, %f894;
	// begin inline asm
	{  cvt.rn.bf16.f32 %rs498, %f895;}

	// end inline asm
	// begin inline asm
	{ atom.add.noftz.bf16 %rs499,[%rd62],%rs498; }

	// end inline asm
	add.s64 	%rd63, %rd35, 28;
	ld.shared.u16 	%rs501, [%r155+28];
	// begin inline asm
	{ cvt.f32.bf16 %f896, %rs501;}

	// end inline asm
	mul.f32 	%f897, %f1230, %f896;
	// begin inline asm
	{  cvt.rn.bf16.f32 %rs502, %f897;}

	// end inline asm
	// begin inline asm
	{ atom.add.noftz.bf16 %rs503,[%rd63],%rs502; }

	// end inline asm
	add.s64 	%rd64, %rd36, 28;
	ld.shared.u16 	%rs505, [%r155+32796];
	// begin inline asm
	{ cvt.f32.bf16 %f898, %rs505;}

	// end inline asm
	mul.f32 	%f899, %f1163, %f898;
	// begin inline asm
	{  cvt.rn.bf16.f32 %rs506, %f899;}

	// end inline asm
	// begin inline asm
	{ atom.add.noftz.bf16 %rs507,[%rd64],%rs506; }

	// end inline asm
	add.s64 	%rd65, %rd35, 30;
	ld.shared.u16 	%rs509, [%r155+30];
	// begin inline asm
	{ cvt.f32.bf16 %f900, %rs509;}

	// end inline asm
	mul.f32 	%f901, %f1230, %f900;
	// begin inline asm
	{  cvt.rn.bf16.f32 %rs510, %f901;}

	// end inline asm
	// begin inline asm
	{ atom.add.noftz.bf16 %rs511,[%rd65],%rs510; }

	// end inline asm
	add.s64 	%rd66, %rd36, 30;
	ld.shared.u16 	%rs513, [%r155+32798];
	// begin inline asm
	{ cvt.f32.bf16 %f902, %rs513;}

	// end inline asm
	mul.f32 	%f903, %f1163, %f902;
	// begin inline asm
	{  cvt.rn.bf16.f32 %rs514, %f903;}

	// end inline asm
	// begin inline asm
	{ atom.add.noftz.bf16 %rs515,[%rd66],%rs514; }

	// end inline asm
	add.s64 	%rd67, %rd35, 32;
	ld.shared.u16 	%rs517, [%r155+32];
	// begin inline asm
	{ cvt.f32.bf16 %f904, %rs517;}

	// end inline asm
	mul.f32 	%f905, %f1230, %f904;
	// begin inline asm
	{  cvt.rn.bf16.f32 %rs518, %f905;}

	// end inline asm
	// begin inline asm
	{ atom.add.noftz.bf16 %rs519,[%rd67],%rs518; }

	// end inline asm
	add.s64 	%rd68, %rd36, 32;
	ld.shared.u16 	%rs521, [%r155+32800];
	// begin inline asm
	{ cvt.f32.bf16 %f906, %rs521;}

	// end inline asm
	mul.f32 	%f907, %f1163, %f906;
	// begin inline asm
	{  cvt.rn.bf16.f32 %rs522, %f907;}

	// end inline asm
	// begin inline asm
	{ atom.add.noftz.bf16 %rs523,[%rd68],%rs522; }

	// end inline asm
	add.s64 	%rd69, %rd35, 34;
	ld.shared.u16 	%rs525, [%r155+34];
	// begin inline asm
	{ cvt.f32.bf16 %f908, %rs525;}

	// end inline asm
	mul.f32 	%f909, %f1230, %f908;
	// begin inline asm
	{  cvt.rn.bf16.f32 %rs526, %f909;}

	// end inline asm
	// begin inline asm
	{ atom.add.noftz.bf16 %rs527,[%rd69],%rs526; }

	// end inline asm
	add.s64 	%rd70, %rd36, 34;
	ld.shared.u16 	%rs529, [%r155+32802];
	// begin inline asm
	{ cvt.f32.bf16 %f910, %rs529;}

	// end inline asm
	mul.f32 	%f911, %f1163, %f910;
	// begin inline asm
	{  cvt.rn.bf16.f32 %rs530, %f911;}

	// end inline asm
	// begin inline asm
	{ atom.add.noftz.bf16 %rs531,[%rd70],%rs530; }

	// end inline asm
	add.s64 	%rd71, %rd35, 36;
	ld.shared.u16 	%rs533, [%r155+36];
	// begin inline asm
	{ cvt.f32.bf16 %f912, %rs533;}

	// end inline asm
	mul.f32 	%f913, %f1230, %f912;
	// begin inline asm
	{  cvt.rn.bf16.f32 %rs534, %f913;}

	// end inline asm
	// begin inline asm
	{ atom.add.noftz.bf16 %rs535,[%rd71],%rs534; }

	// end inline asm
	add.s64 	%rd72, %rd36, 36;
	ld.shared.u16 	%rs537, [%r155+32804];
	// begin inline asm
	{ cvt.f32.bf16 %f914, %rs537;}

	// end inline asm
	mul.f32 	%f915, %f1163, %f914;
	// begin inline asm
	{  cvt.rn.bf16.f32 %rs538, %f915;}

	// end inline asm
	// begin inline asm
	{ atom.add.noftz.bf16 %rs539,[%rd72],%rs538; }

	// end inline asm
	add.s64 	%rd73, %rd35, 38;
	ld.shared.u16 	%rs541, [%r155+38];
	// begin inline asm
	{ cvt.f32.bf16 %f916, %rs541;}

	// end inline asm
	mul.f32 	%f917, %f1230, %f916;
	// begin inline asm
	{  cvt.rn.bf16.f32 %rs542, %f917;}

	// end inline asm
	// begin inline asm
	{ atom.add.noftz.bf16 %rs543,[%rd73],%rs542; }

	// end inline asm
	add.s64 	%rd74, %rd36, 38;
	ld.shared.u16 	%rs545, [%r155+32806];
	// begin inline asm
	{ cvt.f32.bf16 %f918, %rs545;}

	// end inline asm
	mul.f32 	%f919, %f1163, %f918;
	// begin inline asm
	{  cvt.rn.bf16.f32 %rs546, %f919;}

	// end inline asm
	// begin inline asm
	{ atom.add.noftz.bf16 %rs547,[%rd74],%rs546; }

	// end inline asm
	add.s64 	%rd75, %rd35, 40;
	ld.shared.u16 	%rs549, [%r155+40];
	// begin inline asm
	{ cvt.f32.bf16 %f920, %rs549;}

	// end inline asm
	mul.f32 	%f921, %f1230, %f920;
	// begin inline asm
	{  cvt.rn.bf16.f32 %rs550, %f921;}

	// end inline asm
	// begin inline asm
	{ atom.add.noftz.bf16 %rs551,[%rd75],%rs550; }

	// end inline asm
	add.s64 	%rd76, %rd36, 40;
	ld.shared.u16 	%rs553, [%r155+32808];
	// begin inline asm
	{ cvt.f32.bf16 %f922, %rs553;}

	// end inline asm
	mul.f32 	%f923, %f1163, %f922;
	// begin inline asm
	{  cvt.rn.bf16.f32 %rs554, %f923;}

	// end inline asm
	// begin inline asm
	{ atom.add.noftz.bf16 %rs555,[%rd76],%rs554; }

	// end inline asm
	add.s64 	%rd77, %rd35, 42;
	ld.shared.u16 	%rs557, [%r155+42];
	// begin inline asm
	{ cvt.f32.bf16 %f924, %rs557;}

	// end inline asm
	mul.f32 	%f925, %f1230, %f924;
	// begin inline asm
	{  cvt.rn.bf16.f32 %rs558, %f925;}

	// end inline asm
	// begin inline asm
	{ atom.add.noftz.bf16 %rs559,[%rd77],%rs558; }

	// end inline asm
	add.s64 	%rd78, %rd36, 42;
	ld.shared.u16 	%rs561, [%r155+32810];
	// begin inline asm
	{ cvt.f32.bf16 %f926, %rs561;}

	// end inline asm
	mul.f32 	%f927, %f1163, %f926;
	// begin inline asm
	{  cvt.rn.bf16.f32 %rs562, %f927;}

	// end inline asm
	// begin inline asm
	{ atom.add.noftz.bf16 %rs563,[%rd78],%rs562; }

	// end inline asm
	add.s64 	%rd79, %rd35, 44;
	ld.shared.u16 	%rs565, [%r155+44];
	// begin inline asm
	{ cvt.f32.bf16 %f928, %rs565;}

	// end inline asm
	mul.f32 	%f929, %f1230, %f928;
	// begin inline asm
	{  cvt.rn.bf16.f32 %rs566, %f929;}

	// end inline asm
	// begin inline asm
	{ atom.add.noftz.bf16 %rs567,[%rd79],%rs566; }

	// end inline asm
	add.s64 	%rd80, %rd36, 44;
	ld.shared.u16 	%rs569, [%r155+32812];
	// begin inline asm
	{ cvt.f32.bf16 %f930, %rs569;}

	// end inline asm
	mul.f32 	%f931, %f1163, %f930;
	// begin inline asm
	{  cvt.rn.bf16.f32 %rs570, %f931;}

	// end inline asm
	// begin inline asm
	{ atom.add.noftz.bf16 %rs571,[%rd80],%rs570; }

	// end inline asm
	add.s64 	%rd81, %rd35, 46;
	ld.shared.u16 	%rs573, [%r155+46];
	// begin inline asm
	{ cvt.f32.bf16 %f932, %rs573;}

	// end inline asm
	mul.f32 	%f933, %f1230, %f932;
	// begin inline asm
	{  cvt.rn.bf16.f32 %rs574, %f933;}

	// end inline asm
	// begin inline asm
	{ atom.add.noftz.bf16 %rs575,[%rd81],%rs574; }

	// end inline asm
	add.s64 	%rd82, %rd36, 46;
	ld.shared.u16 	%rs577, [%r155+32814];
	// begin inline asm
	{ cvt.f32.bf16 %f934, %rs577;}

	// end inline asm
	mul.f32 	%f935, %f1163, %f934;
	// begin inline asm
	{  cvt.rn.bf16.f32 %rs578, %f935;}

	// end inline asm
	// begin inline asm
	{ atom.add.noftz.bf16 %rs579,[%rd82],%rs578; }

	// end inline asm
	add.s64 	%rd83, %rd35, 48;
	ld.shared.u16 	%rs581, [%r155+48];
	// begin inline asm
	{ cvt.f32.bf16 %f936, %rs581;}

	// end inline asm
	mul.f32 	%f937, %f1230, %f936;
	// begin inline asm
	{  cvt.rn.bf16.f32 %rs582, %f937;}

	// end inline asm
	// begin inline asm
	{ atom.add.noftz.bf16 %rs583,[%rd83],%rs582; }

	// end inline asm
	add.s64 	%rd84, %rd36, 48;
	ld.shared.u16 	%rs585, [%r155+32816];
	// begin inline asm
	{ cvt.f32.bf16 %f938, %rs585;}

	// end inline asm
	mul.f32 	%f939, %f1163, %f938;
	// begin inline asm
	{  cvt.rn.bf16.f32 %rs586, %f939;}

	// end inline asm
	// begin inline asm
	{ atom.add.noftz.bf16 %rs587,[%rd84],%rs586; }

	// end inline asm
	add.s64 	%rd85, %rd35, 50;
	ld.shared.u16 	%rs589, [%r155+50];
	// begin inline asm
	{ cvt.f32.bf16 %f940, %rs589;}

	// end inline asm
	mul.f32 	%f941, %f1230, %f940;
	// begin inline asm
	{  cvt.rn.bf16.f32 %rs590, %f941;}

	// end inline asm
	// begin inline asm
	{ atom.add.noftz.bf16 %rs591,[%rd85],%rs590; }

	// end inline asm
	add.s64 	%rd86, %rd36, 50;
	ld.shared.u16 	%rs593, [%r155+32818];
	// begin inline asm
	{ cvt.f32.bf16 %f942, %rs593;}

	// end inline asm
	mul.f32 	%f943, %f1163, %f942;
	// begin inline asm
	{  cvt.rn.bf16.f32 %rs594, %f943;}

	// end inline asm
	// begin inline asm
	{ atom.add.noftz.bf16 %rs595,[%rd86],%rs594; }

	// end inline asm
	add.s64 	%rd87, %rd35, 52;
	ld.shared.u16 	%rs597, [%r155+52];
	// begin inline asm
	{ cvt.f32.bf16 %f944, %rs597;}

	// end inline asm
	mul.f32 	%f945, %f1230, %f944;
	// begin inline asm
	{  cvt.rn.bf16.f32 %rs598, %f945;}

	// end inline asm
	// begin inline asm
	{ atom.add.noftz.bf16 %rs599,[%rd87],%rs598; }

	// end inline asm
	add.s64 	%rd88, %rd36, 52;
	ld.shared.u16 	%rs601, [%r155+32820];
	// begin inline asm
	{ cvt.f32.bf16 %f946, %rs601;}

	// end inline asm
	mul.f32 	%f947, %f1163, %f946;
	// begin inline asm
	{  cvt.rn.bf16.f32 %rs602, %f947;}

	// end inline asm
	// begin inline asm
	{ atom.add.noftz.bf16 %rs603,[%rd88],%rs602; }

	// end inline asm
	add.s64 	%rd89, %rd35, 54;
	ld.shared.u16 	%rs605, [%r155+54];
	// begin inline asm
	{ cvt.f32.bf16 %f948, %rs605;}

	// end inline asm
	mul.f32 	%f949, %f1230, %f948;
	// begin inline asm
	{  cvt.rn.bf16.f32 %rs606, %f949;}

	// end inline asm
	// begin inline asm
	{ atom.add.noftz.bf16 %rs607,[%rd89],%rs606; }

	// end inline asm
	add.s64 	%rd90, %rd36, 54;
	ld.shared.u16 	%rs609, [%r155+32822];
	// begin inline asm
	{ cvt.f32.bf16 %f950, %rs609;}

	// end inline asm
	mul.f32 	%f951, %f1163, %f950;
	// begin inline asm
	{  cvt.rn.bf16.f32 %rs610, %f951;}

	// end inline asm
	// begin inline asm
	{ atom.add.noftz.bf16 %rs611,[%rd90],%rs610; }

	// end inline asm
	add.s64 	%rd91, %rd35, 56;
	ld.shared.u16 	%rs613, [%r155+56];
	// begin inline asm
	{ cvt.f32.bf16 %f952, %rs613;}

	// end inline asm
	mul.f32 	%f953, %f1230, %f952;
	// begin inline asm
	{  cvt.rn.bf16.f32 %rs614, %f953;}

	// end inline asm
	// begin inline asm
	{ atom.add.noftz.bf16 %rs615,[%rd91],%rs614; }

	// end inline asm
	add.s64 	%rd92, %rd36, 56;
	ld.shared.u16 	%rs617, [%r155+32824];
	// begin inline asm
	{ cvt.f32.bf16 %f954, %rs617;}

	// end inline asm
	mul.f32 	%f955, %f1163, %f954;
	// begin inline asm
	{  cvt.rn.bf16.f32 %rs618, %f955;}

	// end inline asm
	// begin inline asm
	{ atom.add.noftz.bf16 %rs619,[%rd92],%rs618; }

	// end inline asm
	add.s64 	%rd93, %rd35, 58;
	ld.shared.u16 	%rs621, [%r155+58];
	// begin inline asm
	{ cvt.f32.bf16 %f956, %rs621;}

	// end inline asm
	mul.f32 	%f957, %f1230, %f956;
	// begin inline asm
	{  cvt.rn.bf16.f32 %rs622, %f957;}

	// end inline asm
	// begin inline asm
	{ atom.add.noftz.bf16 %rs623,[%rd93],%rs622; }

	// end inline asm
	add.s64 	%rd94, %rd36, 58;
	ld.shared.u16 	%rs625, [%r155+32826];
	// begin inline asm
	{ cvt.f32.bf16 %f958, %rs625;}

	// end inline asm
	mul.f32 	%f959, %f1163, %f958;
	// begin inline asm
	{  cvt.rn.bf16.f32 %rs626, %f959;}

	// end inline asm
	// begin inline asm
	{ atom.add.noftz.bf16 %rs627,[%rd94],%rs626; }

	// end inline asm
	add.s64 	%rd95, %rd35, 60;
	ld.shared.u16 	%rs629, [%r155+60];
	// begin inline asm
	{ cvt.f32.bf16 %f960, %rs629;}

	// end inline asm
	mul.f32 	%f961, %f1230, %f960;
	// begin inline asm
	{  cvt.rn.bf16.f32 %rs630, %f961;}

	// end inline asm
	// begin inline asm
	{ atom.add.noftz.bf16 %rs631,[%rd95],%rs630; }

	// end inline asm
	add.s64 	%rd96, %rd36, 60;
	ld.shared.u16 	%rs633, [%r155+32828];
	// begin inline asm
	{ cvt.f32.bf16 %f962, %rs633;}

	// end inline asm
	mul.f32 	%f963, %f1163, %f962;
	// begin inline asm
	{  cvt.rn.bf16.f32 %rs634, %f963;}

	// end inline asm
	// begin inline asm
	{ atom.add.noftz.bf16 %rs635,[%rd96],%rs634; }

	// end inline asm
	add.s64 	%rd97, %rd35, 62;
	ld.shared.u16 	%rs637, [%r155+62];
	// begin inline asm
	{ cvt.f32.bf16 %f964, %rs637;}

	// end inline asm
	mul.f32 	%f965, %f1230, %f964;
	// begin inline asm
	{  cvt.rn.bf16.f32 %rs638, %f965;}

	// end inline asm
	// begin inline asm
	{ atom.add.noftz.bf16 %rs639,[%rd97],%rs638; }

	// end inline asm
	add.s64 	%rd98, %rd36, 62;
	ld.shared.u16 	%rs641, [%r155+32830];
	// begin inline asm
	{ cvt.f32.bf16 %f966, %rs641;}

	// end inline asm
	mul.f32 	%f967, %f1163, %f966;
	// begin inline asm
	{  cvt.rn.bf16.f32 %rs642, %f967;}

	// end inline asm
	// begin inline asm
	{ atom.add.noftz.bf16 %rs643,[%rd98],%rs642; }

	// end inline asm
	add.s64 	%rd99, %rd35, 64;
	ld.shared.u16 	%rs645, [%r155+64];
	// begin inline asm
	{ cvt.f32.bf16 %f968, %rs645;}

	// end inline asm
	mul.f32 	%f969, %f1230, %f968;
	// begin inline asm
	{  cvt.rn.bf16.f32 %rs646, %f969;}

	// end inline asm
	// begin inline asm
	{ atom.add.noftz.bf16 %rs647,[%rd99],%rs646; }

	// end inline asm
	add.s64 	%rd100, %rd36, 64;
	ld.shared.u16 	%rs649, [%r155+32832];
	// begin inline asm
	{ cvt.f32.bf16 %f970, %rs649;}

	// end inline asm
	mul.f32 	%f971, %f1163, %f970;
	// begin inline asm
	{  cvt.rn.bf16.f32 %rs650, %f971;}

	// end inline asm
	// begin inline asm
	{ atom.add.noftz.bf16 %rs651,[%rd100],%rs650; }

	// end inline asm
	add.s64 	%rd101, %rd35, 66;
	ld.shared.u16 	%rs653, [%r155+66];
	// begin inline asm
	{ cvt.f32.bf16 %f972, %rs653;}

	// end inline asm
	mul.f32 	%f973, %f1230, %f972;
	// begin inline asm
	{  cvt.rn.bf16.f32 %rs654, %f973;}

	// end inline asm
	// begin inline asm
	{ atom.add.noftz.bf16 %rs655,[%rd101],%rs654; }

	// end inline asm
	add.s64 	%rd102, %rd36, 66;
	ld.shared.u16 	%rs657, [%r155+32834];
	// begin inline asm
	{ cvt.f32.bf16 %f974, %rs657;}

	// end inline asm
	mul.f32 	%f975, %f1163, %f974;
	// begin inline asm
	{  cvt.rn.bf16.f32 %rs658, %f975;}

	// end inline asm
	// begin inline asm
	{ atom.add.noftz.bf16 %rs659,[%rd102],%rs658; }

	// end inline asm
	add.s64 	%rd103, %rd35, 68;
	ld.shared.u16 	%rs661, [%r155+68];
	// begin inline asm
	{ cvt.f32.bf16 %f976, %rs661;}

	// end inline asm
	mul.f32 	%f977, %f1230, %f976;
	// begin inline asm
	{  cvt.rn.bf16.f32 %rs662, %f977;}

	// end inline asm
	// begin inline asm
	{ atom.add.noftz.bf16 %rs663,[%rd103],%rs662; }

	// end inline asm
	add.s64 	%rd104, %rd36, 68;
	ld.shared.u16 	%rs665, [%r155+32836];
	// begin inline asm
	{ cvt.f32.bf16 %f978, %rs665;}

	// end inline asm
	mul.f32 	%f979, %f1163, %f978;
	// begin inline asm
	{  cvt.rn.bf16.f32 %rs666, %f979;}

	// end inline asm
	// begin inline asm
	{ atom.add.noftz.bf16 %rs667,[%rd104],%rs666; }

	// end inline asm
	add.s64 	%rd105, %rd35, 70;
	ld.shared.u16 	%rs669, [%r155+70];
	// begin inline asm
	{ cvt.f32.bf16 %f980, %rs669;}

	// end inline asm
	mul.f32 	%f981, %f1230, %f980;
	// begin inline asm
	{  cvt.rn.bf16.f32 %rs670, %f981;}

	// end inline asm
	// begin inline asm
	{ atom.add.noftz.bf16 %rs671,[%rd105],%rs670; }

	// end inline asm
	add.s64 	%rd106, %rd36, 70;
	ld.shared.u16 	%rs673, [%r155+32838];
	// begin inline asm
	{ cvt.f32.bf16 %f982, %rs673;}

	// end inline asm
	mul.f32 	%f983, %f1163, %f982;
	// begin inline asm
	{  cvt.rn.bf16.f32 %rs674, %f983;}

	// end inline asm
	// begin inline asm
	{ atom.add.noftz.bf16 %rs675,[%rd106],%rs674; }

	// end inline asm
	add.s64 	%rd107, %rd35, 72;
	ld.shared.u16 	%rs677, [%r155+72];
	// begin inline asm
	{ cvt.f32.bf16 %f984, %rs677;}

	// end inline asm
	mul.f32 	%f985, %f1230, %f984;
	// begin inline asm
	{  cvt.rn.bf16.f32 %rs678, %f985;}

	// end inline asm
	// begin inline asm
	{ atom.add.noftz.bf16 %rs679,[%rd107],%rs678; }

	// end inline asm
	add.s64 	%rd108, %rd36, 72;
	ld.shared.u16 	%rs681, [%r155+32840];
	// begin inline asm
	{ cvt.f32.bf16 %f986, %rs681;}

	// end inline asm
	mul.f32 	%f987, %f1163, %f986;
	// begin inline asm
	{  cvt.rn.bf16.f32 %rs682, %f987;}

	// end inline asm
	// begin inline asm
	{ atom.add.noftz.bf16 %rs683,[%rd108],%rs682; }

	// end inline asm
	add.s64 	%rd109, %rd35, 74;
	ld.shared.u16 	%rs685, [%r155+74];
	// begin inline asm
	{ cvt.f32.bf16 %f988, %rs685;}

	// end inline asm
	mul.f32 	%f989, %f1230, %f988;
	// begin inline asm
	{  cvt.rn.bf16.f32 %rs686, %f989;}

	// end inline asm
	// begin inline asm
	{ atom.add.noftz.bf16 %rs687,[%rd109],%rs686; }

	// end inline asm
	add.s64 	%rd110, %rd36, 74;
	ld.shared.u16 	%rs689, [%r155+32842];
	// begin inline asm
	{ cvt.f32.bf16 %f990, %rs689;}

	// end inline asm
	mul.f32 	%f991, %f1163, %f990;
	// begin inline asm
	{  cvt.rn.bf16.f32 %rs690, %f991;}

	// end inline asm
	// begin inline asm
	{ atom.add.noftz.bf16 %rs691,[%rd110],%rs690; }

	// end inline asm
	add.s64 	%rd111, %rd35, 76;
	ld.shared.u16 	%rs693, [%r155+76];
	// begin inline asm
	{ cvt.f32.bf16 %f992, %rs693;}

	// end inline asm
	mul.f32 	%f993, %f1230, %f992;
	// begin inline asm
	{  cvt.rn.bf16.f32 %rs694, %f993;}

	// end inline asm
	// begin inline asm
	{ atom.add.noftz.bf16 %rs695,[%rd111],%rs694; }

	// end inline asm
	add.s64 	%rd112, %rd36, 76;
	ld.shared.u16 	%rs697, [%r155+32844];
	// begin inline asm
	{ cvt.f32.bf16 %f994, %rs697;}

	// end inline asm
	mul.f32 	%f995, %f1163, %f994;
	// begin inline asm
	{  cvt.rn.bf16.f32 %rs698, %f995;}

	// end inline asm
	// begin inline asm
	{ atom.add.noftz.bf16 %rs699,[%rd112],%rs698; }

	// end inline asm
	add.s64 	%rd113, %rd35, 78;
	ld.shared.u16 	%rs701, [%r155+78];
	// begin inline asm
	{ cvt.f32.bf16 %f996, %rs701;}

	// end inline asm
	mul.f32 	%f997, %f1230, %f996;
	// begin inline asm
	{  cvt.rn.bf16.f32 %rs702, %f997;}

	// end inline asm
	// begin inline asm
	{ atom.add.noftz.bf16 %rs703,[%rd113],%rs702; }

	// end inline asm
	add.s64 	%rd114, %rd36, 78;
	ld.shared.u16 	%rs705, [%r155+32846];
	// begin inline asm
	{ cvt.f32.bf16 %f998, %rs705;}

	// end inline asm
	mul.f32 	%f999, %f1163, %f998;
	// begin inline asm
	{  cvt.rn.bf16.f32 %rs706, %f999;}

	// end inline asm
	// begin inline asm
	{ atom.add.noftz.bf16 %rs707,[%rd114],%rs706; }

	// end inline asm
	add.s64 	%rd115, %rd35, 80;
	ld.shared.u16 	%rs709, [%r155+80];
	// begin inline asm
	{ cvt.f32.bf16 %f1000, %rs709;}

	// end inline asm
	mul.f32 	%f1001, %f1230, %f1000;
	// begin inline asm
	{  cvt.rn.bf16.f32 %rs710, %f1001;}

	// end inline asm
	// begin inline asm
	{ atom.add.noftz.bf16 %rs711,[%rd115],%rs710; }

	// end inline asm
	add.s64 	%rd116, %rd36, 80;
	ld.shared.u16 	%rs713, [%r155+32848];
	// begin inline asm
	{ cvt.f32.bf16 %f1002, %rs713;}

	// end inline asm
	mul.f32 	%f1003, %f1163, %f1002;
	// begin inline asm
	{  cvt.rn.bf16.f32 %rs714, %f1003;}

	// end inline asm
	// begin inline asm
	{ atom.add.noftz.bf16 %rs715,[%rd116],%rs714; }

	// end inline asm
	add.s64 	%rd117, %rd35, 82;
	ld.shared.u16 	%rs717, [%r155+82];
	// begin inline asm
	{ cvt.f32.bf16 %f1004, %rs717;}

	// end inline asm
	mul.f32 	%f1005, %f1230, %f1004;
	// begin inline asm
	{  cvt.rn.bf16.f32 %rs718, %f1005;}

	// end inline asm
	// begin inline asm
	{ atom.add.noftz.bf16 %rs719,[%rd117],%rs718; }

	// end inline asm
	add.s64 	%rd118, %rd36, 82;
	ld.shared.u16 	%rs721, [%r155+32850];
	// begin inline asm
	{ cvt.f32.bf16 %f1006, %rs721;}

	// end inline asm
	mul.f32 	%f1007, %f1163, %f1006;
	// begin inline asm
	{  cvt.rn.bf16.f32 %rs722, %f1007;}

	// end inline asm
	// begin inline asm
	{ atom.add.noftz.bf16 %rs723,[%rd118],%rs722; }

	// end inline asm
	add.s64 	%rd119, %rd35, 84;
	ld.shared.u16 	%rs725, [%r155+84];
	// begin inline asm
	{ cvt.f32.bf16 %f1008, %rs725;}

	// end inline asm
	mul.f32 	%f1009, %f1230, %f1008;
	// begin inline asm
	{  cvt.rn.bf16.f32 %rs726, %f1009;}

	// end inline asm
	// begin inline asm
	{ atom.add.noftz.bf16 %rs727,[%rd119],%rs726; }

	// end inline asm
	add.s64 	%rd120, %rd36, 84;
	ld.shared.u16 	%rs729, [%r155+32852];
	// begin inline asm
	{ cvt.f32.bf16 %f1010, %rs729;}

	// end inline asm
	mul.f32 	%f1011, %f1163, %f1010;
	// begin inline asm
	{  cvt.rn.bf16.f32 %rs730, %f1011;}

	// end inline asm
	// begin inline asm
	{ atom.add.noftz.bf16 %rs731,[%rd120],%rs730; }

	// end inline asm
	add.s64 	%rd121, %rd35, 86;
	ld.shared.u16 	%rs733, [%r155+86];
	// begin inline asm
	{ cvt.f32.bf16 %f1012, %rs733;}

	// end inline asm
	mul.f32 	%f1013, %f1230, %f1012;
	// begin inline asm
	{  cvt.rn.bf16.f32 %rs734, %f1013;}

	// end inline asm
	// begin inline asm
	{ atom.add.noftz.bf16 %rs735,[%rd121],%rs734; }

	// end inline asm
	add.s64 	%rd122, %rd36, 86;
	ld.shared.u16 	%rs737, [%r155+32854];
	// begin inline asm
	{ cvt.f32.bf16 %f1014, %rs737;}

	// end inline asm
	mul.f32 	%f1015, %f1163, %f1014;
	// begin inline asm
	{  cvt.rn.bf16.f32 %rs738, %f1015;}

	// end inline asm
	// begin inline asm
	{ atom.add.noftz.bf16 %rs739,[%rd122],%rs738; }

	// end inline asm
	add.s64 	%rd123, %rd35, 88;
	ld.shared.u16 	%rs741, [%r155+88];
	// begin inline asm
	{ cvt.f32.bf16 %f1016, %rs741;}

	// end inline asm
	mul.f32 	%f1017, %f1230, %f1016;
	// begin inline asm
	{  cvt.rn.bf16.f32 %rs742, %f1017;}

	// end inline asm
	// begin inline asm
	{ atom.add.noftz.bf16 %rs743,[%rd123],%rs742; }

	// end inline asm
	add.s64 	%rd124, %rd36, 88;
	ld.shared.u16 	%rs745, [%r155+32856];
	// begin inline asm
	{ cvt.f32.bf16 %f1018, %rs745;}

	// end inline asm
	mul.f32 	%f1019, %f1163, %f1018;
	// begin inline asm
	{  cvt.rn.bf16.f32 %rs746, %f1019;}

	// end inline asm
	// begin inline asm
	{ atom.add.noftz.bf16 %rs747,[%rd124],%rs746; }

	// end inline asm
	add.s64 	%rd125, %rd35, 90;
	ld.shared.u16 	%rs749, [%r155+90];
	// begin inline asm
	{ cvt.f32.bf16 %f1020, %rs749;}

	// end inline asm
	mul.f32 	%f1021, %f1230, %f1020;
	// begin inline asm
	{  cvt.rn.bf16.f32 %rs750, %f1021;}

	// end inline asm
	// begin inline asm
	{ atom.add.noftz.bf16 %rs751,[%rd125],%rs750; }

	// end inline asm
	add.s64 	%rd126, %rd36, 90;
	ld.shared.u16 	%rs753, [%r155+32858];
	// begin inline asm
	{ cvt.f32.bf16 %f1022, %rs753;}

	// end inline asm
	mul.f32 	%f1023, %f1163, %f1022;
	// begin inline asm
	{  cvt.rn.bf16.f32 %rs754, %f1023;}

	// end inline asm
	// begin inline asm
	{ atom.add.noftz.bf16 %rs755,[%rd126],%rs754; }

	// end inline asm
	add.s64 	%rd127, %rd35, 92;
	ld.shared.u16 	%rs757, [%r155+92];
	// begin inline asm
	{ cvt.f32.bf16 %f1024, %rs757;}

	// end inline asm
	mul.f32 	%f1025, %f1230, %f1024;
	// begin inline asm
	{  cvt.rn.bf16.f32 %rs758, %f1025;}

	// end inline asm
	// begin inline asm
	{ atom.add.noftz.bf16 %rs759,[%rd127],%rs758; }

	// end inline asm
	add.s64 	%rd128, %rd36, 92;
	ld.shared.u16 	%rs761, [%r155+32860];
	// begin inline asm
	{ cvt.f32.bf16 %f1026, %rs761;}

	// end inline asm
	mul.f32 	%f1027, %f1163, %f1026;
	// begin inline asm
	{  cvt.rn.bf16.f32 %rs762, %f1027;}

	// end inline asm
	// begin inline asm
	{ atom.add.noftz.bf16 %rs763,[%rd128],%rs762; }

	// end inline asm
	add.s64 	%rd129, %rd35, 94;
	ld.shared.u16 	%rs765, [%r155+94];
	// begin inline asm
	{ cvt.f32.bf16 %f1028, %rs765;}

	// end inline asm
	mul.f32 	%f1029, %f1230, %f1028;
	// begin inline asm
	{  cvt.rn.bf16.f32 %rs766, %f1029;}

	// end inline asm
	// begin inline asm
	{ atom.add.noftz.bf16 %rs767,[%rd129],%rs766; }

	// end inline asm
	add.s64 	%rd130, %rd36, 94;
	ld.shared.u16 	%rs769, [%r155+32862];
	// begin inline asm
	{ cvt.f32.bf16 %f1030, %rs769;}

	// end inline asm
	mul.f32 	%f1031, %f1163, %f1030;
	// begin inline asm
	{  cvt.rn.bf16.f32 %rs770, %f1031;}

	// end inline asm
	// begin inline asm
	{ atom.add.noftz.bf16 %rs771,[%rd130],%rs770; }

	// end inline asm
	add.s64 	%rd131, %rd35, 96;
	ld.shared.u16 	%rs773, [%r155+96];
	// begin inline asm
	{ cvt.f32.bf16 %f1032, %rs773;}

	// end inline asm
	mul.f32 	%f1033, %f1230, %f1032;
	// begin inline asm
	{  cvt.rn.bf16.f32 %rs774, %f1033;}

	// end inline asm
	// begin inline asm
	{ atom.add.noftz.bf16 %rs775,[%rd131],%rs774; }

	// end inline asm
	add.s64 	%rd132, %rd36, 96;
	ld.shared.u16 	%rs777, [%r155+32864];
	// begin inline asm
	{ cvt.f32.bf16 %f1034, %rs777;}

	// end inline asm
	mul.f32 	%f1035, %f1163, %f1034;
	// begin inline asm
	{  cvt.rn.bf16.f32 %rs778, %f1035;}

	// end inline asm
	// begin inline asm
	{ atom.add.noftz.bf16 %rs779,[%rd132],%rs778; }

	// end inline asm
	add.s64 	%rd133, %rd35, 98;
	ld.shared.u16 	%rs781, [%r155+98];
	// begin inline asm
	{ cvt.f32.bf16 %f1036, %rs781;}

	// end inline asm
	mul.f32 	%f1037, %f1230, %f1036;
	// begin inline asm
	{  cvt.rn.bf16.f32 %rs782, %f1037;}

	// end inline asm
	// begin inline asm
	{ atom.add.noftz.bf16 %rs783,[%rd133],%rs782; }

	// end inline asm
	add.s64 	%rd134, %rd36, 98;
	ld.shared.u16 	%rs785, [%r155+32866];
	// begin inline asm
	{ cvt.f32.bf16 %f1038, %rs785;}

	// end inline asm
	mul.f32 	%f1039, %f1163, %f1038;
	// begin inline asm
	{  cvt.rn.bf16.f32 %rs786, %f1039;}

	// end inline asm
	// begin inline asm
	{ atom.add.noftz.bf16 %rs787,[%rd134],%rs786; }

	// end inline asm
	add.s64 	%rd135, %rd35, 100;
	ld.shared.u16 	%rs789, [%r155+100];
	// begin inline asm
	{ cvt.f32.bf16 %f1040, %rs789;}

	// end inline asm
	mul.f32 	%f1041, %f1230, %f1040;
	// begin inline asm
	{  cvt.rn.bf16.f32 %rs790, %f1041;}

	// end inline asm
	// begin inline asm
	{ atom.add.noftz.bf16 %rs791,[%rd135],%rs790; }

	// end inline asm
	add.s64 	%rd136, %rd36, 100;
	ld.shared.u16 	%rs793, [%r155+32868];
	// begin inline asm
	{ cvt.f32.bf16 %f1042, %rs793;}

	// end inline asm
	mul.f32 	%f1043, %f1163, %f1042;
	// begin inline asm
	{  cvt.rn.bf16.f32 %rs794, %f1043;}

	// end inline asm
	// begin inline asm
	{ atom.add.noftz.bf16 %rs795,[%rd136],%rs794; }

	// end inline asm
	add.s64 	%rd137, %rd35, 102;
	ld.shared.u16 	%rs797, [%r155+102];
	// begin inline asm
	{ cvt.f32.bf16 %f1044, %rs797;}

	// end inline asm
	mul.f32 	%f1045, %f1230, %f1044;
	// begin inline asm
	{  cvt.rn.bf16.f32 %rs798, %f1045;}

	// end inline asm
	// begin inline asm
	{ atom.add.noftz.bf16 %rs799,[%rd137],%rs798; }

	// end inline asm
	add.s64 	%rd138, %rd36, 102;
	ld.shared.u16 	%rs801, [%r155+32870];
	// begin inline asm
	{ cvt.f32.bf16 %f1046, %rs801;}

	// end inline asm
	mul.f32 	%f1047, %f1163, %f1046;
	// begin inline asm
	{  cvt.rn.bf16.f32 %rs802, %f1047;}

	// end inline asm
	// begin inline asm
	{ atom.add.noftz.bf16 %rs803,[%rd138],%rs802; }

	// end inline asm
	add.s64 	%rd139, %rd35, 104;
	ld.shared.u16 	%rs805, [%r155+104];
	// begin inline asm
	{ cvt.f32.bf16 %f1048, %rs805;}

	// end inline asm
	mul.f32 	%f1049, %f1230, %f1048;
	// begin inline asm
	{  cvt.rn.bf16.f32 %rs806, %f1049;}

	// end inline asm
	// begin inline asm
	{ atom.add.noftz.bf16 %rs807,[%rd139],%rs806; }

	// end inline asm
	add.s64 	%rd140, %rd36, 104;
	ld.shared.u16 	%rs809, [%r155+32872];
	// begin inline asm
	{ cvt.f32.bf16 %f1050, %rs809;}

	// end inline asm
	mul.f32 	%f1051, %f1163, %f1050;
	// begin inline asm
	{  cvt.rn.bf16.f32 %rs810, %f1051;}

	// end inline asm
	// begin inline asm
	{ atom.add.noftz.bf16 %rs811,[%rd140],%rs810; }

	// end inline asm
	add.s64 	%rd141, %rd35, 106;
	ld.shared.u16 	%rs813, [%r155+106];
	// begin inline asm
	{ cvt.f32.bf16 %f1052, %rs813;}

	// end inline asm
	mul.f32 	%f1053, %f1230, %f1052;
	// begin inline asm
	{  cvt.rn.bf16.f32 %rs814, %f1053;}

	// end inline asm
	// begin inline asm
	{ atom.add.noftz.bf16 %rs815,[%rd141],%rs814; }

	// end inline asm
	add.s64 	%rd142, %rd36, 106;
	ld.shared.u16 	%rs817, [%r155+32874];
	// begin inline asm
	{ cvt.f32.bf16 %f1054, %rs817;}

	// end inline asm
	mul.f32 	%f1055, %f1163, %f1054;
	// begin inline asm
	{  cvt.rn.bf16.f32 %rs818, %f1055;}

	// end inline asm
	// begin inline asm
	{ atom.add.noftz.bf16 %rs819,[%rd142],%rs818; }

	// end inline asm
	add.s64 	%rd143, %rd35, 108;
	ld.shared.u16 	%rs821, [%r155+108];
	// begin inline asm
	{ cvt.f32.bf16 %f1056, %rs821;}

	// end inline asm
	mul.f32 	%f1057, %f1230, %f1056;
	// begin inline asm
	{  cvt.rn.bf16.f32 %rs822, %f1057;}

	// end inline asm
	// begin inline asm
	{ atom.add.noftz.bf16 %rs823,[%rd143],%rs822; }

	// end inline asm
	add.s64 	%rd144, %rd36, 108;
	ld.shared.u16 	%rs825, [%r155+32876];
	// begin inline asm
	{ cvt.f32.bf16 %f1058, %rs825;}

	// end inline asm
	mul.f32 	%f1059, %f1163, %f1058;
	// begin inline asm
	{  cvt.rn.bf16.f32 %rs826, %f1059;}

	// end inline asm
	// begin inline asm
	{ atom.add.noftz.bf16 %rs827,[%rd144],%rs826; }

	// end inline asm
	add.s64 	%rd145, %rd35, 110;
	ld.shared.u16 	%rs829, [%r155+110];
	// begin inline asm
	{ cvt.f32.bf16 %f1060, %rs829;}

	// end inline asm
	mul.f32 	%f1061, %f1230, %f1060;
	// begin inline asm
	{  cvt.rn.bf16.f32 %rs830, %f1061;}

	// end inline asm
	// begin inline asm
	{ atom.add.noftz.bf16 %rs831,[%rd145],%rs830; }

	// end inline asm
	add.s64 	%rd146, %rd36, 110;
	ld.shared.u16 	%rs833, [%r155+32878];
	// begin inline asm
	{ cvt.f32.bf16 %f1062, %rs833;}

	// end inline asm
	mul.f32 	%f1063, %f1163, %f1062;
	// begin inline asm
	{  cvt.rn.bf16.f32 %rs834, %f1063;}

	// end inline asm
	// begin inline asm
	{ atom.add.noftz.bf16 %rs835,[%rd146],%rs834; }

	// end inline asm
	add.s64 	%rd147, %rd35, 112;
	ld.shared.u16 	%rs837, [%r155+112];
	// begin inline asm
	{ cvt.f32.bf16 %f1064, %rs837;}

	// end inline asm
	mul.f32 	%f1065, %f1230, %f1064;
	// begin inline asm
	{  cvt.rn.bf16.f32 %rs838, %f1065;}

	// end inline asm
	// begin inline asm
	{ atom.add.noftz.bf16 %rs839,[%rd147],%rs838; }

	// end inline asm
	add.s64 	%rd148, %rd36, 112;
	ld.shared.u16 	%rs841, [%r155+32880];
	// begin inline asm
	{ cvt.f32.bf16 %f1066, %rs841;}

	// end inline asm
	mul.f32 	%f1067, %f1163, %f1066;
	// begin inline asm
	{  cvt.rn.bf16.f32 %rs842, %f1067;}

	// end inline asm
	// begin inline asm
	{ atom.add.noftz.bf16 %rs843,[%rd148],%rs842; }

	// end inline asm
	add.s64 	%rd149, %rd35, 114;
	ld.shared.u16 	%rs845, [%r155+114];
	// begin inline asm
	{ cvt.f32.bf16 %f1068, %rs845;}

	// end inline asm
	mul.f32 	%f1069, %f1230, %f1068;
	// begin inline asm
	{  cvt.rn.bf16.f32 %rs846, %f1069;}

	// end inline asm
	// begin inline asm
	{ atom.add.noftz.bf16 %rs847,[%rd149],%rs846; }

	// end inline asm
	add.s64 	%rd150, %rd36, 114;
	ld.shared.u16 	%rs849, [%r155+32882];
	// begin inline asm
	{ cvt.f32.bf16 %f1070, %rs849;}

	// end inline asm
	mul.f32 	%f1071, %f1163, %f1070;
	// begin inline asm
	{  cvt.rn.bf16.f32 %rs850, %f1071;}

	// end inline asm
	// begin inline asm
	{ atom.add.noftz.bf16 %rs851,[%rd150],%rs850; }

	// end inline asm
	add.s64 	%rd151, %rd35, 116;
	ld.shared.u16 	%rs853, [%r155+116];
	// begin inline asm
	{ cvt.f32.bf16 %f1072, %rs853;}

	// end inline asm
	mul.f32 	%f1073, %f1230, %f1072;
	// begin inline asm
	{  cvt.rn.bf16.f32 %rs854, %f1073;}

	// end inline asm
	// begin inline asm
	{ atom.add.noftz.bf16 %rs855,[%rd151],%rs854; }

	// end inline asm
	add.s64 	%rd152, %rd36, 116;
	ld.shared.u16 	%rs857, [%r155+32884];
	// begin inline asm
	{ cvt.f32.bf16 %f1074, %rs857;}

	// end inline asm
	mul.f32 	%f1075, %f1163, %f1074;
	// begin inline asm
	{  cvt.rn.bf16.f32 %rs858, %f1075;}

	// end inline asm
	// begin inline asm
	{ atom.add.noftz.bf16 %rs859,[%rd152],%rs858; }

	// end inline asm
	add.s64 	%rd153, %rd35, 118;
	ld.shared.u16 	%rs861, [%r155+118];
	// begin inline asm
	{ cvt.f32.bf16 %f1076, %rs861;}

	// end inline asm
	mul.f32 	%f1077, %f1230, %f1076;
	// begin inline asm
	{  cvt.rn.bf16.f32 %rs862, %f1077;}

	// end inline asm
	// begin inline asm
	{ atom.add.noftz.bf16 %rs863,[%rd153],%rs862; }

	// end inline asm
	add.s64 	%rd154, %rd36, 118;
	ld.shared.u16 	%rs865, [%r155+32886];
	// begin inline asm
	{ cvt.f32.bf16 %f1078, %rs865;}

	// end inline asm
	mul.f32 	%f1079, %f1163, %f1078;
	// begin inline asm
	{  cvt.rn.bf16.f32 %rs866, %f1079;}

	// end inline asm
	// begin inline asm
	{ atom.add.noftz.bf16 %rs867,[%rd154],%rs866; }

	// end inline asm
	add.s64 	%rd155, %rd35, 120;
	ld.shared.u16 	%rs869, [%r155+120];
	// begin inline asm
	{ cvt.f32.bf16 %f1080, %rs869;}

	// end inline asm
	mul.f32 	%f1081, %f1230, %f1080;
	// begin inline asm
	{  cvt.rn.bf16.f32 %rs870, %f1081;}

	// end inline asm
	// begin inline asm
	{ atom.add.noftz.bf16 %rs871,[%rd155],%rs870; }

	// end inline asm
	add.s64 	%rd156, %rd36, 120;
	ld.shared.u16 	%rs873, [%r155+32888];
	// begin inline asm
	{ cvt.f32.bf16 %f1082, %rs873;}

	// end inline asm
	mul.f32 	%f1083, %f1163, %f1082;
	// begin inline asm
	{  cvt.rn.bf16.f32 %rs874, %f1083;}

	// end inline asm
	// begin inline asm
	{ atom.add.noftz.bf16 %rs875,[%rd156],%rs874; }

	// end inline asm
	add.s64 	%rd157, %rd35, 122;
	ld.shared.u16 	%rs877, [%r155+122];
	// begin inline asm
	{ cvt.f32.bf16 %f1084, %rs877;}

	// end inline asm
	mul.f32 	%f1085, %f1230, %f1084;
	// begin inline asm
	{  cvt.rn.bf16.f32 %rs878, %f1085;}

	// end inline asm
	// begin inline asm
	{ atom.add.noftz.bf16 %rs879,[%rd157],%rs878; }

	// end inline asm
	add.s64 	%rd158, %rd36, 122;
	ld.shared.u16 	%rs881, [%r155+32890];
	// begin inline asm
	{ cvt.f32.bf16 %f1086, %rs881;}

	// end inline asm
	mul.f32 	%f1087, %f1163, %f1086;
	// begin inline asm
	{  cvt.rn.bf16.f32 %rs882, %f1087;}

	// end inline asm
	// begin inline asm
	{ atom.add.noftz.bf16 %rs883,[%rd158],%rs882; }

	// end inline asm
	add.s64 	%rd159, %rd35, 124;
	ld.shared.u16 	%rs885, [%r155+124];
	// begin inline asm
	{ cvt.f32.bf16 %f1088, %rs885;}

	// end inline asm
	mul.f32 	%f1089, %f1230, %f1088;
	// begin inline asm
	{  cvt.rn.bf16.f32 %rs886, %f1089;}

	// end inline asm
	// begin inline asm
	{ atom.add.noftz.bf16 %rs887,[%rd159],%rs886; }

	// end inline asm
	add.s64 	%rd160, %rd36, 124;
	ld.shared.u16 	%rs889, [%r155+32892];
	// begin inline asm
	{ cvt.f32.bf16 %f1090, %rs889;}

	// end inline asm
	mul.f32 	%f1091, %f1163, %f1090;
	// begin inline asm
	{  cvt.rn.bf16.f32 %rs890, %f1091;}

	// end inline asm
	// begin inline asm
	{ atom.add.noftz.bf16 %rs891,[%rd160],%rs890; }

	// end inline asm
	add.s64 	%rd161, %rd35, 126;
	ld.shared.u16 	%rs893, [%r155+126];
	// begin inline asm
	{ cvt.f32.bf16 %f1092, %rs893;}

	// end inline asm
	mul.f32 	%f1093, %f1230, %f1092;
	// begin inline asm
	{  cvt.rn.bf16.f32 %rs894, %f1093;}

	// end inline asm
	// begin inline asm
	{ atom.add.noftz.bf16 %rs895,[%rd161],%rs894; }

	// end inline asm
	add.s64 	%rd162, %rd36, 126;
	ld.shared.u16 	%rs897, [%r155+32894];
	// begin inline asm
	{ cvt.f32.bf16 %f1094, %rs897;}

	// end inline asm
	mul.f32 	%f1095, %f1163, %f1094;
	// begin inline asm
	{  cvt.rn.bf16.f32 %rs898, %f1095;}

	// end inline asm
	// begin inline asm
	{ atom.add.noftz.bf16 %rs899,[%rd162],%rs898; }

	// end inline asm
$L__BB4_16:
	add.s32 	%r310, %r310, 1;
	add.s32 	%r309, %r309, 1;
	add.s32 	%r308, %r308, 128;
	setp.lt.s32 	%p14, %r310, %r14;
	@%p14 bra 	$L__BB4_14;
$L__BB4_17:
	ld.param.u32 	%r301, [paged_flash_attention_bwd_64_bf16_param_13];
	bar.sync 	0;
	add.s32 	%r306, %r306, 1;
	add.s32 	%r293, %r301, 63;
	shr.u32 	%r294, %r293, 6;
	setp.ne.s32 	%p15, %r306, %r294;
	@%p15 bra 	$L__BB4_9;
$L__BB4_18:
	mov.u32 	%r26, %tid.x;
	setp.ge.s32 	%p16, %r26, %r6;
	@%p16 bra 	$L__BB4_20;
	ld.param.u64 	%rd176, [paged_flash_attention_bwd_64_bf16_param_7];
	mov.u32 	%r295, %ctaid.y;
	shl.b32 	%r296, %r295, 7;
	add.s32 	%r297, %r296, %r26;
	shl.b32 	%r298, %r297, 6;
	// begin inline asm
	{  cvt.rn.bf16.f32 %rs901, %f1489;}

	// end inline asm
	cvt.u64.u32 	%rd167, %r298;
	add.s64 	%rd168, %rd167, %rd1;
	cvta.to.global.u64 	%rd169, %rd176;
	shl.b64 	%rd170, %rd168, 1;
	add.s64 	%rd171, %rd169, %rd170;
	st.global.u16 	[%rd171], %rs901;
	// begin inline asm
	{  cvt.rn.bf16.f32 %rs902, %f1488;}

	// end inline asm
	st.global.u16 	[%rd171+2], %rs902;
	// begin inline asm
	{  cvt.rn.bf16.f32 %rs903, %f1487;}

	// end inline asm
	st.global.u16 	[%rd171+4], %rs903;
	// begin inline asm
	{  cvt.rn.bf16.f32 %rs904, %f1486;}

	// end inline asm
	st.global.u16 	[%rd171+6], %rs904;
	// begin inline asm
	{  cvt.rn.bf16.f32 %rs905, %f1485;}

	// end inline asm
	st.global.u16 	[%rd171+8], %rs905;
	// begin inline asm
	{  cvt.rn.bf16.f32 %rs906, %f1484;}

	// end inline asm
	st.global.u16 	[%rd171+10], %rs906;
	// begin inline asm
	{  cvt.rn.bf16.f32 %rs907, %f1483;}

	// end inline asm
	st.global.u16 	[%rd171+12], %rs907;
	// begin inline asm
	{  cvt.rn.bf16.f32 %rs908, %f1482;}

	// end inline asm
	st.global.u16 	[%rd171+14], %rs908;
	// begin inline asm
	{  cvt.rn.bf16.f32 %rs909, %f1481;}

	// end inline asm
	st.global.u16 	[%rd171+16], %rs909;
	// begin inline asm
	{  cvt.rn.bf16.f32 %rs910, %f1480;}

	// end inline asm
	st.global.u16 	[%rd171+18], %rs910;
	// begin inline asm
	{  cvt.rn.bf16.f32 %rs911, %f1479;}

	// end inline asm
	st.global.u16 	[%rd171+20], %rs911;
	// begin inline asm
	{  cvt.rn.bf16.f32 %rs912, %f1478;}

	// end inline asm
	st.global.u16 	[%rd171+22], %rs912;
	// begin inline asm
	{  cvt.rn.bf16.f32 %rs913, %f1477;}

	// end inline asm
	st.global.u16 	[%rd171+24], %rs913;
	// begin inline asm
	{  cvt.rn.bf16.f32 %rs914, %f1476;}

	// end inline asm
	st.global.u16 	[%rd171+26], %rs914;
	// begin inline asm
	{  cvt.rn.bf16.f32 %rs915, %f1475;}

	// end inline asm
	st.global.u16 	[%rd171+28], %rs915;
	// begin inline asm
	{  cvt.rn.bf16.f32 %rs916, %f1474;}

	// end inline asm
	st.global.u16 	[%rd171+30], %rs916;
	// begin inline asm
	{  cvt.rn.bf16.f32 %rs917, %f1473;}

	// end inline asm
	st.global.u16 	[%rd171+32], %rs917;
	// begin inline asm
	{  cvt.rn.bf16.f32 %rs918, %f1472;}

	// end inline asm
	st.global.u16 	[%rd171+34], %rs918;
	// begin inline asm
	{  cvt.rn.bf16.f32 %rs919, %f1471;}

	// end inline asm
	st.global.u16 	[%rd171+36], %rs919;
	// begin inline asm
	{  cvt.rn.bf16.f32 %rs920, %f1470;}

	// end inline asm
	st.global.u16 	[%rd171+38], %rs920;
	// begin inline asm
	{  cvt.rn.bf16.f32 %rs921, %f1469;}

	// end inline asm
	st.global.u16 	[%rd171+40], %rs921;
	// begin inline asm
	{  cvt.rn.bf16.f32 %rs922, %f1468;}

	// end inline asm
	st.global.u16 	[%rd171+42], %rs922;
	// begin inline asm
	{  cvt.rn.bf16.f32 %rs923, %f1467;}

	// end inline asm
	st.global.u16 	[%rd171+44], %rs923;
	// begin inline asm
	{  cvt.rn.bf16.f32 %rs924, %f1466;}

	// end inline asm
	st.global.u16 	[%rd171+46], %rs924;
	// begin inline asm
	{  cvt.rn.bf16.f32 %rs925, %f1465;}

	// end inline asm
	st.global.u16 	[%rd171+48], %rs925;
	// begin inline asm
	{  cvt.rn.bf16.f32 %rs926, %f1464;}

	// end inline asm
	st.global.u16 	[%rd171+50], %rs926;
	// begin inline asm
	{  cvt.rn.bf16.f32 %rs927, %f1463;}

	// end inline asm
	st.global.u16 	[%rd171+52], %rs927;
	// begin inline asm
	{  cvt.rn.bf16.f32 %rs928, %f1462;}

	// end inline asm
	st.global.u16 	[%rd171+54], %rs928;
	// begin inline asm
	{  cvt.rn.bf16.f32 %rs929, %f1461;}

	// end inline asm
	st.global.u16 	[%rd171+56], %rs929;
	// begin inline asm
	{  cvt.rn.bf16.f32 %rs930, %f1460;}

	// end inline asm
	st.global.u16 	[%rd171+58], %rs930;
	// begin inline asm
	{  cvt.rn.bf16.f32 %rs931, %f1459;}

	// end inline asm
	st.global.u16 	[%rd171+60], %rs931;
	// begin inline asm
	{  cvt.rn.bf16.f32 %rs932, %f1458;}

	// end inline asm
	st.global.u16 	[%rd171+62], %rs932;
	// begin inline asm
	{  cvt.rn.bf16.f32 %rs933, %f1457;}

	// end inline asm
	st.global.u16 	[%rd171+64], %rs933;
	// begin inline asm
	{  cvt.rn.bf16.f32 %rs934, %f1456;}

	// end inline asm
	st.global.u16 	[%rd171+66], %rs934;
	// begin inline asm
	{  cvt.rn.bf16.f32 %rs935, %f1455;}

	// end inline asm
	st.global.u16 	[%rd171+68], %rs935;
	// begin inline asm
	{  cvt.rn.bf16.f32 %rs936, %f1454;}

	// end inline asm
	st.global.u16 	[%rd171+70], %rs936;
	// begin inline asm
	{  cvt.rn.bf16.f32 %rs937, %f1453;}

	// end inline asm
	st.global.u16 	[%rd171+72], %rs937;
	// begin inline asm
	{  cvt.rn.bf16.f32 %rs938, %f1452;}

	// end inline asm
	st.global.u16 	[%rd171+74], %rs938;
	// begin inline asm
	{  cvt.rn.bf16.f32 %rs939, %f1451;}

	// end inline asm
	st.global.u16 	[%rd171+76], %rs939;
	// begin inline asm
	{  cvt.rn.bf16.f32 %rs940, %f1450;}

	// end inline asm
	st.global.u16 	[%rd171+78], %rs940;
	// begin inline asm
	{  cvt.rn.bf16.f32 %rs941, %f1449;}

	// end inline asm
	st.global.u16 	[%rd171+80], %rs941;
	// begin inline asm
	{  cvt.rn.bf16.f32 %rs942, %f1448;}

	// end inline asm
	st.global.u16 	[%rd171+82], %rs942;
	// begin inline asm
	{  cvt.rn.bf16.f32 %rs943, %f1447;}

	// end inline asm
	st.global.u16 	[%rd171+84], %rs943;
	// begin inline asm
	{  cvt.rn.bf16.f32 %rs944, %f1446;}

	// end inline asm
	st.global.u16 	[%rd171+86], %rs944;
	// begin inline asm
	{  cvt.rn.bf16.f32 %rs945, %f1445;}

	// end inline asm
	st.global.u16 	[%rd171+88], %rs945;
	// begin inline asm
	{  cvt.rn.bf16.f32 %rs946, %f1444;}

	// end inline asm
	st.global.u16 	[%rd171+90], %rs946;
	// begin inline asm
	{  cvt.rn.bf16.f32 %rs947, %f1443;}

	// end inline asm
	st.global.u16 	[%rd171+92], %rs947;
	// begin inline asm
	{  cvt.rn.bf16.f32 %rs948, %f1442;}

	// end inline asm
	st.global.u16 	[%rd171+94], %rs948;
	// begin inline asm
	{  cvt.rn.bf16.f32 %rs949, %f1441;}

	// end inline asm
	st.global.u16 	[%rd171+96], %rs949;
	// begin inline asm
	{  cvt.rn.bf16.f32 %rs950, %f1440;}

	// end inline asm
	st.global.u16 	[%rd171+98], %rs950;
	// begin inline asm
	{  cvt.rn.bf16.f32 %rs951, %f1439;}

	// end inline asm
	st.global.u16 	[%rd171+100], %rs951;
	// begin inline asm
	{  cvt.rn.bf16.f32 %rs952, %f1438;}

	// end inline asm
	st.global.u16 	[%rd171+102], %rs952;
	// begin inline asm
	{  cvt.rn.bf16.f32 %rs953, %f1437;}

	// end inline asm
	st.global.u16 	[%rd171+104], %rs953;
	// begin inline asm
	{  cvt.rn.bf16.f32 %rs954, %f1436;}

	// end inline asm
	st.global.u16 	[%rd171+106], %rs954;
	// begin inline asm
	{  cvt.rn.bf16.f32 %rs955, %f1435;}

	// end inline asm
	st.global.u16 	[%rd171+108], %rs955;
	// begin inline asm
	{  cvt.rn.bf16.f32 %rs956, %f1434;}

	// end inline asm
	st.global.u16 	[%rd171+110], %rs956;
	// begin inline asm
	{  cvt.rn.bf16.f32 %rs957, %f1433;}

	// end inline asm
	st.global.u16 	[%rd171+112], %rs957;
	// begin inline asm
	{  cvt.rn.bf16.f32 %rs958, %f1432;}

	// end inline asm
	st.global.u16 	[%rd171+114], %rs958;
	// begin inline asm
	{  cvt.rn.bf16.f32 %rs959, %f1431;}

	// end inline asm
	st.global.u16 	[%rd171+116], %rs959;
	// begin inline asm
	{  cvt.rn.bf16.f32 %rs960, %f1430;}

	// end inline asm
	st.global.u16 	[%rd171+118], %rs960;
	// begin inline asm
	{  cvt.rn.bf16.f32 %rs961, %f1429;}

	// end inline asm
	st.global.u16 	[%rd171+120], %rs961;
	// begin inline asm
	{  cvt.rn.bf16.f32 %rs962, %f1428;}

	// end inline asm
	st.global.u16 	[%rd171+122], %rs962;
	// begin inline asm
	{  cvt.rn.bf16.f32 %rs963, %f1427;}

	// end inline asm
	st.global.u16 	[%rd171+124], %rs963;
	// begin inline asm
	{  cvt.rn.bf16.f32 %rs964, %f1426;}

	// end inline asm
	st.global.u16 	[%rd171+126], %rs964;
$L__BB4_20:
	ret;

}
	// .globl	paged_flash_attention_bwd_128_bf16
.visible .entry paged_flash_attention_bwd_128_bf16(
	.param .u64 .ptr .align 1 paged_flash_attention_bwd_128_bf16_param_0,
	.param .u64 .ptr .align 1 paged_flash_attention_bwd_128_bf16_param_1,
	.param .u64 .ptr .align 1 paged_flash_attention_bwd_128_bf16_param_2,
	.param .u64 .ptr .align 1 paged_flash_attention_bwd_128_bf16_param_3,
	.param .u64 .ptr .align 1 paged_flash_attention_bwd_128_bf16_param_4,
	.param .u64 .ptr .align 1 paged_flash_attention_bwd_128_bf16_param_5,
	.param .u64 .ptr .align 1 paged_flash_attention_bwd_128_bf16_param_6,
	.param .u64 .ptr .align 1 paged_flash_attention_bwd_128_bf16_param_7,
	.param .u64 .ptr .align 1 paged_flash_attention_bwd_128_bf16_param_8,
	.param .u64 .ptr .align 1 paged_flash_attention_bwd_128_bf16_param_9,
	.param .u32 paged_flash_attention_bwd_128_bf16_param_10,
	.param .u32 paged_flash_attention_bwd_128_bf16_param_11,
	.param .u32 paged_flash_attention_bwd_128_bf16_param_12,
	.param .u32 paged_flash_attention_bwd_128_bf16_param_13,
	.param .u32 paged_flash_attention_bwd_128_bf16_param_14,
	.param .u32 paged_flash_attention_bwd_128_bf16_param_15,
	.param .f32 paged_flash_attention_bwd_128_bf16_param_16,
	.param .u32 paged_flash_attention_bwd_128_bf16_param_17
)
{
	.reg .pred 	%p<17>;
	.reg .b16 	%rs<1925>;
	.reg .b32 	%r<503>;
	.reg .b32 	%f<3218>;
	.reg .b64 	%rd<307>;

	ld.param.u64 	%rd5, [paged_flash_attention_bwd_128_bf16_param_0];
	ld.param.u64 	%rd8, [paged_flash_attention_bwd_128_bf16_param_3];
	ld.param.u64 	%rd9, [paged_flash_attention_bwd_128_bf16_param_4];
	ld.param.u64 	%rd10, [paged_flash_attention_bwd_128_bf16_param_5];
	ld.param.u32 	%r31, [paged_flash_attention_bwd_128_bf16_param_11];
	ld.param.u32 	%r32, [paged_flash_attention_bwd_128_bf16_param_12];
	ld.param.u32 	%r28, [paged_flash_attention_bwd_128_bf16_param_14];
	mov.u32 	%r1, %tid.x;
	mov.u32 	%r33, %ctaid.x;
	mov.u32 	%r2, %ctaid.y;
	div.s32 	%r3, %r33, %r31;
	mul.lo.s32 	%r34, %r3, %r31;
	sub.s32 	%r35, %r33, %r34;
	mul.lo.s32 	%r36, %r32, %r31;
	mul.lo.s32 	%r37, %r36, %r3;
	shl.b32 	%r38, %r37, 7;
	mul.lo.s32 	%r39, %r35, %r32;
	shl.b32 	%r40, %r39, 7;
	add.s32 	%r41, %r38, %r40;
	add.s32 	%r4, %r37, %r39;
	cvt.s64.s32 	%rd1, %r41;
	shl.b32 	%r5, %r2, 7;
	add.s32 	%r42, %r5, 128;
	min.s32 	%r43, %r42, %r32;
	sub.s32 	%r6, %r43, %r5;
	shl.b32 	%r7, %r6, 7;
	setp.ge.s32 	%p1, %r1, %r7;
	@%p1 bra 	$L__BB5_3;
	mov.u32 	%r8, %ntid.x;
	cvta.to.global.u64 	%rd2, %rd5;
	cvta.to.global.u64 	%rd3, %rd8;
	cvta.to.global.u64 	%rd4, %rd9;
	mov.u32 	%r497, %r1;
$L__BB5_2:
	and.b32  	%r44, %r497, 127;
	shl.b32 	%r45, %r497, 1;
	mov.u32 	%r46, smem_bf16;
	add.s32 	%r47, %r46, %r45;
	shl.b32 	%r48, %r2, 14;
	add.s32 	%r49, %r497, %r48;
	and.b32  	%r50, %r49, -128;
	or.b32  	%r51, %r50, %r44;
	cvt.s64.s32 	%rd15, %r51;
	add.s64 	%rd16, %rd15, %rd1;
	shl.b64 	%rd17, %rd16, 1;
	add.s64 	%rd18, %rd2, %rd17;
	ld.global.u16 	%rs1, [%rd18];
	st.shared.u16 	[%r47], %rs1;
	add.s64 	%rd19, %rd3, %rd17;
	ld.global.u16 	%rs2, [%rd19];
	st.shared.u16 	[%r47+98304], %rs2;
	add.s64 	%rd20, %rd4, %rd17;
	ld.global.u16 	%rs3, [%rd20];
	st.shared.u16 	[%r47+65536], %rs3;
	add.s32 	%r497, %r497, %r8;
	setp.lt.s32 	%p2, %r497, %r7;
	@%p2 bra 	$L__BB5_2;
$L__BB5_3:
	bar.sync 	0;
	setp.ge.s32 	%p3, %r1, %r6;
	mov.f32 	%f2576, 0f00000000;
	@%p3 bra 	$L__BB5_5;
	add.s32 	%r52, %r5, %r1;
	cvt.u64.u32 	%rd21, %r52;
	cvt.s64.s32 	%rd22, %r4;
	add.s64 	%rd23, %rd22, %rd21;
	cvta.to.global.u64 	%rd24, %rd10;
	shl.b64 	%rd25, %rd23, 2;
	add.s64 	%rd26, %rd24, %rd25;
	ld.global.f32 	%f2576, [%rd26];
$L__BB5_5:
	setp.ge.s32 	%p4, %r1, %r6;
	mov.f32 	%f2577, 0f00000000;
	@%p4 bra 	$L__BB5_7;
	shl.b32 	%r53, %r1, 8;
	mov.u32 	%r54, smem_bf16;
	add.s32 	%r55, %r53, %r54;
	ld.shared.v4.b32 	{%r56, %r57, %r58, %r59}, [%r55+65536];
	mov.b32 	{%rs16, %rs18}, %r59;
	mov.b32 	{%rs12, %rs14}, %r58;
	mov.b32 	{%rs8, %rs10}, %r57;
	mov.b32 	{%rs4, %rs6}, %r56;
	// begin inline asm
	{ cvt.f32.bf16 %f776, %rs4;}

	// end inline asm
	ld.shared.v4.b32 	{%r60, %r61, %r62, %r63}, [%r55+98304];
	mov.b32 	{%rs17, %rs19}, %r63;
	mov.b32 	{%rs13, %rs15}, %r62;
	mov.b32 	{%rs9, %rs11}, %r61;
	mov.b32 	{%rs5, %rs7}, %r60;
	// begin inline asm
	{ cvt.f32.bf16 %f777, %rs5;}

	// end inline asm
	fma.rn.f32 	%f1032, %f776, %f777, 0f00000000;
	// begin inline asm
	{ cvt.f32.bf16 %f778, %rs6;}

	// end inline asm
	// begin inline asm
	{ cvt.f32.bf16 %f779, %rs7;}

	// end inline asm
	fma.rn.f32 	%f1033, %f778, %f779, %f1032;
	// begin inline asm
	{ cvt.f32.bf16 %f780, %rs8;}

	// end inline asm
	// begin inline asm
	{ cvt.f32.bf16 %f781, %rs9;}

	// end inline asm
	fma.rn.f32 	%f1034, %f780, %f781, %f1033;
	// begin inline asm
	{ cvt.f32.bf16 %f782, %rs10;}

	// end inline asm
	// begin inline asm
	{ cvt.f32.bf16 %f783, %rs11;}

	// end inline asm
	fma.rn.f32 	%f1035, %f782, %f783, %f1034;
	// begin inline asm
	{ cvt.f32.bf16 %f784, %rs12;}

	// end inline asm
	// begin inline asm
	{ cvt.f32.bf16 %f785, %rs13;}

	// end inline asm
	fma.rn.f32 	%f1036, %f784, %f785, %f1035;
	// begin inline asm
	{ cvt.f32.bf16 %f786, %rs14;}

	// end inline asm
	// begin inline asm
	{ cvt.f32.bf16 %f787, %rs15;}

	// end inline asm
	fma.rn.f32 	%f1037, %f786, %f787, %f1036;
	// begin inline asm
	{ cvt.f32.bf16 %f788, %rs16;}

	// end inline asm
	// begin inline asm
	{ cvt.f32.bf16 %f789, %rs17;}

	// end inline asm
	fma.rn.f32 	%f1038, %f788, %f789, %f1037;
	// begin inline asm
	{ cvt.f32.bf16 %f790, %rs18;}

	// end inline asm
	// begin inline asm
	{ cvt.f32.bf16 %f791, %rs19;}

	// end inline asm
	fma.rn.f32 	%f1039, %f790, %f791, %f1038;
	ld.shared.v4.b32 	{%r64, %r65, %r66, %r67}, [%r55+65552];
	mov.b32 	{%rs32, %rs34}, %r67;
	mov.b32 	{%rs28, %rs30}, %r66;
	mov.b32 	{%rs24, %rs26}, %r65;
	mov.b32 	{%rs20, %rs22}, %r64;
	// begin inline asm
	{ cvt.f32.bf16 %f792, %rs20;}

	// end inline asm
	ld.shared.v4.b32 	{%r68, %r69, %r70, %r71}, [%r55+98320];
	mov.b32 	{%rs33, %rs35}, %r71;
	mov.b32 	{%rs29, %rs31}, %r70;
	mov.b32 	{%rs25, %rs27}, %r69;
	mov.b32 	{%rs21, %rs23}, %r68;
	// begin inline asm
	{ cvt.f32.bf16 %f793, %rs21;}

	// end inline asm
	fma.rn.f32 	%f1040, %f792, %f793, %f1039;
	// begin inline asm
	{ cvt.f32.bf16 %f794, %rs22;}

	// end inline asm
	// begin inline asm
	{ cvt.f32.bf16 %f795, %rs23;}

	// end inline asm
	fma.rn.f32 	%f1041, %f794, %f795, %f1040;
	// begin inline asm
	{ cvt.f32.bf16 %f796, %rs24;}

	// end inline asm
	// begin inline asm
	{ cvt.f32.bf16 %f797, %rs25;}

	// end inline asm
	fma.rn.f32 	%f1042, %f796, %f797, %f1041;
	// begin inline asm
	{ cvt.f32.bf16 %f798, %rs26;}

	// end inline asm
	// begin inline asm
	{ cvt.f32.bf16 %f799, %rs27;}

	// end inline asm
	fma.rn.f32 	%f1043, %f798, %f799, %f1042;
	// begin inline asm
	{ cvt.f32.bf16 %f800, %rs28;}

	// end inline asm
	// begin inline asm
	{ cvt.f32.bf16 %f801, %rs29;}

	// end inline asm
	fma.rn.f32 	%f1044, %f800, %f801, %f1043;
	// begin inline asm
	{ cvt.f32.bf16 %f802, %rs30;}

	// end inline asm
	// begin inline asm
	{ cvt.f32.bf16 %f803, %rs31;}

	// end inline asm
	fma.rn.f32 	%f1045, %f802, %f803, %f1044;
	// begin inline asm
	{ cvt.f32.bf16 %f804, %rs32;}

	// end inline asm
	// begin inline asm
	{ cvt.f32.bf16 %f805, %rs33;}

	// end inline asm
	fma.rn.f32 	%f1046, %f804, %f805, %f1045;
	// begin inline asm
	{ cvt.f32.bf16 %f806, %rs34;}

	// end inline asm
	// begin inline asm
	{ cvt.f32.bf16 %f807, %rs35;}

	// end inline asm
	fma.rn.f32 	%f1047, %f806, %f807, %f1046;
	ld.shared.v4.b32 	{%r72, %r73, %r74, %r75}, [%r55+65568];
	mov.b32 	{%rs48, %rs50}, %r75;
	mov.b32 	{%rs44, %rs46}, %r74;
	mov.b32 	{%rs40, %rs42}, %r73;
	mov.b32 	{%rs36, %rs38}, %r72;
	// begin inline asm
	{ cvt.f32.bf16 %f808, %rs36;}

	// end inline asm
	ld.shared.v4.b32 	{%r76, %r77, %r78, %r79}, [%r55+98336];
	mov.b32 	{%rs49, %rs51}, %r79;
	mov.b32 	{%rs45, %rs47}, %r78;
	mov.b32 	{%rs41, %rs43}, %r77;
	mov.b32 	{%rs37, %rs39}, %r76;
	// begin inline asm
	{ cvt.f32.bf16 %f809, %rs37;}

	// end inline asm
	fma.rn.f32 	%f1048, %f808, %f809, %f1047;
	// begin inline asm
	{ cvt.f32.bf16 %f810, %rs38;}

	// end inline asm
	// begin inline asm
	{ cvt.f32.bf16 %f811, %rs39;}

	// end inline asm
	fma.rn.f32 	%f1049, %f810, %f811, %f1048;
	// begin inline asm
	{ cvt.f32.bf16 %f812, %rs40;}

	// end inline asm
	// begin inline asm
	{ cvt.f32.bf16 %f813, %rs41;}

	// end inline asm
	fma.rn.f32 	%f1050, %f812, %f813, %f1049;
	// begin inline asm
	{ cvt.f32.bf16 %f814, %rs42;}

	// end inline asm
	// begin inline asm
	{ cvt.f32.bf16 %f815, %rs43;}

	// end inline asm
	fma.rn.f32 	%f1051, %f814, %f815, %f1050;
	// begin inline asm
	{ cvt.f32.bf16 %f816, %rs44;}

	// end inline asm
	// begin inline asm
	{ cvt.f32.bf16 %f817, %rs45;}

	// end inline asm
	fma.rn.f32 	%f1052, %f816, %f817, %f1051;
	// begin inline asm
	{ cvt.f32.bf16 %f818, %rs46;}

	// end inline asm
	// begin inline asm
	{ cvt.f32.bf16 %f819, %rs47;}

	// end inline asm
	fma.rn.f32 	%f1053, %f818, %f819, %f1052;
	// begin inline asm
	{ cvt.f32.bf16 %f820, %rs48;}

	// end inline asm
	// begin inline asm
	{ cvt.f32.bf16 %f821, %rs49;}

	// end inline asm
	fma.rn.f32 	%f1054, %f820, %f821, %f1053;
	// begin inline asm
	{ cvt.f32.bf16 %f822, %rs50;}

	// end inline asm
	// begin inline asm
	{ cvt.f32.bf16 %f823, %rs51;}

	// end inline asm
	fma.rn.f32 	%f1055, %f822, %f823, %f1054;
	ld.shared.v4.b32 	{%r80, %r81, %r82, %r83}, [%r55+65584];
	mov.b32 	{%rs64, %rs66}, %r83;
	mov.b32 	{%rs60, %rs62}, %r82;
	mov.b32 	{%rs56, %rs58}, %r81;
	mov.b32 	{%rs52, %rs54}, %r80;
	// begin inline asm
	{ cvt.f32.bf16 %f824, %rs52;}

	// end inline asm
	ld.shared.v4.b32 	{%r84, %r85, %r86, %r87}, [%r55+98352];
	mov.b32 	{%rs65, %rs67}, %r87;
	mov.b32 	{%rs61, %rs63}, %r86;
	mov.b32 	{%rs57, %rs59}, %r85;
	mov.b32 	{%rs53, %rs55}, %r84;
	// begin inline asm
	{ cvt.f32.bf16 %f825, %rs53;}

	// end inline asm
	fma.rn.f32 	%f1056, %f824, %f825, %f1055;
	// begin inline asm
	{ cvt.f32.bf16 %f826, %rs54;}

	// end inline asm
	// begin inline asm
	{ cvt.f32.bf16 %f827, %rs55;}

	// end inline asm
	fma.rn.f32 	%f1057, %f826, %f827, %f1056;
	// begin inline asm
	{ cvt.f32.bf16 %f828, %rs56;}

	// end inline asm
	// begin inline asm
	{ cvt.f32.bf16 %f829, %rs57;}

	// end inline asm
	fma.rn.f32 	%f1058, %f828, %f829, %f1057;
	// begin inline asm
	{ cvt.f32.bf16 %f830, %rs58;}

	// end inline asm
	// begin inline asm
	{ cvt.f32.bf16 %f831, %rs59;}

	// end inline asm
	fma.rn.f32 	%f1059, %f830, %f831, %f1058;
	// begin inline asm
	{ cvt.f32.bf16 %f832, %rs60;}

	// end inline asm
	// begin inline asm
	{ cvt.f32.bf16 %f833, %rs61;}

	// end inline asm
	fma.rn.f32 	%f1060, %f832, %f833, %f1059;
	// begin inline asm
	{ cvt.f32.bf16 %f834, %rs62;}

	// end inline asm
	// begin inline asm
	{ cvt.f32.bf16 %f835, %rs63;}

	// end inline asm
	fma.rn.f32 	%f1061, %f834, %f835, %f1060;
	// begin inline asm
	{ cvt.f32.bf16 %f836, %rs64;}

	// end inline asm
	// begin inline asm
	{ cvt.f32.bf16 %f837, %rs65;}

	// end inline asm
	fma.rn.f32 	%f1062, %f836, %f837, %f1061;
	// begin inline asm
	{ cvt.f32.bf16 %f838, %rs66;}

	// end inline asm
	// begin inline asm
	{ cvt.f32.bf16 %f839, %rs67;}

	// end inline asm
	fma.rn.f32 	%f1063, %f838, %f839, %f1062;
	ld.shared.v4.b32 	{%r88, %r89, %r90, %r91}, [%r55+65600];
	mov.b32 	{%rs80, %rs82}, %r91;
	mov.b32 	{%rs76, %rs78}, %r90;
	mov.b32 	{%rs72, %rs74}, %r89;
	mov.b32 	{%rs68, %rs70}, %r88;
	// begin inline asm
	{ cvt.f32.bf16 %f840, %rs68;}

	// end inline asm
	ld.shared.v4.b32 	{%r92, %r93, %r94, %r95}, [%r55+98368];
	mov.b32 	{%rs81, %rs83}, %r95;
	mov.b32 	{%rs77, %rs79}, %r94;
	mov.b32 	{%rs73, %rs75}, %r93;
	mov.b32 	{%rs69, %rs71}, %r92;
	// begin inline asm
	{ cvt.f32.bf16 %f841, %rs69;}

	// end inline asm
	fma.rn.f32 	%f1064, %f840, %f841, %f1063;
	// begin inline asm
	{ cvt.f32.bf16 %f842, %rs70;}

	// end inline asm
	// begin inline asm
	{ cvt.f32.bf16 %f843, %rs71;}

	// end inline asm
	fma.rn.f32 	%f1065, %f842, %f843, %f1064;
	// begin inline asm
	{ cvt.f32.bf16 %f844, %rs72;}

	// end inline asm
	// begin inline asm
	{ cvt.f32.bf16 %f845, %rs73;}

	// end inline asm
	fma.rn.f32 	%f1066, %f844, %f845, %f1065;
	// begin inline asm
	{ cvt.f32.bf16 %f846, %rs74;}

	// end inline asm
	// begin inline asm
	{ cvt.f32.bf16 %f847, %rs75;}

	// end inline asm
	fma.rn.f32 	%f1067, %f846, %f847, %f1066;
	// begin inline asm
	{ cvt.f32.bf16 %f848, %rs76;}

	// end inline asm
	// begin inline asm
	{ cvt.f32.bf16 %f849, %rs77;}

	// end inline asm
	fma.rn.f32 	%f1068, %f848, %f849, %f1067;
	// begin inline asm
	{ cvt.f32.bf16 %f850, %rs78;}

	// end inline asm
	// begin inline asm
	{ cvt.f32.bf16 %f851, %rs79;}

	// end inline asm
	fma.rn.f32 	%f1069, %f850, %f851, %f1068;
	// begin inline asm
	{ cvt.f32.bf16 %f852, %rs80;}

	// end inline asm
	// begin inline asm
	{ cvt.f32.bf16 %f853, %rs81;}

	// end inline asm
	fma.rn.f32 	%f1070, %f852, %f853, %f1069;
	// begin inline asm
	{ cvt.f32.bf16 %f854, %rs82;}

	// end inline asm
	// begin inline asm
	{ cvt.f32.bf16 %f855, %rs83;}

	// end inline asm
	fma.rn.f32 	%f1071, %f854, %f855, %f1070;
	ld.shared.v4.b32 	{%r96, %r97, %r98, %r99}, [%r55+65616];
	mov.b32 	{%rs96, %rs98}, %r99;
	mov.b32 	{%rs92, %rs94}, %r98;
	mov.b32 	{%rs88, %rs90}, %r97;
	mov.b32 	{%rs84, %rs86}, %r96;
	// begin inline asm
	{ cvt.f32.bf16 %f856, %rs84;}

	// end inline asm
	ld.shared.v4.b32 	{%r100, %r101, %r102, %r103}, [%r55+98384];
	mov.b32 	{%rs97, %rs99}, %r103;
	mov.b32 	{%rs93, %rs95}, %r102;
	mov.b32 	{%rs89, %rs91}, %r101;
	mov.b32 	{%rs85, %rs87}, %r100;
	// begin inline asm
	{ cvt.f32.bf16 %f857, %rs85;}

	// end inline asm
	fma.rn.f32 	%f1072, %f856, %f857, %f1071;
	// begin inline asm
	{ cvt.f32.bf16 %f858, %rs86;}

	// end inline asm
	// begin inline asm
	{ cvt.f32.bf16 %f859, %rs87;}

	// end inline asm
	fma.rn.f32 	%f1073, %f858, %f859, %f1072;
	// begin inline asm
	{ cvt.f32.bf16 %f860, %rs88;}

	// end inline asm
	// begin inline asm
	{ cvt.f32.bf16 %f861, %rs89;}

	// end inline asm
	fma.rn.f32 	%f1074, %f860, %f861, %f1073;
	// begin inline asm
	{ cvt.f32.bf16 %f862, %rs90;}

	// end inline asm
	// begin inline asm
	{ cvt.f32.bf16 %f863, %rs91;}

	// end inline asm
	fma.rn.f32 	%f1075, %f862, %f863, %f1074;
	// begin inline asm
	{ cvt.f32.bf16 %f864, %rs92;}

	// end inline asm
	// begin inline asm
	{ cvt.f32.bf16 %f865, %rs93;}

	// end inline asm
	fma.rn.f32 	%f1076, %f864, %f865, %f1075;
	// begin inline asm
	{ cvt.f32.bf16 %f866, %rs94;}

	// end inline asm
	// begin inline asm
	{ cvt.f32.bf16 %f867, %rs95;}

	// end inline asm
	fma.rn.f32 	%f1077, %f866, %f867, %f1076;
	// begin inline asm
	{ cvt.f32.bf16 %f868, %rs96;}

	// end inline asm
	// begin inline asm
	{ cvt.f32.bf16 %f869, %rs97;}

	// end inline asm
	fma.rn.f32 	%f1078, %f868, %f869, %f1077;
	// begin inline asm
	{ cvt.f32.bf16 %f870, %rs98;}

	// end inline asm
	// begin inline asm
	{ cvt.f32.bf16 %f871, %rs99;}

	// end inline asm
	fma.rn.f32 	%f1079, %f870, %f871, %f1078;
	ld.shared.v4.b32 	{%r104, %r105, %r106, %r107}, [%r55+65632];
	mov.b32 	{%rs112, %rs114}, %r107;
	mov.b32 	{%rs108, %rs110}, %r106;
	mov.b32 	{%rs104, %rs106}, %r105;
	mov.b32 	{%rs100, %rs102}, %r104;
	// begin inline asm
	{ cvt.f32.bf16 %f872, %rs100;}

	// end inline asm
	ld.shared.v4.b32 	{%r108, %r109, %r110, %r111}, [%r55+98400];
	mov.b32 	{%rs113, %rs115}, %r111;
	mov.b32 	{%rs109, %rs111}, %r110;
	mov.b32 	{%rs105, %rs107}, %r109;
	mov.b32 	{%rs101, %rs103}, %r108;
	// begin inline asm
	{ cvt.f32.bf16 %f873, %rs101;}

	// end inline asm
	fma.rn.f32 	%f1080, %f872, %f873, %f1079;
	// begin inline asm
	{ cvt.f32.bf16 %f874, %rs102;}

	// end inline asm
	// begin inline asm
	{ cvt.f32.bf16 %f875, %rs103;}

	// end inline asm
	fma.rn.f32 	%f1081, %f874, %f875, %f1080;
	// begin inline asm
	{ cvt.f32.bf16 %f876, %rs104;}

	// end inline asm
	// begin inline asm
	{ cvt.f32.bf16 %f877, %rs105;}

	// end inline asm
	fma.rn.f32 	%f1082, %f876, %f877, %f1081;
	// begin inline asm
	{ cvt.f32.bf16 %f878, %rs106;}

	// end inline asm
	// begin inline asm
	{ cvt.f32.bf16 %f879, %rs107;}

	// end inline asm
	fma.rn.f32 	%f1083, %f878, %f879, %f1082;
	// begin inline asm
	{ cvt.f32.bf16 %f880, %rs108;}

	// end inline asm
	// begin inline asm
	{ cvt.f32.bf16 %f881, %rs109;}

	// end inline asm
	fma.rn.f32 	%f1084, %f880, %f881, %f1083;
	// begin inline asm
	{ cvt.f32.bf16 %f882, %rs110;}

	// end inline asm
	// begin inline asm
	{ cvt.f32.bf16 %f883, %rs111;}

	// end inline asm
	fma.rn.f32 	%f1085, %f882, %f883, %f1084;
	// begin inline asm
	{ cvt.f32.bf16 %f884, %rs112;}

	// end inline asm
	// begin inline asm
	{ cvt.f32.bf16 %f885, %rs113;}

	// end inline asm
	fma.rn.f32 	%f1086, %f884, %f885, %f1085;
	// begin inline asm
	{ cvt.f32.bf16 %f886, %rs114;}

	// end inline asm
	// begin inline asm
	{ cvt.f32.bf16 %f887, %rs115;}

	// end inline asm
	fma.rn.f32 	%f1087, %f886, %f887, %f1086;
	ld.shared.v4.b32 	{%r112, %r113, %r114, %r115}, [%r55+65648];
	mov.b32 	{%rs128, %rs130}, %r115;
	mov.b32 	{%rs124, %rs126}, %r114;
	mov.b32 	{%rs120, %rs122}, %r113;
	mov.b32 	{%rs116, %rs118}, %r112;
	// begin inline asm
	{ cvt.f32.bf16 %f888, %rs116;}

	// end inline asm
	ld.shared.v4.b32 	{%r116, %r117, %r118, %r119}, [%r55+98416];
	mov.b32 	{%rs129, %rs131}, %r119;
	mov.b32 	{%rs125, %rs127}, %r118;
	mov.b32 	{%rs121, %rs123}, %r117;
	mov.b32 	{%rs117, %rs119}, %r116;
	// begin inline asm
	{ cvt.f32.bf16 %f889, %rs117;}

	// end inline asm
	fma.rn.f32 	%f1088, %f888, %f889, %f1087;
	// begin inline asm
	{ cvt.f32.bf16 %f890, %rs118;}

	// end inline asm
	// begin inline asm
	{ cvt.f32.bf16 %f891, %rs119;}

	// end inline asm
	fma.rn.f32 	%f1089, %f890, %f891, %f1088;
	// begin inline asm
	{ cvt.f32.bf16 %f892, %rs120;}

	// end inline asm
	// begin inline asm
	{ cvt.f32.bf16 %f893, %rs121;}

	// end inline asm
	fma.rn.f32 	%f1090, %f892, %f893, %f1089;
	// begin inline asm
	{ cvt.f32.bf16 %f894, %rs122;}

	// end inline asm
	// begin inline asm
	{ cvt.f32.bf16 %f895, %rs123;}

	// end inline asm
	fma.rn.f32 	%f1091, %f894, %f895, %f1090;
	// begin inline asm
	{ cvt.f32.bf16 %f896, %rs124;}

	// end inline asm
	// begin inline asm
	{ cvt.f32.bf16 %f897, %rs125;}

	// end inline asm
	fma.rn.f32 	%f1092, %f896, %f897, %f1091;
	// begin inline asm
	{ cvt.f32.bf16 %f898, %rs126;}

	// end inline asm
	// begin inline asm
	{ cvt.f32.bf16 %f899, %rs127;}

	// end inline asm
	fma.rn.f32 	%f1093, %f898, %f899, %f1092;
	// begin inline asm
	{ cvt.f32.bf16 %f900, %rs128;}

	// end inline asm
	// begin inline asm
	{ cvt.f32.bf16 %f901, %rs129;}

	// end inline asm
	fma.rn.f32 	%f1094, %f900, %f901, %f1093;
	// begin inline asm
	{ cvt.f32.bf16 %f902, %rs130;}

	// end inline asm
	// begin inline asm
	{ cvt.f32.bf16 %f903, %rs131;}

	// end inline asm
	fma.rn.f32 	%f1095, %f902, %f903, %f1094;
	ld.shared.v4.b32 	{%r120, %r121, %r122, %r123}, [%r55+65664];
	mov.b32 	{%rs144, %rs146}, %r123;
	mov.b32 	{%rs140, %rs142}, %r122;
	mov.b32 	{%rs136, %rs138}, %r121;
	mov.b32 	{%rs132, %rs134}, %r120;
	// begin inline asm
	{ cvt.f32.bf16 %f904, %rs132;}

	// end inline asm
	ld.shared.v4.b32 	{%r124, %r125, %r126, %r127}, [%r55+98432];
	mov.b32 	{%rs145, %rs147}, %r127;
	mov.b32 	{%rs141, %rs143}, %r126;
	mov.b32 	{%rs137, %rs139}, %r125;
	mov.b32 	{%rs133, %rs135}, %r124;
	// begin inline asm
	{ cvt.f32.bf16 %f905, %rs133;}

	// end inline asm
	fma.rn.f32 	%f1096, %f904, %f905, %f1095;
	// begin inline asm
	{ cvt.f32.bf16 %f906, %rs134;}

	// end inline asm
	// begin inline asm
	{ cvt.f32.bf16 %f907, %rs135;}

	// end inline asm
	fma.rn.f32 	%f1097, %f906, %f907, %f1096;
	// begin inline asm
	{ cvt.f32.bf16 %f908, %rs136;}

	// end inline asm
	// begin inline asm
	{ cvt.f32.bf16 %f909, %rs137;}

	// end inline asm
	fma.rn.f32 	%f1098, %f908, %f909, %f1097;
	// begin inline asm
	{ cvt.f32.bf16 %f910, %rs138;}

	// end inline asm
	// begin inline asm
	{ cvt.f32.bf16 %f911, %rs139;}

	// end inline asm
	fma.rn.f32 	%f1099, %f910, %f911, %f1098;
	// begin inline asm
	{ cvt.f32.bf16 %f912, %rs140;}

	// end inline asm
	// begin inline asm
	{ cvt.f32.bf16 %f913, %rs141;}

	// end inline asm
	fma.rn.f32 	%f1100, %f912, %f913, %f1099;
	// begin inline asm
	{ cvt.f32.bf16 %f914, %rs142;}

	// end inline asm
	// begin inline asm
	{ cvt.f32.bf16 %f915, %rs143;}

	// end inline asm
	fma.rn.f32 	%f1101, %f914, %f915, %f1100;
	// begin inline asm
	{ cvt.f32.bf16 %f916, %rs144;}

	// end inline asm
	// begin inline asm
	{ cvt.f32.bf16 %f917, %rs145;}

	// end inline asm
	fma.rn.f32 	%f1102, %f916, %f917, %f1101;
	// begin inline asm
	{ cvt.f32.bf16 %f918, %rs146;}

	// end inline asm
	// begin inline asm
	{ cvt.f32.bf16 %f919, %rs147;}

	// end inline asm
	fma.rn.f32 	%f1103, %f918, %f919, %f1102;
	ld.shared.v4.b32 	{%r128, %r129, %r130, %r131}, [%r55+65680];
	mov.b32 	{%rs160, %rs162}, %r131;
	mov.b32 	{%rs156, %rs158}, %r130;
	mov.b32 	{%rs152, %rs154}, %r129;
	mov.b32 	{%rs148, %rs150}, %r128;
	// begin inline asm
	{ cvt.f32.bf16 %f920, %rs148;}

	// end inline asm
	ld.shared.v4.b32 	{%r132, %r133, %r134, %r135}, [%r55+98448];
	mov.b32 	{%rs161, %rs163}, %r135;
	mov.b32 	{%rs157, %rs159}, %r134;
	mov.b32 	{%rs153, %rs155}, %r133;
	mov.b32 	{%rs149, %rs151}, %r132;
	// begin inline asm
	{ cvt.f32.bf16 %f921, %rs149;}

	// end inline asm
	fma.rn.f32 	%f1104, %f920, %f921, %f1103;
	// begin inline asm
	{ cvt.f32.bf16 %f922, %rs150;}

	// end inline asm
	// begin inline asm
	{ cvt.f32.bf16 %f923, %rs151;}

	// end inline asm
	fma.rn.f32 	%f1105, %f922, %f923, %f1104;
	// begin inline asm
	{ cvt.f32.bf16 %f924, %rs152;}

	// end inline asm
	// begin inline asm
	{ cvt.f32.bf16 %f925, %rs153;}

	// end inline asm
	fma.rn.f32 	%f1106, %f924, %f925, %f1105;
	// begin inline asm
	{ cvt.f32.bf16 %f926, %rs154;}

	// end inline asm
	// begin inline asm
	{ cvt.f32.bf16 %f927, %rs155;}

	// end inline asm
	fma.rn.f32 	%f1107, %f926, %f927, %f1106;
	// begin inline asm
	{ cvt.f32.bf16 %f928, %rs156;}

	// end inline asm
	// begin inline asm
	{ cvt.f32.bf16 %f929, %rs157;}

	// end inline asm
	fma.rn.f32 	%f1108, %f928, %f929, %f1107;
	// begin inline asm
	{ cvt.f32.bf16 %f930, %rs158;}

	// end inline asm
	// begin inline asm
	{ cvt.f32.bf16 %f931, %rs159;}

	// end inline asm
	fma.rn.f32 	%f1109, %f930, %f931, %f1108;
	// begin inline asm
	{ cvt.f32.bf16 %f932, %rs160;}

	// end inline asm
	// begin inline asm
	{ cvt.f32.bf16 %f933, %rs161;}

	// end inline asm
	fma.rn.f32 	%f1110, %f932, %f933, %f1109;
	// begin inline asm
	{ cvt.f32.bf16 %f934, %rs162;}

	// end inline asm
	// begin inline asm
	{ cvt.f32.bf16 %f935, %rs163;}

	// end inline asm
	fma.rn.f32 	%f1111, %f934, %f935, %f1110;
	ld.shared.v4.b32 	{%r136, %r137, %r138, %r139}, [%r55+65696];
	mov.b32 	{%rs176, %rs178}, %r139;
	mov.b32 	{%rs172, %rs174}, %r138;
	mov.b32 	{%rs168, %rs170}, %r137;
	mov.b32 	{%rs164, %rs166}, %r136;
	// begin inline asm
	{ cvt.f32.bf16 %f936, %rs164;}

	// end inline asm
	ld.shared.v4.b32 	{%r140, %r141, %r142, %r143}, [%r55+98464];
	mov.b32 	{%rs177, %rs179}, %r143;
	mov.b32 	{%rs173, %rs175}, %r142;
	mov.b32 	{%rs169, %rs171}, %r141;
	mov.b32 	{%rs165, %rs167}, %r140;
	// begin inline asm
	{ cvt.f32.bf16 %f937, %rs165;}

	// end inline asm
	fma.rn.f32 	%f1112, %f936, %f937, %f1111;
	// begin inline asm
	{ cvt.f32.bf16 %f938, %rs166;}

	// end inline asm
	// begin inline asm
	{ cvt.f32.bf16 %f939, %rs167;}

	// end inline asm
	fma.rn.f32 	%f1113, %f938, %f939, %f1112;
	// begin inline asm
	{ cvt.f32.bf16 %f940, %rs168;}

	// end inline asm
	// begin inline asm
	{ cvt.f32.bf16 %f941, %rs169;}

	// end inline asm
	fma.rn.f32 	%f1114, %f940, %f941, %f1113;
	// begin inline asm
	{ cvt.f32.bf16 %f942, %rs170;}

	// end inline asm
	// begin inline asm
	{ cvt.f32.bf16 %f943, %rs171;}

	// end inline asm
	fma.rn.f32 	%f1115, %f942, %f943, %f1114;
	// begin inline asm
	{ cvt.f32.bf16 %f944, %rs172;}

	// end inline asm
	// begin inline asm
	{ cvt.f32.bf16 %f945, %rs173;}

	// end inline asm
	fma.rn.f32 	%f1116, %f944, %f945, %f1115;
	// begin inline asm
	{ cvt.f32.bf16 %f946, %rs174;}

	// end inline asm
	// begin inline asm
	{ cvt.f32.bf16 %f947, %rs175;}

	// end inline asm
	fma.rn.f32 	%f1117, %f946, %f947, %f1116;
	// begin inline asm
	{ cvt.f32.bf16 %f948, %rs176;}

	// end inline asm
	// begin inline asm
	{ cvt.f32.bf16 %f949, %rs177;}

	// end inline asm
	fma.rn.f32 	%f1118, %f948, %f949, %f1117;
	// begin inline asm
	{ cvt.f32.bf16 %f950, %rs178;}

	// end inline asm
	// begin inline asm
	{ cvt.f32.bf16 %f951, %rs179;}

	// end inline asm
	fma.rn.f32 	%f1119, %f950, %f951, %f1118;
	ld.shared.v4.b32 	{%r144, %r145, %r146, %r147}, [%r55+65712];
	mov.b32 	{%rs192, %rs194}, %r147;
	mov.b32 	{%rs188, %rs190}, %r146;
	mov.b32 	{%rs184, %rs186}, %r145;
	mov.b32 	{%rs180, %rs182}, %r144;
	// begin inline asm
	{ cvt.f32.bf16 %f952, %rs180;}

	// end inline asm
	ld.shared.v4.b32 	{%r148, %r149, %r150, %r151}, [%r55+98480];
	mov.b32 	{%rs193, %rs195}, %r151;
	mov.b32 	{%rs189, %rs191}, %r150;
	mov.b32 	{%rs185, %rs187}, %r149;
	mov.b32 	{%rs181, %rs183}, %r148;
	// begin inline asm
	{ cvt.f32.bf16 %f953, %rs181;}

	// end inline asm
	fma.rn.f32 	%f1120, %f952, %f953, %f1119;
	// begin inline asm
	{ cvt.f32.bf16 %f954, %rs182;}

	// end inline asm
	// begin inline asm
	{ cvt.f32.bf16 %f955, %rs183;}

	// end inline asm
	fma.rn.f32 	%f1121, %f954, %f955, %f1120;
	// begin inline asm
	{ cvt.f32.bf16 %f956, %rs184;}

	// end inline asm
	// begin inline asm
	{ cvt.f32.bf16 %f957, %rs185;}

	// end inline asm
	fma.rn.f32 	%f1122, %f956, %f957, %f1121;
	// begin inline asm
	{ cvt.f32.bf16 %f958, %rs186;}

	// end inline asm
	// begin inline asm
	{ cvt.f32.bf16 %f959, %rs187;}

	// end inline asm
	fma.rn.f32 	%f1123, %f958, %f959, %f1122;
	// begin inline asm
	{ cvt.f32.bf16 %f960, %rs188;}

	// end inline asm
	// begin inline asm
	{ cvt.f32.bf16 %f961, %rs189;}

	// end inline asm
	fma.rn.f32 	%f1124, %f960, %f961, %f1123;
	// begin inline asm
	{ cvt.f32.bf16 %f962, %rs190;}

	// end inline asm
	// begin inline asm
	{ cvt.f32.bf16 %f963, %rs191;}

	// end inline asm
	fma.rn.f32 	%f1125, %f962, %f963, %f1124;
	// begin inline asm
	{ cvt.f32.bf16 %f964, %rs192;}

	// end inline asm
	// begin inline asm
	{ cvt.f32.bf16 %f965, %rs193;}

	// end inline asm
	fma.rn.f32 	%f1126, %f964, %f965, %f1125;
	// begin inline asm
	{ cvt.f32.bf16 %f966, %rs194;}

	// end inline asm
	// begin inline asm
	{ cvt.f32.bf16 %f967, %rs195;}

	// end inline asm
	fma.rn.f32 	%f1127, %f966, %f967, %f1126;
	ld.shared.v4.b32 	{%r152, %r153, %r154, %r155}, [%r55+65728];
	mov.b32 	{%rs208, %rs210}, %r155;
	mov.b32 	{%rs204, %rs206}, %r154;
	mov.b32 	{%rs200, %rs202}, %r153;
	mov.b32 	{%rs196, %rs198}, %r152;
	// begin inline asm
	{ cvt.f32.bf16 %f968, %rs196;}

	// end inline asm
	ld.shared.v4.b32 	{%r156, %r157, %r158, %r159}, [%r55+98496];
	mov.b32 	{%rs209, %rs211}, %r159;
	mov.b32 	{%rs205, %rs207}, %r158;
	mov.b32 	{%rs201, %rs203}, %r157;
	mov.b32 	{%rs197, %rs199}, %r156;
	// begin inline asm
	{ cvt.f32.bf16 %f969, %rs197;}

	// end inline asm
	fma.rn.f32 	%f1128, %f968, %f969, %f1127;
	// begin inline asm
	{ cvt.f32.bf16 %f970, %rs198;}

	// end inline asm
	// begin inline asm
	{ cvt.f32.bf16 %f971, %rs199;}

	// end inline asm
	fma.rn.f32 	%f1129, %f970, %f971, %f1128;
	// begin inline asm
	{ cvt.f32.bf16 %f972, %rs200;}

	// end inline asm
	// begin inline asm
	{ cvt.f32.bf16 %f973, %rs201;}

	// end inline asm
	fma.rn.f32 	%f1130, %f972, %f973, %f1129;
	// begin inline asm
	{ cvt.f32.bf16 %f974, %rs202;}

	// end inline asm
	// begin inline asm
	{ cvt.f32.bf16 %f975, %rs203;}

	// end inline asm
	fma.rn.f32 	%f1131, %f974, %f975, %f1130;
	// begin inline asm
	{ cvt.f32.bf16 %f976, %rs204;}

	// end inline asm
	// begin inline asm
	{ cvt.f32.bf16 %f977, %rs205;}

	// end inline asm
	fma.rn.f32 	%f1132, %f976, %f977, %f1131;
	// begin inline asm
	{ cvt.f32.bf16 %f978, %rs206;}

	// end inline asm
	// begin inline asm
	{ cvt.f32.bf16 %f979, %rs207;}

	// end inline asm
	fma.rn.f32 	%f1133, %f978, %f979, %f1132;
	// begin inline asm
	{ cvt.f32.bf16 %f980, %rs208;}

	// end inline asm
	// begin inline asm
	{ cvt.f32.bf16 %f981, %rs209;}

	// end inline asm
	fma.rn.f32 	%f1134, %f980, %f981, %f1133;
	// begin inline asm
	{ cvt.f32.bf16 %f982, %rs210;}

	// end inline asm
	// begin inline asm
	{ cvt.f32.bf16 %f983, %rs211;}

	// end inline asm
	fma.rn.f32 	%f1135, %f982, %f983, %f1134;
	ld.shared.v4.b32 	{%r160, %r161, %r162, %r163}, [%r55+65744];
	mov.b32 	{%rs224, %rs226}, %r163;
	mov.b32 	{%rs220, %rs222}, %r162;
	mov.b32 	{%rs216, %rs218}, %r161;
	mov.b32 	{%rs212, %rs214}, %r160;
	// begin inline asm
	{ cvt.f32.bf16 %f984, %rs212;}

	// end inline asm
	ld.shared.v4.b32 	{%r164, %r165, %r166, %r167}, [%r55+98512];
	mov.b32 	{%rs225, %rs227}, %r167;
	mov.b32 	{%rs221, %rs223}, %r166;
	mov.b32 	{%rs217, %rs219}, %r165;
	mov.b32 	{%rs213, %rs215}, %r164;
	// begin inline asm
	{ cvt.f32.bf16 %f985, %rs213;}

	// end inline asm
	fma.rn.f32 	%f1136, %f984, %f985, %f1135;
	// begin inline asm
	{ cvt.f32.bf16 %f986, %rs214;}

	// end inline asm
	// begin inline asm
	{ cvt.f32.bf16 %f987, %rs215;}

	// end inline asm
	fma.rn.f32 	%f1137, %f986, %f987, %f1136;
	// begin inline asm
	{ cvt.f32.bf16 %f988, %rs216;}

	// end inline asm
	// begin inline asm
	{ cvt.f32.bf16 %f989, %rs217;}

	// end inline asm
	fma.rn.f32 	%f1138, %f988, %f989, %f1137;
	// begin inline asm
	{ cvt.f32.bf16 %f990, %rs218;}

	// end inline asm
	// begin inline asm
	{ cvt.f32.bf16 %f991, %rs219;}

	// end inline asm
	fma.rn.f32 	%f1139, %f990, %f991, %f1138;
	// begin inline asm
	{ cvt.f32.bf16 %f992, %rs220;}

	// end inline asm
	// begin inline asm
	{ cvt.f32.bf16 %f993, %rs221;}

	// end inline asm
	fma.rn.f32 	%f1140, %f992, %f993, %f1139;
	// begin inline asm
	{ cvt.f32.bf16 %f994, %rs222;}

	// end inline asm
	// begin inline asm
	{ cvt.f32.bf16 %f995, %rs223;}

	// end inline asm
	fma.rn.f32 	%f1141, %f994, %f995, %f1140;
	// begin inline asm
	{ cvt.f32.bf16 %f996, %rs224;}

	// end inline asm
	// begin inline asm
	{ cvt.f32.bf16 %f997, %rs225;}

	// end inline asm
	fma.rn.f32 	%f1142, %f996, %f997, %f1141;
	// begin inline asm
	{ cvt.f32.bf16 %f998, %rs226;}

	// end inline asm
	// begin inline asm
	{ cvt.f32.bf16 %f999, %rs227;}

	// end inline asm
	fma.rn.f32 	%f1143, %f998, %f999, %f1142;
	ld.shared.v4.b32 	{%r168, %r169, %r170, %r171}, [%r55+65760];
	mov.b32 	{%rs240, %rs242}, %r171;
	mov.b32 	{%rs236, %rs238}, %r170;
	mov.b32 	{%rs232, %rs234}, %r169;
	mov.b32 	{%rs228, %rs230}, %r168;
	// begin inline asm
	{ cvt.f32.bf16 %f1000, %rs228;}

	// end inline asm
	ld.shared.v4.b32 	{%r172, %r173, %r174, %r175}, [%r55+98528];
	mov.b32 	{%rs241, %rs243}, %r175;
	mov.b32 	{%rs237, %rs239}, %r174;
	mov.b32 	{%rs233, %rs235}, %r173;
	mov.b32 	{%rs229, %rs231}, %r172;
	// begin inline asm
	{ cvt.f32.bf16 %f1001, %rs229;}

	// end inline asm
	fma.rn.f32 	%f1144, %f1000, %f1001, %f1143;
	// begin inline asm
	{ cvt.f32.bf16 %f1002, %rs230;}

	// end inline asm
	// begin inline asm
	{ cvt.f32.bf16 %f1003, %rs231;}

	// end inline asm
	fma.rn.f32 	%f1145, %f1002, %f1003, %f1144;
	// begin inline asm
	{ cvt.f32.bf16 %f1004, %rs232;}

	// end inline asm
	// begin inline asm
	{ cvt.f32.bf16 %f1005, %rs233;}

	// end inline asm
	fma.rn.f32 	%f1146, %f1004, %f1005, %f1145;
	// begin inline asm
	{ cvt.f32.bf16 %f1006, %rs234;}

	// end inline asm
	// begin inline asm
	{ cvt.f32.bf16 %f1007, %rs235;}

	// end inline asm
	fma.rn.f32 	%f1147, %f1006, %f1007, %f1146;
	// begin inline asm
	{ cvt.f32.bf16 %f1008, %rs236;}

	// end inline asm
	// begin inline asm
	{ cvt.f32.bf16 %f1009, %rs237;}

	// end inline asm
	fma.rn.f32 	%f1148, %f1008, %f1009, %f1147;
	// begin inline asm
	{ cvt.f32.bf16 %f1010, %rs238;}

	// end inline asm
	// begin inline asm
	{ cvt.f32.bf16 %f1011, %rs239;}

	// end inline asm
	fma.rn.f32 	%f1149, %f1010, %f1011, %f1148;
	// begin inline asm
	{ cvt.f32.bf16 %f1012, %rs240;}

	// end inline asm
	// begin inline asm
	{ cvt.f32.bf16 %f1013, %rs241;}

	// end inline asm
	fma.rn.f32 	%f1150, %f1012, %f1013, %f1149;
	// begin inline asm
	{ cvt.f32.bf16 %f1014, %rs242;}

	// end inline asm
	// begin inline asm
	{ cvt.f32.bf16 %f1015, %rs243;}

	// end inline asm
	fma.rn.f32 	%f1151, %f1014, %f1015, %f1150;
	ld.shared.v4.b32 	{%r176, %r177, %r178, %r179}, [%r55+65776];
	mov.b32 	{%rs256, %rs258}, %r179;
	mov.b32 	{%rs252, %rs254}, %r178;
	mov.b32 	{%rs248, %rs250}, %r177;
	mov.b32 	{%rs244, %rs246}, %r176;
	// begin inline asm
	{ cvt.f32.bf16 %f1016, %rs244;}

	// end inline asm
	ld.shared.v4.b32 	{%r180, %r181, %r182, %r183}, [%r55+98544];
	mov.b32 	{%rs257, %rs259}, %r183;
	mov.b32 	{%rs253, %rs255}, %r182;
	mov.b32 	{%rs249, %rs251}, %r181;
	mov.b32 	{%rs245, %rs247}, %r180;
	// begin inline asm
	{ cvt.f32.bf16 %f1017, %rs245;}

	// end inline asm
	fma.rn.f32 	%f1152, %f1016, %f1017, %f1151;
	// begin inline asm
	{ cvt.f32.bf16 %f1018, %rs246;}

	// end inline asm
	// begin inline asm
	{ cvt.f32.bf16 %f1019, %rs247;}

	// end inline asm
	fma.rn.f32 	%f1153, %f1018, %f1019, %f1152;
	// begin inline asm
	{ cvt.f32.bf16 %f1020, %rs248;}

	// end inline asm
	// begin inline asm
	{ cvt.f32.bf16 %f1021, %rs249;}

	// end inline asm
	fma.rn.f32 	%f1154, %f1020, %f1021, %f1153;
	// begin inline asm
	{ cvt.f32.bf16 %f1022, %rs250;}

	// end inline asm
	// begin inline asm
	{ cvt.f32.bf16 %f1023, %rs251;}

	// end inline asm
	fma.rn.f32 	%f1155, %f1022, %f1023, %f1154;
	// begin inline asm
	{ cvt.f32.bf16 %f1024, %rs252;}

	// end inline asm
	// begin inline asm
	{ cvt.f32.bf16 %f1025, %rs253;}

	// end inline asm
	fma.rn.f32 	%f1156, %f1024, %f1025, %f1155;
	// begin inline asm
	{ cvt.f32.bf16 %f1026, %rs254;}

	// end inline asm
	// begin inline asm
	{ cvt.f32.bf16 %f1027, %rs255;}

	// end inline asm
	fma.rn.f32 	%f1157, %f1026, %f1027, %f1156;
	// begin inline asm
	{ cvt.f32.bf16 %f1028, %rs256;}

	// end inline asm
	// begin inline asm
	{ cvt.f32.bf16 %f1029, %rs257;}

	// end inline asm
	fma.rn.f32 	%f1158, %f1028, %f1029, %f1157;
	// begin inline asm
	{ cvt.f32.bf16 %f1030, %rs258;}

	// end inline asm
	// begin inline asm
	{ cvt.f32.bf16 %f1031, %rs259;}

	// end inline asm
	fma.rn.f32 	%f2577, %f1030, %f1031, %f1158;
$L__BB5_7:
	ld.param.u32 	%r491, [paged_flash_attention_bwd_128_bf16_param_13];
	setp.lt.s32 	%p5, %r491, 1;
	mov.f32 	%f2834, 0f00000000;
	mov.f32 	%f2835, %f2834;
	mov.f32 	%f2836, %f2834;
	mov.f32 	%f2837, %f2834;
	mov.f32 	%f2838, %f2834;
	mov.f32 	%f2839, %f2834;
	mov.f32 	%f2840, %f2834;
	mov.f32 	%f2841, %f2834;
	mov.f32 	%f2842, %f2834;
	mov.f32 	%f2843, %f2834;
	mov.f32 	%f2844, %f2834;
	mov.f32 	%f2845, %f2834;
	mov.f32 	%f2846, %f2834;
	mov.f32 	%f2847, %f2834;
	mov.f32 	%f2848, %f2834;
	mov.f32 	%f2849, %f2834;
	mov.f32 	%f2850, %f2834;
	mov.f32 	%f2851, %f2834;
	mov.f32 	%f2852, %f2834;
	mov.f32 	%f2853, %f2834;
	mov.f32 	%f2854, %f2834;
	mov.f32 	%f2855, %f2834;
	mov.f32 	%f2856, %f2834;
	mov.f32 	%f2857, %f2834;
	mov.f32 	%f2858, %f2834;
	mov.f32 	%f2859, %f2834;
	mov.f32 	%f2860, %f2834;
	mov.f32 	%f2861, %f2834;
	mov.f32 	%f2862, %f2834;
	mov.f32 	%f2863, %f2834;
	mov.f32 	%f2864, %f2834;
	mov.f32 	%f2865, %f2834;
	mov.f32 	%f2866, %f2834;
	mov.f32 	%f2867, %f2834;
	mov.f32 	%f2868, %f2834;
	mov.f32 	%f2869, %f2834;
	mov.f32 	%f2870, %f2834;
	mov.f32 	%f2871, %f2834;
	mov.f32 	%f2872, %f2834;
	mov.f32 	%f2873, %f2834;
	mov.f32 	%f2874, %f2834;
	mov.f32 	%f2875, %f2834;
	mov.f32 	%f2876, %f2834;
	mov.f32 	%f2877, %f2834;
	mov.f32 	%f2878, %f2834;
	mov.f32 	%f2879, %f2834;
	mov.f32 	%f2880, %f2834;
	mov.f32 	%f2881, %f2834;
	mov.f32 	%f2882, %f2834;
	mov.f32 	%f2883, %f2834;
	mov.f32 	%f2884, %f2834;
	mov.f32 	%f2885, %f2834;
	mov.f32 	%f2886, %f2834;
	mov.f32 	%f2887, %f2834;
	mov.f32 	%f2888, %f2834;
	mov.f32 	%f2889, %f2834;
	mov.f32 	%f2890, %f2834;
	mov.f32 	%f2891, %f2834;
	mov.f32 	%f2892, %f2834;
	mov.f32 	%f2893, %f2834;
	mov.f32 	%f2894, %f2834;
	mov.f32 	%f2895, %f2834;
	mov.f32 	%f2896, %f2834;
	mov.f32 	%f2897, %f2834;
	mov.f32 	%f2898, %f2834;
	mov.f32 	%f2899, %f2834;
	mov.f32 	%f2900, %f2834;
	mov.f32 	%f2901, %f2834;
	mov.f32 	%f2902, %f2834;
	mov.f32 	%f2903, %f2834;
	mov.f32 	%f2904, %f2834;
	mov.f32 	%f2905, %f2834;
	mov.f32 	%f2906, %f2834;
	mov.f32 	%f2907, %f2834;
	mov.f32 	%f2908, %f2834;
	mov.f32 	%f2909, %f2834;
	mov.f32 	%f2910, %f2834;
	mov.f32 	%f2911, %f2834;
	mov.f32 	%f2912, %f2834;
	mov.f32 	%f2913, %f2834;
	mov.f32 	%f2914, %f2834;
	mov.f32 	%f2915, %f2834;
	mov.f32 	%f2916, %f2834;
	mov.f32 	%f2917, %f2834;
	mov.f32 	%f2918, %f2834;
	mov.f32 	%f2919, %f2834;
	mov.f32 	%f2920, %f2834;
	mov.f32 	%f2921, %f2834;
	mov.f32 	%f2922, %f2834;
	mov.f32 	%f2923, %f2834;
	mov.f32 	%f2924, %f2834;
	mov.f32 	%f2925, %f2834;
	mov.f32 	%f2926, %f2834;
	mov.f32 	%f2927, %f2834;
	mov.f32 	%f2928, %f2834;
	mov.f32 	%f2929, %f2834;
	mov.f32 	%f2930, %f2834;
	mov.f32 	%f2931, %f2834;
	mov.f32 	%f2932, %f2834;
	mov.f32 	%f2933, %f2834;
	mov.f32 	%f2934, %f2834;
	mov.f32 	%f2935, %f2834;
	mov.f32 	%f2936, %f2834;
	mov.f32 	%f2937, %f2834;
	mov.f32 	%f2938, %f2834;
	mov.f32 	%f2939, %f2834;
	mov.f32 	%f2940, %f2834;
	mov.f32 	%f2941, %f2834;
	mov.f32 	%f2942, %f2834;
	mov.f32 	%f2943, %f2834;
	mov.f32 	%f2944, %f2834;
	mov.f32 	%f2945, %f2834;
	mov.f32 	%f2946, %f2834;
	mov.f32 	%f2947, %f2834;
	mov.f32 	%f2948, %f2834;
	mov.f32 	%f2949, %f2834;
	mov.f32 	%f2950, %f2834;
	mov.f32 	%f2951, %f2834;
	mov.f32 	%f2952, %f2834;
	mov.f32 	%f2953, %f2834;
	mov.f32 	%f2954, %f2834;
	mov.f32 	%f2955, %f2834;
	mov.f32 	%f2956, %f2834;
	mov.f32 	%f2957, %f2834;
	mov.f32 	%f2958, %f2834;
	mov.f32 	%f2959, %f2834;
	mov.f32 	%f2960, %f2834;
	mov.f32 	%f2961, %f2834;
	@%p5 bra 	$L__BB5_18;
	mul.lo.s32 	%r11, %r3, %r28;
	mov.b32 	%r498, 0;
	mov.f32 	%f2834, 0f00000000;
	mov.u32 	%r16, %tid.x;
$L__BB5_9:
	ld.param.u32 	%r492, [paged_flash_attention_bwd_128_bf16_param_13];
	shl.b32 	%r501, %r498, 6;
	add.s32 	%r185, %r501, 64;
	min.s32 	%r186, %r185, %r492;
	sub.s32 	%r14, %r186, %r501;
	shl.b32 	%r15, %r14, 7;
	setp.ge.s32 	%p6, %r16, %r15;
	@%p6 bra 	$L__BB5_12;
	mov.u32 	%r499, %r16;
$L__BB5_11:
	ld.param.u32 	%r494, [paged_flash_attention_bwd_128_bf16_param_15];
	ld.param.u64 	%rd302, [paged_flash_attention_bwd_128_bf16_param_6];
	ld.param.u64 	%rd301, [paged_flash_attention_bwd_128_bf16_param_2];
	ld.param.u64 	%rd300, [paged_flash_attention_bwd_128_bf16_param_1];
	shr.s32 	%r187, %r499, 31;
	shr.u32 	%r188, %r187, 25;
	add.s32 	%r189, %r499, %r188;
	and.b32  	%r190, %r189, -128;
	sub.s32 	%r191, %r499, %r190;
	shr.s32 	%r192, %r189, 7;
	add.s32 	%r193, %r192, %r501;
	div.s32 	%r194, %r193, %r494;
	mul.lo.s32 	%r195, %r194, %r494;
	sub.s32 	%r196, %r193, %r195;
	add.s32 	%r197, %r194, %r11;
	cvta.to.global.u64 	%rd27, %rd302;
	mul.wide.s32 	%rd28, %r197, 4;
	add.s64 	%rd29, %rd27, %rd28;
	ld.global.u32 	%r198, [%rd29];
	mul.lo.s32 	%r199, %r494, %r198;
	shl.b32 	%r200, %r199, 7;
	shl.b32 	%r201, %r196, 7;
	shl.b32 	%r202, %r499, 1;
	mov.u32 	%r203, smem_bf16;
	add.s32 	%r204, %r203, %r202;
	add.s32 	%r205, %r201, %r191;
	add.s32 	%r206, %r205, %r200;
	cvta.to.global.u64 	%rd30, %rd300;
	mul.wide.s32 	%rd31, %r206, 2;
	add.s64 	%rd32, %rd30, %rd31;
	ld.global.nc.u16 	%rs260, [%rd32];
	st.shared.u16 	[%r204+32768], %rs260;
	cvta.to.global.u64 	%rd33, %rd301;
	add.s64 	%rd34, %rd33, %rd31;
	ld.global.nc.u16 	%rs261, [%rd34];
	st.shared.u16 	[%r204+49152], %rs261;
	mov.u32 	%r207, %ntid.x;
	add.s32 	%r499, %r499, %r207;
	setp.lt.s32 	%p7, %r499, %r15;
	@%p7 bra 	$L__BB5_11;
$L__BB5_12:
	setp.ge.s32 	%p8, %r16, %r6;
	bar.sync 	0;
	setp.lt.s32 	%p9, %r14, 1;
	or.pred  	%p10, %p8, %p9;
	@%p10 bra 	$L__BB5_17;
	mov.u32 	%r210, smem_bf16;
	add.s32 	%r500, %r210, 49392;
	mov.b32 	%r502, 0;
$L__BB5_14:
	ld.param.u32 	%r496, [paged_flash_attention_bwd_128_bf16_param_17];
	setp.ne.s32 	%p11, %r496, 0;
	mov.u32 	%r211, %ctaid.y;
	shl.b32 	%r212, %r211, 7;
	mov.u32 	%r213, %tid.x;
	add.s32 	%r214, %r212, %r213;
	setp.lt.u32 	%p12, %r214, %r501;
	and.pred  	%p13, %p11, %p12;
	@%p13 bra 	$L__BB5_16;
	ld.param.f32 	%f2575, [paged_flash_attention_bwd_128_bf16_param_16];
	ld.param.u32 	%r495, [paged_flash_attention_bwd_128_bf16_param_15];
	ld.param.u64 	%rd306, [paged_flash_attention_bwd_128_bf16_param_9];
	ld.param.u64 	%rd305, [paged_flash_attention_bwd_128_bf16_param_8];
	ld.param.u64 	%rd303, [paged_flash_attention_bwd_128_bf16_param_6];
	mov.u32 	%r216, %tid.x;
	shl.b32 	%r217, %r216, 8;
	mov.u32 	%r218, smem_bf16;
	add.s32 	%r219, %r218, %r217;
	ld.shared.v4.b32 	{%r220, %r221, %r222, %r223}, [%r219];
	mov.b32 	{%rs274, %rs276}, %r223;
	mov.b32 	{%rs270, %rs272}, %r222;
	mov.b32 	{%rs266, %rs268}, %r221;
	mov.b32 	{%rs262, %rs264}, %r220;
	// begin inline asm
	{ cvt.f32.bf16 %f1161, %rs262;}

	// end inline asm
	ld.shared.v4.b32 	{%r224, %r225, %r226, %r227}, [%r500+-16624];
	mov.b32 	{%rs275, %rs277}, %r227;
	mov.b32 	{%rs271, %rs273}, %r226;
	mov.b32 	{%rs267, %rs269}, %r225;
	mov.b32 	{%rs263, %rs265}, %r224;
	// begin inline asm
	{ cvt.f32.bf16 %f1162, %rs263;}

	// end inline asm
	fma.rn.f32 	%f2184, %f1161, %f1162, 0f00000000;
	// begin inline asm
	{ cvt.f32.bf16 %f1163, %rs264;}

	// end inline asm
	// begin inline asm
	{ cvt.f32.bf16 %f1164, %rs265;}

	// end inline asm
	fma.rn.f32 	%f2185, %f1163, %f1164, %f2184;
	// begin inline asm
	{ cvt.f32.bf16 %f1165, %rs266;}

	// end inline asm
	// begin inline asm
	{ cvt.f32.bf16 %f1166, %rs267;}

	// end inline asm
	fma.rn.f32 	%f2186, %f1165, %f1166, %f2185;
	// begin inline asm
	{ cvt.f32.bf16 %f1167, %rs268;}

	// end inline asm
	// begin inline asm
	{ cvt.f32.bf16 %f1168, %rs269;}

	// end inline asm
	fma.rn.f32 	%f2187, %f1167, %f1168, %f2186;
	// begin inline asm
	{ cvt.f32.bf16 %f1169, %rs270;}

	// end inline asm
	// begin inline asm
	{ cvt.f32.bf16 %f1170, %rs271;}

	// end inline asm
	fma.rn.f32 	%f2188, %f1169, %f1170, %f2187;
	// begin inline asm
	{ cvt.f32.bf16 %f1171, %rs272;}

	// end inline asm
	// begin inline asm
	{ cvt.f32.bf16 %f1172, %rs273;}

	// end inline asm
	fma.rn.f32 	%f2189, %f1171, %f1172, %f2188;
	// begin inline asm
	{ cvt.f32.bf16 %f1173, %rs274;}

	// end inline asm
	// begin inline asm
	{ cvt.f32.bf16 %f1174, %rs275;}

	// end inline asm
	fma.rn.f32 	%f2190, %f1173, %f1174, %f2189;
	// begin inline asm
	{ cvt.f32.bf16 %f1175, %rs276;}

	// end inline asm
	// begin inline asm
	{ cvt.f32.bf16 %f1176, %rs277;}

	// end inline asm
	fma.rn.f32 	%f2191, %f1175, %f1176, %f2190;
	ld.shared.v4.b32 	{%r228, %r229, %r230, %r231}, [%r219+16];
	mov.b32 	{%rs290, %rs292}, %r231;
	mov.b32 	{%rs286, %rs288}, %r230;
	mov.b32 	{%rs282, %rs284}, %r229;
	mov.b32 	{%rs278, %rs280}, %r228;
	// begin inline asm
	{ cvt.f32.bf16 %f1177, %rs278;}

	// end inline asm
	ld.shared.v4.b32 	{%r232, %r233, %r234, %r235}, [%r500+-16608];
	mov.b32 	{%rs291, %rs293}, %r235;
	mov.b32 	{%rs287, %rs289}, %r234;
	mov.b32 	{%rs283, %rs285}, %r233;
	mov.b32 	{%rs279, %rs281}, %r232;
	// begin inline asm
	{ cvt.f32.bf16 %f1178, %rs279;}

	// end inline asm
	fma.rn.f32 	%f2192, %f1177, %f1178, %f2191;
	// begin inline asm
	{ cvt.f32.bf16 %f1179, %rs280;}

	// end inline asm
	// begin inline asm
	{ cvt.f32.bf16 %f1180, %rs281;}

	// end inline asm
	fma.rn.f32 	%f2193, %f1179, %f1180, %f2192;
	// begin inline asm
	{ cvt.f32.bf16 %f1181, %rs282;}

	// end inline asm
	// begin inline asm
	{ cvt.f32.bf16 %f1182, %rs283;}

	// end inline asm
	fma.rn.f32 	%f2194, %f1181, %f1182, %f2193;
	// begin inline asm
	{ cvt.f32.bf16 %f1183, %rs284;}

	// end inline asm
	// begin inline asm
	{ cvt.f32.bf16 %f1184, %rs285;}

	// end inline asm
	fma.rn.f32 	%f2195, %f1183, %f1184, %f2194;
	// begin inline asm
	{ cvt.f32.bf16 %f1185, %rs286;}

	// end inline asm
	// begin inline asm
	{ cvt.f32.bf16 %f1186, %rs287;}

	// end inline asm
	fma.rn.f32 	%f2196, %f1185, %f1186, %f2195;
	// begin inline asm
	{ cvt.f32.bf16 %f1187, %rs288;}

	// end inline asm
	// begin inline asm
	{ cvt.f32.bf16 %f1188, %rs289;}

	// end inline asm
	fma.rn.f32 	%f2197, %f1187, %f1188, %f2196;
	// begin inline asm
	{ cvt.f32.bf16 %f1189, %rs290;}

	// end inline asm
	// begin inline asm
	{ cvt.f32.bf16 %f1190, %rs291;}

	// end inline asm
	fma.rn.f32 	%f2198, %f1189, %f1190, %f2197;
	// begin inline asm
	{ cvt.f32.bf16 %f1191, %rs292;}

	// end inline asm
	// begin inline asm
	{ cvt.f32.bf16 %f1192, %rs293;}

	// end inline asm
	fma.rn.f32 	%f2199, %f1191, %f1192, %f2198;
	ld.shared.v4.b32 	{%r236, %r237, %r238, %r239}, [%r219+32];
	mov.b32 	{%rs306, %rs308}, %r239;
	mov.b32 	{%rs302, %rs304}, %r238;
	mov.b32 	{%rs298, %rs300}, %r237;
	mov.b32 	{%rs294, %rs296}, %r236;
	// begin inline asm
	{ cvt.f32.bf16 %f1193, %rs294;}

	// end inline asm
	ld.shared.v4.b32 	{%r240, %r241, %r242, %r243}, [%r500+-16592];
	mov.b32 	{%rs307, %rs309}, %r243;
	mov.b32 	{%rs303, %rs305}, %r242;
	mov.b32 	{%rs299, %rs301}, %r241;
	mov.b32 	{%rs295, %rs297}, %r240;
	// begin inline asm
	{ cvt.f32.bf16 %f1194, %rs295;}

	// end inline asm
	fma.rn.f32 	%f2200, %f1193, %f1194, %f2199;
	// begin inline asm
	{ cvt.f32.bf16 %f1195, %rs296;}

	// end inline asm
	// begin inline asm
	{ cvt.f32.bf16 %f1196, %rs297;}

	// end inline asm
	fma.rn.f32 	%f2201, %f1195, %f1196, %f2200;
	// begin inline asm
	{ cvt.f32.bf16 %f1197, %rs298;}

	// end inline asm
	// begin inline asm
	{ cvt.f32.bf16 %f1198, %rs299;}

	// end inline asm
	fma.rn.f32 	%f2202, %f1197, %f1198, %f2201;
	// begin inline asm
	{ cvt.f32.bf16 %f1199, %rs300;}

	// end inline asm
	// begin inline asm
	{ cvt.f32.bf16 %f1200, %rs301;}

	// end inline asm
	fma.rn.f32 	%f2203, %f1199, %f1200, %f2202;
	// begin inline asm
	{ cvt.f32.bf16 %f1201, %rs302;}

	// end inline asm
	// begin inline asm
	{ cvt.f32.bf16 %f1202, %rs303;}

	// end inline asm
	fma.rn.f32 	%f2204, %f1201, %f1202, %f2203;
	// begin inline asm
	{ cvt.f32.bf16 %f1203, %rs304;}

	// end inline asm
	// begin inline asm
	{ cvt.f32.bf16 %f1204, %rs305;}

	// end inline asm
	fma.rn.f32 	%f2205, %f1203, %f1204, %f2204;
	// begin inline asm
	{ cvt.f32.bf16 %f1205, %rs306;}

	// end inline asm
	// begin inline asm
	{ cvt.f32.bf16 %f1206, %rs307;}

	// end inline asm
	fma.rn.f32 	%f2206, %f1205, %f1206, %f2205;
	// begin inline asm
	{ cvt.f32.bf16 %f1207, %rs308;}

	// end inline asm
	// begin inline asm
	{ cvt.f32.bf16 %f1208, %rs309;}

	// end inline asm
	fma.rn.f32 	%f2207, %f1207, %f1208, %f2206;
	ld.shared.v4.b32 	{%r244, %r245, %r246, %r247}, [%r219+48];
	mov.b32 	{%rs322, %rs324}, %r247;
	mov.b32 	{%rs318, %rs320}, %r246;
	mov.b32 	{%rs314, %rs316}, %r245;
	mov.b32 	{%rs310, %rs312}, %r244;
	// begin inline asm
	{ cvt.f32.bf16 %f1209, %rs310;}

	// end inline asm
	ld.shared.v4.b32 	{%r248, %r249, %r250, %r251}, [%r500+-16576];
	mov.b32 	{%rs323, %rs325}, %r251;
	mov.b32 	{%rs319, %rs321}, %r250;
	mov.b32 	{%rs315, %rs317}, %r249;
	mov.b32 	{%rs311, %rs313}, %r248;
	// begin inline asm
	{ cvt.f32.bf16 %f1210, %rs311;}

	// end inline asm
	fma.rn.f32 	%f2208, %f1209, %f1210, %f2207;
	// begin inline asm
	{ cvt.f32.bf16 %f1211, %rs312;}

	// end inline asm
	// begin inline asm
	{ cvt.f32.bf16 %f1212, %rs313;}

	// end inline asm
	fma.rn.f32 	%f2209, %f1211, %f1212, %f2208;
	// begin inline asm
	{ cvt.f32.bf16 %f1213, %rs314;}

	// end inline asm
	// begin inline asm
	{ cvt.f32.bf16 %f1214, %rs315;}

	// end inline asm
	fma.rn.f32 	%f2210, %f1213, %f1214, %f2209;
	// begin inline asm
	{ cvt.f32.bf16 %f1215, %rs316;}

	// end inline asm
	// begin inline asm
	{ cvt.f32.bf16 %f1216, %rs317;}

	// end inline asm
	fma.rn.f32 	%f2211, %f1215, %f1216, %f2210;
	// begin inline asm
	{ cvt.f32.bf16 %f1217, %rs318;}

	// end inline asm
	// begin inline asm
	{ cvt.f32.bf16 %f1218, %rs319;}

	// end inline asm
	fma.rn.f32 	%f2212, %f1217, %f1218, %f2211;
	// begin inline asm
	{ cvt.f32.bf16 %f1219, %rs320;}

	// end inline asm
	// begin inline asm
	{ cvt.f32.bf16 %f1220, %rs321;}

	// end inline asm
	fma.rn.f32 	%f2213, %f1219, %f1220, %f2212;
	// begin inline asm
	{ cvt.f32.bf16 %f1221, %rs322;}

	// end inline asm
	// begin inline asm
	{ cvt.f32.bf16 %f1222, %rs323;}

	// end inline asm
	fma.rn.f32 	%f2214, %f1221, %f1222, %f2213;
	// begin inline asm
	{ cvt.f32.bf16 %f1223, %rs324;}

	// end inline asm
	// begin inline asm
	{ cvt.f32.bf16 %f1224, %rs325;}

	// end inline asm
	fma.rn.f32 	%f2215, %f1223, %f1224, %f2214;
	ld.shared.v4.b32 	{%r252, %r253, %r254, %r255}, [%r219+64];
	mov.b32 	{%rs338, %rs340}, %r255;
	mov.b32 	{%rs334, %rs336}, %r254;
	mov.b32 	{%rs330, %rs332}, %r253;
	mov.b32 	{%rs326, %rs328}, %r252;
	// begin inline asm
	{ cvt.f32.bf16 %f1225, %rs326;}

	// end inline asm
	ld.shared.v4.b32 	{%r256, %r257, %r258, %r259}, [%r500+-16560];
	mov.b32 	{%rs339, %rs341}, %r259;
	mov.b32 	{%rs335, %rs337}, %r258;
	mov.b32 	{%rs331, %rs333}, %r257;
	mov.b32 	{%rs327, %rs329}, %r256;
	// begin inline asm
	{ cvt.f32.bf16 %f1226, %rs327;}

	// end inline asm
	fma.rn.f32 	%f2216, %f1225, %f1226, %f2215;
	// begin inline asm
	{ cvt.f32.bf16 %f1227, %rs328;}

	// end inline asm
	// begin inline asm
	{ cvt.f32.bf16 %f1228, %rs329;}

	// end inline asm
	fma.rn.f32 	%f2217, %f1227, %f1228, %f2216;
	// begin inline asm
	{ cvt.f32.bf16 %f1229, %rs330;}

	// end inline asm
	// begin inline asm
	{ cvt.f32.bf16 %f1230, %rs331;}

	// end inline asm
	fma.rn.f32 	%f2218, %f1229, %f1230, %f2217;
	// begin inline asm
	{ cvt.f32.bf16 %f1231, %rs332;}

	// end inline asm
	// begin inline asm
	{ cvt.f32.bf16 %f1232, %rs333;}

	// end inline asm
	fma.rn.f32 	%f2219, %f1231, %f1232, %f2218;
	// begin inline asm
	{ cvt.f32.bf16 %f1233, %rs334;}

	// end inline asm
	// begin inline asm
	{ cvt.f32.bf16 %f1234, %rs335;}

	// end inline asm
	fma.rn.f32 	%f2220, %f1233, %f1234, %f2219;
	// begin inline asm
	{ cvt.f32.bf16 %f1235, %rs336;}

	// end inline asm
	// begin inline asm
	{ cvt.f32.bf16 %f1236, %rs337;}

	// end inline asm
	fma.rn.f32 	%f2221, %f1235, %f1236, %f2220;
	// begin inline asm
	{ cvt.f32.bf16 %f1237, %rs338;}

	// end inline asm
	// begin inline asm
	{ cvt.f32.bf16 %f1238, %rs339;}

	// end inline asm
	fma.rn.f32 	%f2222, %f1237, %f1238, %f2221;
	// begin inline asm
	{ cvt.f32.bf16 %f1239, %rs340;}

	// end inline asm
	// begin inline asm
	{ cvt.f32.bf16 %f1240, %rs341;}

	// end inline asm
	fma.rn.f32 	%f2223, %f1239, %f1240, %f2222;
	ld.shared.v4.b32 	{%r260, %r261, %r262, %r263}, [%r219+80];
	mov.b32 	{%rs354, %rs356}, %r263;
	mov.b32 	{%rs350, %rs352}, %r262;
	mov.b32 	{%rs346, %rs348}, %r261;
	mov.b32 	{%rs342, %rs344}, %r260;
	// begin inline asm
	{ cvt.f32.bf16 %f1241, %rs342;}

	// end inline asm
	ld.shared.v4.b32 	{%r264, %r265, %r266, %r267}, [%r500+-16544];
	mov.b32 	{%rs355, %rs357}, %r267;
	mov.b32 	{%rs351, %rs353}, %r266;
	mov.b32 	{%rs347, %rs349}, %r265;
	mov.b32 	{%rs343, %rs345}, %r264;
	// begin inline asm
	{ cvt.f32.bf16 %f1242, %rs343;}

	// end inline asm
	fma.rn.f32 	%f2224, %f1241, %f1242, %f2223;
	// begin inline asm
	{ cvt.f32.bf16 %f1243, %rs344;}

	// end inline asm
	// begin inline asm
	{ cvt.f32.bf16 %f1244, %rs345;}

	// end inline asm
	fma.rn.f32 	%f2225, %f1243, %f1244, %f2224;
	// begin inline asm
	{ cvt.f32.bf16 %f1245, %rs346;}

	// end inline asm
	// begin inline asm
	{ cvt.f32.bf16 %f1246, %rs347;}

	// end inline asm
	fma.rn.f32 	%f2226, %f1245, %f1246, %f2225;
	// begin inline asm
	{ cvt.f32.bf16 %f1247, %rs348;}

	// end inline asm
	// begin inline asm
	{ cvt.f32.bf16 %f1248, %rs349;}

	// end inline asm
	fma.rn.f32 	%f2227, %f1247, %f1248, %f2226;
	// begin inline asm
	{ cvt.f32.bf16 %f1249, %rs350;}

	// end inline asm
	// begin inline asm
	{ cvt.f32.bf16 %f1250, %rs351;}

	// end inline asm
	fma.rn.f32 	%f2228, %f1249, %f1250, %f2227;
	// begin inline asm
	{ cvt.f32.bf16 %f1251, %rs352;}

	// end inline asm
	// begin inline asm
	{ cvt.f32.bf16 %f1252, %rs353;}

	// end inline asm
	fma.rn.f32 	%f2229, %f1251, %f1252, %f2228;
	// begin inline asm
	{ cvt.f32.bf16 %f1253, %rs354;}

	// end inline asm
	// begin inline asm
	{ cvt.f32.bf16 %f1254, %rs355;}

	// end inline asm
	fma.rn.f32 	%f2230, %f1253, %f1254, %f2229;
	// begin inline asm
	{ cvt.f32.bf16 %f1255, %rs356;}

	// end inline asm
	// begin inline asm
	{ cvt.f32.bf16 %f1256, %rs357;}

	// end inline asm
	fma.rn.f32 	%f2231, %f1255, %f1256, %f2230;
	ld.shared.v4.b32 	{%r268, %r269, %r270, %r271}, [%r219+96];
	mov.b32 	{%rs370, %rs372}, %r271;
	mov.b32 	{%rs366, %rs368}, %r270;
	mov.b32 	{%rs362, %rs364}, %r269;
	mov.b32 	{%rs358, %rs360}, %r268;
	// begin inline asm
	{ cvt.f32.bf16 %f1257, %rs358;}

	// end inline asm
	ld.shared.v4.b32 	{%r272, %r273, %r274, %r275}, [%r500+-16528];
	mov.b32 	{%rs371, %rs373}, %r275;
	mov.b32 	{%rs367, %rs369}, %r274;
	mov.b32 	{%rs363, %rs365}, %r273;
	mov.b32 	{%rs359, %rs361}, %r272;
	// begin inline asm
	{ cvt.f32.bf16 %f1258, %rs359;}

	// end inline asm
	fma.rn.f32 	%f2232, %f1257, %f1258, %f2231;
	// begin inline asm
	{ cvt.f32.bf16 %f1259, %rs360;}

	// end inline asm
	// begin inline asm
	{ cvt.f32.bf16 %f1260, %rs361;}

	// end inline asm
	fma.rn.f32 	%f2233, %f1259, %f1260, %f2232;
	// begin inline asm
	{ cvt.f32.bf16 %f1261, %rs362;}

	// end inline asm
	// begin inline asm
	{ cvt.f32.bf16 %f1262, %rs363;}

	// end inline asm
	fma.rn.f32 	%f2234, %f1261, %f1262, %f2233;
	// begin inline asm
	{ cvt.f32.bf16 %f1263, %rs364;}

	// end inline asm
	// begin inline asm
	{ cvt.f32.bf16 %f1264, %rs365;}

	// end inline asm
	fma.rn.f32 	%f2235, %f1263, %f1264, %f2234;
	// begin inline asm
	{ cvt.f32.bf16 %f1265, %rs366;}

	// end inline asm
	// begin inline asm
	{ cvt.f32.bf16 %f1266, %rs367;}

	// end inline asm
	fma.rn.f32 	%f2236, %f1265, %f1266, %f2235;
	// begin inline asm
	{ cvt.f32.bf16 %f1267, %rs368;}

	// end inline asm
	// begin inline asm
	{ cvt.f32.bf16 %f1268, %rs369;}

	// end inline asm
	fma.rn.f32 	%f2237, %f1267, %f1268, %f2236;
	// begin inline asm
	{ cvt.f32.bf16 %f1269, %rs370;}

	// end inline asm
	// begin inline asm
	{ cvt.f32.bf16 %f1270, %rs371;}

	// end inline asm
	fma.rn.f32 	%f2238, %f1269, %f1270, %f2237;
	// begin inline asm
	{ cvt.f32.bf16 %f1271, %rs372;}

	// end inline asm
	// begin inline asm
	{ cvt.f32.bf16 %f1272, %rs373;}

	// end inline asm
	fma.rn.f32 	%f2239, %f1271, %f1272, %f2238;
	ld.shared.v4.b32 	{%r276, %r277, %r278, %r279}, [%r219+112];
	mov.b32 	{%rs386, %rs388}, %r279;
	mov.b32 	{%rs382, %rs384}, %r278;
	mov.b32 	{%rs378, %rs380}, %r277;
	mov.b32 	{%rs374, %rs376}, %r276;
	// begin inline asm
	{ cvt.f32.bf16 %f1273, %rs374;}

	// end inline asm
	ld.shared.v4.b32 	{%r280, %r281, %r282, %r283}, [%r500+-16512];
	mov.b32 	{%rs387, %rs389}, %r283;
	mov.b32 	{%rs383, %rs385}, %r282;
	mov.b32 	{%rs379, %rs381}, %r281;
	mov.b32 	{%rs375, %rs377}, %r280;
	// begin inline asm
	{ cvt.f32.bf16 %f1274, %rs375;}

	// end inline asm
	fma.rn.f32 	%f2240, %f1273, %f1274, %f2239;
	// begin inline asm
	{ cvt.f32.bf16 %f1275, %rs376;}

	// end inline asm
	// begin inline asm
	{ cvt.f32.bf16 %f1276, %rs377;}

	// end inline asm
	fma.rn.f32 	%f2241, %f1275, %f1276, %f2240;
	// begin inline asm
	{ cvt.f32.bf16 %f1277, %rs378;}

	// end inline asm
	// begin inline asm
	{ cvt.f32.bf16 %f1278, %rs379;}

	// end inline asm
	fma.rn.f32 	%f2242, %f1277, %f1278, %f2241;
	// begin inline asm
	{ cvt.f32.bf16 %f1279, %rs380;}

	// end inline asm
	// begin inline asm
	{ cvt.f32.bf16 %f1280, %rs381;}

	// end inline asm
	fma.rn.f32 	%f2243, %f1279, %f1280, %f2242;
	// begin inline asm
	{ cvt.f32.bf16 %f1281, %rs382;}

	// end inline asm
	// begin inline asm
	{ cvt.f32.bf16 %f1282, %rs383;}

	// end inline asm
	fma.rn.f32 	%f2244, %f1281, %f1282, %f2243;
	// begin inline asm
	{ cvt.f32.bf16 %f1283, %rs384;}

	// end inline asm
	// begin inline asm
	{ cvt.f32.bf16 %f1284, %rs385;}

	// end inline asm
	fma.rn.f32 	%f2245, %f1283, %f1284, %f2244;
	// begin inline asm
	{ cvt.f32.bf16 %f1285, %rs386;}

	// end inline asm
	// begin inline asm
	{ cvt.f32.bf16 %f1286, %rs387;}

	// end inline asm
	fma.rn.f32 	%f2246, %f1285, %f1286, %f2245;
	// begin inline asm
	{ cvt.f32.bf16 %f1287, %rs388;}

	// end inline asm
	// begin inline asm
	{ cvt.f32.bf16 %f1288, %rs389;}

	// end inline asm
	fma.rn.f32 	%f2247, %f1287, %f1288, %f2246;
	ld.shared.v4.b32 	{%r284, %r285, %r286, %r287}, [%r219+128];
	mov.b32 	{%rs402, %rs404}, %r287;
	mov.b32 	{%rs398, %rs400}, %r286;
	mov.b32 	{%rs394, %rs396}, %r285;
	mov.b32 	{%rs390, %rs392}, %r284;
	// begin inline asm
	{ cvt.f32.bf16 %f1289, %rs390;}

	// end inline asm
	ld.shared.v4.b32 	{%r288, %r289, %r290, %r291}, [%r500+-16496];
	mov.b32 	{%rs403, %rs405}, %r291;
	mov.b32 	{%rs399, %rs401}, %r290;
	mov.b32 	{%rs395, %rs397}, %r289;
	mov.b32 	{%rs391, %rs393}, %r288;
	// begin inline asm
	{ cvt.f32.bf16 %f1290, %rs391;}

	// end inline asm
	fma.rn.f32 	%f2248, %f1289, %f1290, %f2247;
	// begin inline asm
	{ cvt.f32.bf16 %f1291, %rs392;}

	// end inline asm
	// begin inline asm
	{ cvt.f32.bf16 %f1292, %rs393;}

	// end inline asm
	fma.rn.f32 	%f2249, %f1291, %f1292, %f2248;
	// begin inline asm
	{ cvt.f32.bf16 %f1293, %rs394;}

	// end inline asm
	// begin inline asm
	{ cvt.f32.bf16 %f1294, %rs395;}

	// end inline asm
	fma.rn.f32 	%f2250, %f1293, %f1294, %f2249;
	// begin inline asm
	{ cvt.f32.bf16 %f1295, %rs396;}

	// end inline asm
	// begin inline asm
	{ cvt.f32.bf16 %f1296, %rs397;}

	// end inline asm
	fma.rn.f32 	%f2251, %f1295, %f1296, %f2250;
	// begin inline asm
	{ cvt.f32.bf16 %f1297, %rs398;}

	// end inline asm
	// begin inline asm
	{ cvt.f32.bf16 %f1298, %rs399;}

	// end inline asm
	fma.rn.f32 	%f2252, %f1297, %f1298, %f2251;
	// begin inline asm
	{ cvt.f32.bf16 %f1299, %rs400;}

	// end inline asm
	// begin inline asm
	{ cvt.f32.bf16 %f1300, %rs401;}

	// end inline asm
	fma.rn.f32 	%f2253, %f1299, %f1300, %f2252;
	// begin inline asm
	{ cvt.f32.bf16 %f1301, %rs402;}

	// end inline asm
	// begin inline asm
	{ cvt.f32.bf16 %f1302, %rs403;}

	// end inline asm
	fma.rn.f32 	%f2254, %f1301, %f1302, %f2253;
	// begin inline asm
	{ cvt.f32.bf16 %f1303, %rs404;}

	// end inline asm
	// begin inline asm
	{ cvt.f32.bf16 %f1304, %rs405;}

	// end inline asm
	fma.rn.f32 	%f2255, %f1303, %f1304, %f2254;
	ld.shared.v4.b32 	{%r292, %r293, %r294, %r295}, [%r219+144];
	mov.b32 	{%rs418, %rs420}, %r295;
	mov.b32 	{%rs414, %rs416}, %r294;
	mov.b32 	{%rs410, %rs412}, %r293;
	mov.b32 	{%rs406, %rs408}, %r292;
	// begin inline asm
	{ cvt.f32.bf16 %f1305, %rs406;}

	// end inline asm
	ld.shared.v4.b32 	{%r296, %r297, %r298, %r299}, [%r500+-16480];
	mov.b32 	{%rs419, %rs421}, %r299;
	mov.b32 	{%rs415, %rs417}, %r298;
	mov.b32 	{%rs411, %rs413}, %r297;
	mov.b32 	{%rs407, %rs409}, %r296;
	// begin inline asm
	{ cvt.f32.bf16 %f1306, %rs407;}

	// end inline asm
	fma.rn.f32 	%f2256, %f1305, %f1306, %f2255;
	// begin inline asm
	{ cvt.f32.bf16 %f1307, %rs408;}

	// end inline asm
	// begin inline asm
	{ cvt.f32.bf16 %f1308, %rs409;}

	// end inline asm
	fma.rn.f32 	%f2257, %f1307, %f1308, %f2256;
	// begin inline asm
	{ cvt.f32.bf16 %f1309, %rs410;}

	// end inline asm
	// begin inline asm
	{ cvt.f32.bf16 %f1310, %rs411;}

	// end inline asm
	fma.rn.f32 	%f2258, %f1309, %f1310, %f2257;
	// begin inline asm
	{ cvt.f32.bf16 %f1311, %rs412;}

	// end inline asm
	// begin inline asm
	{ cvt.f32.bf16 %f1312, %rs413;}

	// end inline asm
	fma.rn.f32 	%f2259, %f1311, %f1312, %f2258;
	// begin inline asm
	{ cvt.f32.bf16 %f1313, %rs414;}

	// end inline asm
	// begin inline asm
	{ cvt.f32.bf16 %f1314, %rs415;}

	// end inline asm
	fma.rn.f32 	%f2260, %f1313, %f1314, %f2259;
	// begin inline asm
	{ cvt.f32.bf16 %f1315, %rs416;}

	// end inline asm
	// begin inline asm
	{ cvt.f32.bf16 %f1316, %rs417;}

	// end inline asm
	fma.rn.f32 	%f2261, %f1315, %f1316, %f2260;
	// begin inline asm
	{ cvt.f32.bf16 %f1317, %rs418;}

	// end inline asm
	// begin inline asm
	{ cvt.f32.bf16 %f1318, %rs419;}

	// end inline asm
	fma.rn.f32 	%f2262, %f1317, %f1318, %f2261;
	// begin inline asm
	{ cvt.f32.bf16 %f1319, %rs420;}

	// end inline asm
	// begin inline asm
	{ cvt.f32.bf16 %f1320, %rs421;}

	// end inline asm
	fma.rn.f32 	%f2263, %f1319, %f1320, %f2262;
	ld.shared.v4.b32 	{%r300, %r301, %r302, %r303}, [%r219+160];
	mov.b32 	{%rs434, %rs436}, %r303;
	mov.b32 	{%rs430, %rs432}, %r302;
	mov.b32 	{%rs426, %rs428}, %r301;
	mov.b32 	{%rs422, %rs424}, %r300;
	// begin inline asm
	{ cvt.f32.bf16 %f1321, %rs422;}

	// end inline asm
	ld.shared.v4.b32 	{%r304, %r305, %r306, %r307}, [%r500+-16464];
	mov.b32 	{%rs435, %rs437}, %r307;
	mov.b32 	{%rs431, %rs433}, %r306;
	mov.b32 	{%rs427, %rs429}, %r305;
	mov.b32 	{%rs423, %rs425}, %r304;
	// begin inline asm
	{ cvt.f32.bf16 %f1322, %rs423;}

	// end inline asm
	fma.rn.f32 	%f2264, %f1321, %f1322, %f2263;
	// begin inline asm
	{ cvt.f32.bf16 %f1323, %rs424;}

	// end inline asm
	// begin inline asm
	{ cvt.f32.bf16 %f1324, %rs425;}

	// end inline asm
	fma.rn.f32 	%f2265, %f1323, %f1324, %f2264;
	// begin inline asm
	{ cvt.f32.bf16 %f1325, %rs426;}

	// end inline asm
	// begin inline asm
	{ cvt.f32.bf16 %f1326, %rs427;}

	// end inline asm
	fma.rn.f32 	%f2266, %f1325, %f1326, %f2265;
	// begin inline asm
	{ cvt.f32.bf16 %f1327, %rs428;}

	// end inline asm
	// begin inline asm
	{ cvt.f32.bf16 %f1328, %rs429;}

	// end inline asm
	fma.rn.f32 	%f2267, %f1327, %f1328, %f2266;
	// begin inline asm
	{ cvt.f32.bf16 %f1329, %rs430;}

	// end inline asm
	// begin inline asm
	{ cvt.f32.bf16 %f1330, %rs431;}

	// end inline asm
	fma.rn.f32 	%f2268, %f1329, %f1330, %f2267;
	// begin inline asm
	{ cvt.f32.bf16 %f1331, %rs432;}

	// end inline asm
	// begin inline asm
	{ cvt.f32.bf16 %f1332, %rs433;}

	// end inline asm
	fma.rn.f32 	%f2269, %f1331, %f1332, %f2268;
	// begin inline asm
	{ cvt.f32.bf16 %f1333, %rs434;}

	// end inline asm
	// begin inline asm
	{ cvt.f32.bf16 %f1334, %rs435;}

	// end inline asm
	fma.rn.f32 	%f2270, %f1333, %f1334, %f2269;
	// begin inline asm
	{ cvt.f32.bf16 %f1335, %rs436;}

	// end inline asm
	// begin inline asm
	{ cvt.f32.bf16 %f1336, %rs437;}

	// end inline asm
	fma.rn.f32 	%f2271, %f1335, %f1336, %f2270;
	ld.shared.v4.b32 	{%r308, %r309, %r310, %r311}, [%r219+176];
	mov.b32 	{%rs450, %rs452}, %r311;
	mov.b32 	{%rs446, %rs448}, %r310;
	mov.b32 	{%rs442, %rs444}, %r309;
	mov.b32 	{%rs438, %rs440}, %r308;
	// begin inline asm
	{ cvt.f32.bf16 %f1337, %rs438;}

	// end inline asm
	ld.shared.v4.b32 	{%r312, %r313, %r314, %r315}, [%r500+-16448];
	mov.b32 	{%rs451, %rs453}, %r315;
	mov.b32 	{%rs447, %rs449}, %r314;
	mov.b32 	{%rs443, %rs445}, %r313;
	mov.b32 	{%rs439, %rs441}, %r312;
	// begin inline asm
	{ cvt.f32.bf16 %f1338, %rs439;}

	// end inline asm
	fma.rn.f32 	%f2272, %f1337, %f1338, %f2271;
	// begin inline asm
	{ cvt.f32.bf16 %f1339, %rs440;}

	// end inline asm
	// begin inline asm
	{ cvt.f32.bf16 %f1340, %rs441;}

	// end inline asm
	fma.rn.f32 	%f2273, %f1339, %f1340, %f2272;
	// begin inline asm
	{ cvt.f32.bf16 %f1341, %rs442;}

	// end inline asm
	// begin inline asm
	{ cvt.f32.bf16 %f1342, %rs443;}

	// end inline asm
	fma.rn.f32 	%f2274, %f1341, %f1342, %f2273;
	// begin inline asm
	{ cvt.f32.bf16 %f1343, %rs444;}

	// end inline asm
	// begin inline asm
	{ cvt.f32.bf16 %f1344, %rs445;}

	// end inline asm
	fma.rn.f32 	%f2275, %f1343, %f1344, %f2274;
	// begin inline asm
	{ cvt.f32.bf16 %f1345, %rs446;}

	// end inline asm
	// begin inline asm
	{ cvt.f32.bf16 %f1346, %rs447;}

	// end inline asm
	fma.rn.f32 	%f2276, %f1345, %f1346, %f2275;
	// begin inline asm
	{ cvt.f32.bf16 %f1347, %rs448;}

	// end inline asm
	// begin inline asm
	{ cvt.f32.bf16 %f1348, %rs449;}

	// end inline asm
	fma.rn.f32 	%f2277, %f1347, %f1348, %f2276;
	// begin inline asm
	{ cvt.f32.bf16 %f1349, %rs450;}

	// end inline asm
	// begin inline asm
	{ cvt.f32.bf16 %f1350, %rs451;}

	// end inline asm
	fma.rn.f32 	%f2278, %f1349, %f1350, %f2277;
	// begin inline asm
	{ cvt.f32.bf16 %f1351, %rs452;}

	// end inline asm
	// begin inline asm
	{ cvt.f32.bf16 %f1352, %rs453;}

	// end inline asm
	fma.rn.f32 	%f2279, %f1351, %f1352, %f2278;
	ld.shared.v4.b32 	{%r316, %r317, %r318, %r319}, [%r219+192];
	mov.b32 	{%rs466, %rs468}, %r319;
	mov.b32 	{%rs462, %rs464}, %r318;
	mov.b32 	{%rs458, %rs460}, %r317;
	mov.b32 	{%rs454, %rs456}, %r316;
	// begin inline asm
	{ cvt.f32.bf16 %f1353, %rs454;}

	// end inline asm
	ld.shared.v4.b32 	{%r320, %r321, %r322, %r323}, [%r500+-16432];
	mov.b32 	{%rs467, %rs469}, %r323;
	mov.b32 	{%rs463, %rs465}, %r322;
	mov.b32 	{%rs459, %rs461}, %r321;
	mov.b32 	{%rs455, %rs457}, %r320;
	// begin inline asm
	{ cvt.f32.bf16 %f1354, %rs455;}

	// end inline asm
	fma.rn.f32 	%f2280, %f1353, %f1354, %f2279;
	// begin inline asm
	{ cvt.f32.bf16 %f1355, %rs456;}

	// end inline asm
	// begin inline asm
	{ cvt.f32.bf16 %f1356, %rs457;}

	// end inline asm
	fma.rn.f32 	%f2281, %f1355, %f1356, %f2280;
	// begin inline asm
	{ cvt.f32.bf16 %f1357, %rs458;}

	// end inline asm
	// begin inline asm
	{ cvt.f32.bf16 %f1358, %rs459;}

	// end inline asm
	fma.rn.f32 	%f2282, %f1357, %f1358, %f2281;
	// begin inline asm
	{ cvt.f32.bf16 %f1359, %rs460;}

	// end inline asm
	// begin inline asm
	{ cvt.f32.bf16 %f1360, %rs461;}

	// end inline asm
	fma.rn.f32 	%f2283, %f1359, %f1360, %f2282;
	// begin inline asm
	{ cvt.f32.bf16 %f1361, %rs462;}

	// end inline asm
	// begin inline asm
	{ cvt.f32.bf16 %f1362, %rs463;}

	// end inline asm
	fma.rn.f32 	%f2284, %f1361, %f1362, %f2283;
	// begin inline asm
	{ cvt.f32.bf16 %f1363, %rs464;}

	// end inline asm
	// begin inline asm
	{ cvt.f32.bf16 %f1364, %rs465;}

	// end inline asm
	fma.rn.f32 	%f2285, %f1363, %f1364, %f2284;
	// begin inline asm
	{ cvt.f32.bf16 %f1365, %rs466;}

	// end inline asm
	// begin inline asm
	{ cvt.f32.bf16 %f1366, %rs467;}

	// end inline asm
	fma.rn.f32 	%f2286, %f1365, %f1366, %f2285;
	// begin inline asm
	{ cvt.f32.bf16 %f1367, %rs468;}

	// end inline asm
	// begin inline asm
	{ cvt.f32.bf16 %f1368, %rs469;}

	// end inline asm
	fma.rn.f32 	%f2287, %f1367, %f1368, %f2286;
	ld.shared.v4.b32 	{%r324, %r325, %r326, %r327}, [%r219+208];
	mov.b32 	{%rs482, %rs484}, %r327;
	mov.b32 	{%rs478, %rs480}, %r326;
	mov.b32 	{%rs474, %rs476}, %r325;
	mov.b32 	{%rs470, %rs472}, %r324;
	// begin inline asm
	{ cvt.f32.bf16 %f1369, %rs470;}

	// end inline asm
	ld.shared.v4.b32 	{%r328, %r329, %r330, %r331}, [%r500+-16416];
	mov.b32 	{%rs483, %rs485}, %r331;
	mov.b32 	{%rs479, %rs481}, %r330;
	mov.b32 	{%rs475, %rs477}, %r329;
	mov.b32 	{%rs471, %rs473}, %r328;
	// begin inline asm
	{ cvt.f32.bf16 %f1370, %rs471;}

	// end inline asm
	fma.rn.f32 	%f2288, %f1369, %f1370, %f2287;
	// begin inline asm
	{ cvt.f32.bf16 %f1371, %rs472;}

	// end inline asm
	// begin inline asm
	{ cvt.f32.bf16 %f1372, %rs473;}

	// end inline asm
	fma.rn.f32 	%f2289, %f1371, %f1372, %f2288;
	// begin inline asm
	{ cvt.f32.bf16 %f1373, %rs474;}

	// end inline asm
	// begin inline asm
	{ cvt.f32.bf16 %f1374, %rs475;}

	// end inline asm
	fma.rn.f32 	%f2290, %f1373, %f1374, %f2289;
	// begin inline asm
	{ cvt.f32.bf16 %f1375, %rs476;}

	// end inline asm
	// begin inline asm
	{ cvt.f32.bf16 %f1376, %rs477;}

	// end inline asm
	fma.rn.f32 	%f2291, %f1375, %f1376, %f2290;
	// begin inline asm
	{ cvt.f32.bf16 %f1377, %rs478;}

	// end inline asm
	// begin inline asm
	{ cvt.f32.bf16 %f1378, %rs479;}

	// end inline asm
	fma.rn.f32 	%f2292, %f1377, %f1378, %f2291;
	// begin inline asm
	{ cvt.f32.bf16 %f1379, %rs480;}

	// end inline asm
	// begin inline asm
	{ cvt.f32.bf16 %f1380, %rs481;}

	// end inline asm
	fma.rn.f32 	%f2293, %f1379, %f1380, %f2292;
	// begin inline asm
	{ cvt.f32.bf16 %f1381, %rs482;}

	// end inline asm
	// begin inline asm
	{ cvt.f32.bf16 %f1382, %rs483;}

	// end inline asm
	fma.rn.f32 	%f2294, %f1381, %f1382, %f2293;
	// begin inline asm
	{ cvt.f32.bf16 %f1383, %rs484;}

	// end inline asm
	// begin inline asm
	{ cvt.f32.bf16 %f1384, %rs485;}

	// end inline asm
	fma.rn.f32 	%f2295, %f1383, %f1384, %f2294;
	ld.shared.v4.b32 	{%r332, %r333, %r334, %r335}, [%r219+224];
	mov.b32 	{%rs498, %rs500}, %r335;
	mov.b32 	{%rs494, %rs496}, %r334;
	mov.b32 	{%rs490, %rs492}, %r333;
	mov.b32 	{%rs486, %rs488}, %r332;
	// begin inline asm
	{ cvt.f32.bf16 %f1385, %rs486;}

	// end inline asm
	ld.shared.v4.b32 	{%r336, %r337, %r338, %r339}, [%r500+-16400];
	mov.b32 	{%rs499, %rs501}, %r339;
	mov.b32 	{%rs495, %rs497}, %r338;
	mov.b32 	{%rs491, %rs493}, %r337;
	mov.b32 	{%rs487, %rs489}, %r336;
	// begin inline asm
	{ cvt.f32.bf16 %f1386, %rs487;}

	// end inline asm
	fma.rn.f32 	%f2296, %f1385, %f1386, %f2295;
	// begin inline asm
	{ cvt.f32.bf16 %f1387, %rs488;}

	// end inline asm
	// begin inline asm
	{ cvt.f32.bf16 %f1388, %rs489;}

	// end inline asm
	fma.rn.f32 	%f2297, %f1387, %f1388, %f2296;
	// begin inline asm
	{ cvt.f32.bf16 %f1389, %rs490;}

	// end inline asm
	// begin inline asm
	{ cvt.f32.bf16 %f1390, %rs491;}

	// end inline asm
	fma.rn.f32 	%f2298, %f1389, %f1390, %f2297;
	// begin inline asm
	{ cvt.f32.bf16 %f1391, %rs492;}

	// end inline asm
	// begin inline asm
	{ cvt.f32.bf16 %f1392, %rs493;}

	// end inline asm
	fma.rn.f32 	%f2299, %f1391, %f1392, %f2298;
	// begin inline asm
	{ cvt.f32.bf16 %f1393, %rs494;}

	// end inline asm
	// begin inline asm
	{ cvt.f32.bf16 %f1394, %rs495;}

	// end inline asm
	fma.rn.f32 	%f2300, %f1393, %f1394, %f2299;
	// begin inline asm
	{ cvt.f32.bf16 %f1395, %rs496;}

	// end inline asm
	// begin inline asm
	{ cvt.f32.bf16 %f1396, %rs497;}

	// end inline asm
	fma.rn.f32 	%f2301, %f1395, %f1396, %f2300;
	// begin inline asm
	{ cvt.f32.bf16 %f1397, %rs498;}

	// end inline asm
	// begin inline asm
	{ cvt.f32.bf16 %f1398, %rs499;}

	// end inline asm
	fma.rn.f32 	%f2302, %f1397, %f1398, %f2301;
	// begin inline asm
	{ cvt.f32.bf16 %f1399, %rs500;}

	// end inline asm
	// begin inline asm
	{ cvt.f32.bf16 %f1400, %rs501;}

	// end inline asm
	fma.rn.f32 	%f2303, %f1399, %f1400, %f2302;
	ld.shared.v4.b32 	{%r340, %r341, %r342, %r343}, [%r219+240];
	mov.b32 	{%rs514, %rs516}, %r343;
	mov.b32 	{%rs510, %rs512}, %r342;
	mov.b32 	{%rs506, %rs508}, %r341;
	mov.b32 	{%rs502, %rs504}, %r340;
	// begin inline asm
	{ cvt.f32.bf16 %f1401, %rs502;}

	// end inline asm
	ld.shared.v4.b32 	{%r344, %r345, %r346, %r347}, [%r500+-16384];
	mov.b32 	{%rs515, %rs517}, %r347;
	mov.b32 	{%rs511, %rs513}, %r346;
	mov.b32 	{%rs507, %rs509}, %r345;
	mov.b32 	{%rs503, %rs505}, %r344;
	// begin inline asm
	{ cvt.f32.bf16 %f1402, %rs503;}

	// end inline asm
	fma.rn.f32 	%f2304, %f1401, %f1402, %f2303;
	// begin inline asm
	{ cvt.f32.bf16 %f1403, %rs504;}

	// end inline asm
	// begin inline asm
	{ cvt.f32.bf16 %f1404, %rs505;}

	// end inline asm
	fma.rn.f32 	%f2305, %f1403, %f1404, %f2304;
	// begin inline asm
	{ cvt.f32.bf16 %f1405, %rs506;}

	// end inline asm
	// begin inline asm
	{ cvt.f32.bf16 %f1406, %rs507;}

	// end inline asm
	fma.rn.f32 	%f2306, %f1405, %f1406, %f2305;
	// begin inline asm
	{ cvt.f32.bf16 %f1407, %rs508;}

	// end inline asm
	// begin inline asm
	{ cvt.f32.bf16 %f1408, %rs509;}

	// end inline asm
	fma.rn.f32 	%f2307, %f1407, %f1408, %f2306;
	// begin inline asm
	{ cvt.f32.bf16 %f1409, %rs510;}

	// end inline asm
	// begin inline asm
	{ cvt.f32.bf16 %f1410, %rs511;}

	// end inline asm
	fma.rn.f32 	%f2308, %f1409, %f1410, %f2307;
	// begin inline asm
	{ cvt.f32.bf16 %f1411, %rs512;}

	// end inline asm
	// begin inline asm
	{ cvt.f32.bf16 %f1412, %rs513;}

	// end inline asm
	fma.rn.f32 	%f2309, %f1411, %f1412, %f2308;
	// begin inline asm
	{ cvt.f32.bf16 %f1413, %rs514;}

	// end inline asm
	// begin inline asm
	{ cvt.f32.bf16 %f1414, %rs515;}

	// end inline asm
	fma.rn.f32 	%f2310, %f1413, %f1414, %f2309;
	// begin inline asm
	{ cvt.f32.bf16 %f1415, %rs516;}

	// end inline asm
	// begin inline asm
	{ cvt.f32.bf16 %f1416, %rs517;}

	// end inline asm
	fma.rn.f32 	%f2311, %f1415, %f1416, %f2310;
	mul.f32 	%f2312, %f2575, %f2311;
	sub.f32 	%f2313, %f2312, %f2576;
	mul.f32 	%f2314, %f2313, 0f3FB8AA3B;
	ex2.approx.f32 	%f2315, %f2314;
	ld.shared.v4.b32 	{%r348, %r349, %r350, %r351}, [%r219+65536];
	mov.b32 	{%rs530, %rs532}, %r351;
	mov.b32 	{%rs526, %rs528}, %r350;
	mov.b32 	{%rs522, %rs524}, %r349;
	mov.b32 	{%rs518, %rs520}, %r348;
	// begin inline asm
	{ cvt.f32.bf16 %f1417, %rs518;}

	// end inline asm
	ld.shared.v4.b32 	{%r352, %r353, %r354, %r355}, [%r500+-240];
	mov.b32 	{%rs531, %rs533}, %r355;
	mov.b32 	{%rs527, %rs529}, %r354;
	mov.b32 	{%rs523, %rs525}, %r353;
	mov.b32 	{%rs519, %rs521}, %r352;
	// begin inline asm
	{ cvt.f32.bf16 %f1418, %rs519;}

	// end inline asm
	fma.rn.f32 	%f2316, %f1417, %f1418, 0f00000000;
	// begin inline asm
	{ cvt.f32.bf16 %f1419, %rs520;}

	// end inline asm
	// begin inline asm
	{ cvt.f32.bf16 %f1420, %rs521;}

	// end inline asm
	fma.rn.f32 	%f2317, %f1419, %f1420, %f2316;
	// begin inline asm
	{ cvt.f32.bf16 %f1421, %rs522;}

	// end inline asm
	// begin inline asm
	{ cvt.f32.bf16 %f1422, %rs523;}

	// end inline asm
	fma.rn.f32 	%f2318, %f1421, %f1422, %f2317;
	// begin inline asm
	{ cvt.f32.bf16 %f1423, %rs524;}

	// end inline asm
	// begin inline asm
	{ cvt.f32.bf16 %f1424, %rs525;}

	// end inline asm
	fma.rn.f32 	%f2319, %f1423, %f1424, %f2318;
	// begin inline asm
	{ cvt.f32.bf16 %f1425, %rs526;}

	// end inline asm
	// begin inline asm
	{ cvt.f32.bf16 %f1426, %rs527;}

	// end inline asm
	fma.rn.f32 	%f2320, %f1425, %f1426, %f2319;
	// begin inline asm
	{ cvt.f32.bf16 %f1427, %rs528;}

	// end inline asm
	// begin inline asm
	{ cvt.f32.bf16 %f1428, %rs529;}

	// end inline asm
	fma.rn.f32 	%f2321, %f1427, %f1428, %f2320;
	// begin inline asm
	{ cvt.f32.bf16 %f1429, %rs530;}

	// end inline asm
	// begin inline asm
	{ cvt.f32.bf16 %f1430, %rs531;}

	// end inline asm
	fma.rn.f32 	%f2322, %f1429, %f1430, %f2321;
	// begin inline asm
	{ cvt.f32.bf16 %f1431, %rs532;}

	// end inline asm
	// begin inline asm
	{ cvt.f32.bf16 %f1432, %rs533;}

	// end inline asm
	fma.rn.f32 	%f2323, %f1431, %f1432, %f2322;
	ld.shared.v4.b32 	{%r356, %r357, %r358, %r359}, [%r219+65552];
	mov.b32 	{%rs546, %rs548}, %r359;
	mov.b32 	{%rs542, %rs544}, %r358;
	mov.b32 	{%rs538, %rs540}, %r357;
	mov.b32 	{%rs534, %rs536}, %r356;
	// begin inline asm
	{ cvt.f32.bf16 %f1433, %rs534;}

	// end inline asm
	ld.shared.v4.b32 	{%r360, %r361, %r362, %r363}, [%r500+-224];
	mov.b32 	{%rs547, %rs549}, %r363;
	mov.b32 	{%rs543, %rs545}, %r362;
	mov.b32 	{%rs539, %rs541}, %r361;
	mov.b32 	{%rs535, %rs537}, %r360;
	// begin inline asm
	{ cvt.f32.bf16 %f1434, %rs535;}

	// end inline asm
	fma.rn.f32 	%f2324, %f1433, %f1434, %f2323;
	// begin inline asm
	{ cvt.f32.bf16 %f1435, %rs536;}

	// end inline asm
	// begin inline asm
	{ cvt.f32.bf16 %f1436, %rs537;}

	// end inline asm
	fma.rn.f32 	%f2325, %f1435, %f1436, %f2324;
	// begin inline asm
	{ cvt.f32.bf16 %f1437, %rs538;}

	// end inline asm
	// begin inline asm
	{ cvt.f32.bf16 %f1438, %rs539;}

	// end inline asm
	fma.rn.f32 	%f2326, %f1437, %f1438, %f2325;
	// begin inline asm
	{ cvt.f32.bf16 %f1439, %rs540;}

	// end inline asm
	// begin inline asm
	{ cvt.f32.bf16 %f1440, %rs541;}

	// end inline asm
	fma.rn.f32 	%f2327, %f1439, %f1440, %f2326;
	// begin inline asm
	{ cvt.f32.bf16 %f1441, %rs542;}

	// end inline asm
	// begin inline asm
	{ cvt.f32.bf16 %f1442, %rs543;}

	// end inline asm
	fma.rn.f32 	%f2328, %f1441, %f1442, %f2327;
	// begin inline asm
	{ cvt.f32.bf16 %f1443, %rs544;}

	// end inline asm
	// begin inline asm
	{ cvt.f32.bf16 %f1444, %rs545;}

	// end inline asm
	fma.rn.f32 	%f2329, %f1443, %f1444, %f2328;
	// begin inline asm
	{ cvt.f32.bf16 %f1445, %rs546;}

	// end inline asm
	// begin inline asm
	{ cvt.f32.bf16 %f1446, %rs547;}

	// end inline asm
	fma.rn.f32 	%f2330, %f1445, %f1446, %f2329;
	// begin inline asm
	{ cvt.f32.bf16 %f1447, %rs548;}

	// end inline asm
	// begin inline asm
	{ cvt.f32.bf16 %f1448, %rs549;}

	// end inline asm
	fma.rn.f32 	%f2331, %f1447, %f1448, %f2330;
	ld.shared.v4.b32 	{%r364, %r365, %r366, %r367}, [%r219+65568];
	mov.b32 	{%rs562, %rs564}, %r367;
	mov.b32 	{%rs558, %rs560}, %r366;
	mov.b32 	{%rs554, %rs556}, %r365;
	mov.b32 	{%rs550, %rs552}, %r364;
	// begin inline asm
	{ cvt.f32.bf16 %f1449, %rs550;}

	// end inline asm
	ld.shared.v4.b32 	{%r368, %r369, %r370, %r371}, [%r500+-208];
	mov.b32 	{%rs563, %rs565}, %r371;
	mov.b32 	{%rs559, %rs561}, %r370;
	mov.b32 	{%rs555, %rs557}, %r369;
	mov.b32 	{%rs551, %rs553}, %r368;
	// begin inline asm
	{ cvt.f32.bf16 %f1450, %rs551;}

	// end inline asm
	fma.rn.f32 	%f2332, %f1449, %f1450, %f2331;
	// begin inline asm
	{ cvt.f32.bf16 %f1451, %rs552;}

	// end inline asm
	// begin inline asm
	{ cvt.f32.bf16 %f1452, %rs553;}

	// end inline asm
	fma.rn.f32 	%f2333, %f1451, %f1452, %f2332;
	// begin inline asm
	{ cvt.f32.bf16 %f1453, %rs554;}

	// end inline asm
	// begin inline asm
	{ cvt.f32.bf16 %f1454, %rs555;}

	// end inline asm
	fma.rn.f32 	%f2334, %f1453, %f1454, %f2333;
	// begin inline asm
	{ cvt.f32.bf16 %f1455, %rs556;}

	// end inline asm
	// begin inline asm
	{ cvt.f32.bf16 %f1456, %rs557;}

	// end inline asm
	fma.rn.f32 	%f2335, %f1455, %f1456, %f2334;
	// begin inline asm
	{ cvt.f32.bf16 %f1457, %rs558;}

	// end inline asm
	// begin inline asm
	{ cvt.f32.bf16 %f1458, %rs559;}

	// end inline asm
	fma.rn.f32 	%f2336, %f1457, %f1458, %f2335;
	// begin inline asm
	{ cvt.f32.bf16 %f1459, %rs560;}

	// end inline asm
	// begin inline asm
	{ cvt.f32.bf16 %f1460, %rs561;}

	// end inline asm
	fma.rn.f32 	%f2337, %f1459, %f1460, %f2336;
	// begin inline asm
	{ cvt.f32.bf16 %f1461, %rs562;}

	// end inline asm
	// begin inline asm
	{ cvt.f32.bf16 %f1462, %rs563;}

	// end inline asm
	fma.rn.f32 	%f2338, %f1461, %f1462, %f2337;
	// begin inline asm
	{ cvt.f32.bf16 %f1463, %rs564;}

	// end inline asm
	// begin inline asm
	{ cvt.f32.bf16 %f1464, %rs565;}

	// end inline asm
	fma.rn.f32 	%f2339, %f1463, %f1464, %f2338;
	ld.shared.v4.b32 	{%r372, %r373, %r374, %r375}, [%r219+65584];
	mov.b32 	{%rs578, %rs580}, %r375;
	mov.b32 	{%rs574, %rs576}, %r374;
	mov.b32 	{%rs570, %rs572}, %r373;
	mov.b32 	{%rs566, %rs568}, %r372;
	// begin inline asm
	{ cvt.f32.bf16 %f1465, %rs566;}

	// end inline asm
	ld.shared.v4.b32 	{%r376, %r377, %r378, %r379}, [%r500+-192];
	mov.b32 	{%rs579, %rs581}, %r379;
	mov.b32 	{%rs575, %rs577}, %r378;
	mov.b32 	{%rs571, %rs573}, %r377;
	mov.b32 	{%rs567, %rs569}, %r376;
	// begin inline asm
	{ cvt.f32.bf16 %f1466, %rs567;}

	// end inline asm
	fma.rn.f32 	%f2340, %f1465, %f1466, %f2339;
	// begin inline asm
	{ cvt.f32.bf16 %f1467, %rs568;}

	// end inline asm
	// begin inline asm
	{ cvt.f32.bf16 %f1468, %rs569;}

	// end inline asm
	fma.rn.f32 	%f2341, %f1467, %f1468, %f2340;
	// begin inline asm
	{ cvt.f32.bf16 %f1469, %rs570;}

	// end inline asm
	// begin inline asm
	{ cvt.f32.bf16 %f1470, %rs571;}

	// end inline asm
	fma.rn.f32 	%f2342, %f1469, %f1470, %f2341;
	// begin inline asm
	{ cvt.f32.bf16 %f1471, %rs572;}

	// end inline asm
	// begin inline asm
	{ cvt.f32.bf16 %f1472, %rs573;}

	// end inline asm
	fma.rn.f32 	%f2343, %f1471, %f1472, %f2342;
	// begin inline asm
	{ cvt.f32.bf16 %f1473, %rs574;}

	// end inline asm
	// begin inline asm
	{ cvt.f32.bf16 %f1474, %rs575;}

	// end inline asm
	fma.rn.f32 	%f2344, %f1473, %f1474, %f2343;
	// begin inline asm
	{ cvt.f32.bf16 %f1475, %rs576;}

	// end inline asm
	// begin inline asm
	{ cvt.f32.bf16 %f1476, %rs577;}

	// end inline asm
	fma.rn.f32 	%f2345, %f1475, %f1476, %f2344;
	// begin inline asm
	{ cvt.f32.bf16 %f1477, %rs578;}

	// end inline asm
	// begin inline asm
	{ cvt.f32.bf16 %f1478, %rs579;}

	// end inline asm
	fma.rn.f32 	%f2346, %f1477, %f1478, %f2345;
	// begin inline asm
	{ cvt.f32.bf16 %f1479, %rs580;}

	// end inline asm
	// begin inline asm
	{ cvt.f32.bf16 %f1480, %rs581;}

	// end inline asm
	fma.rn.f32 	%f2347, %f1479, %f1480, %f2346;
	ld.shared.v4.b32 	{%r380, %r381, %r382, %r383}, [%r219+65600];
	mov.b32 	{%rs594, %rs596}, %r383;
	mov.b32 	{%rs590, %rs592}, %r382;
	mov.b32 	{%rs586, %rs588}, %r381;
	mov.b32 	{%rs582, %rs584}, %r380;
	// begin inline asm
	{ cvt.f32.bf16 %f1481, %rs582;}

	// end inline asm
	ld.shared.v4.b32 	{%r384, %r385, %r386, %r387}, [%r500+-176];
	mov.b32 	{%rs595, %rs597}, %r387;
	mov.b32 	{%rs591, %rs593}, %r386;
	mov.b32 	{%rs587, %rs589}, %r385;
	mov.b32 	{%rs583, %rs585}, %r384;
	// begin inline asm
	{ cvt.f32.bf16 %f1482, %rs583;}

	// end inline asm
	fma.rn.f32 	%f2348, %f1481, %f1482, %f2347;
	// begin inline asm
	{ cvt.f32.bf16 %f1483, %rs584;}

	// end inline asm
	// begin inline asm
	{ cvt.f32.bf16 %f1484, %rs585;}

	// end inline asm
	fma.rn.f32 	%f2349, %f1483, %f1484, %f2348;
	// begin inline asm
	{ cvt.f32.bf16 %f1485, %rs586;}

	// end inline asm
	// begin inline asm
	{ cvt.f32.bf16 %f1486, %rs587;}

	// end inline asm
	fma.rn.f32 	%f2350, %f1485, %f1486, %f2349;
	// begin inline asm
	{ cvt.f32.bf16 %f1487, %rs588;}

	// end inline asm
	// begin inline asm
	{ cvt.f32.bf16 %f1488, %rs589;}

	// end inline asm
	fma.rn.f32 	%f2351, %f1487, %f1488, %f2350;
	// begin inline asm
	{ cvt.f32.bf16 %f1489, %rs590;}

	// end inline asm
	// begin inline asm
	{ cvt.f32.bf16 %f1490, %rs591;}

	// end inline asm
	fma.rn.f32 	%f2352, %f1489, %f1490, %f2351;
	// begin inline asm
	{ cvt.f32.bf16 %f1491, %rs592;}

	// end inline asm
	// begin inline asm
	{ cvt.f32.bf16 %f1492, %rs593;}

	// end inline asm
	fma.rn.f32 	%f2353, %f1491, %f1492, %f2352;
	// begin inline asm
	{ cvt.f32.bf16 %f1493, %rs594;}

	// end inline asm
	// begin inline asm
	{ cvt.f32.bf16 %f1494, %rs595;}

	// end inline asm
	fma.rn.f32 	%f2354, %f1493, %f1494, %f2353;
	// begin inline asm
	{ cvt.f32.bf16 %f1495, %rs596;}

	// end inline asm
	// begin inline asm
	{ cvt.f32.bf16 %f1496, %rs597;}

	// end inline asm
	fma.rn.f32 	%f2355, %f1495, %f1496, %f2354;
	ld.shared.v4.b32 	{%r388, %r389, %r390, %r391}, [%r219+65616];
	mov.b32 	{%rs610, %rs612}, %r391;
	mov.b32 	{%rs606, %rs608}, %r390;
	mov.b32 	{%rs602, %rs604}, %r389;
	mov.b32 	{%rs598, %rs600}, %r388;
	// begin inline asm
	{ cvt.f32.bf16 %f1497, %rs598;}

	// end inline asm
	ld.shared.v4.b32 	{%r392, %r393, %r394, %r395}, [%r500+-160];
	mov.b32 	{%rs611, %rs613}, %r395;
	mov.b32 	{%rs607, %rs609}, %r394;
	mov.b32 	{%rs603, %rs605}, %r393;
	mov.b32 	{%rs599, %rs601}, %r392;
	// begin inline asm
	{ cvt.f32.bf16 %f1498, %rs599;}

	// end inline asm
	fma.rn.f32 	%f2356, %f1497, %f1498, %f2355;
	// begin inline asm
	{ cvt.f32.bf16 %f1499, %rs600;}

	// end inline asm
	// begin inline asm
	{ cvt.f32.bf16 %f1500, %rs601;}

	// end inline asm
	fma.rn.f32 	%f2357, %f1499, %f1500, %f2356;
	// begin inline asm
	{ cvt.f32.bf16 %f1501, %rs602;}

	// end inline asm
	// begin inline asm
	{ cvt.f32.bf16 %f1502, %rs603;}

	// end inline asm
	fma.rn.f32 	%f2358, %f1501, %f1502, %f2357;
	// begin inline asm
	{ cvt.f32.bf16 %f1503, %rs604;}

	// end inline asm
	// begin inline asm
	{ cvt.f32.bf16 %f1504, %rs605;}

	// end inline asm
	fma.rn.f32 	%f2359, %f1503, %f1504, %f2358;
	// begin inline asm
	{ cvt.f32.bf16 %f1505, %rs606;}

	// end inline asm
	// begin inline asm
	{ cvt.f32.bf16 %f1506, %rs607;}

	// end inline asm
	fma.rn.f32 	%f2360, %f1505, %f1506, %f2359;
	// begin inline asm
	{ cvt.f32.bf16 %f1507, %rs608;}

	// end inline asm
	// begin inline asm
	{ cvt.f32.bf16 %f1508, %rs609;}

	// end inline asm
	fma.rn.f32 	%f2361, %f1507, %f1508, %f2360;
	// begin inline asm
	{ cvt.f32.bf16 %f1509, %rs610;}

	// end inline asm
	// begin inline asm
	{ cvt.f32.bf16 %f1510, %rs611;}

	// end inline asm
	fma.rn.f32 	%f2362, %f1509, %f1510, %f2361;
	// begin inline asm
	{ cvt.f32.bf16 %f1511, %rs612;}

	// end inline asm
	// begin inline asm
	{ cvt.f32.bf16 %f1512, %rs613;}

	// end inline asm
	fma.rn.f32 	%f2363, %f1511, %f1512, %f2362;
	ld.shared.v4.b32 	{%r396, %r397, %r398, %r399}, [%r219+65632];
	mov.b32 	{%rs626, %rs628}, %r399;
	mov.b32 	{%rs622, %rs624}, %r398;
	mov.b32 	{%rs618, %rs620}, %r397;
	mov.b32 	{%rs614, %rs616}, %r396;
	// begin inline asm
	{ cvt.f32.bf16 %f1513, %rs614;}

	// end inline asm
	ld.shared.v4.b32 	{%r400, %r401, %r402, %r403}, [%r500+-144];
	mov.b32 	{%rs627, %rs629}, %r403;
	mov.b32 	{%rs623, %rs625}, %r402;
	mov.b32 	{%rs619, %rs621}, %r401;
	mov.b32 	{%rs615, %rs617}, %r400;
	// begin inline asm
	{ cvt.f32.bf16 %f1514, %rs615;}

	// end inline asm
	fma.rn.f32 	%f2364, %f1513, %f1514, %f2363;
	// begin inline asm
	{ cvt.f32.bf16 %f1515, %rs616;}

	// end inline asm
	// begin inline asm
	{ cvt.f32.bf16 %f1516, %rs617;}

	// end inline asm
	fma.rn.f32 	%f2365, %f1515, %f1516, %f2364;
	// begin inline asm
	{ cvt.f32.bf16 %f1517, %rs618;}

	// end inline asm
	// begin inline asm
	{ cvt.f32.bf16 %f1518, %rs619;}

	// end inline asm
	fma.rn.f32 	%f2366, %f1517, %f1518, %f2365;
	// begin inline asm
	{ cvt.f32.bf16 %f1519, %rs620;}

	// end inline asm
	// begin inline asm
	{ cvt.f32.bf16 %f1520, %rs621;}

	// end inline asm
	fma.rn.f32 	%f2367, %f1519, %f1520, %f2366;
	// begin inline asm
	{ cvt.f32.bf16 %f1521, %rs622;}

	// end inline asm
	// begin inline asm
	{ cvt.f32.bf16 %f1522, %rs623;}

	// end inline asm
	fma.rn.f32 	%f2368, %f1521, %f1522, %f2367;
	// begin inline asm
	{ cvt.f32.bf16 %f1523, %rs624;}

	// end inline asm
	// begin inline asm
	{ cvt.f32.bf16 %f1524, %rs625;}

	// end inline asm
	fma.rn.f32 	%f2369, %f1523, %f1524, %f2368;
	// begin inline asm
	{ cvt.f32.bf16 %f1525, %rs626;}

	// end inline asm
	// begin inline asm
	{ cvt.f32.bf16 %f1526, %rs627;}

	// end inline asm
	fma.rn.f32 	%f2370, %f1525, %f1526, %f2369;
	// begin inline asm
	{ cvt.f32.bf16 %f1527, %rs628;}

	// end inline asm
	// begin inline asm
	{ cvt.f32.bf16 %f1528, %rs629;}

	// end inline asm
	fma.rn.f32 	%f2371, %f1527, %f1528, %f2370;
	ld.shared.v4.b32 	{%r404, %r405, %r406, %r407}, [%r219+65648];
	mov.b32 	{%rs642, %rs644}, %r407;
	mov.b32 	{%rs638, %rs640}, %r406;
	mov.b32 	{%rs634, %rs636}, %r405;
	mov.b32 	{%rs630, %rs632}, %r404;
	// begin inline asm
	{ cvt.f32.bf16 %f1529, %rs630;}

	// end inline asm
	ld.shared.v4.b32 	{%r408, %r409, %r410, %r411}, [%r500+-128];
	mov.b32 	{%rs643, %rs645}, %r411;
	mov.b32 	{%rs639, %rs641}, %r410;
	mov.b32 	{%rs635, %rs637}, %r409;
	mov.b32 	{%rs631, %rs633}, %r408;
	// begin inline asm
	{ cvt.f32.bf16 %f1530, %rs631;}

	// end inline asm
	fma.rn.f32 	%f2372, %f1529, %f1530, %f2371;
	// begin inline asm
	{ cvt.f32.bf16 %f1531, %rs632;}

	// end inline asm
	// begin inline asm
	{ cvt.f32.bf16 %f1532, %rs633;}

	// end inline asm
	fma.rn.f32 	%f2373, %f1531, %f1532, %f2372;
	// begin inline asm
	{ cvt.f32.bf16 %f1533, %rs634;}

	// end inline asm
	// begin inline asm
	{ cvt.f32.bf16 %f1534, %rs635;}

	// end inline asm
	fma.rn.f32 	%f2374, %f1533, %f1534, %f2373;
	// begin inline asm
	{ cvt.f32.bf16 %f1535, %rs636;}

	// end inline asm
	// begin inline asm
	{ cvt.f32.bf16 %f1536, %rs637;}

	// end inline asm
	fma.rn.f32 	%f2375, %f1535, %f1536, %f2374;
	// begin inline asm
	{ cvt.f32.bf16 %f1537, %rs638;}

	// end inline asm
	// begin inline asm
	{ cvt.f32.bf16 %f1538, %rs639;}

	// end inline asm
	fma.rn.f32 	%f2376, %f1537, %f1538, %f2375;
	// begin inline asm
	{ cvt.f32.bf16 %f1539, %rs640;}

	// end inline asm
	// begin inline asm
	{ cvt.f32.bf16 %f1540, %rs641;}

	// end inline asm
	fma.rn.f32 	%f2377, %f1539, %f1540, %f2376;
	// begin inline asm
	{ cvt.f32.bf16 %f1541, %rs642;}

	// end inline asm
	// begin inline asm
	{ cvt.f32.bf16 %f1542, %rs643;}

	// end inline asm
	fma.rn.f32 	%f2378, %f1541, %f1542, %f2377;
	// begin inline asm
	{ cvt.f32.bf16 %f1543, %rs644;}

	// end inline asm
	// begin inline asm
	{ cvt.f32.bf16 %f1544, %rs645;}

	// end inline asm
	fma.rn.f32 	%f2379, %f1543, %f1544, %f2378;
	ld.shared.v4.b32 	{%r412, %r413, %r414, %r415}, [%r219+65664];
	mov.b32 	{%rs658, %rs660}, %r415;
	mov.b32 	{%rs654, %rs656}, %r414;
	mov.b32 	{%rs650, %rs652}, %r413;
	mov.b32 	{%rs646, %rs648}, %r412;
	// begin inline asm
	{ cvt.f32.bf16 %f1545, %rs646;}

	// end inline asm
	ld.shared.v4.b32 	{%r416, %r417, %r418, %r419}, [%r500+-112];
	mov.b32 	{%rs659, %rs661}, %r419;
	mov.b32 	{%rs655, %rs657}, %r418;
	mov.b32 	{%rs651, %rs653}, %r417;
	mov.b32 	{%rs647, %rs649}, %r416;
	// begin inline asm
	{ cvt.f32.bf16 %f1546, %rs647;}

	// end inline asm
	fma.rn.f32 	%f2380, %f1545, %f1546, %f2379;
	// begin inline asm
	{ cvt.f32.bf16 %f1547, %rs648;}

	// end inline asm
	// begin inline asm
	{ cvt.f32.bf16 %f1548, %rs649;}

	// end inline asm
	fma.rn.f32 	%f2381, %f1547, %f1548, %f2380;
	// begin inline asm
	{ cvt.f32.bf16 %f1549, %rs650;}

	// end inline asm
	// begin inline asm
	{ cvt.f32.bf16 %f1550, %rs651;}

	// end inline asm
	fma.rn.f32 	%f2382, %f1549, %f1550, %f2381;
	// begin inline asm
	{ cvt.f32.bf16 %f1551, %rs652;}

	// end inline asm
	// begin inline asm
	{ cvt.f32.bf16 %f1552, %rs653;}

	// end inline asm
	fma.rn.f32 	%f2383, %f1551, %f1552, %f2382;
	// begin inline asm
	{ cvt.f32.bf16 %f1553, %rs654;}

	// end inline asm
	// begin inline asm
	{ cvt.f32.bf16 %f1554, %rs655;}

	// end inline asm
	fma.rn.f32 	%f2384, %f1553, %f1554, %f2383;
	// begin inline asm
	{ cvt.f32.bf16 %f1555, %rs656;}

	// end inline asm
	// begin inline asm
	{ cvt.f32.bf16 %f1556, %rs657;}

	// end inline asm
	fma.rn.f32 	%f2385, %f1555, %f1556, %f2384;
	// begin inline asm
	{ cvt.f32.bf16 %f1557, %rs658;}

	// end inline asm
	// begin inline asm
	{ cvt.f32.bf16 %f1558, %rs659;}

	// end inline asm
	fma.rn.f32 	%f2386, %f1557, %f1558, %f2385;
	// begin inline asm
	{ cvt.f32.bf16 %f1559, %rs660;}

	// end inline asm
	// begin inline asm
	{ cvt.f32.bf16 %f1560, %rs661;}

	// end inline asm
	fma.rn.f32 	%f2387, %f1559, %f1560, %f2386;
	ld.shared.v4.b32 	{%r420, %r421, %r422, %r423}, [%r219+65680];
	mov.b32 	{%rs674, %rs676}, %r423;
	mov.b32 	{%rs670, %rs672}, %r422;
	mov.b32 	{%rs666, %rs668}, %r421;
	mov.b32 	{%rs662, %rs664}, %r420;
	// begin inline asm
	{ cvt.f32.bf16 %f1561, %rs662;}

	// end inline asm
	ld.shared.v4.b32 	{%r424, %r425, %r426, %r427}, [%r500+-96];
	mov.b32 	{%rs675, %rs677}, %r427;
	mov.b32 	{%rs671, %rs673}, %r426;
	mov.b32 	{%rs667, %rs669}, %r425;
	mov.b32 	{%rs663, %rs665}, %r424;
	// begin inline asm
	{ cvt.f32.bf16 %f1562, %rs663;}

	// end inline asm
	fma.rn.f32 	%f2388, %f1561, %f1562, %f2387;
	// begin inline asm
	{ cvt.f32.bf16 %f1563, %rs664;}

	// end inline asm
	// begin inline asm
	{ cvt.f32.bf16 %f1564, %rs665;}

	// end inline asm
	fma.rn.f32 	%f2389, %f1563, %f1564, %f2388;
	// begin inline asm
	{ cvt.f32.bf16 %f1565, %rs666;}

	// end inline asm
	// begin inline asm
	{ cvt.f32.bf16 %f1566, %rs667;}

	// end inline asm
	fma.rn.f32 	%f2390, %f1565, %f1566, %f2389;
	// begin inline asm
	{ cvt.f32.bf16 %f1567, %rs668;}

	// end inline asm
	// begin inline asm
	{ cvt.f32.bf16 %f1568, %rs669;}

	// end inline asm
	fma.rn.f32 	%f2391, %f1567, %f1568, %f2390;
	// begin inline asm
	{ cvt.f32.bf16 %f1569, %rs670;}

	// end inline asm
	// begin inline asm
	{ cvt.f32.bf16 %f1570, %rs671;}

	// end inline asm
	fma.rn.f32 	%f2392, %f1569, %f1570, %f2391;
	// begin inline asm
	{ cvt.f32.bf16 %f1571, %rs672;}

	// end inline asm
	// begin inline asm
	{ cvt.f32.bf16 %f1572, %rs673;}

	// end inline asm
	fma.rn.f32 	%f2393, %f1571, %f1572, %f2392;
	// begin inline asm
	{ cvt.f32.bf16 %f1573, %rs674;}

	// end inline asm
	// begin inline asm
	{ cvt.f32.bf16 %f1574, %rs675;}

	// end inline asm
	fma.rn.f32 	%f2394, %f1573, %f1574, %f2393;
	// begin inline asm
	{ cvt.f32.bf16 %f1575, %rs676;}

	// end inline asm
	// begin inline asm
	{ cvt.f32.bf16 %f1576, %rs677;}

	// end inline asm
	fma.rn.f32 	%f2395, %f1575, %f1576, %f2394;
	ld.shared.v4.b32 	{%r428, %r429, %r430, %r431}, [%r219+65696];
	mov.b32 	{%rs690, %rs692}, %r431;
	mov.b32 	{%rs686, %rs688}, %r430;
	mov.b32 	{%rs682, %rs684}, %r429;
	mov.b32 	{%rs678, %rs680}, %r428;
	// begin inline asm
	{ cvt.f32.bf16 %f1577, %rs678;}

	// end inline asm
	ld.shared.v4.b32 	{%r432, %r433, %r434, %r435}, [%r500+-80];
	mov.b32 	{%rs691, %rs693}, %r435;
	mov.b32 	{%rs687, %rs689}, %r434;
	mov.b32 	{%rs683, %rs685}, %r433;
	mov.b32 	{%rs679, %rs681}, %r432;
	// begin inline asm
	{ cvt.f32.bf16 %f1578, %rs679;}

	// end inline asm
	fma.rn.f32 	%f2396, %f1577, %f1578, %f2395;
	// begin inline asm
	{ cvt.f32.bf16 %f1579, %rs680;}

	// end inline asm
	// begin inline asm
	{ cvt.f32.bf16 %f1580, %rs681;}

	// end inline asm
	fma.rn.f32 	%f2397, %f1579, %f1580, %f2396;
	// begin inline asm
	{ cvt.f32.bf16 %f1581, %rs682;}

	// end inline asm
	// begin inline asm
	{ cvt.f32.bf16 %f1582, %rs683;}

	// end inline asm
	fma.rn.f32 	%f2398, %f1581, %f1582, %f2397;
	// begin inline asm
	{ cvt.f32.bf16 %f1583, %rs684;}

	// end inline asm
	// begin inline asm
	{ cvt.f32.bf16 %f1584, %rs685;}

	// end inline asm
	fma.rn.f32 	%f2399, %f1583, %f1584, %f2398;
	// begin inline asm
	{ cvt.f32.bf16 %f1585, %rs686;}

	// end inline asm
	// begin inline asm
	{ cvt.f32.bf16 %f1586, %rs687;}

	// end inline asm
	fma.rn.f32 	%f2400, %f1585, %f1586, %f2399;
	// begin inline asm
	{ cvt.f32.bf16 %f1587, %rs688;}

	// end inline asm
	// begin inline asm
	{ cvt.f32.bf16 %f1588, %rs689;}

	// end inline asm
	fma.rn.f32 	%f2401, %f1587, %f1588, %f2400;
	// begin inline asm
	{ cvt.f32.bf16 %f1589, %rs690;}

	// end inline asm
	// begin inline asm
	{ cvt.f32.bf16 %f1590, %rs691;}

	// end inline asm
	fma.rn.f32 	%f2402, %f1589, %f1590, %f2401;
	// begin inline asm
	{ cvt.f32.bf16 %f1591, %rs692;}

	// end inline asm
	// begin inline asm
	{ cvt.f32.bf16 %f1592, %rs693;}

	// end inline asm
	fma.rn.f32 	%f2403, %f1591, %f1592, %f2402;
	ld.shared.v4.b32 	{%r436, %r437, %r438, %r439}, [%r219+65712];
	mov.b32 	{%rs706, %rs708}, %r439;
	mov.b32 	{%rs702, %rs704}, %r438;
	mov.b32 	{%rs698, %rs700}, %r437;
	mov.b32 	{%rs694, %rs696}, %r436;
	// begin inline asm
	{ cvt.f32.bf16 %f1593, %rs694;}

	// end inline asm
	ld.shared.v4.b32 	{%r440, %r441, %r442, %r443}, [%r500+-64];
	mov.b32 	{%rs707, %rs709}, %r443;
	mov.b32 	{%rs703, %rs705}, %r442;
	mov.b32 	{%rs699, %rs701}, %r441;
	mov.b32 	{%rs695, %rs697}, %r440;
	// begin inline asm
	{ cvt.f32.bf16 %f1594, %rs695;}

	// end inline asm
	fma.rn.f32 	%f2404, %f1593, %f1594, %f2403;
	// begin inline asm
	{ cvt.f32.bf16 %f1595, %rs696;}

	// end inline asm
	// begin inline asm
	{ cvt.f32.bf16 %f1596, %rs697;}

	// end inline asm
	fma.rn.f32 	%f2405, %f1595, %f1596, %f2404;
	// begin inline asm
	{ cvt.f32.bf16 %f1597, %rs698;}

	// end inline asm
	// begin inline asm
	{ cvt.f32.bf16 %f1598, %rs699;}

	// end inline asm
	fma.rn.f32 	%f2406, %f1597, %f1598, %f2405;
	// begin inline asm
	{ cvt.f32.bf16 %f1599, %rs700;}

	// end inline asm
	// begin inline asm
	{ cvt.f32.bf16 %f1600, %rs701;}

	// end inline asm
	fma.rn.f32 	%f2407, %f1599, %f1600, %f2406;
	// begin inline asm
	{ cvt.f32.bf16 %f1601, %rs702;}

	// end inline asm
	// begin inline asm
	{ cvt.f32.bf16 %f1602, %rs703;}

	// end inline asm
	fma.rn.f32 	%f2408, %f1601, %f1602, %f2407;
	// begin inline asm
	{ cvt.f32.bf16 %f1603, %rs704;}

	// end inline asm
	// begin inline asm
	{ cvt.f32.bf16 %f1604, %rs705;}

	// end inline asm
	fma.rn.f32 	%f2409, %f1603, %f1604, %f2408;
	// begin inline asm
	{ cvt.f32.bf16 %f1605, %rs706;}

	// end inline asm
	// begin inline asm
	{ cvt.f32.bf16 %f1606, %rs707;}

	// end inline asm
	fma.rn.f32 	%f2410, %f1605, %f1606, %f2409;
	// begin inline asm
	{ cvt.f32.bf16 %f1607, %rs708;}

	// end inline asm
	// begin inline asm
	{ cvt.f32.bf16 %f1608, %rs709;}

	// end inline asm
	fma.rn.f32 	%f2411, %f1607, %f1608, %f2410;
	ld.shared.v4.b32 	{%r444, %r445, %r446, %r447}, [%r219+65728];
	mov.b32 	{%rs722, %rs724}, %r447;
	mov.b32 	{%rs718, %rs720}, %r446;
	mov.b32 	{%rs714, %rs716}, %r445;
	mov.b32 	{%rs710, %rs712}, %r444;
	// begin inline asm
	{ cvt.f32.bf16 %f1609, %rs710;}

	// end inline asm
	ld.shared.v4.b32 	{%r448, %r449, %r450, %r451}, [%r500+-48];
	mov.b32 	{%rs723, %rs725}, %r451;
	mov.b32 	{%rs719, %rs721}, %r450;
	mov.b32 	{%rs715, %rs717}, %r449;
	mov.b32 	{%rs711, %rs713}, %r448;
	// begin inline asm
	{ cvt.f32.bf16 %f1610, %rs711;}

	// end inline asm
	fma.rn.f32 	%f2412, %f1609, %f1610, %f2411;
	// begin inline asm
	{ cvt.f32.bf16 %f1611, %rs712;}

	// end inline asm
	// begin inline asm
	{ cvt.f32.bf16 %f1612, %rs713;}

	// end inline asm
	fma.rn.f32 	%f2413, %f1611, %f1612, %f2412;
	// begin inline asm
	{ cvt.f32.bf16 %f1613, %rs714;}

	// end inline asm
	// begin inline asm
	{ cvt.f32.bf16 %f1614, %rs715;}

	// end inline asm
	fma.rn.f32 	%f2414, %f1613, %f1614, %f2413;
	// begin inline asm
	{ cvt.f32.bf16 %f1615, %rs716;}

	// end inline asm
	// begin inline asm
	{ cvt.f32.bf16 %f1616, %rs717;}

	// end inline asm
	fma.rn.f32 	%f2415, %f1615, %f1616, %f2414;
	// begin inline asm
	{ cvt.f32.bf16 %f1617, %rs718;}

	// end inline asm
	// begin inline asm
	{ cvt.f32.bf16 %f1618, %rs719;}

	// end inline asm
	fma.rn.f32 	%f2416, %f1617, %f1618, %f2415;
	// begin inline asm
	{ cvt.f32.bf16 %f1619, %rs720;}

	// end inline asm
	// begin inline asm
	{ cvt.f32.bf16 %f1620, %rs721;}

	// end inline asm
	fma.rn.f32 	%f2417, %f1619, %f1620, %f2416;
	// begin inline asm
	{ cvt.f32.bf16 %f1621, %rs722;}

	// end inline asm
	// begin inline asm
	{ cvt.f32.bf16 %f1622, %rs723;}

	// end inline asm
	fma.rn.f32 	%f2418, %f1621, %f1622, %f2417;
	// begin inline asm
	{ cvt.f32.bf16 %f1623, %rs724;}

	// end inline asm
	// begin inline asm
	{ cvt.f32.bf16 %f1624, %rs725;}

	// end inline asm
	fma.rn.f32 	%f2419, %f1623, %f1624, %f2418;
	ld.shared.v4.b32 	{%r452, %r453, %r454, %r455}, [%r219+65744];
	mov.b32 	{%rs738, %rs740}, %r455;
	mov.b32 	{%rs734, %rs736}, %r454;
	mov.b32 	{%rs730, %rs732}, %r453;
	mov.b32 	{%rs726, %rs728}, %r452;
	// begin inline asm
	{ cvt.f32.bf16 %f1625, %rs726;}

	// end inline asm
	ld.shared.v4.b32 	{%r456, %r457, %r458, %r459}, [%r500+-32];
	mov.b32 	{%rs739, %rs741}, %r459;
	mov.b32 	{%rs735, %rs737}, %r458;
	mov.b32 	{%rs731, %rs733}, %r457;
	mov.b32 	{%rs727, %rs729}, %r456;
	// begin inline asm
	{ cvt.f32.bf16 %f1626, %rs727;}

	// end inline asm
	fma.rn.f32 	%f2420, %f1625, %f1626, %f2419;
	// begin inline asm
	{ cvt.f32.bf16 %f1627, %rs728;}

	// end inline asm
	// begin inline asm
	{ cvt.f32.bf16 %f1628, %rs729;}

	// end inline asm
	fma.rn.f32 	%f2421, %f1627, %f1628, %f2420;
	// begin inline asm
	{ cvt.f32.bf16 %f1629, %rs730;}

	// end inline asm
	// begin inline asm
	{ cvt.f32.bf16 %f1630, %rs731;}

	// end inline asm
	fma.rn.f32 	%f2422, %f1629, %f1630, %f2421;
	// begin inline asm
	{ cvt.f32.bf16 %f1631, %rs732;}

	// end inline asm
	// begin inline asm
	{ cvt.f32.bf16 %f1632, %rs733;}

	// end inline asm
	fma.rn.f32 	%f2423, %f1631, %f1632, %f2422;
	// begin inline asm
	{ cvt.f32.bf16 %f1633, %rs734;}

	// end inline asm
	// begin inline asm
	{ cvt.f32.bf16 %f1634, %rs735;}

	// end inline asm
	fma.rn.f32 	%f2424, %f1633, %f1634, %f2423;
	// begin inline asm
	{ cvt.f32.bf16 %f1635, %rs736;}

	// end inline asm
	// begin inline asm
	{ cvt.f32.bf16 %f1636, %rs737;}

	// end inline asm
	fma.rn.f32 	%f2425, %f1635, %f1636, %f2424;
	// begin inline asm
	{ cvt.f32.bf16 %f1637, %rs738;}

	// end inline asm
	// begin inline asm
	{ cvt.f32.bf16 %f1638, %rs739;}

	// end inline asm
	fma.rn.f32 	%f2426, %f1637, %f1638, %f2425;
	// begin inline asm
	{ cvt.f32.bf16 %f1639, %rs740;}

	// end inline asm
	// begin inline asm
	{ cvt.f32.bf16 %f1640, %rs741;}

	// end inline asm
	fma.rn.f32 	%f2427, %f1639, %f1640, %f2426;
	ld.shared.v4.b32 	{%r460, %r461, %r462, %r463}, [%r219+65760];
	mov.b32 	{%rs754, %rs756}, %r463;
	mov.b32 	{%rs750, %rs752}, %r462;
	mov.b32 	{%rs746, %rs748}, %r461;
	mov.b32 	{%rs742, %rs744}, %r460;
	// begin inline asm
	{ cvt.f32.bf16 %f1641, %rs742;}

	// end inline asm
	ld.shared.v4.b32 	{%r464, %r465, %r466, %r467}, [%r500+-16];
	mov.b32 	{%rs755, %rs757}, %r467;
	mov.b32 	{%rs751, %rs753}, %r466;
	mov.b32 	{%rs747, %rs749}, %r465;
	mov.b32 	{%rs743, %rs745}, %r464;
	// begin inline asm
	{ cvt.f32.bf16 %f1642, %rs743;}

	// end inline asm
	fma.rn.f32 	%f2428, %f1641, %f1642, %f2427;
	// begin inline asm
	{ cvt.f32.bf16 %f1643, %rs744;}

	// end inline asm
	// begin inline asm
	{ cvt.f32.bf16 %f1644, %rs745;}

	// end inline asm
	fma.rn.f32 	%f2429, %f1643, %f1644, %f2428;
	// begin inline asm
	{ cvt.f32.bf16 %f1645, %rs746;}

	// end inline asm
	// begin inline asm
	{ cvt.f32.bf16 %f1646, %rs747;}

	// end inline asm
	fma.rn.f32 	%f2430, %f1645, %f1646, %f2429;
	// begin inline asm
	{ cvt.f32.bf16 %f1647, %rs748;}

	// end inline asm
	// begin inline asm
	{ cvt.f32.bf16 %f1648, %rs749;}

	// end inline asm
	fma.rn.f32 	%f2431, %f1647, %f1648, %f2430;
	// begin inline asm
	{ cvt.f32.bf16 %f1649, %rs750;}

	// end inline asm
	// begin inline asm
	{ cvt.f32.bf16 %f1650, %rs751;}

	// end inline asm
	fma.rn.f32 	%f2432, %f1649, %f1650, %f2431;
	// begin inline asm
	{ cvt.f32.bf16 %f1651, %rs752;}

	// end inline asm
	// begin inline asm
	{ cvt.f32.bf16 %f1652, %rs753;}

	// end inline asm
	fma.rn.f32 	%f2433, %f1651, %f1652, %f2432;
	// begin inline asm
	{ cvt.f32.bf16 %f1653, %rs754;}

	// end inline asm
	// begin inline asm
	{ cvt.f32.bf16 %f1654, %rs755;}

	// end inline asm
	fma.rn.f32 	%f2434, %f1653, %f1654, %f2433;
	// begin inline asm
	{ cvt.f32.bf16 %f1655, %rs756;}

	// end inline asm
	// begin inline asm
	{ cvt.f32.bf16 %f1656, %rs757;}

	// end inline asm
	fma.rn.f32 	%f2435, %f1655, %f1656, %f2434;
	ld.shared.v4.b32 	{%r468, %r469, %r470, %r471}, [%r219+65776];
	mov.b32 	{%rs770, %rs772}, %r471;
	mov.b32 	{%rs766, %rs768}, %r470;
	mov.b32 	{%rs762, %rs764}, %r469;
	mov.b32 	{%rs758, %rs760}, %r468;
	// begin inline asm
	{ cvt.f32.bf16 %f1657, %rs758;}

	// end inline asm
	ld.shared.v4.b32 	{%r472, %r473, %r474, %r475}, [%r500];
	mov.b32 	{%rs771, %rs773}, %r475;
	mov.b32 	{%rs767, %rs769}, %r474;
	mov.b32 	{%rs763, %rs765}, %r473;
	mov.b32 	{%rs759, %rs761}, %r472;
	// begin inline asm
	{ cvt.f32.bf16 %f1658, %rs759;}

	// end inline asm
	fma.rn.f32 	%f2436, %f1657, %f1658, %f2435;
	// begin inline asm
	{ cvt.f32.bf16 %f1659, %rs760;}

	// end inline asm
	// begin inline asm
	{ cvt.f32.bf16 %f1660, %rs761;}

	// end inline asm
	fma.rn.f32 	%f2437, %f1659, %f1660, %f2436;
	// begin inline asm
	{ cvt.f32.bf16 %f1661, %rs762;}

	// end inline asm
	// begin inline asm
	{ cvt.f32.bf16 %f1662, %rs763;}

	// end inline asm
	fma.rn.f32 	%f2438, %f1661, %f1662, %f2437;
	// begin inline asm
	{ cvt.f32.bf16 %f1663, %rs764;}

	// end inline asm
	// begin inline asm
	{ cvt.f32.bf16 %f1664, %rs765;}

	// end inline asm
	fma.rn.f32 	%f2439, %f1663, %f1664, %f2438;
	// begin inline asm
	{ cvt.f32.bf16 %f1665, %rs766;}

	// end inline asm
	// begin inline asm
	{ cvt.f32.bf16 %f1666, %rs767;}

	// end inline asm
	fma.rn.f32 	%f2440, %f1665, %f1666, %f2439;
	// begin inline asm
	{ cvt.f32.bf16 %f1667, %rs768;}

	// end inline asm
	// begin inline asm
	{ cvt.f32.bf16 %f1668, %rs769;}

	// end inline asm
	fma.rn.f32 	%f2441, %f1667, %f1668, %f2440;
	// begin inline asm
	{ cvt.f32.bf16 %f1669, %rs770;}

	// end inline asm
	// begin inline asm
	{ cvt.f32.bf16 %f1670, %rs771;}

	// end inline asm
	fma.rn.f32 	%f2442, %f1669, %f1670, %f2441;
	// begin inline asm
	{ cvt.f32.bf16 %f1671, %rs772;}

	// end inline asm
	// begin inline asm
	{ cvt.f32.bf16 %f1672, %rs773;}

	// end inline asm
	fma.rn.f32 	%f2443, %f1671, %f1672, %f2442;
	sub.f32 	%f2444, %f2443, %f2577;
	mul.f32 	%f2445, %f2315, %f2444;
	mul.f32 	%f2446, %f2575, %f2445;
	fma.rn.f32 	%f2961, %f2446, %f1162, %f2961;
	fma.rn.f32 	%f2960, %f2446, %f1164, %f2960;
	fma.rn.f32 	%f2959, %f2446, %f1166, %f2959;
	fma.rn.f32 	%f2958, %f2446, %f1168, %f2958;
	fma.rn.f32 	%f2957, %f2446, %f1170, %f2957;
	fma.rn.f32 	%f2956, %f2446, %f1172, %f2956;
	fma.rn.f32 	%f2955, %f2446, %f1174, %f2955;
	fma.rn.f32 	%f2954, %f2446, %f1176, %f2954;
	fma.rn.f32 	%f2953, %f2446, %f1178, %f2953;
	fma.rn.f32 	%f2952, %f2446, %f1180, %f2952;
	fma.rn.f32 	%f2951, %f2446, %f1182, %f2951;
	fma.rn.f32 	%f2950, %f2446, %f1184, %f2950;
	fma.rn.f32 	%f2949, %f2446, %f1186, %f2949;
	fma.rn.f32 	%f2948, %f2446, %f1188, %f2948;
	fma.rn.f32 	%f2947, %f2446, %f1190, %f2947;
	fma.rn.f32 	%f2946, %f2446, %f1192, %f2946;
	fma.rn.f32 	%f2945, %f2446, %f1194, %f2945;
	fma.rn.f32 	%f2944, %f2446, %f1196, %f2944;
	fma.rn.f32 	%f2943, %f2446, %f1198, %f2943;
	fma.rn.f32 	%f2942, %f2446, %f1200, %f2942;
	fma.rn.f32 	%f2941, %f2446, %f1202, %f2941;
	fma.rn.f32 	%f2940, %f2446, %f1204, %f2940;
	fma.rn.f32 	%f2939, %f2446, %f1206, %f2939;
	fma.rn.f32 	%f2938, %f2446, %f1208, %f2938;
	fma.rn.f32 	%f2937, %f2446, %f1210, %f2937;
	fma.rn.f32 	%f2936, %f2446, %f1212, %f2936;
	fma.rn.f32 	%f2935, %f2446, %f1214, %f2935;
	fma.rn.f32 	%f2934, %f2446, %f1216, %f2934;
	fma.rn.f32 	%f2933, %f2446, %f1218, %f2933;
	fma.rn.f32 	%f2932, %f2446, %f1220, %f2932;
	fma.rn.f32 	%f2931, %f2446, %f1222, %f2931;
	fma.rn.f32 	%f2930, %f2446, %f1224, %f2930;
	fma.rn.f32 	%f2929, %f2446, %f1226, %f2929;
	fma.rn.f32 	%f2928, %f2446, %f1228, %f2928;
	fma.rn.f32 	%f2927, %f2446, %f1230, %f2927;
	fma.rn.f32 	%f2926, %f2446, %f1232, %f2926;
	fma.rn.f32 	%f2925, %f2446, %f1234, %f2925;
	fma.rn.f32 	%f2924, %f2446, %f1236, %f2924;
	fma.rn.f32 	%f2923, %f2446, %f1238, %f2923;
	fma.rn.f32 	%f2922, %f2446, %f1240, %f2922;
	fma.rn.f32 	%f2921, %f2446, %f1242, %f2921;
	fma.rn.f32 	%f2920, %f2446, %f1244, %f2920;
	fma.rn.f32 	%f2919, %f2446, %f1246, %f2919;
	fma.rn.f32 	%f2918, %f2446, %f1248, %f2918;
	fma.rn.f32 	%f2917, %f2446, %f1250, %f2917;
	fma.rn.f32 	%f2916, %f2446, %f1252, %f2916;
	fma.rn.f32 	%f2915, %f2446, %f1254, %f2915;
	fma.rn.f32 	%f2914, %f2446, %f1256, %f2914;
	fma.rn.f32 	%f2913, %f2446, %f1258, %f2913;
	fma.rn.f32 	%f2912, %f2446, %f1260, %f2912;
	fma.rn.f32 	%f2911, %f2446, %f1262, %f2911;
	fma.rn.f32 	%f2910, %f2446, %f1264, %f2910;
	fma.rn.f32 	%f2909, %f2446, %f1266, %f2909;
	fma.rn.f32 	%f2908, %f2446, %f1268, %f2908;
	fma.rn.f32 	%f2907, %f2446, %f1270, %f2907;
	fma.rn.f32 	%f2906, %f2446, %f1272, %f2906;
	fma.rn.f32 	%f2905, %f2446, %f1274, %f2905;
	fma.rn.f32 	%f2904, %f2446, %f1276, %f2904;
	fma.rn.f32 	%f2903, %f2446, %f1278, %f2903;
	fma.rn.f32 	%f2902, %f2446, %f1280, %f2902;
	fma.rn.f32 	%f2901, %f2446, %f1282, %f2901;
	fma.rn.f32 	%f2900, %f2446, %f1284, %f2900;
	fma.rn.f32 	%f2899, %f2446, %f1286, %f2899;
	fma.rn.f32 	%f2898, %f2446, %f1288, %f2898;
	fma.rn.f32 	%f2897, %f2446, %f1290, %f2897;
	fma.rn.f32 	%f2896, %f2446, %f1292, %f2896;
	fma.rn.f32 	%f2895, %f2446, %f1294, %f2895;
	fma.rn.f32 	%f2894, %f2446, %f1296, %f2894;
	fma.rn.f32 	%f2893, %f2446, %f1298, %f2893;
	fma.rn.f32 	%f2892, %f2446, %f1300, %f2892;
	fma.rn.f32 	%f2891, %f2446, %f1302, %f2891;
	fma.rn.f32 	%f2890, %f2446, %f1304, %f2890;
	fma.rn.f32 	%f2889, %f2446, %f1306, %f2889;
	fma.rn.f32 	%f2888, %f2446, %f1308, %f2888;
	fma.rn.f32 	%f2887, %f2446, %f1310, %f2887;
	fma.rn.f32 	%f2886, %f2446, %f1312, %f2886;
	fma.rn.f32 	%f2885, %f2446, %f1314, %f2885;
	fma.rn.f32 	%f2884, %f2446, %f1316, %f2884;
	fma.rn.f32 	%f2883, %f2446, %f1318, %f2883;
	fma.rn.f32 	%f2882, %f2446, %f1320, %f2882;
	fma.rn.f32 	%f2881, %f2446, %f1322, %f2881;
	fma.rn.f32 	%f2880, %f2446, %f1324, %f2880;
	fma.rn.f32 	%f2879, %f2446, %f1326, %f2879;
	fma.rn.f32 	%f2878, %f2446, %f1328, %f2878;
	fma.rn.f32 	%f2877, %f2446, %f1330, %f2877;
	fma.rn.f32 	%f2876, %f2446, %f1332, %f2876;
	fma.rn.f32 	%f2875, %f2446, %f1334, %f2875;
	fma.rn.f32 	%f2874, %f2446, %f1336, %f2874;
	fma.rn.f32 	%f2873, %f2446, %f1338, %f2873;
	fma.rn.f32 	%f2872, %f2446, %f1340, %f2872;
	fma.rn.f32 	%f2871, %f2446, %f1342, %f2871;
	fma.rn.f32 	%f2870, %f2446, %f1344, %f2870;
	fma.rn.f32 	%f2869, %f2446, %f1346, %f2869;
	fma.rn.f32 	%f2868, %f2446, %f1348, %f2868;
	fma.rn.f32 	%f2867, %f2446, %f1350, %f2867;
	fma.rn.f32 	%f2866, %f2446, %f1352, %f2866;
	fma.rn.f32 	%f2865, %f2446, %f1354, %f2865;
	fma.rn.f32 	%f2864, %f2446, %f1356, %f2864;
	fma.rn.f32 	%f2863, %f2446, %f1358, %f2863;
	fma.rn.f32 	%f2862, %f2446, %f1360, %f2862;
	fma.rn.f32 	%f2861, %f2446, %f1362, %f2861;
	fma.rn.f32 	%f2860, %f2446, %f1364, %f2860;
	fma.rn.f32 	%f2859, %f2446, %f1366, %f2859;
	fma.rn.f32 	%f2858, %f2446, %f1368, %f2858;
	fma.rn.f32 	%f2857, %f2446, %f1370, %f2857;
	fma.rn.f32 	%f2856, %f2446, %f1372, %f2856;
	fma.rn.f32 	%f2855, %f2446, %f1374, %f2855;
	fma.rn.f32 	%f2854, %f2446, %f1376, %f2854;
	fma.rn.f32 	%f2853, %f2446, %f1378, %f2853;
	fma.rn.f32 	%f2852, %f2446, %f1380, %f2852;
	fma.rn.f32 	%f2851, %f2446, %f1382, %f2851;
	fma.rn.f32 	%f2850, %f2446, %f1384, %f2850;
	fma.rn.f32 	%f2849, %f2446, %f1386, %f2849;
	fma.rn.f32 	%f2848, %f2446, %f1388, %f2848;
	fma.rn.f32 	%f2847, %f2446, %f1390, %f2847;
	fma.rn.f32 	%f2846, %f2446, %f1392, %f2846;
	fma.rn.f32 	%f2845, %f2446, %f1394, %f2845;
	fma.rn.f32 	%f2844, %f2446, %f1396, %f2844;
	fma.rn.f32 	%f2843, %f2446, %f1398, %f2843;
	fma.rn.f32 	%f2842, %f2446, %f1400, %f2842;
	fma.rn.f32 	%f2841, %f2446, %f1402, %f2841;
	fma.rn.f32 	%f2840, %f2446, %f1404, %f2840;
	fma.rn.f32 	%f2839, %f2446, %f1406, %f2839;
	fma.rn.f32 	%f2838, %f2446, %f1408, %f2838;
	fma.rn.f32 	%f2837, %f2446, %f1410, %f2837;
	fma.rn.f32 	%f2836, %f2446, %f1412, %f2836;
	fma.rn.f32 	%f2835, %f2446, %f1414, %f2835;
	fma.rn.f32 	%f2834, %f2446, %f1416, %f2834;
	div.s32 	%r476, %r501, %r495;
	mul.lo.s32 	%r477, %r476, %r495;
	sub.s32 	%r478, %r501, %r477;
	add.s32 	%r479, %r476, %r11;
	cvta.to.global.u64 	%rd291, %rd303;
	mul.wide.s32 	%rd292, %r479, 4;
	add.s64 	%rd293, %rd291, %rd292;
	ld.global.u32 	%r480, [%rd293];
	mul.lo.s32 	%r481, %r495, %r480;
	shl.b32 	%r482, %r481, 7;
	shl.b32 	%r483, %r478, 7;
	add.s32 	%r484, %r482, %r483;
	mul.wide.s32 	%rd294, %r484, 2;
	add.s64 	%rd35, %rd305, %rd294;
	mul.f32 	%f1673, %f2446, %f1161;
	// begin inline asm
	{  cvt.rn.bf16.f32 %rs774, %f1673;}

	// end inline asm
	// begin inline asm
	{ atom.add.noftz.bf16 %rs775,[%rd35],%rs774; }

	// end inline asm
	add.s64 	%rd36, %rd306, %rd294;
	ld.shared.u16 	%rs777, [%r219+65536];
	// begin inline asm
	{ cvt.f32.bf16 %f1674, %rs777;}

	// end inline asm
	mul.f32 	%f1675, %f2315, %f1674;
	// begin inline asm
	{  cvt.rn.bf16.f32 %rs778, %f1675;}

	// end inline asm
	// begin inline asm
	{ atom.add.noftz.bf16 %rs779,[%rd36],%rs778; }

	// end inline asm
	add.s64 	%rd37, %rd35, 2;
	ld.shared.u16 	%rs781, [%r219+2];
	// begin inline asm
	{ cvt.f32.bf16 %f1676, %rs781;}

	// end inline asm
	mul.f32 	%f1677, %f2446, %f1676;
	// begin inline asm
	{  cvt.rn.bf16.f32 %rs782, %f1677;}

	// end inline asm
	// begin inline asm
	{ atom.add.noftz.bf16 %rs783,[%rd37],%rs782; }

	// end inline asm
	add.s64 	%rd38, %rd36, 2;
	ld.shared.u16 	%rs785, [%r219+65538];
	// begin inline asm
	{ cvt.f32.bf16 %f1678, %rs785;}

	// end inline asm
	mul.f32 	%f1679, %f2315, %f1678;
	// begin inline asm
	{  cvt.rn.bf16.f32 %rs786, %f1679;}

	// end inline asm
	// begin inline asm
	{ atom.add.noftz.bf16 %rs787,[%rd38],%rs786; }

	// end inline asm
	add.s64 	%rd39, %rd35, 4;
	ld.shared.u16 	%rs789, [%r219+4];
	// begin inline asm
	{ cvt.f32.bf16 %f1680, %rs789;}

	// end inline asm
	mul.f32 	%f1681, %f2446, %f1680;
	// begin inline asm
	{  cvt.rn.bf16.f32 %rs790, %f1681;}

	// end inline asm
	// begin inline asm
	{ atom.add.noftz.bf16 %rs791,[%rd39],%rs790; }

	// end inline asm
	add.s64 	%rd40, %rd36, 4;
	ld.shared.u16 	%rs793, [%r219+65540];
	// begin inline asm
	{ cvt.f32.bf16 %f1682, %rs793;}

	// end inline asm
	mul.f32 	%f1683, %f2315, %f1682;
	// begin inline asm
	{  cvt.rn.bf16.f32 %rs794, %f1683;}

	// end inline asm
	// begin inline asm
	{ atom.add.noftz.bf16 %rs795,[%rd40],%rs794; }

	// end inline asm
	add.s64 	%rd41, %rd35, 6;
	ld.shared.u16 	%rs797, [%r219+6];
	// begin inline asm
	{ cvt.f32.bf16 %f1684, %rs797;}

	// end inline asm
	mul.f32 	%f1685, %f2446, %f1684;
	// begin inline asm
	{  cvt.rn.bf16.f32 %rs798, %f1685;}

	// end inline asm
	// begin inline asm
	{ atom.add.noftz.bf16 %rs799,[%rd41],%rs798; }

	// end inline asm
	add.s64 	%rd42, %rd36, 6;
	ld.shared.u16 	%rs801, [%r219+65542];
	// begin inline asm
	{ cvt.f32.bf16 %f1686, %rs801;}

	// end inline asm
	mul.f32 	%f1687, %f2315, %f1686;
	// begin inline asm
	{  cvt.rn.bf16.f32 %rs802, %f1687;}

	// end inline asm
	// begin inline asm
	{ atom.add.noftz.bf16 %rs803,[%rd42],%rs802; }

	// end inline asm
	add.s64 	%rd43, %rd35, 8;
	ld.shared.u16 	%rs805, [%r219+8];
	// begin inline asm
	{ cvt.f32.bf16 %f1688, %rs805;}

	// end inline asm
	mul.f32 	%f1689, %f2446, %f1688;
	// begin inline asm
	{  cvt.rn.bf16.f32 %rs806, %f1689;}

	// end inline asm
	// begin inline asm
	{ atom.add.noftz.bf16 %rs807,[%rd43],%rs806; }

	// end inline asm
	add.s64 	%rd44, %rd36, 8;
	ld.shared.u16 	%rs809, [%r219+65544];
	// begin inline asm
	{ cvt.f32.bf16 %f1690, %rs809;}

	// end inline asm
	mul.f32 	%f1691, %f2315, %f1690;
	// begin inline asm
	{  cvt.rn.bf16.f32 %rs810, %f1691;}

	// end inline asm
	// begin inline asm
	{ atom.add.noftz.bf16 %rs811,[%rd44],%rs810; }

	// end inline asm
	add.s64 	%rd45, %rd35, 10;
	ld.shared.u16 	%rs813, [%r219+10];
	// begin inline asm
	{ cvt.f32.bf16 %f1692, %rs813;}

	// end inline asm
	mul.f32 	%f1693, %f2446, %f1692;
	// begin inline asm
	{  cvt.rn.bf16.f32 %rs814, %f1693;}

	// end inline asm
	// begin inline asm
	{ atom.add.noftz.bf16 %rs815,[%rd45],%rs814; }

	// end inline asm
	add.s64 	%rd46, %rd36, 10;
	ld.shared.u16 	%rs817, [%r219+65546];
	// begin inline asm
	{ cvt.f32.bf16 %f1694, %rs817;}

	// end inline asm
	mul.f32 	%f1695, %f2315, %f1694;
	// begin inline asm
	{  cvt.rn.bf16.f32 %rs818, %f1695;}

	// end inline asm
	// begin inline asm
	{ atom.add.noftz.bf16 %rs819,[%rd46],%rs818; }

	// end inline asm
	add.s64 	%rd47, %rd35, 12;
	ld.shared.u16 	%rs821, [%r219+12];
	// begin inline asm
	{ cvt.f32.bf16 %f1696, %rs821;}

	// end inline asm
	mul.f32 	%f1697, %f2446, %f1696;
	// begin inline asm
	{  cvt.rn.bf16.f32 %rs822, %f1697;}

	// end inline asm
	// begin inline asm
	{ atom.add.noftz.bf16 %rs823,[%rd47],%rs822; }

	// end inline asm
	add.s64 	%rd48, %rd36, 12;
	ld.shared.u16 	%rs825, [%r219+65548];
	// begin inline asm
	{ cvt.f32.bf16 %f1698, %rs825;}

	// end inline asm
	mul.f32 	%f1699, %f2315, %f1698;
	// begin inline asm
	{  cvt.rn.bf16.f32 %rs826, %f1699;}

	// end inline asm
	// begin inline asm
	{ atom.add.noftz.bf16 %rs827,[%rd48],%rs826; }

	// end inline asm
	add.s64 	%rd49, %rd35, 14;
	ld.shared.u16 	%rs829, [%r219+14];
	// begin inline asm
	{ cvt.f32.bf16 %f1700, %rs829;}

	// end inline asm
	mul.f32 	%f1701, %f2446, %f1700;
	// begin inline asm
	{  cvt.rn.bf16.f32 %rs830, %f1701;}

	// end inline asm
	// begin inline asm
	{ atom.add.noftz.bf16 %rs831,[%rd49],%rs830; }

	// end inline asm
	add.s64 	%rd50, %rd36, 14;
	ld.shared.u16 	%rs833, [%r219+65550];
	// begin inline asm
	{ cvt.f32.bf16 %f1702, %rs833;}

	// end inline asm
	mul.f32 	%f1703, %f2315, %f1702;
	// begin inline asm
	{  cvt.rn.bf16.f32 %rs834, %f1703;}

	// end inline asm
	// begin inline asm
	{ atom.add.noftz.bf16 %rs835,[%rd50],%rs834; }

	// end inline asm
	add.s64 	%rd51, %rd35, 16;
	ld.shared.u16 	%rs837, [%r219+16];
	// begin inline asm
	{ cvt.f32.bf16 %f1704, %rs837;}

	// end inline asm
	mul.f32 	%f1705, %f2446, %f1704;
	// begin inline asm
	{  cvt.rn.bf16.f32 %rs838, %f1705;}

	// end inline asm
	// begin inline asm
	{ atom.add.noftz.bf16 %rs839,[%rd51],%rs838; }

	// end inline asm
	add.s64 	%rd52, %rd36, 16;
	ld.shared.u16 	%rs841, [%r219+65552];
	// begin inline asm
	{ cvt.f32.bf16 %f1706, %rs841;}

	// end inline asm
	mul.f32 	%f1707, %f2315, %f1706;
	// begin inline asm
	{  cvt.rn.bf16.f32 %rs842, %f1707;}

	// end inline asm
	// begin inline asm
	{ atom.add.noftz.bf16 %rs843,[%rd52],%rs842; }

	// end inline asm
	add.s64 	%rd53, %rd35, 18;
	ld.shared.u16 	%rs845, [%r219+18];
	// begin inline asm
	{ cvt.f32.bf16 %f1708, %rs845;}

	// end inline asm
	mul.f32 	%f1709, %f2446, %f1708;
	// begin inline asm
	{  cvt.rn.bf16.f32 %rs846, %f1709;}

	// end inline asm
	// begin inline asm
	{ atom.add.noftz.bf16 %rs847,[%rd53],%rs846; }

	// end inline asm
	add.s64 	%rd54, %rd36, 18;
	ld.shared.u16 	%rs849, [%r219+65554];
	// begin inline asm
	{ cvt.f32.bf16 %f1710, %rs849;}

	// end inline asm
	mul.f32 	%f1711, %f2315, %f1710;
	// begin inline asm
	{  cvt.rn.bf16.f32 %rs850, %f1711;}

	// end inline asm
	// begin inline asm
	{ atom.add.noftz.bf16 %rs851,[%rd54],%rs850; }

	// end inline asm
	add.s64 	%rd55, %rd35, 20;
	ld.shared.u16 	%rs853, [%r219+20];
	// begin inline asm
	{ cvt.f32.bf16 %f1712, %rs853;}

	// end inline asm
	mul.f32 	%f1713, %f2446, %f1712;
	// begin inline asm
	{  cvt.rn.bf16.f32 %rs854, %f1713;}

	// end inline asm
	// begin inline asm
	{ atom.add.noftz.bf16 %rs855,[%rd55],%rs854; }

	// end inline asm
	add.s64 	%rd56, %rd36, 20;
	ld.shared.u16 	%rs857, [%r219+65556];
	// begin inline asm
	{ cvt.f32.bf16 %f1714, %rs857;}

	// end inline asm
	mul.f32 	%f1715, %f2315, %f1714;
	// begin inline asm
	{  cvt.rn.bf16.f32 %rs858, %f1715;}

	// end inline asm
	// begin inline asm
	{ atom.add.noftz.bf16 %rs859,[%rd56],%rs858; }

	// end inline asm
	add.s64 	%rd57, %rd35, 22;
	ld.shared.u16 	%rs861, [%r219+22];
	// begin inline asm
	{ cvt.f32.bf16 %f1716, %rs861;}

	// end inline asm
	mul.f32 	%f1717, %f2446, %f1716;
	// begin inline asm
	{  cvt.rn.bf16.f32 %rs862, %f1717;}

	// end inline asm
	// begin inline asm
	{ atom.add.noftz.bf16 %rs863,[%rd57],%rs862; }

	// end inline asm
	add.s64 	%rd58, %rd36, 22;
	ld.shared.u16 	%rs865, [%r219+65558];
	// begin inline asm
	{ cvt.f32.bf16 %f1718, %rs865;}

	// end inline asm
	mul.f32 	%f1719, %f2315, %f1718;
	// begin inline asm
	{  cvt.rn.bf16.f32 %rs866, %f1719;}

	// end inline asm
	// begin inline asm
	{ atom.add.noftz.bf16 %rs867,[%rd58],%rs866; }

	// end inline asm
	add.s64 	%rd59, %rd35, 24;
	ld.shared.u16 	%rs869, [%r219+24];
	// begin inline asm
	{ cvt.f32.bf16 %f1720, %rs869;}

	// end inline asm
	mul.f32 	%f1721, %f2446, %f1720;
	// begin inline asm
	{  cvt.rn.bf16.f32 %rs870, %f1721;}

	// end inline asm
	// begin inline asm
	{ atom.add.noftz.bf16 %rs871,[%rd59],%rs870; }

	// end inline asm
	add.s64 	%rd60, %rd36, 24;
	ld.shared.u16 	%rs873, [%r219+65560];
	// begin inline asm
	{ cvt.f32.bf16 %f1722, %rs873;}

	// end inline asm
	mul.f32 	%f1723, %f2315, %f1722;
	// begin inline asm
	{  cvt.rn.bf16.f32 %rs874, %f1723;}

	// end inline asm
	// begin inline asm
	{ atom.add.noftz.bf16 %rs875,[%rd60],%rs874; }

	// end inline asm
	add.s64 	%rd61, %rd35, 26;
	ld.shared.u16 	%rs877, [%r219+26];
	// begin inline asm
	{ cvt.f32.bf16 %f1724, %rs877;}

	// end inline asm
	mul.f32 	%f1725, %f2446, %f1724;
	// begin inline asm
	{  cvt.rn.bf16.f32 %rs878, %f1725;}

	// end inline asm
	// begin inline asm
	{ atom.add.noftz.bf16 %rs879,[%rd61],%rs878; }

	// end inline asm
	add.s64 	%rd62, %rd36, 26;
	ld.shared.u16 	%rs881, [%r219+65562];
	// begin inline asm
	{ cvt.f32.bf16 %f1726, %rs881;}

	// end inline asm
	mul.f32 	%f1727, %f2315, %f1726;
	// begin inline asm
	{  cvt.rn.bf16.f32 %rs882, %f1727;}

	// end inline asm
	// begin inline asm
	{ atom.add.noftz.bf16 %rs883,[%rd62],%rs882; }

	// end inline asm
	add.s64 	%rd63, %rd35, 28;
	ld.shared.u16 	%rs885, [%r219+28];
	// begin inline asm
	{ cvt.f32.bf16 %f1728, %rs885;}

	// end inline asm
	mul.f32 	%f1729, %f2446, %f1728;
	// begin inline asm
	{  cvt.rn.bf16.f32 %rs886, %f1729;}

	// end inline asm
	// begin inline asm
	{ atom.add.noftz.bf16 %rs887,[%rd63],%rs886; }

	// end inline asm
	add.s64 	%rd64, %rd36, 28;
	ld.shared.u16 	%rs889, [%r219+65564];
	// begin inline asm
	{ cvt.f32.bf16 %f1730, %rs889;}

	// end inline asm
	mul.f32 	%f1731, %f2315, %f1730;
	// begin inline asm
	{  cvt.rn.bf16.f32 %rs890, %f1731;}

	// end inline asm
	// begin inline asm
	{ atom.add.noftz.bf16 %rs891,[%rd64],%rs890; }

	// end inline asm
	add.s64 	%rd65, %rd35, 30;
	ld.shared.u16 	%rs893, [%r219+30];
	// begin inline asm
	{ cvt.f32.bf16 %f1732, %rs893;}

	// end inline asm
	mul.f32 	%f1733, %f2446, %f1732;
	// begin inline asm
	{  cvt.rn.bf16.f32 %rs894, %f1733;}

	// end inline asm
	// begin inline asm
	{ atom.add.noftz.bf16 %rs895,[%rd65],%rs894; }

	// end inline asm
	add.s64 	%rd66, %rd36, 30;
	ld.shared.u16 	%rs897, [%r219+65566];
	// begin inline asm
	{ cvt.f32.bf16 %f1734, %rs897;}

	// end inline asm
	mul.f32 	%f1735, %f2315, %f1734;
	// begin inline asm
	{  cvt.rn.bf16.f32 %rs898, %f1735;}

	// end inline asm
	// begin inline asm
	{ atom.add.noftz.bf16 %rs899,[%rd66],%rs898; }

	// end inline asm
	add.s64 	%rd67, %rd35, 32;
	ld.shared.u16 	%rs901, [%r219+32];
	// begin inline asm
	{ cvt.f32.bf16 %f1736, %rs901;}

	// end inline asm
	mul.f32 	%f1737, %f2446, %f1736;
	// begin inline asm
	{  cvt.rn.bf16.f32 %rs902, %f1737;}

	// end inline asm
	// begin inline asm
	{ atom.add.noftz.bf16 %rs903,[%rd67],%rs902; }

	// end inline asm
	add.s64 	%rd68, %rd36, 32;
	ld.shared.u16 	%rs905, [%r219+65568];
	// begin inline asm
	{ cvt.f32.bf16 %f1738, %rs905;}

	// end inline asm
	mul.f32 	%f1739, %f2315, %f1738;
	// begin inline asm
	{  cvt.rn.bf16.f32 %rs906, %f1739;}

	// end inline asm
	// begin inline asm
	{ atom.add.noftz.bf16 %rs907,[%rd68],%rs906; }

	// end inline asm
	add.s64 	%rd69, %rd35, 34;
	ld.shared.u16 	%rs909, [%r219+34];
	// begin inline asm
	{ cvt.f32.bf16 %f1740, %rs909;}

	// end inline asm
	mul.f32 	%f1741, %f2446, %f1740;
	// begin inline asm
	{  cvt.rn.bf16.f32 %rs910, %f1741;}

	// end inline asm
	// begin inline asm
	{ atom.add.noftz.bf16 %rs911,[%rd69],%rs910; }

	// end inline asm
	add.s64 	%rd70, %rd36, 34;
	ld.shared.u16 	%rs913, [%r219+65570];
	// begin inline asm
	{ cvt.f32.bf16 %f1742, %rs913;}

	// end inline asm
	mul.f32 	%f1743, %f2315, %f1742;
	// begin inline asm
	{  cvt.rn.bf16.f32 %rs914, %f1743;}

	// end inline asm
	// begin inline asm
	{ atom.add.noftz.bf16 %rs915,[%rd70],%rs914; }

	// end inline asm
	add.s64 	%rd71, %rd35, 36;
	ld.shared.u16 	%rs917, [%r219+36];
	// begin inline asm
	{ cvt.f32.bf16 %f1744, %rs917;}

	// end inline asm
	mul.f32 	%f1745, %f2446, %f1744;
	// begin inline asm
	{  cvt.rn.bf16.f32 %rs918, %f1745;}

	// end inline asm
	// begin inline asm
	{ atom.add.noftz.bf16 %rs919,[%rd71],%rs918; }

	// end inline asm
	add.s64 	%rd72, %rd36, 36;
	ld.shared.u16 	%rs921, [%r219+65572];
	// begin inline asm
	{ cvt.f32.bf16 %f1746, %rs921;}

	// end inline asm
	mul.f32 	%f1747, %f2315, %f1746;
	// begin inline asm
	{  cvt.rn.bf16.f32 %rs922, %f1747;}

	// end inline asm
	// begin inline asm
	{ atom.add.noftz.bf16 %rs923,[%rd72],%rs922; }

	// end inline asm
	add.s64 	%rd73, %rd35, 38;
	ld.shared.u16 	%rs925, [%r219+38];
	// begin inline asm
	{ cvt.f32.bf16 %f1748, %rs925;}

	// end inline asm
	mul.f32 	%f1749, %f2446, %f1748;
	// begin inline asm
	{  cvt.rn.bf16.f32 %rs926, %f1749;}

	// end inline asm
	// begin inline asm
	{ atom.add.noftz.bf16 %rs927,[%rd73],%rs926; }

	// end inline asm
	add.s64 	%rd74, %rd36, 38;
	ld.shared.u16 	%rs929, [%r219+65574];
	// begin inline asm
	{ cvt.f32.bf16 %f1750, %rs929;}

	// end inline asm
	mul.f32 	%f1751, %f2315, %f1750;
	// begin inline asm
	{  cvt.rn.bf16.f32 %rs930, %f1751;}

	// end inline asm
	// begin inline asm
	{ atom.add.noftz.bf16 %rs931,[%rd74],%rs930; }

	// end inline asm
	add.s64 	%rd75, %rd35, 40;
	ld.shared.u16 	%rs933, [%r219+40];
	// begin inline asm
	{ cvt.f32.bf16 %f1752, %rs933;}

	// end inline asm
	mul.f32 	%f1753, %f2446, %f1752;
	// begin inline asm
	{  cvt.rn.bf16.f32 %rs934, %f1753;}

	// end inline asm
	// begin inline asm
	{ atom.add.noftz.bf16 %rs935,[%rd75],%rs934; }

	// end inline asm
	add.s64 	%rd76, %rd36, 40;
	ld.shared.u16 	%rs937, [%r219+65576];
	// begin inline asm
	{ cvt.f32.bf16 %f1754, %rs937;}

	// end inline asm
	mul.f32 	%f1755, %f2315, %f1754;
	// begin inline asm
	{  cvt.rn.bf16.f32 %rs938, %f1755;}

	// end inline asm
	// begin inline asm
	{ atom.add.noftz.bf16 %rs939,[%rd76],%rs938; }

	// end inline asm
	add.s64 	%rd77, %rd35, 42;
	ld.shared.u16 	%rs941, [%r219+42];
	// begin inline asm
	{ cvt.f32.bf16 %f1756, %rs941;}

	// end inline asm
	mul.f32 	%f1757, %f2446, %f1756;
	// begin inline asm
	{  cvt.rn.bf16.f32 %rs942, %f1757;}

	// end inline asm
	// begin inline asm
	{ atom.add.noftz.bf16 %rs943,[%rd77],%rs942; }

	// end inline asm
	add.s64 	%rd78, %rd36, 42;
	ld.shared.u16 	%rs945, [%r219+65578];
	// begin inline asm
	{ cvt.f32.bf16 %f1758, %rs945;}

	// end inline asm
	mul.f32 	%f1759, %f2315, %f1758;
	// begin inline asm
	{  cvt.rn.bf16.f32 %rs946, %f1759;}

	// end inline asm
	// begin inline asm
	{ atom.add.noftz.bf16 %rs947,[%rd78],%rs946; }

	// end inline asm
	add.s64 	%rd79, %rd35, 44;
	ld.shared.u16 	%rs949, [%r219+44];
	// begin inline asm
	{ cvt.f32.bf16 %f1760, %rs949;}

	// end inline asm
	mul.f32 	%f1761, %f2446, %f1760;
	// begin inline asm
	{  cvt.rn.bf16.f32 %rs950, %f1761;}

	// end inline asm
	// begin inline asm
	{ atom.add.noftz.bf16 %rs951,[%rd79],%rs950; }

	// end inline asm
	add.s64 	%rd80, %rd36, 44;
	ld.shared.u16 	%rs953, [%r219+65580];
	// begin inline asm
	{ cvt.f32.bf16 %f1762, %rs953;}

	// end inline asm
	mul.f32 	%f1763, %f2315, %f1762;
	// begin inline asm
	{  cvt.rn.bf16.f32 %rs954, %f1763;}

	// end inline asm
	// begin inline asm
	{ atom.add.noftz.bf16 %rs955,[%rd80],%rs954; }

	// end inline asm
	add.s64 	%rd81, %rd35, 46;
	ld.shared.u16 	%rs957, [%r219+46];
	// begin inline asm
	{ cvt.f32.bf16 %f1764, %rs957;}

	// end inline asm
	mul.f32 	%f1765, %f2446, %f1764;
	// begin inline asm
	{  cvt.rn.bf16.f32 %rs958, %f1765;}

	// end inline asm
	// begin inline asm
	{ atom.add.noftz.bf16 %rs959,[%rd81],%rs958; }

	// end inline asm
	add.s64 	%rd82, %rd36, 46;
	ld.shared.u16 	%rs961, [%r219+65582];
	// begin inline asm
	{ cvt.f32.bf16 %f1766, %rs961;}

	// end inline asm
	mul.f32 	%f1767, %f2315, %f1766;
	// begin inline asm
	{  cvt.rn.bf16.f32 %rs962, %f1767;}

	// end inline asm
	// begin inline asm
	{ atom.add.noftz.bf16 %rs963,[%rd82],%rs962; }

	// end inline asm
	add.s64 	%rd83, %rd35, 48;
	ld.shared.u16 	%rs965, [%r219+48];
	// begin inline asm
	{ cvt.f32.bf16 %f1768, %rs965;}

	// end inline asm
	mul.f32 	%f1769, %f2446, %f1768;
	// begin inline asm
	{  cvt.rn.bf16.f32 %rs966, %f1769;}

	// end inline asm
	// begin inline asm
	{ atom.add.noftz.bf16 %rs967,[%rd83],%rs966; }

	// end inline asm
	add.s64 	%rd84, %rd36, 48;
	ld.shared.u16 	%rs969, [%r219+65584];
	// begin inline asm
	{ cvt.f32.bf16 %f1770, %rs969;}

	// end inline asm
	mul.f32 	%f1771, %f2315, %f1770;
	// begin inline asm
	{  cvt.rn.bf16.f32 %rs970, %f1771;}

	// end inline asm
	// begin inline asm
	{ atom.add.noftz.bf16 %rs971,[%rd84],%rs970; }

	// end inline asm
	add.s64 	%rd85, %rd35, 50;
	ld.shared.u16 	%rs973, [%r219+50];
	// begin inline asm
	{ cvt.f32.bf16 %f1772, %rs973;}

	// end inline asm
	mul.f32 	%f1773, %f2446, %f1772;
	// begin inline asm
	{  cvt.rn.bf16.f32 %rs974, %f1773;}

	// end inline asm
	// begin inline asm
	{ atom.add.noftz.bf16 %rs975,[%rd85],%rs974; }

	// end inline asm
	add.s64 	%rd86, %rd36, 50;
	ld.shared.u16 	%rs977, [%r219+65586];
	// begin inline asm
	{ cvt.f32.bf16 %f1774, %rs977;}

	// end inline asm
	mul.f32 	%f1775, %f2315, %f1774;
	// begin inline asm
	{  cvt.rn.bf16.f32 %rs978, %f1775;}

	// end inline asm
	// begin inline asm
	{ atom.add.noftz.bf16 %rs979,[%rd86],%rs978; }

	// end inline asm
	add.s64 	%rd87, %rd35, 52;
	ld.shared.u16 	%rs981, [%r219+52];
	// begin inline asm
	{ cvt.f32.bf16 %f1776, %rs981;}

	// end inline asm
	mul.f32 	%f1777, %f2446, %f1776;
	// begin inline asm
	{  cvt.rn.bf16.f32 %rs982, %f1777;}

	// end inline asm
	// begin inline asm
	{ atom.add.noftz.bf16 %rs983,[%rd87],%rs982; }

	// end inline asm
	add.s64 	%rd88, %rd36, 52;
	ld.shared.u16 	%rs985, [%r219+65588];
	// begin inline asm
	{ cvt.f32.bf16 %f1778, %rs985;}

	// end inline asm
	mul.f32 	%f1779, %f2315, %f1778;
	// begin inline asm
	{  cvt.rn.bf16.f32 %rs986, %f1779;}

	// end inline asm
	// begin inline asm
	{ atom.add.noftz.bf16 %rs987,[%rd88],%rs986; }

	// end inline asm
	add.s64 	%rd89, %rd35, 54;
	ld.shared.u16 	%rs989, [%r219+54];
	// begin inline asm
	{ cvt.f32.bf16 %f1780, %rs989;}

	// end inline asm
	mul.f32 	%f1781, %f2446, %f1780;
	// begin inline asm
	{  cvt.rn.bf16.f32 %rs990, %f1781;}

	// end inline asm
	// begin inline asm
	{ atom.add.noftz.bf16 %rs991,[%rd89],%rs990; }

	// end inline asm
	add.s64 	%rd90, %rd36, 54;
	ld.shared.u16 	%rs993, [%r219+65590];
	// begin inline asm
	{ cvt.f32.bf16 %f1782, %rs993;}

	// end inline asm
	mul.f32 	%f1783, %f2315, %f1782;
	// begin inline asm
	{  cvt.rn.bf16.f32 %rs994, %f1783;}

	// end inline asm
	// begin inline asm
	{ atom.add.noftz.bf16 %rs995,[%rd90],%rs994; }

	// end inline asm
	add.s64 	%rd91, %rd35, 56;
	ld.shared.u16 	%rs997, [%r219+56];
	// begin inline asm
	{ cvt.f32.bf16 %f1784, %rs997;}

	// end inline asm
	mul.f32 	%f1785, %f2446, %f1784;
	// begin inline asm
	{  cvt.rn.bf16.f32 %rs998, %f1785;}

	// end inline asm
	// begin inline asm
	{ atom.add.noftz.bf16 %rs999,[%rd91],%rs998; }

	// end inline asm
	add.s64 	%rd92, %rd36, 56;
	ld.shared.u16 	%rs1001, [%r219+65592];
	// begin inline asm
	{ cvt.f32.bf16 %f1786, %rs1001;}

	// end inline asm
	mul.f32 	%f1787, %f2315, %f1786;
	// begin inline asm
	{  cvt.rn.bf16.f32 %rs1002, %f1787;}

	// end inline asm
	// begin inline asm
	{ atom.add.noftz.bf16 %rs1003,[%rd92],%rs1002; }

	// end inline asm
	add.s64 	%rd93, %rd35, 58;
	ld.shared.u16 	%rs1005, [%r219+58];
	// begin inline asm
	{ cvt.f32.bf16 %f1788, %rs1005;}

	// end inline asm
	mul.f32 	%f1789, %f2446, %f1788;
	// begin inline asm
	{  cvt.rn.bf16.f32 %rs1006, %f1789;}

	// end inline asm
	// begin inline asm
	{ atom.add.noftz.bf16 %rs1007,[%rd93],%rs1006; }

	// end inline asm
	add.s64 	%rd94, %rd36, 58;
	ld.shared.u16 	%rs1009, [%r219+65594];
	// begin inline asm
	{ cvt.f32.bf16 %f1790, %rs1009;}

	// end inline asm
	mul.f32 	%f1791, %f2315, %f1790;
	// begin inline asm
	{  cvt.rn.bf16.f32 %rs1010, %f1791;}

	// end inline asm
	// begin inline asm
	{ atom.add.noftz.bf16 %rs1011,[%rd94],%rs1010; }

	// end inline asm
	add.s64 	%rd95, %rd35, 60;
	ld.shared.u16 	%rs1013, [%r219+60];
	// begin inline asm
	{ cvt.f32.bf16 %f1792, %rs1013;}

	// end inline asm
	mul.f32 	%f1793, %f2446, %f1792;
	// begin inline asm
	{  cvt.rn.bf16.f32 %rs1014, %f1793;}

	// end inline asm
	// begin inline asm
	{ atom.add.noftz.bf16 %rs1015,[%rd95],%rs1014; }

	// end inline asm
	add.s64 	%rd96, %rd36, 60;
	ld.shared.u16 	%rs1017, [%r219+65596];
	// begin inline asm
	{ cvt.f32.bf16 %f1794, %rs1017;}

	// end inline asm
	mul.f32 	%f1795, %f2315, %f1794;
	// begin inline asm
	{  cvt.rn.bf16.f32 %rs1018, %f1795;}

	// end inline asm
	// begin inline asm
	{ atom.add.noftz.bf16 %rs1019,[%rd96],%rs1018; }

	// end inline asm
	add.s64 	%rd97, %rd35, 62;
	ld.shared.u16 	%rs1021, [%r219+62];
	// begin inline asm
	{ cvt.f32.bf16 %f1796, %rs1021;}

	// end inline asm
	mul.f32 	%f1797, %f2446, %f1796;
	// begin inline asm
	{  cvt.rn.bf16.f32 %rs1022, %f1797;}

	// end inline asm
	// begin inline asm
	{ atom.add.noftz.bf16 %rs1023,[%rd97],%rs1022; }

	// end inline asm
	add.s64 	%rd98, %rd36, 62;
	ld.shared.u16 	%rs1025, [%r219+65598];
	// begin inline asm
	{ cvt.f32.bf16 %f1798, %rs1025;}

	// end inline asm
	mul.f32 	%f1799, %f2315, %f1798;
	// begin inline asm
	{  cvt.rn.bf16.f32 %rs1026, %f1799;}

	// end inline asm
	// begin inline asm
	{ atom.add.noftz.bf16 %rs1027,[%rd98],%rs1026; }

	// end inline asm
	add.s64 	%rd99, %rd35, 64;
	ld.shared.u16 	%rs1029, [%r219+64];
	// begin inline asm
	{ cvt.f32.bf16 %f1800, %rs1029;}

	// end inline asm
	mul.f32 	%f1801, %f2446, %f1800;
	// begin inline asm
	{  cvt.rn.bf16.f32 %rs1030, %f1801;}

	// end inline asm
	// begin inline asm
	{ atom.add.noftz.bf16 %rs1031,[%rd99],%rs1030; }

	// end inline asm
	add.s64 	%rd100, %rd36, 64;
	ld.shared.u16 	%rs1033, [%r219+65600];
	// begin inline asm
	{ cvt.f32.bf16 %f1802, %rs1033;}

	// end inline asm
	mul.f32 	%f1803, %f2315, %f1802;
	// begin inline asm
	{  cvt.rn.bf16.f32 %rs1034, %f1803;}

	// end inline asm
	// begin inline asm
	{ atom.add.noftz.bf16 %rs1035,[%rd100],%rs1034; }

	// end inline asm
	add.s64 	%rd101, %rd35, 66;
	ld.shared.u16 	%rs1037, [%r219+66];
	// begin inline asm
	{ cvt.f32.bf16 %f1804, %rs1037;}

	// end inline asm
	mul.f32 	%f1805, %f2446, %f1804;
	// begin inline asm
	{  cvt.rn.bf16.f32 %rs1038, %f1805;}

	// end inline asm
	// begin inline asm
	{ atom.add.noftz.bf16 %rs1039,[%rd101],%rs1038; }

	// end inline asm
	add.s64 	%rd102, %rd36, 66;
	ld.shared.u16 	%rs1041, [%r219+65602];
	// begin inline asm
	{ cvt.f32.bf16 %f1806, %rs1041;}

	// end inline asm
	mul.f32 	%f1807, %f2315, %f1806;
	// begin inline asm
	{  cvt.rn.bf16.f32 %rs1042, %f1807;}

	// end inline asm
	// begin inline asm
	{ atom.add.noftz.bf16 %rs1043,[%rd102],%rs1042; }

	// end inline asm
	add.s64 	%rd103, %rd35, 68;
	ld.shared.u16 	%rs1045, [%r219+68];
	// begin inline asm
	{ cvt.f32.bf16 %f1808, %rs1045;}

	// end inline asm
	mul.f32 	%f1809, %f2446, %f1808;
	// begin inline asm
	{  cvt.rn.bf16.f32 %rs1046, %f1809;}

	// end inline asm
	// begin inline asm
	{ atom.add.noftz.bf16 %rs1047,[%rd103],%rs1046; }

	// end inline asm
	add.s64 	%rd104, %rd36, 68;
	ld.shared.u16 	%rs1049, [%r219+65604];
	// begin inline asm
	{ cvt.f32.bf16 %f1810, %rs1049;}

	// end inline asm
	mul.f32 	%f1811, %f2315, %f1810;
	// begin inline asm
	{  cvt.rn.bf16.f32 %rs1050, %f1811;}

	// end inline asm
	// begin inline asm
	{ atom.add.noftz.bf16 %rs1051,[%rd104],%rs1050; }

	// end inline asm
	add.s64 	%rd105, %rd35, 70;
	ld.shared.u16 	%rs1053, [%r219+70];
	// begin inline asm
	{ cvt.f32.bf16 %f1812, %rs1053;}

	// end inline asm
	mul.f32 	%f1813, %f2446, %f1812;
	// begin inline asm
	{  cvt.rn.bf16.f32 %rs1054, %f1813;}

	// end inline asm
	// begin inline asm
	{ atom.add.noftz.bf16 %rs1055,[%rd105],%rs1054; }

	// end inline asm
	add.s64 	%rd106, %rd36, 70;
	ld.shared.u16 	%rs1057, [%r219+65606];
	// begin inline asm
	{ cvt.f32.bf16 %f1814, %rs1057;}

	// end inline asm
	mul.f32 	%f1815, %f2315, %f1814;
	// begin inline asm
	{  cvt.rn.bf16.f32 %rs1058, %f1815;}

	// end inline asm
	// begin inline asm
	{ atom.add.noftz.bf16 %rs1059,[%rd106],%rs1058; }

	// end inline asm
	add.s64 	%rd107, %rd35, 72;
	ld.shared.u16 	%rs1061, [%r219+72];
	// begin inline asm
	{ cvt.f32.bf16 %f1816, %rs1061;}

	// end inline asm
	mul.f32 	%f1817, %f2446, %f1816;
	// begin inline asm
	{  cvt.rn.bf16.f32 %rs1062, %f1817;}

	// end inline asm
	// begin inline asm
	{ atom.add.noftz.bf16 %rs1063,[%rd107],%rs1062; }

	// end inline asm
	add.s64 	%rd108, %rd36, 72;
	ld.shared.u16 	%rs1065, [%r219+65608];
	// begin inline asm
	{ cvt.f32.bf16 %f1818, %rs1065;}

	// end inline asm
	mul.f32 	%f1819, %f2315, %f1818;
	// begin inline asm
	{  cvt.rn.bf16.f32 %rs1066, %f1819;}

	// end inline asm
	// begin inline asm
	{ atom.add.noftz.bf16 %rs1067,[%rd108],%rs1066; }

	// end inline asm
	add.s64 	%rd109, %rd35, 74;
	ld.shared.u16 	%rs1069, [%r219+74];
	// begin inline asm
	{ cvt.f32.bf16 %f1820, %rs1069;}

	// end inline asm
	mul.f32 	%f1821, %f2446, %f1820;
	// begin inline asm
	{  cvt.rn.bf16.f32 %rs1070, %f1821;}

	// end inline asm
	// begin inline asm
	{ atom.add.noftz.bf16 %rs1071,[%rd109],%rs1070; }

	// end inline asm
	add.s64 	%rd110, %rd36, 74;
	ld.shared.u16 	%rs1073, [%r219+65610];
	// begin inline asm
	{ cvt.f32.bf16 %f1822, %rs1073;}

	// end inline asm
	mul.f32 	%f1823, %f2315, %f1822;
	// begin inline asm
	{  cvt.rn.bf16.f32 %rs1074, %f1823;}

	// end inline asm
	// begin inline asm
	{ atom.add.noftz.bf16 %rs1075,[%rd110],%rs1074; }

	// end inline asm
	add.s64 	%rd111, %rd35, 76;
	ld.shared.u16 	%rs1077, [%r219+76];
	// begin inline asm
	{ cvt.f32.bf16 %f1824, %rs1077;}

	// end inline asm
	mul.f32 	%f1825, %f2446, %f1824;
	// begin inline asm
	{  cvt.rn.bf16.f32 %rs1078, %f1825;}

	// end inline asm
	// begin inline asm
	{ atom.add.noftz.bf16 %rs1079,[%rd111],%rs1078; }

	// end inline asm
	add.s64 	%rd112, %rd36, 76;
	ld.shared.u16 	%rs1081, [%r219+65612];
	// begin inline asm
	{ cvt.f32.bf16 %f1826, %rs1081;}

	// end inline asm
	mul.f32 	%f1827, %f2315, %f1826;
	// begin inline asm
	{  cvt.rn.bf16.f32 %rs1082, %f1827;}

	// end inline asm
	// begin inline asm
	{ atom.add.noftz.bf16 %rs1083,[%rd112],%rs1082; }

	// end inline asm
	add.s64 	%rd113, %rd35, 78;
	ld.shared.u16 	%rs1085, [%r219+78];
	// begin inline asm
	{ cvt.f32.bf16 %f1828, %rs1085;}

	// end inline asm
	mul.f32 	%f1829, %f2446, %f1828;
	// begin inline asm
	{  cvt.rn.bf16.f32 %rs1086, %f1829;}

	// end inline asm
	// begin inline asm
	{ atom.add.noftz.bf16 %rs1087,[%rd113],%rs1086; }

	// end inline asm
	add.s64 	%rd114, %rd36, 78;
	ld.shared.u16 	%rs1089, [%r219+65614];
	// begin inline asm
	{ cvt.f32.bf16 %f1830, %rs1089;}

	// end inline asm
	mul.f32 	%f1831, %f2315, %f1830;
	// begin inline asm
	{  cvt.rn.bf16.f32 %rs1090, %f1831;}

	// end inline asm
	// begin inline asm
	{ atom.add.noftz.bf16 %rs1091,[%rd114],%rs1090; }

	// end inline asm
	add.s64 	%rd115, %rd35, 80;
	ld.shared.u16 	%rs1093, [%r219+80];
	// begin inline asm
	{ cvt.f32.bf16 %f1832, %rs1093;}

	// end inline asm
	mul.f32 	%f1833, %f2446, %f1832;
	// begin inline asm
	{  cvt.rn.bf16.f32 %rs1094, %f1833;}

	// end inline asm
	// begin inline asm
	{ atom.add.noftz.bf16 %rs1095,[%rd115],%rs1094; }

	// end inline asm
	add.s64 	%rd116, %rd36, 80;
	ld.shared.u16 	%rs1097, [%r219+65616];
	// begin inline asm
	{ cvt.f32.bf16 %f1834, %rs1097;}

	// end inline asm
	mul.f32 	%f1835, %f2315, %f1834;
	// begin inline asm
	{  cvt.rn.bf16.f32 %rs1098, %f1835;}

	// end inline asm
	// begin inline asm
	{ atom.add.noftz.bf16 %rs1099,[%rd116],%rs1098; }

	// end inline asm
	add.s64 	%rd117, %rd35, 82;
	ld.shared.u16 	%rs1101, [%r219+82];
	// begin inline asm
	{ cvt.f32.bf16 %f1836, %rs1101;}

	// end inline asm
	mul.f32 	%f1837, %f2446, %f1836;
	// begin inline asm
	{  cvt.rn.bf16.f32 %rs1102, %f1837;}

	// end inline asm
	// begin inline asm
	{ atom.add.noftz.bf16 %rs1103,[%rd117],%rs1102; }

	// end inline asm
	add.s64 	%rd118, %rd36, 82;
	ld.shared.u16 	%rs1105, [%r219+65618];
	// begin inline asm
	{ cvt.f32.bf16 %f1838, %rs1105;}

	// end inline asm
	mul.f32 	%f1839, %f2315, %f1838;
	// begin inline asm
	{  cvt.rn.bf16.f32 %rs1106, %f1839;}

	// end inline asm
	// begin inline asm
	{ atom.add.noftz.bf16 %rs1107,[%rd118],%rs1106; }

	// end inline asm
	add.s64 	%rd119, %rd35, 84;
	ld.shared.u16 	%rs1109, [%r219+84];
	// begin inline asm
	{ cvt.f32.bf16 %f1840, %rs1109;}

	// end inline asm
	mul.f32 	%f1841, %f2446, %f1840;
	// begin inline asm
	{  cvt.rn.bf16.f32 %rs1110, %f1841;}

	// end inline asm
	// begin inline asm
	{ atom.add.noftz.bf16 %rs1111,[%rd119],%rs1110; }

	// end inline asm
	add.s64 	%rd120, %rd36, 84;
	ld.shared.u16 	%rs1113, [%r219+65620];
	// begin inline asm
	{ cvt.f32.bf16 %f1842, %rs1113;}

	// end inline asm
	mul.f32 	%f1843, %f2315, %f1842;
	// begin inline asm
	{  cvt.rn.bf16.f32 %rs1114, %f1843;}

	// end inline asm
	// begin inline asm
	{ atom.add.noftz.bf16 %rs1115,[%rd120],%rs1114; }

	// end inline asm
	add.s64 	%rd121, %rd35, 86;
	ld.shared.u16 	%rs1117, [%r219+86];
	// begin inline asm
	{ cvt.f32.bf16 %f1844, %rs1117;}

	// end inline asm
	mul.f32 	%f1845, %f2446, %f1844;
	// begin inline asm
	{  cvt.rn.bf16.f32 %rs1118, %f1845;}

	// end inline asm
	// begin inline asm
	{ atom.add.noftz.bf16 %rs1119,[%rd121],%rs1118; }

	// end inline asm
	add.s64 	%rd122, %rd36, 86;
	ld.shared.u16 	%rs1121, [%r219+65622];
	// begin inline asm
	{ cvt.f32.bf16 %f1846, %rs1121;}

	// end inline asm
	mul.f32 	%f1847, %f2315, %f1846;
	// begin inline asm
	{  cvt.rn.bf16.f32 %rs1122, %f1847;}

	// end inline asm
	// begin inline asm
	{ atom.add.noftz.bf16 %rs1123,[%rd122],%rs1122; }

	// end inline asm
	add.s64 	%rd123, %rd35, 88;
	ld.shared.u16 	%rs1125, [%r219+88];
	// begin inline asm
	{ cvt.f32.bf16 %f1848, %rs1125;}

	// end inline asm
	mul.f32 	%f1849, %f2446, %f1848;
	// begin inline asm
	{  cvt.rn.bf16.f32 %rs1126, %f1849;}

	// end inline asm
	// begin inline asm
	{ atom.add.noftz.bf16 %rs1127,[%rd123],%rs1126; }

	// end inline asm
	add.s64 	%rd124, %rd36, 88;
	ld.shared.u16 	%rs1129, [%r219+65624];
	// begin inline asm
	{ cvt.f32.bf16 %f1850, %rs1129;}

	// end inline asm
	mul.f32 	%f1851, %f2315, %f1850;
	// begin inline asm
	{  cvt.rn.bf16.f32 %rs1130, %f1851;}

	// end inline asm
	// begin inline asm
	{ atom.add.noftz.bf16 %rs1131,[%rd124],%rs1130; }

	// end inline asm
	add.s64 	%rd125, %rd35, 90;
	ld.shared.u16 	%rs1133, [%r219+90];
	// begin inline asm
	{ cvt.f32.bf16 %f1852, %rs1133;}

	// end inline asm
	mul.f32 	%f1853, %f2446, %f1852;
	// begin inline asm
	{  cvt.rn.bf16.f32 %rs1134, %f1853;}

	// end inline asm
	// begin inline asm
	{ atom.add.noftz.bf16 %rs1135,[%rd125],%rs1134; }

	// end inline asm
	add.s64 	%rd126, %rd36, 90;
	ld.shared.u16 	%rs1137, [%r219+65626];
	// begin inline asm
	{ cvt.f32.bf16 %f1854, %rs1137;}

	// end inline asm
	mul.f32 	%f1855, %f2315, %f1854;
	// begin inline asm
	{  cvt.rn.bf16.f32 %rs1138, %f1855;}

	// end inline asm
	// begin inline asm
	{ atom.add.noftz.bf16 %rs1139,[%rd126],%rs1138; }

	// end inline asm
	add.s64 	%rd127, %rd35, 92;
	ld.shared.u16 	%rs1141, [%r219+92];
	// begin inline asm
	{ cvt.f32.bf16 %f1856, %rs1141;}

	// end inline asm
	mul.f32 	%f1857, %f2446, %f1856;
	// begin inline asm
	{  cvt.rn.bf16.f32 %rs1142, %f1857;}

	// end inline asm
	// begin inline asm
	{ atom.add.noftz.bf16 %rs1143,[%rd127],%rs1142; }

	// end inline asm
	add.s64 	%rd128, %rd36, 92;
	ld.shared.u16 	%rs1145, [%r219+65628];
	// begin inline asm
	{ cvt.f32.bf16 %f1858, %rs1145;}

	// end inline asm
	mul.f32 	%f1859, %f2315, %f1858;
	// begin inline asm
	{  cvt.rn.bf16.f32 %rs1146, %f1859;}

	// end inline asm
	// begin inline asm
	{ atom.add.noftz.bf16 %rs1147,[%rd128],%rs1146; }

	// end inline asm
	add.s64 	%rd129, %rd35, 94;
	ld.shared.u16 	%rs1149, [%r219+94];
	// begin inline asm
	{ cvt.f32.bf16 %f1860, %rs1149;}

	// end inline asm
	mul.f32 	%f1861, %f2446, %f1860;
	// begin inline asm
	{  cvt.rn.bf16.f32 %rs1150, %f1861;}

	// end inline asm
	// begin inline asm
	{ atom.add.noftz.bf16 %rs1151,[%rd129],%rs1150; }

	// end inline asm
	add.s64 	%rd130, %rd36, 94;
	ld.shared.u16 	%rs1153, [%r219+65630];
	// begin inline asm
	{ cvt.f32.bf16 %f1862, %rs1153;}

	// end inline asm
	mul.f32 	%f1863, %f2315, %f1862;
	// begin inline asm
	{  cvt.rn.bf16.f32 %rs1154, %f1863;}

	// end inline asm
	// begin inline asm
	{ atom.add.noftz.bf16 %rs1155,[%rd130],%rs1154; }

	// end inline asm
	add.s64 	%rd131, %rd35, 96;
	ld.shared.u16 	%rs1157, [%r219+96];
	// begin inline asm
	{ cvt.f32.bf16 %f1864, %rs1157;}

	// end inline asm
	mul.f32 	%f1865, %f2446, %f1864;
	// begin inline asm
	{  cvt.rn.bf16.f32 %rs1158, %f1865;}

	// end inline asm
	// begin inline asm
	{ atom.add.noftz.bf16 %rs1159,[%rd131],%rs1158; }

	// end inline asm
	add.s64 	%rd132, %rd36, 96;
	ld.shared.u16 	%rs1161, [%r219+65632];
	// begin inline asm
	{ cvt.f32.bf16 %f1866, %rs1161;}

	// end inline asm
	mul.f32 	%f1867, %f2315, %f1866;
	// begin inline asm
	{  cvt.rn.bf16.f32 %rs1162, %f1867;}

	// end inline asm
	// begin inline asm
	{ atom.add.noftz.bf16 %rs1163,[%rd132],%rs1162; }

	// end inline asm
	add.s64 	%rd133, %rd35, 98;
	ld.shared.u16 	%rs1165, [%r219+98];
	// begin inline asm
	{ cvt.f32.bf16 %f1868, %rs1165;}

	// end inline asm
	mul.f32 	%f1869, %f2446, %f1868;
	// begin inline asm
	{  cvt.rn.bf16.f32 %rs1166, %f1869;}

	// end inline asm
	// begin inline asm
	{ atom.add.noftz.bf16 %rs1167,[%rd133],%rs1166; }

	// end inline asm
	add.s64 	%rd134, %rd36, 98;
	ld.shared.u16 	%rs1169, [%r219+65634];
	// begin inline asm
	{ cvt.f32.bf16 %f1870, %rs1169;}

	// end inline asm
	mul.f32 	%f1871, %f2315, %f1870;
	// begin inline asm
	{  cvt.rn.bf16.f32 %rs1170, %f1871;}

	// end inline asm
	// begin inline asm
	{ atom.add.noftz.bf16 %rs1171,[%rd134],%rs1170; }

	// end inline asm
	add.s64 	%rd135, %rd35, 100;
	ld.shared.u16 	%rs1173, [%r219+100];
	// begin inline asm
	{ cvt.f32.bf16 %f1872, %rs1173;}

	// end inline asm
	mul.f32 	%f1873, %f2446, %f1872;
	// begin inline asm
	{  cvt.rn.bf16.f32 %rs1174, %f1873;}

	// end inline asm
	// begin inline asm
	{ atom.add.noftz.bf16 %rs1175,[%rd135],%rs1174; }

	// end inline asm
	add.s64 	%rd136, %rd36, 100;
	ld.shared.u16 	%rs1177, [%r219+65636];
	// begin inline asm
	{ cvt.f32.bf16 %f1874, %rs1177;}

	// end inline asm
	mul.f32 	%f1875, %f2315, %f1874;
	// begin inline asm
	{  cvt.rn.bf16.f32 %rs1178, %f1875;}

	// end inline asm
	// begin inline asm
	{ atom.add.noftz.bf16 %rs1179,[%rd136],%rs1178; }

	// end inline asm
	add.s64 	%rd137, %rd35, 102;
	ld.shared.u16 	%rs1181, [%r219+102];
	// begin inline asm
	{ cvt.f32.bf16 %f1876, %rs1181;}

	// end inline asm
	mul.f32 	%f1877, %f2446, %f1876;
	// begin inline asm
	{  cvt.rn.bf16.f32 %rs1182, %f1877;}

	// end inline asm
	// begin inline asm
	{ atom.add.noftz.bf16 %rs1183,[%rd137],%rs1182; }

	// end inline asm
	add.s64 	%rd138, %rd36, 102;
	ld.shared.u16 	%rs1185, [%r219+65638];
	// begin inline asm
	{ cvt.f32.bf16 %f1878, %rs1185;}

	// end inline asm
	mul.f32 	%f1879, %f2315, %f1878;
	// begin inline asm
	{  cvt.rn.bf16.f32 %rs1186, %f1879;}

	// end inline asm
	// begin inline asm
	{ atom.add.noftz.bf16 %rs1187,[%rd138],%rs1186; }

	// end inline asm
	add.s64 	%rd139, %rd35, 104;
	ld.shared.u16 	%rs1189, [%r219+104];
	// begin inline asm
	{ cvt.f32.bf16 %f1880, %rs1189;}

	// end inline asm
	mul.f32 	%f1881, %f2446, %f1880;
	// begin inline asm
	{  cvt.rn.bf16.f32 %rs1190, %f1881;}

	// end inline asm
	// begin inline asm
	{ atom.add.noftz.bf16 %rs1191,[%rd139],%rs1190; }

	// end inline asm
	add.s64 	%rd140, %rd36, 104;
	ld.shared.u16 	%rs1193, [%r219+65640];
	// begin inline asm
	{ cvt.f32.bf16 %f1882, %rs1193;}

	// end inline asm
	mul.f32 	%f1883, %f2315, %f1882;
	// begin inline asm
	{  cvt.rn.bf16.f32 %rs1194, %f1883;}

	// end inline asm
	// begin inline asm
	{ atom.add.noftz.bf16 %rs1195,[%rd140],%rs1194; }

	// end inline asm
	add.s64 	%rd141, %rd35, 106;
	ld.shared.u16 	%rs1197, [%r219+106];
	// begin inline asm
	{ cvt.f32.bf16 %f1884, %rs1197;}

	// end inline asm
	mul.f32 	%f1885, %f2446, %f1884;
	// begin inline asm
	{  cvt.rn.bf16.f32 %rs1198, %f1885;}

	// end inline asm
	// begin inline asm
	{ atom.add.noftz.bf16 %rs1199,[%rd141],%rs1198; }

	// end inline asm
	add.s64 	%rd142, %rd36, 106;
	ld.shared.u16 	%rs1201, [%r219+65642];
	// begin inline asm
	{ cvt.f32.bf16 %f1886, %rs1201;}

	// end inline asm
	mul.f32 	%f1887, %f2315, %f1886;
	// begin inline asm
	{  cvt.rn.bf16.f32 %rs1202, %f1887;}

	// end inline asm
	// begin inline asm
	{ atom.add.noftz.bf16 %rs1203,[%rd142],%rs1202; }

	// end inline asm
	add.s64 	%rd143, %rd35, 108;
	ld.shared.u16 	%rs1205, [%r219+108];
	// begin inline asm
	{ cvt.f32.bf16 %f1888, %rs1205;}

	// end inline asm
	mul.f32 	%f1889, %f2446, %f1888;
	// begin inline asm
	{  cvt.rn.bf16.f32 %rs1206, %f1889;}

	// end inline asm
	// begin inline asm
	{ atom.add.noftz.bf16 %rs1207,[%rd143],%rs1206; }

	// end inline asm
	add.s64 	%rd144, %rd36, 108;
	ld.shared.u16 	%rs1209, [%r219+65644];
	// begin inline asm
	{ cvt.f32.bf16 %f1890, %rs1209;}

	// end inline asm
	mul.f32 	%f1891, %f2315, %f1890;
	// begin inline asm
	{  cvt.rn.bf16.f32 %rs1210, %f1891;}

	// end inline asm
	// begin inline asm
	{ atom.add.noftz.bf16 %rs1211,[%rd144],%rs1210; }

	// end inline asm
	add.s64 	%rd145, %rd35, 110;
	ld.shared.u16 	%rs1213, [%r219+110];
	// begin inline asm
	{ cvt.f32.bf16 %f1892, %rs1213;}

	// end inline asm
	mul.f32 	%f1893, %f2446, %f1892;
	// begin inline asm
	{  cvt.rn.bf16.f32 %rs1214, %f1893;}

	// end inline asm
	// begin inline asm
	{ atom.add.noftz.bf16 %rs1215,[%rd145],%rs1214; }

	// end inline asm
	add.s64 	%rd146, %rd36, 110;
	ld.shared.u16 	%rs1217, [%r219+65646];
	// begin inline asm
	{ cvt.f32.bf16 %f1894, %rs1217;}

	// end inline asm
	mul.f32 	%f1895, %f2315, %f1894;
	// begin inline asm
	{  cvt.rn.bf16.f32 %rs1218, %f1895;}

	// end inline asm
	// begin inline asm
	{ atom.add.noftz.bf16 %rs1219,[%rd146],%rs1218; }

	// end inline asm
	add.s64 	%rd147, %rd35, 112;
	ld.shared.u16 	%rs1221, [%r219+112];
	// begin inline asm
	{ cvt.f32.bf16 %f1896, %rs1221;}

	// end inline asm
	mul.f32 	%f1897, %f2446, %f1896;
	// begin inline asm
	{  cvt.rn.bf16.f32 %rs1222, %f1897;}

	// end inline asm
	// begin inline asm
	{ atom.add.noftz.bf16 %rs1223,[%rd147],%rs1222; }

	// end inline asm
	add.s64 	%rd148, %rd36, 112;
	ld.shared.u16 	%rs1225, [%r219+65648];
	// begin inline asm
	{ cvt.f32.bf16 %f1898, %rs1225;}

	// end inline asm
	mul.f32 	%f1899, %f2315, %f1898;
	// begin inline asm
	{  cvt.rn.bf16.f32 %rs1226, %f1899;}

	// end inline asm
	// begin inline asm
	{ atom.add.noftz.bf16 %rs1227,[%rd148],%rs1226; }

	// end inline asm
	add.s64 	%rd149, %rd35, 114;
	ld.shared.u16 	%rs1229, [%r219+114];
	// begin inline asm
	{ cvt.f32.bf16 %f1900, %rs1229;}

	// end inline asm
	mul.f32 	%f1901, %f2446, %f1900;
	// begin inline asm
	{  cvt.rn.bf16.f32 %rs1230, %f1901;}

	// end inline asm
	// begin inline asm
	{ atom.add.noftz.bf16 %rs1231,[%rd149],%rs1230; }

	// end inline asm
	add.s64 	%rd150, %rd36, 114;
	ld.shared.u16 	%rs1233, [%r219+65650];
	// begin inline asm
	{ cvt.f32.bf16 %f1902, %rs1233;}

	// end inline asm
	mul.f32 	%f1903, %f2315, %f1902;
	// begin inline asm
	{  cvt.rn.bf16.f32 %rs1234, %f1903;}

	// end inline asm
	// begin inline asm
	{ atom.add.noftz.bf16 %rs1235,[%rd150],%rs1234; }

	// end inline asm
	add.s64 	%rd151, %rd35, 116;
	ld.shared.u16 	%rs1237, [%r219+116];
	// begin inline asm
	{ cvt.f32.bf16 %f1904, %rs1237;}

	// end inline asm
	mul.f32 	%f1905, %f2446, %f1904;
	// begin inline asm
	{  cvt.rn.bf16.f32 %rs1238, %f1905;}

	// end inline asm
	// begin inline asm
	{ atom.add.noftz.bf16 %rs1239,[%rd151],%rs1238; }

	// end inline asm
	add.s64 	%rd152, %rd36, 116;
	ld.shared.u16 	%rs1241, [%r219+65652];
	// begin inline asm
	{ cvt.f32.bf16 %f1906, %rs1241;}

	// end inline asm
	mul.f32 	%f1907, %f2315, %f1906;
	// begin inline asm
	{  cvt.rn.bf16.f32 %rs1242, %f1907;}

	// end inline asm
	// begin inline asm
	{ atom.add.noftz.bf16 %rs1243,[%rd152],%rs1242; }

	// end inline asm
	add.s64 	%rd153, %rd35, 118;
	ld.shared.u16 	%rs1245, [%r219+118];
	// begin inline asm
	{ cvt.f32.bf16 %f1908, %rs1245;}

	// end inline asm
	mul.f32 	%f1909, %f2446, %f1908;
	// begin inline asm
	{  cvt.rn.bf16.f32 %rs1246, %f1909;}

	// end inline asm
	// begin inline asm
	{ atom.add.noftz.bf16 %rs1247,[%rd153],%rs1246; }

	// end inline asm
	add.s64 	%rd154, %rd36, 118;
	ld.shared.u16 	%rs1249, [%r219+65654];
	// begin inline asm
	{ cvt.f32.bf16 %f1910, %rs1249;}

	// end inline asm
	mul.f32 	%f1911, %f2315, %f1910;
	// begin inline asm
	{  cvt.rn.bf16.f32 %rs1250, %f1911;}

	// end inline asm
	// begin inline asm
	{ atom.add.noftz.bf16 %rs1251,[%rd154],%rs1250; }

	// end inline asm
	add.s64 	%rd155, %rd35, 120;
	ld.shared.u16 	%rs1253, [%r219+120];
	// begin inline asm
	{ cvt.f32.bf16 %f1912, %rs1253;}

	// end inline asm
	mul.f32 	%f1913, %f2446, %f1912;
	// begin inline asm
	{  cvt.rn.bf16.f32 %rs1254, %f1913;}

	// end inline asm
	// begin inline asm
	{ atom.add.noftz.bf16 %rs1255,[%rd155],%rs1254; }

	// end inline asm
	add.s64 	%rd156, %rd36, 120;
	ld.shared.u16 	%rs1257, [%r219+65656];
	// begin inline asm
	{ cvt.f32.bf16 %f1914, %rs1257;}

	// end inline asm
	mul.f32 	%f1915, %f2315, %f1914;
	// begin inline asm
	{  cvt.rn.bf16.f32 %rs1258, %f1915;}

	// end inline asm
	// begin inline asm
	{ atom.add.noftz.bf16 %rs1259,[%rd156],%rs1258; }

	// end inline asm
	add.s64 	%rd157, %rd35, 122;
	ld.shared.u16 	%rs1261, [%r219+122];
	// begin inline asm
	{ cvt.f32.bf16 %f1916, %rs1261;}

	// end inline asm
	mul.f32 	%f1917, %f2446, %f1916;
	// begin inline asm
	{  cvt.rn.bf16.f32 %rs1262, %f1917;}

	// end inline asm
	// begin inline asm
	{ atom.add.noftz.bf16 %rs1263,[%rd157],%rs1262; }

	// end inline asm
	add.s64 	%rd158, %rd36, 122;
	ld.shared.u16 	%rs1265, [%r219+65658];
	// begin inline asm
	{ cvt.f32.bf16 %f1918, %rs1265;}

	// end inline asm
	mul.f32 	%f1919, %f2315, %f1918;
	// begin inline asm
	{  cvt.rn.bf16.f32 %rs1266, %f1919;}

	// end inline asm
	// begin inline asm
	{ atom.add.noftz.bf16 %rs1267,[%rd158],%rs1266; }

	// end inline asm
	add.s64 	%rd159, %rd35, 124;
	ld.shared.u16 	%rs1269, [%r219+124];
	// begin inline asm
	{ cvt.f32.bf16 %f1920, %rs1269;}

	// end inline asm
	mul.f32 	%f1921, %f2446, %f1920;
	// begin inline asm
	{  cvt.rn.bf16.f32 %rs1270, %f1921;}

	// end inline asm
	// begin inline asm
	{ atom.add.noftz.bf16 %rs1271,[%rd159],%rs1270; }

	// end inline asm
	add.s64 	%rd160, %rd36, 124;
	ld.shared.u16 	%rs1273, [%r219+65660];
	// begin inline asm
	{ cvt.f32.bf16 %f1922, %rs1273;}

	// end inline asm
	mul.f32 	%f1923, %f2315, %f1922;
	// begin inline asm
	{  cvt.rn.bf16.f32 %rs1274, %f1923;}

	// end inline asm
	// begin inline asm
	{ atom.add.noftz.bf16 %rs1275,[%rd160],%rs1274; }

	// end inline asm
	add.s64 	%rd161, %rd35, 126;
	ld.shared.u16 	%rs1277, [%r219+126];
	// begin inline asm
	{ cvt.f32.bf16 %f1924, %rs1277;}

	// end inline asm
	mul.f32 	%f1925, %f2446, %f1924;
	// begin inline asm
	{  cvt.rn.bf16.f32 %rs1278, %f1925;}

	// end inline asm
	// begin inline asm
	{ atom.add.noftz.bf16 %rs1279,[%rd161],%rs1278; }

	// end inline asm
	add.s64 	%rd162, %rd36, 126;
	ld.shared.u16 	%rs1281, [%r219+65662];
	// begin inline asm
	{ cvt.f32.bf16 %f1926, %rs1281;}

	// end inline asm
	mul.f32 	%f1927, %f2315, %f1926;
	// begin inline asm
	{  cvt.rn.bf16.f32 %rs1282, %f1927;}

	// end inline asm
	// begin inline asm
	{ atom.add.noftz.bf16 %rs1283,[%rd162],%rs1282; }

	// end inline asm
	add.s64 	%rd163, %rd35, 128;
	ld.shared.u16 	%rs1285, [%r219+128];
	// begin inline asm
	{ cvt.f32.bf16 %f1928, %rs1285;}

	// end inline asm
	mul.f32 	%f1929, %f2446, %f1928;
	// begin inline asm
	{  cvt.rn.bf16.f32 %rs1286, %f1929;}

	// end inline asm
	// begin inline asm
	{ atom.add.noftz.bf16 %rs1287,[%rd163],%rs1286; }

	// end inline asm
	add.s64 	%rd164, %rd36, 128;
	ld.shared.u16 	%rs1289, [%r219+65664];
	// begin inline asm
	{ cvt.f32.bf16 %f1930, %rs1289;}

	// end inline asm
	mul.f32 	%f1931, %f2315, %f1930;
	// begin inline asm
	{  cvt.rn.bf16.f32 %rs1290, %f1931;}

	// end inline asm
	// begin inline asm
	{ atom.add.noftz.bf16 %rs1291,[%rd164],%rs1290; }

	// end inline asm
	add.s64 	%rd165, %rd35, 130;
	ld.shared.u16 	%rs1293, [%r219+130];
	// begin inline asm
	{ cvt.f32.bf16 %f1932, %rs1293;}

	// end inline asm
	mul.f32 	%f1933, %f2446, %f1932;
	// begin inline asm
	{  cvt.rn.bf16.f32 %rs1294, %f1933;}

	// end inline asm
	// begin inline asm
	{ atom.add.noftz.bf16 %rs1295,[%rd165],%rs1294; }

	// end inline asm
	add.s64 	%rd166, %rd36, 130;
	ld.shared.u16 	%rs1297, [%r219+65666];
	// begin inline asm
	{ cvt.f32.bf16 %f1934, %rs1297;}

	// end inline asm
	mul.f32 	%f1935, %f2315, %f1934;
	// begin inline asm
	{  cvt.rn.bf16.f32 %rs1298, %f1935;}

	// end inline asm
	// begin inline asm
	{ atom.add.noftz.bf16 %rs1299,[%rd166],%rs1298; }

	// end inline asm
	add.s64 	%rd167, %rd35, 132;
	ld.shared.u16 	%rs1301, [%r219+132];
	// begin inline asm
	{ cvt.f32.bf16 %f1936, %rs1301;}

	// end inline asm
	mul.f32 	%f1937, %f2446, %f1936;
	// begin inline asm
	{  cvt.rn.bf16.f32 %rs1302, %f1937;}

	// end inline asm
	// begin inline asm
	{ atom.add.noftz.bf16 %rs1303,[%rd167],%rs1302; }

	// end inline asm
	add.s64 	%rd168, %rd36, 132;
	ld.shared.u16 	%rs1305, [%r219+65668];
	// begin inline asm
	{ cvt.f32.bf16 %f1938, %rs1305;}

	// end inline asm
	mul.f32 	%f1939, %f2315, %f1938;
	// begin inline asm
	{  cvt.rn.bf16.f32 %rs1306, %f1939;}

	// end inline asm
	// begin inline asm
	{ atom.add.noftz.bf16 %rs1307,[%rd168],%rs1306; }

	// end inline asm
	add.s64 	%rd169, %rd35, 134;
	ld.shared.u16 	%rs1309, [%r219+134];
	// begin inline asm
	{ cvt.f32.bf16 %f1940, %rs1309;}

	// end inline asm
	mul.f32 	%f1941, %f2446, %f1940;
	// begin inline asm
	{  cvt.rn.bf16.f32 %rs1310, %f1941;}

	// end inline asm
	// begin inline asm
	{ atom.add.noftz.bf16 %rs1311,[%rd169],%rs1310; }

	// end inline asm
	add.s64 	%rd170, %rd36, 134;
	ld.shared.u16 	%rs1313, [%r219+65670];
	// begin inline asm
	{ cvt.f32.bf16 %f1942, %rs1313;}

	// end inline asm
	mul.f32 	%f1943, %f2315, %f1942;
	// begin inline asm
	{  cvt.rn.bf16.f32 %rs1314, %f1943;}

	// end inline asm
	// begin inline asm
	{ atom.add.noftz.bf16 %rs1315,[%rd170],%rs1314; }

	// end inline asm
	add.s64 	%rd171, %rd35, 136;
	ld.shared.u16 	%rs1317, [%r219+136];
	// begin inline asm
	{ cvt.f32.bf16 %f1944, %rs1317;}

	// end inline asm
	mul.f32 	%f1945, %f2446, %f1944;
	// begin inline asm
	{  cvt.rn.bf16.f32 %rs1318, %f1945;}

	// end inline asm
	// begin inline asm
	{ atom.add.noftz.bf16 %rs1319,[%rd171],%rs1318; }

	// end inline asm
	add.s64 	%rd172, %rd36, 136;
	ld.shared.u16 	%rs1321, [%r219+65672];
	// begin inline asm
	{ cvt.f32.bf16 %f1946, %rs1321;}

	// end inline asm
	mul.f32 	%f1947, %f2315, %f1946;
	// begin inline asm
	{  cvt.rn.bf16.f32 %rs1322, %f1947;}

	// end inline asm
	// begin inline asm
	{ atom.add.noftz.bf16 %rs1323,[%rd172],%rs1322; }

	// end inline asm
	add.s64 	%rd173, %rd35, 138;
	ld.shared.u16 	%rs1325, [%r219+138];
	// begin inline asm
	{ cvt.f32.bf16 %f1948, %rs1325;}

	// end inline asm
	mul.f32 	%f1949, %f2446, %f1948;
	// begin inline asm
	{  cvt.rn.bf16.f32 %rs1326, %f1949;}

	// end inline asm
	// begin inline asm
	{ atom.add.noftz.bf16 %rs1327,[%rd173],%rs1326; }

	// end inline asm
	add.s64 	%rd174, %rd36, 138;
	ld.shared.u16 	%rs1329, [%r219+65674];
	// begin inline asm
	{ cvt.f32.bf16 %f1950, %rs1329;}

	// end inline asm
	mul.f32 	%f1951, %f2315, %f1950;
	// begin inline asm
	{  cvt.rn.bf16.f32 %rs1330, %f1951;}

	// end inline asm
	// begin inline asm
	{ atom.add.noftz.bf16 %rs1331,[%rd174],%rs1330; }

	// end inline asm
	add.s64 	%rd175, %rd35, 140;
	ld.shared.u16 	%rs1333, [%r219+140];
	// begin inline asm
	{ cvt.f32.bf16 %f1952, %rs1333;}

	// end inline asm
	mul.f32 	%f1953, %f2446, %f1952;
	// begin inline asm
	{  cvt.rn.bf16.f32 %rs1334, %f1953;}

	// end inline asm
	// begin inline asm
	{ atom.add.noftz.bf16 %rs1335,[%rd175],%rs1334; }

	// end inline asm
	add.s64 	%rd176, %rd36, 140;
	ld.shared.u16 	%rs1337, [%r219+65676];
	// begin inline asm
	{ cvt.f32.bf16 %f1954, %rs1337;}

	// end inline asm
	mul.f32 	%f1955, %f2315, %f1954;
	// begin inline asm
	{  cvt.rn.bf16.f32 %rs1338, %f1955;}

	// end inline asm
	// begin inline asm
	{ atom.add.noftz.bf16 %rs1339,[%rd176],%rs1338; }

	// end inline asm
	add.s64 	%rd177, %rd35, 142;
	ld.shared.u16 	%rs1341, [%r219+142];
	// begin inline asm
	{ cvt.f32.bf16 %f1956, %rs1341;}

	// end inline asm
	mul.f32 	%f1957, %f2446, %f1956;
	// begin inline asm
	{  cvt.rn.bf16.f32 %rs1342, %f1957;}

	// end inline asm
	// begin inline asm
	{ atom.add.noftz.bf16 %rs1343,[%rd177],%rs1342; }

	// end inline asm
	add.s64 	%rd178, %rd36, 142;
	ld.shared.u16 	%rs1345, [%r219+65678];
	// begin inline asm
	{ cvt.f32.bf16 %f1958, %rs1345;}

	// end inline asm
	mul.f32 	%f1959, %f2315, %f1958;
	// begin inline asm
	{  cvt.rn.bf16.f32 %rs1346, %f1959;}

	// end inline asm
	// begin inline asm
	{ atom.add.noftz.bf16 %rs1347,[%rd178],%rs1346; }

	// end inline asm
	add.s64 	%rd179, %rd35, 144;
	ld.shared.u16 	%rs1349, [%r219+144];
	// begin inline asm
	{ cvt.f32.bf16 %f1960, %rs1349;}

	// end inline asm
	mul.f32 	%f1961, %f2446, %f1960;
	// begin inline asm
	{  cvt.rn.bf16.f32 %rs1350, %f1961;}

	// end inline asm
	// begin inline asm
	{ atom.add.noftz.bf16 %rs1351,[%rd179],%rs1350; }

	// end inline asm
	add.s64 	%rd180, %rd36, 144;
	ld.shared.u16 	%rs1353, [%r219+65680];
	// begin inline asm
	{ cvt.f32.bf16 %f1962, %rs1353;}

	// end inline asm
	mul.f32 	%f1963, %f2315, %f1962;
	// begin inline asm
	{  cvt.rn.bf16.f32 %rs1354, %f1963;}

	// end inline asm
	// begin inline asm
	{ atom.add.noftz.bf16 %rs1355,[%rd180],%rs1354; }

	// end inline asm
	add.s64 	%rd181, %rd35, 146;
	ld.shared.u16 	%rs1357, [%r219+146];
	// begin inline asm
	{ cvt.f32.bf16 %f1964, %rs1357;}

	// end inline asm
	mul.f32 	%f1965, %f2446, %f1964;
	// begin inline asm
	{  cvt.rn.bf16.f32 %rs1358, %f1965;}

	// end inline asm
	// begin inline asm
	{ atom.add.noftz.bf16 %rs1359,[%rd181],%rs1358; }

	// end inline asm
	add.s64 	%rd182, %rd36, 146;
	ld.shared.u16 	%rs1361, [%r219+65682];
	// begin inline asm
	{ cvt.f32.bf16 %f1966, %rs1361;}

	// end inline asm
	mul.f32 	%f1967, %f2315, %f1966;
	// begin inline asm
	{  cvt.rn.bf16.f32 %rs1362, %f1967;}

	// end inline asm
	// begin inline asm
	{ atom.add.noftz.bf16 %rs1363,[%rd182],%rs1362; }

	// end inline asm
	add.s64 	%rd183, %rd35, 148;
	ld.shared.u16 	%rs1365, [%r219+148];
	// begin inline asm
	{ cvt.f32.bf16 %f1968, %rs1365;}

	// end inline asm
	mul.f32 	%f1969, %f2446, %f1968;
	// begin inline asm
	{  cvt.rn.bf16.f32 %rs1366, %f1969;}

	// end inline asm
	// begin inline asm
	{ atom.add.noftz.bf16 %rs1367,[%rd183],%rs1366; }

	// end inline asm
	add.s64 	%rd184, %rd36, 148;
	ld.shared.u16 	%rs1369, [%r219+65684];
	// begin inline asm
	{ cvt.f32.bf16 %f1970, %rs1369;}

	// end inline asm
	mul.f32 	%f1971, %f2315, %f1970;
	// begin inline asm
	{  cvt.rn.bf16.f32 %rs1370, %f1971;}

	// end inline asm
	// begin inline asm
	{ atom.add.noftz.bf16 %rs1371,[%rd184],%rs1370; }

	// end inline asm
	add.s64 	%rd185, %rd35, 150;
	ld.shared.u16 	%rs1373, [%r219+150];
	// begin inline asm
	{ cvt.f32.bf16 %f1972, %rs1373;}

	// end inline asm
	mul.f32 	%f1973, %f2446, %f1972;
	// begin inline asm
	{  cvt.rn.bf16.f32 %rs1374, %f1973;}

	// end inline asm
	// begin inline asm
	{ atom.add.noftz.bf16 %rs1375,[%rd185],%rs1374; }

	// end inline asm
	add.s64 	%rd186, %rd36, 150;
	ld.shared.u16 	%rs1377, [%r219+65686];
	// begin inline asm
	{ cvt.f32.bf16 %f1974, %rs1377;}

	// end inline asm
	mul.f32 	%f1975, %f2315, %f1974;
	// begin inline asm
	{  cvt.rn.bf16.f32 %rs1378, %f1975;}

	// end inline asm
	// begin inline asm
	{ atom.add.noftz.bf16 %rs1379,[%rd186],%rs1378; }

	// end inline asm
	add.s64 	%rd187, %rd35, 152;
	ld.shared.u16 	%rs1381, [%r219+152];
	// begin inline asm
	{ cvt.f32.bf16 %f1976, %rs1381;}

	// end inline asm
	mul.f32 	%f1977, %f2446, %f1976;
	// begin inline asm
	{  cvt.rn.bf16.f32 %rs1382, %f1977;}

	// end inline asm
	// begin inline asm
	{ atom.add.noftz.bf16 %rs1383,[%rd187],%rs1382; }

	// end inline asm
	add.s64 	%rd188, %rd36, 152;
	ld.shared.u16 	%rs1385, [%r219+65688];
	// begin inline asm
	{ cvt.f32.bf16 %f1978, %rs1385;}

	// end inline asm
	mul.f32 	%f1979, %f2315, %f1978;
	// begin inline asm
	{  cvt.rn.bf16.f32 %rs1386, %f1979;}

	// end inline asm
	// begin inline asm
	{ atom.add.noftz.bf16 %rs1387,[%rd188],%rs1386; }

	// end inline asm
	add.s64 	%rd189, %rd35, 154;
	ld.shared.u16 	%rs1389, [%r219+154];
	// begin inline asm
	{ cvt.f32.bf16 %f1980, %rs1389;}

	// end inline asm
	mul.f32 	%f1981, %f2446, %f1980;
	// begin inline asm
	{  cvt.rn.bf16.f32 %rs1390, %f1981;}

	// end inline asm
	// begin inline asm
	{ atom.add.noftz.bf16 %rs1391,[%rd189],%rs1390; }

	// end inline asm
	add.s64 	%rd190, %rd36, 154;
	ld.shared.u16 	%rs1393, [%r219+65690];
	// begin inline asm
	{ cvt.f32.bf16 %f1982, %rs1393;}

	// end inline asm
	mul.f32 	%f1983, %f2315, %f1982;
	// begin inline asm
	{  cvt.rn.bf16.f32 %rs1394, %f1983;}

	// end inline asm
	// begin inline asm
	{ atom.add.noftz.bf16 %rs1395,[%rd190],%rs1394; }

	// end inline asm
	add.s64 	%rd191, %rd35, 156;
	ld.shared.u16 	%rs1397, [%r219+156];
	// begin inline asm
	{ cvt.f32.bf16 %f1984, %rs1397;}

	// end inline asm
	mul.f32 	%f1985, %f2446, %f1984;
	// begin inline asm
	{  cvt.rn.bf16.f32 %rs1398, %f1985;}

	// end inline asm
	// begin inline asm
	{ atom.add.noftz.bf16 %rs1399,[%rd191],%rs1398; }

	// end inline asm
	add.s64 	%rd192, %rd36, 156;
	ld.shared.u16 	%rs1401, [%r219+65692];
	// begin inline asm
	{ cvt.f32.bf16 %f1986, %rs1401;}

	// end inline asm
	mul.f32 	%f1987, %f2315, %f1986;
	// begin inline asm
	{  cvt.rn.bf16.f32 %rs1402, %f1987;}

	// end inline asm
	// begin inline asm
	{ atom.add.noftz.bf16 %rs1403,[%rd192],%rs1402; }

	// end inline asm
	add.s64 	%rd193, %rd35, 158;
	ld.shared.u16 	%rs1405, [%r219+158];
	// begin inline asm
	{ cvt.f32.bf16 %f1988, %rs1405;}

	// end inline asm
	mul.f32 	%f1989, %f2446, %f1988;
	// begin inline asm
	{  cvt.rn.bf16.f32 %rs1406, %f1989;}

	// end inline asm
	// begin inline asm
	{ atom.add.noftz.bf16 %rs1407,[%rd193],%rs1406; }

	// end inline asm
	add.s64 	%rd194, %rd36, 158;
	ld.shared.u16 	%rs1409, [%r219+65694];
	// begin inline asm
	{ cvt.f32.bf16 %f1990, %rs1409;}

	// end inline asm
	mul.f32 	%f1991, %f2315, %f1990;
	// begin inline asm
	{  cvt.rn.bf16.f32 %rs1410, %f1991;}

	// end inline asm
	// begin inline asm
	{ atom.add.noftz.bf16 %rs1411,[%rd194],%rs1410; }

	// end inline asm
	add.s64 	%rd195, %rd35, 160;
	ld.shared.u16 	%rs1413, [%r219+160];
	// begin inline asm
	{ cvt.f32.bf16 %f1992, %rs1413;}

	// end inline asm
	mul.f32 	%f1993, %f2446, %f1992;
	// begin inline asm
	{  cvt.rn.bf16.f32 %rs1414, %f1993;}

	// end inline asm
	// begin inline asm
	{ atom.add.noftz.bf16 %rs1415,[%rd195],%rs1414; }

	// end inline asm
	add.s64 	%rd196, %rd36, 160;
	ld.shared.u16 	%rs1417, [%r219+65696];
	// begin inline asm
	{ cvt.f32.bf16 %f1994, %rs1417;}

	// end inline asm
	mul.f32 	%f1995, %f2315, %f1994;
	// begin inline asm
	{  cvt.rn.bf16.f32 %rs1418, %f1995;}

	// end inline asm
	// begin inline asm
	{ atom.add.noftz.bf16 %rs1419,[%rd196],%rs1418; }

	// end inline asm
	add.s64 	%rd197, %rd35, 162;
	ld.shared.u16 	%rs1421, [%r219+162];
	// begin inline asm
	{ cvt.f32.bf16 %f1996, %rs1421;}

	// end inline asm
	mul.f32 	%f1997, %f2446, %f1996;
	// begin inline asm
	{  cvt.rn.bf16.f32 %rs1422, %f1997;}

	// end inline asm
	// begin inline asm
	{ atom.add.noftz.bf16 %rs1423,[%rd197],%rs1422; }

	// end inline asm
	add.s64 	%rd198, %rd36, 162;
	ld.shared.u16 	%rs1425, [%r219+65698];
	// begin inline asm
	{ cvt.f32.bf16 %f1998, %rs1425;}

	// end inline asm
	mul.f32 	%f1999, %f2315, %f1998;
	// begin inline asm
	{  cvt.rn.bf16.f32 %rs1426, %f1999;}

	// end inline asm
	// begin inline asm
	{ atom.add.noftz.bf16 %rs1427,[%rd198],%rs1426; }

	// end inline asm
	add.s64 	%rd199, %rd35, 164;
	ld.shared.u16 	%rs1429, [%r219+164];
	// begin inline asm
	{ cvt.f32.bf16 %f2000, %rs1429;}

	// end inline asm
	mul.f32 	%f2001, %f2446, %f2000;
	// begin inline asm
	{  cvt.rn.bf16.f32 %rs1430, %f2001;}

	// end inline asm
	// begin inline asm
	{ atom.add.noftz.bf16 %rs1431,[%rd199],%rs1430; }

	// end inline asm
	add.s64 	%rd200, %rd36, 164;
	ld.shared.u16 	%rs1433, [%r219+65700];
	// begin inline asm
	{ cvt.f32.bf16 %f2002, %rs1433;}

	// end inline asm
	mul.f32 	%f2003, %f2315, %f2002;
	// begin inline asm
	{  cvt.rn.bf16.f32 %rs1434, %f2003;}

	// end inline asm
	// begin inline asm
	{ atom.add.noftz.bf16 %rs1435,[%rd200],%rs1434; }

	// end inline asm
	add.s64 	%rd201, %rd35, 166;
	ld.shared.u16 	%rs1437, [%r219+166];
	// begin inline asm
	{ cvt.f32.bf16 %f2004, %rs1437;}

	// end inline asm
	mul.f32 	%f2005, %f2446, %f2004;
	// begin inline asm
	{  cvt.rn.bf16.f32 %rs1438, %f2005;}

	// end inline asm
	// begin inline asm
	{ atom.add.noftz.bf16 %rs1439,[%rd201],%rs1438; }

	// end inline asm
	add.s64 	%rd202, %rd36, 166;
	ld.shared.u16 	%rs1441, [%r219+65702];
	// begin inline asm
	{ cvt.f32.bf16 %f2006, %rs1441;}

	// end inline asm
	mul.f32 	%f2007, %f2315, %f2006;
	// begin inline asm
	{  cvt.rn.bf16.f32 %rs1442, %f2007;}

	// end inline asm
	// begin inline asm
	{ atom.add.noftz.bf16 %rs1443,[%rd202],%rs1442; }

	// end inline asm
	add.s64 	%rd203, %rd35, 168;
	ld.shared.u16 	%rs1445, [%r219+168];
	// begin inline asm
	{ cvt.f32.bf16 %f2008, %rs1445;}

	// end inline asm
	mul.f32 	%f2009, %f2446, %f2008;
	// begin inline asm
	{  cvt.rn.bf16.f32 %rs1446, %f2009;}

	// end inline asm
	// begin inline asm
	{ atom.add.noftz.bf16 %rs1447,[%rd203],%rs1446; }

	// end inline asm
	add.s64 	%rd204, %rd36, 168;
	ld.shared.u16 	%rs1449, [%r219+65704];
	// begin inline asm
	{ cvt.f32.bf16 %f2010, %rs1449;}

	// end inline asm
	mul.f32 	%f2011, %f2315, %f2010;
	// begin inline asm
	{  cvt.rn.bf16.f32 %rs1450, %f2011;}

	// end inline asm
	// begin inline asm
	{ atom.add.noftz.bf16 %rs1451,[%rd204],%rs1450; }

	// end inline asm
	add.s64 	%rd205, %rd35, 170;
	ld.shared.u16 	%rs1453, [%r219+170];
	// begin inline asm
	{ cvt.f32.bf16 %f2012, %rs1453;}

	// end inline asm
	mul.f32 	%f2013, %f2446, %f2012;
	// begin inline asm
	{  cvt.rn.bf16.f32 %rs1454, %f2013;}

	// end inline asm
	// begin inline asm
	{ atom.add.noftz.bf16 %rs1455,[%rd205],%rs1454; }

	// end inline asm
	add.s64 	%rd206, %rd36, 170;
	ld.shared.u16 	%rs1457, [%r219+65706];
	// begin inline asm
	{ cvt.f32.bf16 %f2014, %rs1457;}

	// end inline asm
	mul.f32 	%f2015, %f2315, %f2014;
	// begin inline asm
	{  cvt.rn.bf16.f32 %rs1458, %f2015;}

	// end inline asm
	// begin inline asm
	{ atom.add.noftz.bf16 %rs1459,[%rd206],%rs1458; }

	// end inline asm
	add.s64 	%rd207, %rd35, 172;
	ld.shared.u16 	%rs1461, [%r219+172];
	// begin inline asm
	{ cvt.f32.bf16 %f2016, %rs1461;}

	// end inline asm
	mul.f32 	%f2017, %f2446, %f2016;
	// begin inline asm
	{  cvt.rn.bf16.f32 %rs1462, %f2017;}

	// end inline asm
	// begin inline asm
	{ atom.add.noftz.bf16 %rs1463,[%rd207],%rs1462; }

	// end inline asm
	add.s64 	%rd208, %rd36, 172;
	ld.shared.u16 	%rs1465, [%r219+65708];
	// begin inline asm
	{ cvt.f32.bf16 %f2018, %rs1465;}

	// end inline asm
	mul.f32 	%f2019, %f2315, %f2018;
	// begin inline asm
	{  cvt.rn.bf16.f32 %rs1466, %f2019;}

	// end inline asm
	// begin inline asm
	{ atom.add.noftz.bf16 %rs1467,[%rd208],%rs1466; }

	// end inline asm
	add.s64 	%rd209, %rd35, 174;
	ld.shared.u16 	%rs1469, [%r219+174];
	// begin inline asm
	{ cvt.f32.bf16 %f2020, %rs1469;}

	// end inline asm
	mul.f32 	%f2021, %f2446, %f2020;
	// begin inline asm
	{  cvt.rn.bf16.f32 %rs1470, %f2021;}

	// end inline asm
	// begin inline asm
	{ atom.add.noftz.bf16 %rs1471,[%rd209],%rs1470; }

	// end inline asm
	add.s64 	%rd210, %rd36, 174;
	ld.shared.u16 	%rs1473, [%r219+65710];
	// begin inline asm
	{ cvt.f32.bf16 %f2022, %rs1473;}

	// end inline asm
	mul.f32 	%f2023, %f2315, %f2022;
	// begin inline asm
	{  cvt.rn.bf16.f32 %rs1474, %f2023;}

	// end inline asm
	// begin inline asm
	{ atom.add.noftz.bf16 %rs1475,[%rd210],%rs1474; }

	// end inline asm
	add.s64 	%rd211, %rd35, 176;
	ld.shared.u16 	%rs1477, [%r219+176];
	// begin inline asm
	{ cvt.f32.bf16 %f2024, %rs1477;}

	// end inline asm
	mul.f32 	%f2025, %f2446, %f2024;
	// begin inline asm
	{  cvt.rn.bf16.f32 %rs1478, %f2025;}

	// end inline asm
	// begin inline asm
	{ atom.add.noftz.bf16 %rs1479,[%rd211],%rs1478; }

	// end inline asm
	add.s64 	%rd212, %rd36, 176;
	ld.shared.u16 	%rs1481, [%r219+65712];
	// begin inline asm
	{ cvt.f32.bf16 %f2026, %rs1481;}

	// end inline asm
	mul.f32 	%f2027, %f2315, %f2026;
	// begin inline asm
	{  cvt.rn.bf16.f32 %rs1482, %f2027;}

	// end inline asm
	// begin inline asm
	{ atom.add.noftz.bf16 %rs1483,[%rd212],%rs1482; }

	// end inline asm
	add.s64 	%rd213, %rd35, 178;
	ld.shared.u16 	%rs1485, [%r219+178];
	// begin inline asm
	{ cvt.f32.bf16 %f2028, %rs1485;}

	// end inline asm
	mul.f32 	%f2029, %f2446, %f2028;
	// begin inline asm
	{  cvt.rn.bf16.f32 %rs1486, %f2029;}

	// end inline asm
	// begin inline asm
	{ atom.add.noftz.bf16 %rs1487,[%rd213],%rs1486; }

	// end inline asm
	add.s64 	%rd214, %rd36, 178;
	ld.shared.u16 	%rs1489, [%r219+65714];
	// begin inline asm
	{ cvt.f32.bf16 %f2030, %rs1489;}

	// end inline asm
	mul.f32 	%f2031, %f2315, %f2030;
	// begin inline asm
	{  cvt.rn.bf16.f32 %rs1490, %f2031;}

	// end inline asm
	// begin inline asm
	{ atom.add.noftz.bf16 %rs1491,[%rd214],%rs1490; }

	// end inline asm
	add.s64 	%rd215, %rd35, 180;
	ld.shared.u16 	%rs1493, [%r219+180];
	// begin inline asm
	{ cvt.f32.bf16 %f2032, %rs1493;}

	// end inline asm
	mul.f32 	%f2033, %f2446, %f2032;
	// begin inline asm
	{  cvt.rn.bf16.f32 %rs1494, %f2033;}

	// end inline asm
	// begin inline asm
	{ atom.add.noftz.bf16 %rs1495,[%rd215],%rs1494; }

	// end inline asm
	add.s64 	%rd216, %rd36, 180;
	ld.shared.u16 	%rs1497, [%r219+65716];
	// begin inline asm
	{ cvt.f32.bf16 %f2034, %rs1497;}

	// end inline asm
	mul.f32 	%f2035, %f2315, %f2034;
	// begin inline asm
	{  cvt.rn.bf16.f32 %rs1498, %f2035;}

	// end inline asm
	// begin inline asm
	{ atom.add.noftz.bf16 %rs1499,[%rd216],%rs1498; }

	// end inline asm
	add.s64 	%rd217, %rd35, 182;
	ld.shared.u16 	%rs1501, [%r219+182];
	// begin inline asm
	{ cvt.f32.bf16 %f2036, %rs1501;}

	// end inline asm
	mul.f32 	%f2037, %f2446, %f2036;
	// begin inline asm
	{  cvt.rn.bf16.f32 %rs1502, %f2037;}

	// end inline asm
	// begin inline asm
	{ atom.add.noftz.bf16 %rs1503,[%rd217],%rs1502; }

	// end inline asm
	add.s64 	%rd218, %rd36, 182;
	ld.shared.u16 	%rs1505, [%r219+65718];
	// begin inline asm
	{ cvt.f32.bf16 %f2038, %rs1505;}

	// end inline asm
	mul.f32 	%f2039, %f2315, %f2038;
	// begin inline asm
	{  cvt.rn.bf16.f32 %rs1506, %f2039;}

	// end inline asm
	// begin inline asm
	{ atom.add.noftz.bf16 %rs1507,[%rd218],%rs1506; }

	// end inline asm
	add.s64 	%rd219, %rd35, 184;
	ld.shared.u16 	%rs1509, [%r219+184];
	// begin inline asm
	{ cvt.f32.bf16 %f2040, %rs1509;}

	// end inline asm
	mul.f32 	%f2041, %f2446, %f2040;
	// begin inline asm
	{  cvt.rn.bf16.f32 %rs1510, %f2041;}

	// end inline asm
	// begin inline asm
	{ atom.add.noftz.bf16 %rs1511,[%rd219],%rs1510; }

	// end inline asm
	add.s64 	%rd220, %rd36, 184;
	ld.shared.u16 	%rs1513, [%r219+65720];
	// begin inline asm
	{ cvt.f32.bf16 %f2042, %rs1513;}

	// end inline asm
	mul.f32 	%f2043, %f2315, %f2042;
	// begin inline asm
	{  cvt.rn.bf16.f32 %rs1514, %f2043;}

	// end inline asm
	// begin inline asm
	{ atom.add.noftz.bf16 %rs1515,[%rd220],%rs1514; }

	// end inline asm
	add.s64 	%rd221, %rd35, 186;
	ld.shared.u16 	%rs1517, [%r219+186];
	// begin inline asm
	{ cvt.f32.bf16 %f2044, %rs1517;}

	// end inline asm
	mul.f32 	%f2045, %f2446, %f2044;
	// begin inline asm
	{  cvt.rn.bf16.f32 %rs1518, %f2045;}

	// end inline asm
	// begin inline asm
	{ atom.add.noftz.bf16 %rs1519,[%rd221],%rs1518; }

	// end inline asm
	add.s64 	%rd222, %rd36, 186;
	ld.shared.u16 	%rs1521, [%r219+65722];
	// begin inline asm
	{ cvt.f32.bf16 %f2046, %rs1521;}

	// end inline asm
	mul.f32 	%f2047, %f2315, %f2046;
	// begin inline asm
	{  cvt.rn.bf16.f32 %rs1522, %f2047;}

	// end inline asm
	// begin inline asm
	{ atom.add.noftz.bf16 %rs1523,[%rd222],%rs1522; }

	// end inline asm
	add.s64 	%rd223, %rd35, 188;
	ld.shared.u16 	%rs1525, [%r219+188];
	// begin inline asm
	{ cvt.f32.bf16 %f2048, %rs1525;}

	// end inline asm
	mul.f32 	%f2049, %f2446, %f2048;
	// begin inline asm
	{  cvt.rn.bf16.f32 %rs1526, %f2049;}

	// end inline asm
	// begin inline asm
	{ atom.add.noftz.bf16 %rs1527,[%rd223],%rs1526; }

	// end inline asm
	add.s64 	%rd224, %rd36, 188;
	ld.shared.u16 	%rs1529, [%r219+65724];
	// begin inline asm
	{ cvt.f32.bf16 %f2050, %rs1529;}

	// end inline asm
	mul.f32 	%f2051, %f2315, %f2050;
	// begin inline asm
	{  cvt.rn.bf16.f32 %rs1530, %f2051;}

	// end inline asm
	// begin inline asm
	{ atom.add.noftz.bf16 %rs1531,[%rd224],%rs1530; }

	// end inline asm
	add.s64 	%rd225, %rd35, 190;
	ld.shared.u16 	%rs1533, [%r219+190];
	// begin inline asm
	{ cvt.f32.bf16 %f2052, %rs1533;}

	// end inline asm
	mul.f32 	%f2053, %f2446, %f2052;
	// begin inline asm
	{  cvt.rn.bf16.f32 %rs1534, %f2053;}

	// end inline asm
	// begin inline asm
	{ atom.add.noftz.bf16 %rs1535,[%rd225],%rs1534; }

	// end inline asm
	add.s64 	%rd226, %rd36, 190;
	ld.shared.u16 	%rs1537, [%r219+65726];
	// begin inline asm
	{ cvt.f32.bf16 %f2054, %rs1537;}

	// end inline asm
	mul.f32 	%f2055, %f2315, %f2054;
	// begin inline asm
	{  cvt.rn.bf16.f32 %rs1538, %f2055;}

	// end inline asm
	// begin inline asm
	{ atom.add.noftz.bf16 %rs1539,[%rd226],%rs1538; }

	// end inline asm
	add.s64 	%rd227, %rd35, 192;
	ld.shared.u16 	%rs1541, [%r219+192];
	// begin inline asm
	{ cvt.f32.bf16 %f2056, %rs1541;}

	// end inline asm
	mul.f32 	%f2057, %f2446, %f2056;
	// begin inline asm
	{  cvt.rn.bf16.f32 %rs1542, %f2057;}

	// end inline asm
	// begin inline asm
	{ atom.add.noftz.bf16 %rs1543,[%rd227],%rs1542; }

	// end inline asm
	add.s64 	%rd228, %rd36, 192;
	ld.shared.u16 	%rs1545, [%r219+65728];
	// begin inline asm
	{ cvt.f32.bf16 %f2058, %rs1545;}

	// end inline asm
	mul.f32 	%f2059, %f2315, %f2058;
	// begin inline asm
	{  cvt.rn.bf16.f32 %rs1546, %f2059;}

	// end inline asm
	// begin inline asm
	{ atom.add.noftz.bf16 %rs1547,[%rd228],%rs1546; }

	// end inline asm
	add.s64 	%rd229, %rd35, 194;
	ld.shared.u16 	%rs1549, [%r219+194];
	// begin inline asm
	{ cvt.f32.bf16 %f2060, %rs1549;}

	// end inline asm
	mul.f32 	%f2061, %f2446, %f2060;
	// begin inline asm
	{  cvt.rn.bf16.f32 %rs1550, %f2061;}

	// end inline asm
	// begin inline asm
	{ atom.add.noftz.bf16 %rs1551,[%rd229],%rs1550; }

	// end inline asm
	add.s64 	%rd230, %rd36, 194;
	ld.shared.u16 	%rs1553, [%r219+65730];
	// begin inline asm
	{ cvt.f32.bf16 %f2062, %rs1553;}

	// end inline asm
	mul.f32 	%f2063, %f2315, %f2062;
	// begin inline asm
	{  cvt.rn.bf16.f32 %rs1554, %f2063;}

	// end inline asm
	// begin inline asm
	{ atom.add.noftz.bf16 %rs1555,[%rd230],%rs1554; }

	// end inline asm
	add.s64 	%rd231, %rd35, 196;
	ld.shared.u16 	%rs1557, [%r219+196];
	// begin inline asm
	{ cvt.f32.bf16 %f2064, %rs1557;}

	// end inline asm
	mul.f32 	%f2065, %f2446, %f2064;
	// begin inline asm
	{  cvt.rn.bf16.f32 %rs1558, %f2065;}

	// end inline asm
	// begin inline asm
	{ atom.add.noftz.bf16 %rs1559,[%rd231],%rs1558; }

	// end inline asm
	add.s64 	%rd232, %rd36, 196;
	ld.shared.u16 	%rs1561, [%r219+65732];
	// begin inline asm
	{ cvt.f32.bf16 %f2066, %rs1561;}

	// end inline asm
	mul.f32 	%f2067, %f2315, %f2066;
	// begin inline asm
	{  cvt.rn.bf16.f32 %rs1562, %f2067;}

	// end inline asm
	// begin inline asm
	{ atom.add.noftz.bf16 %rs1563,[%rd232],%rs1562; }

	// end inline asm
	add.s64 	%rd233, %rd35, 198;
	ld.shared.u16 	%rs1565, [%r219+198];
	// begin inline asm
	{ cvt.f32.bf16 %f2068, %rs1565;}

	// end inline asm
	mul.f32 	%f2069, %f2446, %f2068;
	// begin inline asm
	{  cvt.rn.bf16.f32 %rs1566, %f2069;}

	// end inline asm
	// begin inline asm
	{ atom.add.noftz.bf16 %rs1567,[%rd233],%rs1566; }

	// end inline asm
	add.s64 	%rd234, %rd36, 198;
	ld.shared.u16 	%rs1569, [%r219+65734];
	// begin inline asm
	{ cvt.f32.bf16 %f2070, %rs1569;}

	// end inline asm
	mul.f32 	%f2071, %f2315, %f2070;
	// begin inline asm
	{  cvt.rn.bf16.f32 %rs1570, %f2071;}

	// end inline asm
	// begin inline asm
	{ atom.add.noftz.bf16 %rs1571,[%rd234],%rs1570; }

	// end inline asm
	add.s64 	%rd235, %rd35, 200;
	ld.shared.u16 	%rs1573, [%r219+200];
	// begin inline asm
	{ cvt.f32.bf16 %f2072, %rs1573;}

	// end inline asm
	mul.f32 	%f2073, %f2446, %f2072;
	// begin inline asm
	{  cvt.rn.bf16.f32 %rs1574, %f2073;}

	// end inline asm
	// begin inline asm
	{ atom.add.noftz.bf16 %rs1575,[%rd235],%rs1574; }

	// end inline asm
	add.s64 	%rd236, %rd36, 200;
	ld.shared.u16 	%rs1577, [%r219+65736];
	// begin inline asm
	{ cvt.f32.bf16 %f2074, %rs1577;}

	// end inline asm
	mul.f32 	%f2075, %f2315, %f2074;
	// begin inline asm
	{  cvt.rn.bf16.f32 %rs1578, %f2075;}

	// end inline asm
	// begin inline asm
	{ atom.add.noftz.bf16 %rs1579,[%rd236],%rs1578; }

	// end inline asm
	add.s64 	%rd237, %rd35, 202;
	ld.shared.u16 	%rs1581, [%r219+202];
	// begin inline asm
	{ cvt.f32.bf16 %f2076, %rs1581;}

	// end inline asm
	mul.f32 	%f2077, %f2446, %f2076;
	// begin inline asm
	{  cvt.rn.bf16.f32 %rs1582, %f2077;}

	// end inline asm
	// begin inline asm
	{ atom.add.noftz.bf16 %rs1583,[%rd237],%rs1582; }

	// end inline asm
	add.s64 	%rd238, %rd36, 202;
	ld.shared.u16 	%rs1585, [%r219+65738];
	// begin inline asm
	{ cvt.f32.bf16 %f2078, %rs1585;}

	// end inline asm
	mul.f32 	%f2079, %f2315, %f2078;
	// begin inline asm
	{  cvt.rn.bf16.f32 %rs1586, %f2079;}

	// end inline asm
	// begin inline asm
	{ atom.add.noftz.bf16 %rs1587,[%rd238],%rs1586; }

	// end inline asm
	add.s64 	%rd239, %rd35, 204;
	ld.shared.u16 	%rs1589, [%r219+204];
	// begin inline asm
	{ cvt.f32.bf16 %f2080, %rs1589;}

	// end inline asm
	mul.f32 	%f2081, %f2446, %f2080;
	// begin inline asm
	{  cvt.rn.bf16.f32 %rs1590, %f2081;}

	// end inline asm
	// begin inline asm
	{ atom.add.noftz.bf16 %rs1591,[%rd239],%rs1590; }

	// end inline asm
	add.s64 	%rd240, %rd36, 204;
	ld.shared.u16 	%rs1593, [%r219+65740];
	// begin inline asm
	{ cvt.f32.bf16 %f2082, %rs1593;}

	// end inline asm
	mul.f32 	%f2083, %f2315, %f2082;
	// begin inline asm
	{  cvt.rn.bf16.f32 %rs1594, %f2083;}

	// end inline asm
	// begin inline asm
	{ atom.add.noftz.bf16 %rs1595,[%rd240],%rs1594; }

	// end inline asm
	add.s64 	%rd241, %rd35, 206;
	ld.shared.u16 	%rs1597, [%r219+206];
	// begin inline asm
	{ cvt.f32.bf16 %f2084, %rs1597;}

	// end inline asm
	mul.f32 	%f2085, %f2446, %f2084;
	// begin inline asm
	{  cvt.rn.bf16.f32 %rs1598, %f2085;}

	// end inline asm
	// begin inline asm
	{ atom.add.noftz.bf16 %rs1599,[%rd241],%rs1598; }

	// end inline asm
	add.s64 	%rd242, %rd36, 206;
	ld.shared.u16 	%rs1601, [%r219+65742];
	// begin inline asm
	{ cvt.f32.bf16 %f2086, %rs1601;}

	// end inline asm
	mul.f32 	%f2087, %f2315, %f2086;
	// begin inline asm
	{  cvt.rn.bf16.f32 %rs1602, %f2087;}

	// end inline asm
	// begin inline asm
	{ atom.add.noftz.bf16 %rs1603,[%rd242],%rs1602; }

	// end inline asm
	add.s64 	%rd243, %rd35, 208;
	ld.shared.u16 	%rs1605, [%r219+208];
	// begin inline asm
	{ cvt.f32.bf16 %f2088, %rs1605;}

	// end inline asm
	mul.f32 	%f2089, %f2446, %f2088;
	// begin inline asm
	{  cvt.rn.bf16.f32 %rs1606, %f2089;}

	// end inline asm
	// begin inline asm
	{ atom.add.noftz.bf16 %rs1607,[%rd243],%rs1606; }

	// end inline asm
	add.s64 	%rd244, %rd36, 208;
	ld.shared.u16 	%rs1609, [%r219+65744];
	// begin inline asm
	{ cvt.f32.bf16 %f2090, %rs1609;}

	// end inline asm
	mul.f32 	%f2091, %f2315, %f2090;
	// begin inline asm
	{  cvt.rn.bf16.f32 %rs1610, %f2091;}

	// end inline asm
	// begin inline asm
	{ atom.add.noftz.bf16 %rs1611,[%rd244],%rs1610; }

	// end inline asm
	add.s64 	%rd245, %rd35, 210;
	ld.shared.u16 	%rs1613, [%r219+210];
	// begin inline asm
	{ cvt.f32.bf16 %f2092, %rs1613;}

	// end inline asm
	mul.f32 	%f2093, %f2446, %f2092;
	// begin inline asm
	{  cvt.rn.bf16.f32 %rs1614, %f2093;}

	// end inline asm
	// begin inline asm
	{ atom.add.noftz.bf16 %rs1615,[%rd245],%rs1614; }

	// end inline asm
	add.s64 	%rd246, %rd36, 210;
	ld.shared.u16 	%rs1617, [%r219+65746];
	// begin inline asm
	{ cvt.f32.bf16 %f2094, %rs1617;}

	// end inline asm
	mul.f32 	%f2095, %f2315, %f2094;
	// begin inline asm
	{  cvt.rn.bf16.f32 %rs1618, %f2095;}

	// end inline asm
	// begin inline asm
	{ atom.add.noftz.bf16 %rs1619,[%rd246],%rs1618; }

	// end inline asm
	add.s64 	%rd247, %rd35, 212;
	ld.shared.u16 	%rs1621, [%r219+212];
	// begin inline asm
	{ cvt.f32.bf16 %f2096, %rs1621;}

	// end inline asm
	mul.f32 	%f2097, %f2446, %f2096;
	// begin inline asm
	{  cvt.rn.bf16.f32 %rs1622, %f2097;}

	// end inline asm
	// begin inline asm
	{ atom.add.noftz.bf16 %rs1623,[%rd247],%rs1622; }

	// end inline asm
	add.s64 	%rd248, %rd36, 212;
	ld.shared.u16 	%rs1625, [%r219+65748];
	// begin inline asm
	{ cvt.f32.bf16 %f2098, %rs1625;}

	// end inline asm
	mul.f32 	%f2099, %f2315, %f2098;
	// begin inline asm
	{  cvt.rn.bf16.f32 %rs1626, %f2099;}

	// end inline asm
	// begin inline asm
	{ atom.add.noftz.bf16 %rs1627,[%rd248],%rs1626; }

	// end inline asm
	add.s64 	%rd249, %rd35, 214;
	ld.shared.u16 	%rs1629, [%r219+214];
	// begin inline asm
	{ cvt.f32.bf16 %f2100, %rs1629;}

	// end inline asm
	mul.f32 	%f2101, %f2446, %f2100;
	// begin inline asm
	{  cvt.rn.bf16.f32 %rs1630, %f2101;}

	// end inline asm
	// begin inline asm
	{ atom.add.noftz.bf16 %rs1631,[%rd249],%rs1630; }

	// end inline asm
	add.s64 	%rd250, %rd36, 214;
	ld.shared.u16 	%rs1633, [%r219+65750];
	// begin inline asm
	{ cvt.f32.bf16 %f2102, %rs1633;}

	// end inline asm
	mul.f32 	%f2103, %f2315, %f2102;
	// begin inline asm
	{  cvt.rn.bf16.f32 %rs1634, %f2103;}

	// end inline asm
	// begin inline asm
	{ atom.add.noftz.bf16 %rs1635,[%rd250],%rs1634; }

	// end inline asm
	add.s64 	%rd251, %rd35, 216;
	ld.shared.u16 	%rs1637, [%r219+216];
	// begin inline asm
	{ cvt.f32.bf16 %f2104, %rs1637;}

	// end inline asm
	mul.f32 	%f2105, %f2446, %f2104;
	// begin inline asm
	{  cvt.rn.bf16.f32 %rs1638, %f2105;}

	// end inline asm
	// begin inline asm
	{ atom.add.noftz.bf16 %rs1639,[%rd251],%rs1638; }

	// end inline asm
	add.s64 	%rd252, %rd36, 216;
	ld.shared.u16 	%rs1641, [%r219+65752];
	// begin inline asm
	{ cvt.f32.bf16 %f2106, %rs1641;}

	// end inline asm
	mul.f32 	%f2107, %f2315, %f2106;
	// begin inline asm
	{  cvt.rn.bf16.f32 %rs1642, %f2107;}

	// end inline asm
	// begin inline asm
	{ atom.add.noftz.bf16 %rs1643,[%rd252],%rs1642; }

	// end inline asm
	add.s64 	%rd253, %rd35, 218;
	ld.shared.u16 	%rs1645, [%r219+218];
	// begin inline asm
	{ cvt.f32.bf16 %f2108, %rs1645;}

	// end inline asm
	mul.f32 	%f2109, %f2446, %f2108;
	// begin inline asm
	{  cvt.rn.bf16.f32 %rs1646, %f2109;}

	// end inline asm
	// begin inline asm
	{ atom.add.noftz.bf16 %rs1647,[%rd253],%rs1646; }

	// end inline asm
	add.s64 	%rd254, %rd36, 218;
	ld.shared.u16 	%rs1649, [%r219+65754];
	// begin inline asm
	{ cvt.f32.bf16 %f2110, %rs1649;}

	// end inline asm
	mul.f32 	%f2111, %f2315, %f2110;
	// begin inline asm
	{  cvt.rn.bf16.f32 %rs1650, %f2111;}

	// end inline asm
	// begin inline asm
	{ atom.add.noftz.bf16 %rs1651,[%rd254],%rs1650; }

	// end inline asm
	add.s64 	%rd255, %rd35, 220;
	ld.shared.u16 	%rs1653, [%r219+220];
	// begin inline asm
	{ cvt.f32.bf16 %f2112, %rs1653;}

	// end inline asm
	mul.f32 	%f2113, %f2446, %f2112;
	// begin inline asm
	{  cvt.rn.bf16.f32 %rs1654, %f2113;}

	// end inline asm
	// begin inline asm
	{ atom.add.noftz.bf16 %rs1655,[%rd255],%rs1654; }

	// end inline asm
	add.s64 	%rd256, %rd36, 220;
	ld.shared.u16 	%rs1657, [%r219+65756];
	// begin inline asm
	{ cvt.f32.bf16 %f2114, %rs1657;}

	// end inline asm
	mul.f32 	%f2115, %f2315, %f2114;
	// begin inline asm
	{  cvt.rn.bf16.f32 %rs1658, %f2115;}

	// end inline asm
	// begin inline asm
	{ atom.add.noftz.bf16 %rs1659,[%rd256],%rs1658; }

	// end inline asm
	add.s64 	%rd257, %rd35, 222;
	ld.shared.u16 	%rs1661, [%r219+222];
	// begin inline asm
	{ cvt.f32.bf16 %f2116, %rs1661;}

	// end inline asm
	mul.f32 	%f2117, %f2446, %f2116;
	// begin inline asm
	{  cvt.rn.bf16.f32 %rs1662, %f2117;}

	// end inline asm
	// begin inline asm
	{ atom.add.noftz.bf16 %rs1663,[%rd257],%rs1662; }

	// end inline asm
	add.s64 	%rd258, %rd36, 222;
	ld.shared.u16 	%rs1665, [%r219+65758];
	// begin inline asm
	{ cvt.f32.bf16 %f2118, %rs1665;}

	// end inline asm
	mul.f32 	%f2119, %f2315, %f2118;
	// begin inline asm
	{  cvt.rn.bf16.f32 %rs1666, %f2119;}

	// end inline asm
	// begin inline asm
	{ atom.add.noftz.bf16 %rs1667,[%rd258],%rs1666; }

	// end inline asm
	add.s64 	%rd259, %rd35, 224;
	ld.shared.u16 	%rs1669, [%r219+224];
	// begin inline asm
	{ cvt.f32.bf16 %f2120, %rs1669;}

	// end inline asm
	mul.f32 	%f2121, %f2446, %f2120;
	// begin inline asm
	{  cvt.rn.bf16.f32 %rs1670, %f2121;}

	// end inline asm
	// begin inline asm
	{ atom.add.noftz.bf16 %rs1671,[%rd259],%rs1670; }

	// end inline asm
	add.s64 	%rd260, %rd36, 224;
	ld.shared.u16 	%rs1673, [%r219+65760];
	// begin inline asm
	{ cvt.f32.bf16 %f2122, %rs1673;}

	// end inline asm
	mul.f32 	%f2123, %f2315, %f2122;
	// begin inline asm
	{  cvt.rn.bf16.f32 %rs1674, %f2123;}

	// end inline asm
	// begin inline asm
	{ atom.add.noftz.bf16 %rs1675,[%rd260],%rs1674; }

	// end inline asm
	add.s64 	%rd261, %rd35, 226;
	ld.shared.u16 	%rs1677, [%r219+226];
	// begin inline asm
	{ cvt.f32.bf16 %f2124, %rs1677;}

	// end inline asm
	mul.f32 	%f2125, %f2446, %f2124;
	// begin inline asm
	{  cvt.rn.bf16.f32 %rs1678, %f2125;}

	// end inline asm
	// begin inline asm
	{ atom.add.noftz.bf16 %rs1679,[%rd261],%rs1678; }

	// end inline asm
	add.s64 	%rd262, %rd36, 226;
	ld.shared.u16 	%rs1681, [%r219+65762];
	// begin inline asm
	{ cvt.f32.bf16 %f2126, %rs1681;}

	// end inline asm
	mul.f32 	%f2127, %f2315, %f2126;
	// begin inline asm
	{  cvt.rn.bf16.f32 %rs1682, %f2127;}

	// end inline asm
	// begin inline asm
	{ atom.add.noftz.bf16 %rs1683,[%rd262],%rs1682; }

	// end inline asm
	add.s64 	%rd263, %rd35, 228;
	ld.shared.u16 	%rs1685, [%r219+228];
	// begin inline asm
	{ cvt.f32.bf16 %f2128, %rs1685;}

	// end inline asm
	mul.f32 	%f2129, %f2446, %f2128;
	// begin inline asm
	{  cvt.rn.bf16.f32 %rs1686, %f2129;}

	// end inline asm
	// begin inline asm
	{ atom.add.noftz.bf16 %rs1687,[%rd263],%rs1686; }

	// end inline asm
	add.s64 	%rd264, %rd36, 228;
	ld.shared.u16 	%rs1689, [%r219+65764];
	// begin inline asm
	{ cvt.f32.bf16 %f2130, %rs1689;}

	// end inline asm
	mul.f32 	%f2131, %f2315, %f2130;
	// begin inline asm
	{  cvt.rn.bf16.f32 %rs1690, %f2131;}

	// end inline asm
	// begin inline asm
	{ atom.add.noftz.bf16 %rs1691,[%rd264],%rs1690; }

	// end inline asm
	add.s64 	%rd265, %rd35, 230;
	ld.shared.u16 	%rs1693, [%r219+230];
	// begin inline asm
	{ cvt.f32.bf16 %f2132, %rs1693;}

	// end inline asm
	mul.f32 	%f2133, %f2446, %f2132;
	// begin inline asm
	{  cvt.rn.bf16.f32 %rs1694, %f2133;}

	// end inline asm
	// begin inline asm
	{ atom.add.noftz.bf16 %rs1695,[%rd265],%rs1694; }

	// end inline asm
	add.s64 	%rd266, %rd36, 230;
	ld.shared.u16 	%rs1697, [%r219+65766];
	// begin inline asm
	{ cvt.f32.bf16 %f2134, %rs1697;}

	// end inline asm
	mul.f32 	%f2135, %f2315, %f2134;
	// begin inline asm
	{  cvt.rn.bf16.f32 %rs1698, %f2135;}

	// end inline asm
	// begin inline asm
	{ atom.add.noftz.bf16 %rs1699,[%rd266],%rs1698; }

	// end inline asm
	add.s64 	%rd267, %rd35, 232;
	ld.shared.u16 	%rs1701, [%r219+232];
	// begin inline asm
	{ cvt.f32.bf16 %f2136, %rs1701;}

	// end inline asm
	mul.f32 	%f2137, %f2446, %f2136;
	// begin inline asm
	{  cvt.rn.bf16.f32 %rs1702, %f2137;}

	// end inline asm
	// begin inline asm
	{ atom.add.noftz.bf16 %rs1703,[%rd267],%rs1702; }

	// end inline asm
	add.s64 	%rd268, %rd36, 232;
	ld.shared.u16 	%rs1705, [%r219+65768];
	// begin inline asm
	{ cvt.f32.bf16 %f2138, %rs1705;}

	// end inline asm
	mul.f32 	%f2139, %f2315, %f2138;
	// begin inline asm
	{  cvt.rn.bf16.f32 %rs1706, %f2139;}

	// end inline asm
	// begin inline asm
	{ atom.add.noftz.bf16 %rs1707,[%rd268],%rs1706; }

	// end inline asm
	add.s64 	%rd269, %rd35, 234;
	ld.shared.u16 	%rs1709, [%r219+234];
	// begin inline asm
	{ cvt.f32.bf16 %f2140, %rs1709;}

	// end inline asm
	mul.f32 	%f2141, %f2446, %f2140;
	// begin inline asm
	{  cvt.rn.bf16.f32 %rs1710, %f2141;}

	// end inline asm
	// begin inline asm
	{ atom.add.noftz.bf16 %rs1711,[%rd269],%rs1710; }

	// end inline asm
	add.s64 	%rd270, %rd36, 234;
	ld.shared.u16 	%rs1713, [%r219+65770];
	// begin inline asm
	{ cvt.f32.bf16 %f2142, %rs1713;}

	// end inline asm
	mul.f32 	%f2143, %f2315, %f2142;
	// begin inline asm
	{  cvt.rn.bf16.f32 %rs1714, %f2143;}

	// end inline asm
	// begin inline asm
	{ atom.add.noftz.bf16 %rs1715,[%rd270],%rs1714; }

	// end inline asm
	add.s64 	%rd271, %rd35, 236;
	ld.shared.u16 	%rs1717, [%r219+236];
	// begin inline asm
	{ cvt.f32.bf16 %f2144, %rs1717;}

	// end inline asm
	mul.f32 	%f2145, %f2446, %f2144;
	// begin inline asm
	{  cvt.rn.bf16.f32 %rs1718, %f2145;}

	// end inline asm
	// begin inline asm
	{ atom.add.noftz.bf16 %rs1719,[%rd271],%rs1718; }

	// end inline asm
	add.s64 	%rd272, %rd36, 236;
	ld.shared.u16 	%rs1721, [%r219+65772];
	// begin inline asm
	{ cvt.f32.bf16 %f2146, %rs1721;}

	// end inline asm
	mul.f32 	%f2147, %f2315, %f2146;
	// begin inline asm
	{  cvt.rn.bf16.f32 %rs1722, %f2147;}

	// end inline asm
	// begin inline asm
	{ atom.add.noftz.bf16 %rs1723,[%rd272],%rs1722; }

	// end inline asm
	add.s64 	%rd273, %rd35, 238;
	ld.shared.u16 	%rs1725, [%r219+238];
	// begin inline asm
	{ cvt.f32.bf16 %f2148, %rs1725;}

	// end inline asm
	mul.f32 	%f2149, %f2446, %f2148;
	// begin inline asm
	{  cvt.rn.bf16.f32 %rs1726, %f2149;}

	// end inline asm
	// begin inline asm
	{ atom.add.noftz.bf16 %rs1727,[%rd273],%rs1726; }

	// end inline asm
	add.s64 	%rd274, %rd36, 238;
	ld.shared.u16 	%rs1729, [%r219+65774];
	// begin inline asm
	{ cvt.f32.bf16 %f2150, %rs1729;}

	// end inline asm
	mul.f32 	%f2151, %f2315, %f2150;
	// begin inline asm
	{  cvt.rn.bf16.f32 %rs1730, %f2151;}

	// end inline asm
	// begin inline asm
	{ atom.add.noftz.bf16 %rs1731,[%rd274],%rs1730; }

	// end inline asm
	add.s64 	%rd275, %rd35, 240;
	ld.shared.u16 	%rs1733, [%r219+240];
	// begin inline asm
	{ cvt.f32.bf16 %f2152, %rs1733;}

	// end inline asm
	mul.f32 	%f2153, %f2446, %f2152;
	// begin inline asm
	{  cvt.rn.bf16.f32 %rs1734, %f2153;}

	// end inline asm
	// begin inline asm
	{ atom.add.noftz.bf16 %rs1735,[%rd275],%rs1734; }

	// end inline asm
	add.s64 	%rd276, %rd36, 240;
	ld.shared.u16 	%rs1737, [%r219+65776];
	// begin inline asm
	{ cvt.f32.bf16 %f2154, %rs1737;}

	// end inline asm
	mul.f32 	%f2155, %f2315, %f2154;
	// begin inline asm
	{  cvt.rn.bf16.f32 %rs1738, %f2155;}

	// end inline asm
	// begin inline asm
	{ atom.add.noftz.bf16 %rs1739,[%rd276],%rs1738; }

	// end inline asm
	add.s64 	%rd277, %rd35, 242;
	ld.shared.u16 	%rs1741, [%r219+242];
	// begin inline asm
	{ cvt.f32.bf16 %f2156, %rs1741;}

	// end inline asm
	mul.f32 	%f2157, %f2446, %f2156;
	// begin inline asm
	{  cvt.rn.bf16.f32 %rs1742, %f2157;}

	// end inline asm
	// begin inline asm
	{ atom.add.noftz.bf16 %rs1743,[%rd277],%rs1742; }

	// end inline asm
	add.s64 	%rd278, %rd36, 242;
	ld.shared.u16 	%rs1745, [%r219+65778];
	// begin inline asm
	{ cvt.f32.bf16 %f2158, %rs1745;}

	// end inline asm
	mul.f32 	%f2159, %f2315, %f2158;
	// begin inline asm
	{  cvt.rn.bf16.f32 %rs1746, %f2159;}

	// end inline asm
	// begin inline asm
	{ atom.add.noftz.bf16 %rs1747,[%rd278],%rs1746; }

	// end inline asm
	add.s64 	%rd279, %rd35, 244;
	ld.shared.u16 	%rs1749, [%r219+244];
	// begin inline asm
	{ cvt.f32.bf16 %f2160, %rs1749;}

	// end inline asm
	mul.f32 	%f2161, %f2446, %f2160;
	// begin inline asm
	{  cvt.rn.bf16.f32 %rs1750, %f2161;}

	// end inline asm
	// begin inline asm
	{ atom.add.noftz.bf16 %rs1751,[%rd279],%rs1750; }

	// end inline asm
	add.s64 	%rd280, %rd36, 244;
	ld.shared.u16 	%rs1753, [%r219+65780];
	// begin inline asm
	{ cvt.f32.bf16 %f2162, %rs1753;}

	// end inline asm
	mul.f32 	%f2163, %f2315, %f2162;
	// begin inline asm
	{  cvt.rn.bf16.f32 %rs1754, %f2163;}

	// end inline asm
	// begin inline asm
	{ atom.add.noftz.bf16 %rs1755,[%rd280],%rs1754; }

	// end inline asm
	add.s64 	%rd281, %rd35, 246;
	ld.shared.u16 	%rs1757, [%r219+246];
	// begin inline asm
	{ cvt.f32.bf16 %f2164, %rs1757;}

	// end inline asm
	mul.f32 	%f2165, %f2446, %f2164;
	// begin inline asm
	{  cvt.rn.bf16.f32 %rs1758, %f2165;}

	// end inline asm
	// begin inline asm
	{ atom.add.noftz.bf16 %rs1759,[%rd281],%rs1758; }

	// end inline asm
	add.s64 	%rd282, %rd36, 246;
	ld.shared.u16 	%rs1761, [%r219+65782];
	// begin inline asm
	{ cvt.f32.bf16 %f2166, %rs1761;}

	// end inline asm
	mul.f32 	%f2167, %f2315, %f2166;
	// begin inline asm
	{  cvt.rn.bf16.f32 %rs1762, %f2167;}

	// end inline asm
	// begin inline asm
	{ atom.add.noftz.bf16 %rs1763,[%rd282],%rs1762; }

	// end inline asm
	add.s64 	%rd283, %rd35, 248;
	ld.shared.u16 	%rs1765, [%r219+248];
	// begin inline asm
	{ cvt.f32.bf16 %f2168, %rs1765;}

	// end inline asm
	mul.f32 	%f2169, %f2446, %f2168;
	// begin inline asm
	{  cvt.rn.bf16.f32 %rs1766, %f2169;}

	// end inline asm
	// begin inline asm
	{ atom.add.noftz.bf16 %rs1767,[%rd283],%rs1766; }

	// end inline asm
	add.s64 	%rd284, %rd36, 248;
	ld.shared.u16 	%rs1769, [%r219+65784];
	// begin inline asm
	{ cvt.f32.bf16 %f2170, %rs1769;}

	// end inline asm
	mul.f32 	%f2171, %f2315, %f2170;
	// begin inline asm
	{  cvt.rn.bf16.f32 %rs1770, %f2171;}

	// end inline asm
	// begin inline asm
	{ atom.add.noftz.bf16 %rs1771,[%rd284],%rs1770; }

	// end inline asm
	add.s64 	%rd285, %rd35, 250;
	ld.shared.u16 	%rs1773, [%r219+250];
	// begin inline asm
	{ cvt.f32.bf16 %f2172, %rs1773;}

	// end inline asm
	mul.f32 	%f2173, %f2446, %f2172;
	// begin inline asm
	{  cvt.rn.bf16.f32 %rs1774, %f2173;}

	// end inline asm
	// begin inline asm
	{ atom.add.noftz.bf16 %rs1775,[%rd285],%rs1774; }

	// end inline asm
	add.s64 	%rd286, %rd36, 250;
	ld.shared.u16 	%rs1777, [%r219+65786];
	// begin inline asm
	{ cvt.f32.bf16 %f2174, %rs1777;}

	// end inline asm
	mul.f32 	%f2175, %f2315, %f2174;
	// begin inline asm
	{  cvt.rn.bf16.f32 %rs1778, %f2175;}

	// end inline asm
	// begin inline asm
	{ atom.add.noftz.bf16 %rs1779,[%rd286],%rs1778; }

	// end inline asm
	add.s64 	%rd287, %rd35, 252;
	ld.shared.u16 	%rs1781, [%r219+252];
	// begin inline asm
	{ cvt.f32.bf16 %f2176, %rs1781;}

	// end inline asm
	mul.f32 	%f2177, %f2446, %f2176;
	// begin inline asm
	{  cvt.rn.bf16.f32 %rs1782, %f2177;}

	// end inline asm
	// begin inline asm
	{ atom.add.noftz.bf16 %rs1783,[%rd287],%rs1782; }

	// end inline asm
	add.s64 	%rd288, %rd36, 252;
	ld.shared.u16 	%rs1785, [%r219+65788];
	// begin inline asm
	{ cvt.f32.bf16 %f2178, %rs1785;}

	// end inline asm
	mul.f32 	%f2179, %f2315, %f2178;
	// begin inline asm
	{  cvt.rn.bf16.f32 %rs1786, %f2179;}

	// end inline asm
	// begin inline asm
	{ atom.add.noftz.bf16 %rs1787,[%rd288],%rs1786; }

	// end inline asm
	add.s64 	%rd289, %rd35, 254;
	ld.shared.u16 	%rs1789, [%r219+254];
	// begin inline asm
	{ cvt.f32.bf16 %f2180, %rs1789;}

	// end inline asm
	mul.f32 	%f2181, %f2446, %f2180;
	// begin inline asm
	{  cvt.rn.bf16.f32 %rs1790, %f2181;}

	// end inline asm
	// begin inline asm
	{ atom.add.noftz.bf16 %rs1791,[%rd289],%rs1790; }

	// end inline asm
	add.s64 	%rd290, %rd36, 254;
	ld.shared.u16 	%rs1793, [%r219+65790];
	// begin inline asm
	{ cvt.f32.bf16 %f2182, %rs1793;}

	// end inline asm
	mul.f32 	%f2183, %f2315, %f2182;
	// begin inline asm
	{  cvt.rn.bf16.f32 %rs1794, %f2183;}

	// end inline asm
	// begin inline asm
	{ atom.add.noftz.bf16 %rs1795,[%rd290],%rs1794; }

	// end inline asm
$L__BB5_16:
	add.s32 	%r502, %r502, 1;
	add.s32 	%r501, %r501, 1;
	add.s32 	%r500, %r500, 256;
	setp.lt.s32 	%p14, %r502, %r14;
	@%p14 bra 	$L__BB5_14;
$L__BB5_17:
	ld.param.u32 	%r493, [paged_flash_attention_bwd_128_bf16_param_13];
	bar.sync 	0;
	add.s32 	%r498, %r498, 1;
	add.s32 	%r485, %r493, 63;
	shr.u32 	%r486, %r485, 6;
	setp.ne.s32 	%p15, %r498, %r486;
	@%p15 bra 	$L__BB5_9;
$L__BB5_18:
	mov.u32 	%r26, %tid.x;
	setp.ge.s32 	%p16, %r26, %r6;
	@%p16 bra 	$L__BB5_20;
	ld.param.u64 	%rd304, [paged_flash_attention_bwd_128_bf16_param_7];
	mov.u32 	%r487, %ctaid.y;
	shl.b32 	%r488, %r487, 7;
	add.s32 	%r489, %r488, %r26;
	shl.b32 	%r490, %r489, 7;
	// begin inline asm
	{  cvt.rn.bf16.f32 %rs1797, %f2961;}

	// end inline asm
	cvt.u64.u32 	%rd295, %r490;
	add.s64 	%rd296, %rd295, %rd1;
	cvta.to.global.u64 	%rd297, %rd304;
	shl.b64 	%rd298, %rd296, 1;
	add.s64 	%rd299, %rd297, %rd298;
	st.global.u16 	[%rd299], %rs1797;
	// begin inline asm
	{  cvt.rn.bf16.f32 %rs1798, %f2960;}

	// end inline asm
	st.global.u16 	[%rd299+2], %rs1798;
	// begin inline asm
	{  cvt.rn.bf16.f32 %rs1799, %f2959;}

	// end inline asm
	st.global.u16 	[%rd299+4], %rs1799;
	// begin inline asm
	{  cvt.rn.bf16.f32 %rs1800, %f2958;}

	// end inline asm
	st.global.u16 	[%rd299+6], %rs1800;
	// begin inline asm
	{  cvt.rn.bf16.f32 %rs1801, %f2957;}

	// end inline asm
	st.global.u16 	[%rd299+8], %rs1801;
	// begin inline asm
	{  cvt.rn.bf16.f32 %rs1802, %f2956;}

	// end inline asm
	st.global.u16 	[%rd299+10], %rs1802;
	// begin inline asm
	{  cvt.rn.bf16.f32 %rs1803, %f2955;}

	// end inline asm
	st.global.u16 	[%rd299+12], %rs1803;
	// begin inline asm
	{  cvt.rn.bf16.f32 %rs1804, %f2954;}

	// end inline asm
	st.global.u16 	[%rd299+14], %rs1804;
	// begin inline asm
	{  cvt.rn.bf16.f32 %rs1805, %f2953;}

	// end inline asm
	st.global.u16 	[%rd299+16], %rs1805;
	// begin inline asm
	{  cvt.rn.bf16.f32 %rs1806, %f2952;}

	// end inline asm
	st.global.u16 	[%rd299+18], %rs1806;
	// begin inline asm
	{  cvt.rn.bf16.f32 %rs1807, %f2951;}

	// end inline asm
	st.global.u16 	[%rd299+20], %rs1807;
	// begin inline asm
	{  cvt.rn.bf16.f32 %rs1808, %f2950;}

	// end inline asm
	st.global.u16 	[%rd299+22], %rs1808;
	// begin inline asm
	{  cvt.rn.bf16.f32 %rs1809, %f2949;}

	// end inline asm
	st.global.u16 	[%rd299+24], %rs1809;
	// begin inline asm
	{  cvt.rn.bf16.f32 %rs1810, %f2948;}

	// end inline asm
	st.global.u16 	[%rd299+26], %rs1810;
	// begin inline asm
	{  cvt.rn.bf16.f32 %rs1811, %f2947;}

	// end inline asm
	st.global.u16 	[%rd299+28], %rs1811;
	// begin inline asm
	{  cvt.rn.bf16.f32 %rs1812, %f2946;}

	// end inline asm
	st.global.u16 	[%rd299+30], %rs1812;
	// begin inline asm
	{  cvt.rn.bf16.f32 %rs1813, %f2945;}

	// end inline asm
	st.global.u16 	[%rd299+32], %rs1813;
	// begin inline asm
	{  cvt.rn.bf16.f32 %rs1814, %f2944;}

	// end inline asm
	st.global.u16 	[%rd299+34], %rs1814;
	// begin inline asm
	{  cvt.rn.bf16.f32 %rs1815, %f2943;}

	// end inline asm
	st.global.u16 	[%rd299+36], %rs1815;
	// begin inline asm
	{  cvt.rn.bf16.f32 %rs1816, %f2942;}

	// end inline asm
	st.global.u16 	[%rd299+38], %rs1816;
	// begin inline asm
	{  cvt.rn.bf16.f32 %rs1817, %f2941;}

	// end inline asm
	st.global.u16 	[%rd299+40], %rs1817;
	// begin inline asm
	{  cvt.rn.bf16.f32 %rs1818, %f2940;}

	// end inline asm
	st.global.u16 	[%rd299+42], %rs1818;
	// begin inline asm
	{  cvt.rn.bf16.f32 %rs1819, %f2939;}

	// end inline asm
	st.global.u16 	[%rd299+44], %rs1819;
	// begin inline asm
	{  cvt.rn.bf16.f32 %rs1820, %f2938;}

	// end inline asm
	st.global.u16 	[%rd299+46], %rs1820;
	// begin inline asm
	{  cvt.rn.bf16.f32 %rs1821, %f2937;}

	// end inline asm
	st.global.u16 	[%rd299+48], %rs1821;
	// begin inline asm
	{  cvt.rn.bf16.f32 %rs1822, %f2936;}

	// end inline asm
	st.global.u16 	[%rd299+50], %rs1822;
	// begin inline asm
	{  cvt.rn.bf16.f32 %rs1823, %f2935;}

	// end inline asm
	st.global.u16 	[%rd299+52], %rs1823;
	// begin inline asm
	{  cvt.rn.bf16.f32 %rs1824, %f2934;}

	// end inline asm
	st.global.u16 	[%rd299+54], %rs1824;
	// begin inline asm
	{  cvt.rn.bf16.f32 %rs1825, %f2933;}

	// end inline asm
	st.global.u16 	[%rd299+56], %rs1825;
	// begin inline asm
	{  cvt.rn.bf16.f32 %rs1826, %f2932;}

	// end inline asm
	st.global.u16 	[%rd299+58], %rs1826;
	// begin inline asm
	{  cvt.rn.bf16.f32 %rs1827, %f2931;}

	// end inline asm
	st.global.u16 	[%rd299+60], %rs1827;
	// begin inline asm
	{  cvt.rn.bf16.f32 %rs1828, %f2930;}

	// end inline asm
	st.global.u16 	[%rd299+62], %rs1828;
	// begin inline asm
	{  cvt.rn.bf16.f32 %rs1829, %f2929;}

	// end inline asm
	st.global.u16 	[%rd299+64], %rs1829;
	// begin inline asm
	{  cvt.rn.bf16.f32 %rs1830, %f2928;}

	// end inline asm
	st.global.u16 	[%rd299+66], %rs1830;
	// begin inline asm
	{  cvt.rn.bf16.f32 %rs1831, %f2927;}

	// end inline asm
	st.global.u16 	[%rd299+68], %rs1831;
	// begin inline asm
	{  cvt.rn.bf16.f32 %rs1832, %f2926;}

	// end inline asm
	st.global.u16 	[%rd299+70], %rs1832;
	// begin inline asm
	{  cvt.rn.bf16.f32 %rs1833, %f2925;}

	// end inline asm
	st.global.u16 	[%rd299+72], %rs1833;
	// begin inline asm
	{  cvt.rn.bf16.f32 %rs1834, %f2924;}

	// end inline asm
	st.global.u16 	[%rd299+74], %rs1834;
	// begin inline asm
	{  cvt.rn.bf16.f32 %rs1835, %f2923;}

	// end inline asm
	st.global.u16 	[%rd299+76], %rs1835;
	// begin inline asm
	{  cvt.rn.bf16.f32 %rs1836, %f2922;}

	// end inline asm
	st.global.u16 	[%rd299+78], %rs1836;
	// begin inline asm
	{  cvt.rn.bf16.f32 %rs1837, %f2921;}

	// end inline asm
	st.global.u16 	[%rd299+80], %rs1837;
	// begin inline asm
	{  cvt.rn.bf16.f32 %rs1838, %f2920;}

	// end inline asm
	st.global.u16 	[%rd299+82], %rs1838;
	// begin inline asm
	{  cvt.rn.bf16.f32 %rs1839, %f2919;}

	// end inline asm
	st.global.u16 	[%rd299+84], %rs1839;
	// begin inline asm
	{  cvt.rn.bf16.f32 %rs1840, %f2918;}

	// end inline asm
	st.global.u16 	[%rd299+86], %rs1840;
	// begin inline asm
	{  cvt.rn.bf16.f32 %rs1841, %f2917;}

	// end inline asm
	st.global.u16 	[%rd299+88], %rs1841;
	// begin inline asm
	{  cvt.rn.bf16.f32 %rs1842, %f2916;}

	// end inline asm
	st.global.u16 	[%rd299+90], %rs1842;
	// begin inline asm
	{  cvt.rn.bf16.f32 %rs1843, %f2915;}

	// end inline asm
	st.global.u16 	[%rd299+92], %rs1843;
	// begin inline asm
	{  cvt.rn.bf16.f32 %rs1844, %f2914;}

	// end inline asm
	st.global.u16 	[%rd299+94], %rs1844;
	// begin inline asm
	{  cvt.rn.bf16.f32 %rs1845, %f2913;}

	// end inline asm
	st.global.u16 	[%rd299+96], %rs1845;
	// begin inline asm
	{  cvt.rn.bf16.f32 %rs1846, %f2912;}

	// end inline asm
	st.global.u16 	[%rd299+98], %rs1846;
	// begin inline asm
	{  cvt.rn.bf16.f32 %rs1847, %f2911;}

	// end inline asm
	st.global.u16 	[%rd299+100], %rs1847;
	// begin inline asm
	{  cvt.rn.bf16.f32 %rs1848, %f2910;}

	// end inline asm
	st.global.u16 	[%rd299+102], %rs1848;
	// begin inline asm
	{  cvt.rn.bf16.f32 %rs1849, %f2909;}

	// end inline asm
	st.global.u16 	[%rd299+104], %rs1849;
	// begin inline asm
	{  cvt.rn.bf16.f32 %rs1850, %f2908;}

	// end inline asm
	st.global.u16 	[%rd299+106], %rs1850;
	// begin inline asm
	{  cvt.rn.bf16.f32 %rs1851, %f2907;}

	// end inline asm
	st.global.u16 	[%rd299+108], %rs1851;
	// begin inline asm
	{  cvt.rn.bf16.f32 %rs1852, %f2906;}

	// end inline asm
	st.global.u16 	[%rd299+110], %rs1852;
	// begin inline asm
	{  cvt.rn.bf16.f32 %rs1853, %f2905;}

	// end inline asm
	st.global.u16 	[%rd299+112], %rs1853;
	// begin inline asm
	{  cvt.rn.bf16.f32 %rs1854, %f2904;}

	// end inline asm
	st.global.u16 	[%rd299+114], %rs1854;
	// begin inline asm
	{  cvt.rn.bf16.f32 %rs1855, %f2903;}

	// end inline asm
	st.global.u16 	[%rd299+116], %rs1855;
	// begin inline asm
	{  cvt.rn.bf16.f32 %rs1856, %f2902;}

	// end inline asm
	st.global.u16 	[%rd299+118], %rs1856;
	// begin inline asm
	{  cvt.rn.bf16.f32 %rs1857, %f2901;}

	// end inline asm
	st.global.u16 	[%rd299+120], %rs1857;
	// begin inline asm
	{  cvt.rn.bf16.f32 %rs1858, %f2900;}

	// end inline asm
	st.global.u16 	[%rd299+122], %rs1858;
	// begin inline asm
	{  cvt.rn.bf16.f32 %rs1859, %f2899;}

	// end inline asm
	st.global.u16 	[%rd299+124], %rs1859;
	// begin inline asm
	{  cvt.rn.bf16.f32 %rs1860, %f2898;}

	// end inline asm
	st.global.u16 	[%rd299+126], %rs1860;
	// begin inline asm
	{  cvt.rn.bf16.f32 %rs1861, %f2897;}

	// end inline asm
	st.global.u16 	[%rd299+128], %rs1861;
	// begin inline asm
	{  cvt.rn.bf16.f32 %rs1862, %f2896;}

	// end inline asm
	st.global.u16 	[%rd299+130], %rs1862;
	// begin inline asm
	{  cvt.rn.bf16.f32 %rs1863, %f2895;}

	// end inline asm
	st.global.u16 	[%rd299+132], %rs1863;
	// begin inline asm
	{  cvt.rn.bf16.f32 %rs1864, %f2894;}

	// end inline asm
	st.global.u16 	[%rd299+134], %rs1864;
	// begin inline asm
	{  cvt.rn.bf16.f32 %rs1865, %f2893;}

	// end inline asm
	st.global.u16 	[%rd299+136], %rs1865;
	// begin inline asm
	{  cvt.rn.bf16.f32 %rs1866, %f2892;}

	// end inline asm
	st.global.u16 	[%rd299+138], %rs1866;
	// begin inline asm
	{  cvt.rn.bf16.f32 %rs1867, %f2891;}

	// end inline asm
	st.global.u16 	[%rd299+140], %rs1867;
	// begin inline asm
	{  cvt.rn.bf16.f32 %rs1868, %f2890;}

	// end inline asm
	st.global.u16 	[%rd299+142], %rs1868;
	// begin inline asm
	{  cvt.rn.bf16.f32 %rs1869, %f2889;}

	// end inline asm
	st.global.u16 	[%rd299+144], %rs1869;
	// begin inline asm
	{  cvt.rn.bf16.f32 %rs1870, %f2888;}

	// end inline asm
	st.global.u16 	[%rd299+146], %rs1870;
	// begin inline asm
	{  cvt.rn.bf16.f32 %rs1871, %f2887;}

	// end inline asm
	st.global.u16 	[%rd299+148], %rs1871;
	// begin inline asm
	{  cvt.rn.bf16.f32 %rs1872, %f2886;}

	// end inline asm
	st.global.u16 	[%rd299+150], %rs1872;
	// begin inline asm
	{  cvt.rn.bf16.f32 %rs1873, %f2885;}

	// end inline asm
	st.global.u16 	[%rd299+152], %rs1873;
	// begin inline asm
	{  cvt.rn.bf16.f32 %rs1874, %f2884;}

	// end inline asm
	st.global.u16 	[%rd299+154], %rs1874;
	// begin inline asm
	{  cvt.rn.bf16.f32 %rs1875, %f2883;}

	// end inline asm
	st.global.u16 	[%rd299+156], %rs1875;
	// begin inline asm
	{  cvt.rn.bf16.f32 %rs1876, %f2882;}

	// end inline asm
	st.global.u16 	[%rd299+158], %rs1876;
	// begin inline asm
	{  cvt.rn.bf16.f32 %rs1877, %f2881;}

	// end inline asm
	st.global.u16 	[%rd299+160], %rs1877;
	// begin inline asm
	{  cvt.rn.bf16.f32 %rs1878, %f2880;}

	// end inline asm
	st.global.u16 	[%rd299+162], %rs1878;
	// begin inline asm
	{  cvt.rn.bf16.f32 %rs1879, %f2879;}

	// end inline asm
	st.global.u16 	[%rd299+164], %rs1879;
	// begin inline asm
	{  cvt.rn.bf16.f32 %rs1880, %f2878;}

	// end inline asm
	st.global.u16 	[%rd299+166], %rs1880;
	// begin inline asm
	{  cvt.rn.bf16.f32 %rs1881, %f2877;}

	// end inline asm
	st.global.u16 	[%rd299+168], %rs1881;
	// begin inline asm
	{  cvt.rn.bf16.f32 %rs1882, %f2876;}

	// end inline asm
	st.global.u16 	[%rd299+170], %rs1882;
	// begin inline asm
	{  cvt.rn.bf16.f32 %rs1883, %f2875;}

	// end inline asm
	st.global.u16 	[%rd299+172], %rs1883;
	// begin inline asm
	{  cvt.rn.bf16.f32 %rs1884, %f2874;}

	// end inline asm
	st.global.u16 	[%rd299+174], %rs1884;
	// begin inline asm
	{  cvt.rn.bf16.f32 %rs1885, %f2873;}

	// end inline asm
	st.global.u16 	[%rd299+176], %rs1885;
	// begin inline asm
	{  cvt.rn.bf16.f32 %rs1886, %f2872;}

	// end inline asm
	st.global.u16 	[%rd299+178], %rs1886;
	// begin inline asm
	{  cvt.rn.bf16.f32 %rs1887, %f2871;}

	// end inline asm
	st.global.u16 	[%rd299+180], %rs1887;
	// begin inline asm
	{  cvt.rn.bf16.f32 %rs1888, %f2870;}

	// end inline asm
	st.global.u16 	[%rd299+182], %rs1888;
	// begin inline asm
	{  cvt.rn.bf16.f32 %rs1889, %f2869;}

	// end inline asm
	st.global.u16 	[%rd299+184], %rs1889;
	// begin inline asm
	{  cvt.rn.bf16.f32 %rs1890, %f2868;}

	// end inline asm
	st.global.u16 	[%rd299+186], %rs1890;
	// begin inline asm
	{  cvt.rn.bf16.f32 %rs1891, %f2867;}

	// end inline asm
	st.global.u16 	[%rd299+188], %rs1891;
	// begin inline asm
	{  cvt.rn.bf16.f32 %rs1892, %f2866;}

	// end inline asm
	st.global.u16 	[%rd299+190], %rs1892;
	// begin inline asm
	{  cvt.rn.bf16.f32 %rs1893, %f2865;}

	// end inline asm
	st.global.u16 	[%rd299+192], %rs1893;
	// begin inline asm
	{  cvt.rn.bf16.f32 %rs1894, %f2864;}

	// end inline asm
	st.global.u16 	[%rd299+194], %rs1894;
	// begin inline asm
	{  cvt.rn.bf16.f32 %rs1895, %f2863;}

	// end inline asm
	st.global.u16 	[%rd299+196], %rs1895;
	// begin inline asm
	{  cvt.rn.bf16.f32 %rs1896, %f2862;}

	// end inline asm
	st.global.u16 	[%rd299+198], %rs1896;
	// begin inline asm
	{  cvt.rn.bf16.f32 %rs1897, %f2861;}

	// end inline asm
	st.global.u16 	[%rd299+200], %rs1897;
	// begin inline asm
	{  cvt.rn.bf16.f32 %rs1898, %f2860;}

	// end inline asm
	st.global.u16 	[%rd299+202], %rs1898;
	// begin inline asm
	{  cvt.rn.bf16.f32 %rs1899, %f2859;}

	// end inline asm
	st.global.u16 	[%rd299+204], %rs1899;
	// begin inline asm
	{  cvt.rn.bf16.f32 %rs1900, %f2858;}

	// end inline asm
	st.global.u16 	[%rd299+206], %rs1900;
	// begin inline asm
	{  cvt.rn.bf16.f32 %rs1901, %f2857;}

	// end inline asm
	st.global.u16 	[%rd299+208], %rs1901;
	// begin inline asm
	{  cvt.rn.bf16.f32 %rs1902, %f2856;}

	// end inline asm
	st.global.u16 	[%rd299+210], %rs1902;
	// begin inline asm
	{  cvt.rn.bf16.f32 %rs1903, %f2855;}

	// end inline asm
	st.global.u16 	[%rd299+212], %rs1903;
	// begin inline asm
	{  cvt.rn.bf16.f32 %rs1904, %f2854;}

	// end inline asm
	st.global.u16 	[%rd299+214], %rs1904;
	// begin inline asm
	{  cvt.rn.bf16.f32 %rs1905, %f2853;}

	// end inline asm
	st.global.u16 	[%rd299+216], %rs1905;
	// begin inline asm
	{  cvt.rn.bf16.f32 %rs1906, %f2852;}

	// end inline asm
	st.global.u16 	[%rd299+218], %rs1906;
	// begin inline asm
	{  cvt.rn.bf16.f32 %rs1907, %f2851;}

	// end inline asm
	st.global.u16 	[%rd299+220], %rs1907;
	// begin inline asm
	{  cvt.rn.bf16.f32 %rs1908, %f2850;}

	// end inline asm
	st.global.u16 	[%rd299+222], %rs1908;
	// begin inline asm
	{  cvt.rn.bf16.f32 %rs1909, %f2849;}

	// end inline asm
	st.global.u16 	[%rd299+224], %rs1909;
	// begin inline asm
	{  cvt.rn.bf16.f32 %rs1910, %f2848;}

	// end inline asm
	st.global.u16 	[%rd299+226], %rs1910;
	// begin inline asm
	{  cvt.rn.bf16.f32 %rs1911, %f2847;}

	// end inline asm
	st.global.u16 	[%rd299+228], %rs1911;
	// begin inline asm
	{  cvt.rn.bf16.f32 %rs1912, %f2846;}

	// end inline asm
	st.global.u16 	[%rd299+230], %rs1912;
	// begin inline asm
	{  cvt.rn.bf16.f32 %rs1913, %f2845;}

	// end inline asm
	st.global.u16 	[%rd299+232], %rs1913;
	// begin inline asm
	{  cvt.rn.bf16.f32 %rs1914, %f2844;}

	// end inline asm
	st.global.u16 	[%rd299+234], %rs1914;
	// begin inline asm
	{  cvt.rn.bf16.f32 %rs1915, %f2843;}

	// end inline asm
	st.global.u16 	[%rd299+236], %rs1915;
	// begin inline asm
	{  cvt.rn.bf16.f32 %rs1916, %f2842;}

	// end inline asm
	st.global.u16 	[%rd299+238], %rs1916;
	// begin inline asm
	{  cvt.rn.bf16.f32 %rs1917, %f2841;}

	// end inline asm
	st.global.u16 	[%rd299+240], %rs1917;
	// begin inline asm
	{  cvt.rn.bf16.f32 %rs1918, %f2840;}

	// end inline asm
	st.global.u16 	[%rd299+242], %rs1918;
	// begin inline asm
	{  cvt.rn.bf16.f32 %rs1919, %f2839;}

	// end inline asm
	st.global.u16 	[%rd299+244], %rs1919;
	// begin inline asm
	{  cvt.rn.bf16.f32 %rs1920, %f2838;}

	// end inline asm
	st.global.u16 	[%rd299+246], %rs1920;
	// begin inline asm
	{  cvt.rn.bf16.f32 %rs1921, %f2837;}

	// end inline asm
	st.global.u16 	[%rd299+248], %rs1921;
	// begin inline asm
	{  cvt.rn.bf16.f32 %rs1922, %f2836;}

	// end inline asm
	st.global.u16 	[%rd299+250], %rs1922;
	// begin inline asm
	{  cvt.rn.bf16.f32 %rs1923, %f2835;}

	// end inline asm
	st.global.u16 	[%rd299+252], %rs1923;
	// begin inline asm
	{  cvt.rn.bf16.f32 %rs1924, %f2834;}

	// end inline asm
	st.global.u16 	[%rd299+254], %rs1924;
$L__BB5_20:
	ret;

}
	// .globl	paged_flash_attention_bwd_64_fp32_small
.visible .entry paged_flash_attention_bwd_64_fp32_small(
	.param .u64 .ptr .align 1 paged_flash_attention_bwd_64_fp32_small_param_0,
	.param .u64 .ptr .align 1 paged_flash_attention_bwd_64_fp32_small_param_1,
	.param .u64 .ptr .align 1 paged_flash_attention_bwd_64_fp32_small_param_2,
	.param .u64 .ptr .align 1 paged_flash_attention_bwd_64_fp32_small_param_3,
	.param .u64 .ptr .align 1 paged_flash_attention_bwd_64_fp32_small_param_4,
	.param .u64 .ptr .align 1 paged_flash_attention_bwd_64_fp32_small_param_5,
	.param .u64 .ptr .align 1 paged_flash_attention_bwd_64_fp32_small_param_6,
	.param .u64 .ptr .align 1 paged_flash_attention_bwd_64_fp32_small_param_7,
	.param .u64 .ptr .align 1 paged_flash_attention_bwd_64_fp32_small_param_8,
	.param .u64 .ptr .align 1 paged_flash_attention_bwd_64_fp32_small_param_9,
	.param .u32 paged_flash_attention_bwd_64_fp32_small_param_10,
	.param .u32 paged_flash_attention_bwd_64_fp32_small_param_11,
	.param .u32 paged_flash_attention_bwd_64_fp32_small_param_12,
	.param .u32 paged_flash_attention_bwd_64_fp32_small_param_13,
	.param .u32 paged_flash_attention_bwd_64_fp32_small_param_14,
	.param .u32 paged_flash_attention_bwd_64_fp32_small_param_15,
	.param .f32 paged_flash_attention_bwd_64_fp32_small_param_16,
	.param .u32 paged_flash_attention_bwd_64_fp32_small_param_17
)
{
	.reg .pred 	%p<17>;
	.reg .b32 	%r<119>;
	.reg .b32 	%f<1687>;
	.reg .b64 	%rd<55>;

	ld.param.u64 	%rd5, [paged_flash_attention_bwd_64_fp32_small_param_0];
	ld.param.u64 	%rd8, [paged_flash_attention_bwd_64_fp32_small_param_3];
	ld.param.u64 	%rd9, [paged_flash_attention_bwd_64_fp32_small_param_4];
	ld.param.u64 	%rd10, [paged_flash_attention_bwd_64_fp32_small_param_5];
	ld.param.u32 	%r31, [paged_flash_attention_bwd_64_fp32_small_param_11];
	ld.param.u32 	%r32, [paged_flash_attention_bwd_64_fp32_small_param_12];
	ld.param.u32 	%r28, [paged_flash_attention_bwd_64_fp32_small_param_14];
	mov.u32 	%r1, %tid.x;
	mov.u32 	%r33, %ctaid.x;
	mov.u32 	%r2, %ctaid.y;
	div.s32 	%r3, %r33, %r31;
	mul.lo.s32 	%r34, %r3, %r31;
	sub.s32 	%r35, %r33, %r34;
	mul.lo.s32 	%r36, %r32, %r31;
	mul.lo.s32 	%r37, %r36, %r3;
	shl.b32 	%r38, %r37, 6;
	mul.lo.s32 	%r39, %r35, %r32;
	shl.b32 	%r40, %r39, 6;
	add.s32 	%r41, %r38, %r40;
	add.s32 	%r4, %r37, %r39;
	cvt.s64.s32 	%rd1, %r41;
	shl.b32 	%r5, %r2, 5;
	add.s32 	%r42, %r5, 32;
	min.s32 	%r43, %r42, %r32;
	sub.s32 	%r6, %r43, %r5;
	shl.b32 	%r7, %r6, 6;
	setp.ge.s32 	%p1, %r1, %r7;
	@%p1 bra 	$L__BB6_3;
	mov.u32 	%r8, %ntid.x;
	cvta.to.global.u64 	%rd2, %rd5;
	cvta.to.global.u64 	%rd3, %rd8;
	cvta.to.global.u64 	%rd4, %rd9;
	mov.u32 	%r113, %r1;
$L__BB6_2:
	and.b32  	%r44, %r113, 63;
	shl.b32 	%r45, %r2, 11;
	add.s32 	%r46, %r113, %r45;
	and.b32  	%r47, %r46, -64;
	or.b32  	%r48, %r47, %r44;
	cvt.u64.u32 	%rd15, %r48;
	add.s64 	%rd16, %rd15, %rd1;
	shl.b64 	%rd17, %rd16, 2;
	add.s64 	%rd18, %rd2, %rd17;
	ld.global.f32 	%f390, [%rd18];
	shl.b32 	%r49, %r113, 2;
	mov.u32 	%r50, smem;
	add.s32 	%r51, %r50, %r49;
	st.shared.f32 	[%r51], %f390;
	add.s64 	%rd19, %rd3, %rd17;
	ld.global.f32 	%f391, [%rd19];
	st.shared.f32 	[%r51+32768], %f391;
	add.s64 	%rd20, %rd4, %rd17;
	ld.global.f32 	%f392, [%rd20];
	st.shared.f32 	[%r51+24576], %f392;
	add.s32 	%r113, %r113, %r8;
	setp.lt.s32 	%p2, %r113, %r7;
	@%p2 bra 	$L__BB6_2;
$L__BB6_3:
	bar.sync 	0;
	setp.ge.s32 	%p3, %r1, %r6;
	mov.f32 	%f1365, 0f00000000;
	@%p3 bra 	$L__BB6_5;
	add.s32 	%r52, %r5, %r1;
	cvt.u64.u32 	%rd21, %r52;
	cvt.s64.s32 	%rd22, %r4;
	add.s64 	%rd23, %rd22, %rd21;
	cvta.to.global.u64 	%rd24, %rd10;
	shl.b64 	%rd25, %rd23, 2;
	add.s64 	%rd26, %rd24, %rd25;
	ld.global.f32 	%f1365, [%rd26];
$L__BB6_5:
	setp.ge.s32 	%p4, %r1, %r6;
	mov.f32 	%f1366, 0f00000000;
	@%p4 bra 	$L__BB6_7;
	shl.b32 	%r53, %r1, 8;
	mov.u32 	%r54, smem;
	add.s32 	%r55, %r54, %r53;
	ld.shared.v4.f32 	{%f395, %f396, %f397, %f398}, [%r55+24576];
	ld.shared.v4.f32 	{%f399, %f400, %f401, %f402}, [%r55+32768];
	fma.rn.f32 	%f403, %f395, %f399, 0f00000000;
	fma.rn.f32 	%f404, %f396, %f400, %f403;
	fma.rn.f32 	%f405, %f397, %f401, %f404;
	fma.rn.f32 	%f406, %f398, %f402, %f405;
	ld.shared.v4.f32 	{%f407, %f408, %f409, %f410}, [%r55+24592];
	ld.shared.v4.f32 	{%f411, %f412, %f413, %f414}, [%r55+32784];
	fma.rn.f32 	%f415, %f407, %f411, %f406;
	fma.rn.f32 	%f416, %f408, %f412, %f415;
	fma.rn.f32 	%f417, %f409, %f413, %f416;
	fma.rn.f32 	%f418, %f410, %f414, %f417;
	ld.shared.v4.f32 	{%f419, %f420, %f421, %f422}, [%r55+24608];
	ld.shared.v4.f32 	{%f423, %f424, %f425, %f426}, [%r55+32800];
	fma.rn.f32 	%f427, %f419, %f423, %f418;
	fma.rn.f32 	%f428, %f420, %f424, %f427;
	fma.rn.f32 	%f429, %f421, %f425, %f428;
	fma.rn.f32 	%f430, %f422, %f426, %f429;
	ld.shared.v4.f32 	{%f431, %f432, %f433, %f434}, [%r55+24624];
	ld.shared.v4.f32 	{%f435, %f436, %f437, %f438}, [%r55+32816];
	fma.rn.f32 	%f439, %f431, %f435, %f430;
	fma.rn.f32 	%f440, %f432, %f436, %f439;
	fma.rn.f32 	%f441, %f433, %f437, %f440;
	fma.rn.f32 	%f442, %f434, %f438, %f441;
	ld.shared.v4.f32 	{%f443, %f444, %f445, %f446}, [%r55+24640];
	ld.shared.v4.f32 	{%f447, %f448, %f449, %f450}, [%r55+32832];
	fma.rn.f32 	%f451, %f443, %f447, %f442;
	fma.rn.f32 	%f452, %f444, %f448, %f451;
	fma.rn.f32 	%f453, %f445, %f449, %f452;
	fma.rn.f32 	%f454, %f446, %f450, %f453;
	ld.shared.v4.f32 	{%f455, %f456, %f457, %f458}, [%r55+24656];
	ld.shared.v4.f32 	{%f459, %f460, %f461, %f462}, [%r55+32848];
	fma.rn.f32 	%f463, %f455, %f459, %f454;
	fma.rn.f32 	%f464, %f456, %f460, %f463;
	fma.rn.f32 	%f465, %f457, %f461, %f464;
	fma.rn.f32 	%f466, %f458, %f462, %f465;
	ld.shared.v4.f32 	{%f467, %f468, %f469, %f470}, [%r55+24672];
	ld.shared.v4.f32 	{%f471, %f472, %f473, %f474}, [%r55+32864];
	fma.rn.f32 	%f475, %f467, %f471, %f466;
	fma.rn.f32 	%f476, %f468, %f472, %f475;
	fma.rn.f32 	%f477, %f469, %f473, %f476;
	fma.rn.f32 	%f478, %f470, %f474, %f477;
	ld.shared.v4.f32 	{%f479, %f480, %f481, %f482}, [%r55+24688];
	ld.shared.v4.f32 	{%f483, %f484, %f485, %f486}, [%r55+32880];
	fma.rn.f32 	%f487, %f479, %f483, %f478;
	fma.rn.f32 	%f488, %f480, %f484, %f487;
	fma.rn.f32 	%f489, %f481, %f485, %f488;
	fma.rn.f32 	%f490, %f482, %f486, %f489;
	ld.shared.v4.f32 	{%f491, %f492, %f493, %f494}, [%r55+24704];
	ld.shared.v4.f32 	{%f495, %f496, %f497, %f498}, [%r55+32896];
	fma.rn.f32 	%f499, %f491, %f495, %f490;
	fma.rn.f32 	%f500, %f492, %f496, %f499;
	fma.rn.f32 	%f501, %f493, %f497, %f500;
	fma.rn.f32 	%f502, %f494, %f498, %f501;
	ld.shared.v4.f32 	{%f503, %f504, %f505, %f506}, [%r55+24720];
	ld.shared.v4.f32 	{%f507, %f508, %f509, %f510}, [%r55+32912];
	fma.rn.f32 	%f511, %f503, %f507, %f502;
	fma.rn.f32 	%f512, %f504, %f508, %f511;
	fma.rn.f32 	%f513, %f505, %f509, %f512;
	fma.rn.f32 	%f514, %f506, %f510, %f513;
	ld.shared.v4.f32 	{%f515, %f516, %f517, %f518}, [%r55+24736];
	ld.shared.v4.f32 	{%f519, %f520, %f521, %f522}, [%r55+32928];
	fma.rn.f32 	%f523, %f515, %f519, %f514;
	fma.rn.f32 	%f524, %f516, %f520, %f523;
	fma.rn.f32 	%f525, %f517, %f521, %f524;
	fma.rn.f32 	%f526, %f518, %f522, %f525;
	ld.shared.v4.f32 	{%f527, %f528, %f529, %f530}, [%r55+24752];
	ld.shared.v4.f32 	{%f531, %f532, %f533, %f534}, [%r55+32944];
	fma.rn.f32 	%f535, %f527, %f531, %f526;
	fma.rn.f32 	%f536, %f528, %f532, %f535;
	fma.rn.f32 	%f537, %f529, %f533, %f536;
	fma.rn.f32 	%f538, %f530, %f534, %f537;
	ld.shared.v4.f32 	{%f539, %f540, %f541, %f542}, [%r55+24768];
	ld.shared.v4.f32 	{%f543, %f544, %f545, %f546}, [%r55+32960];
	fma.rn.f32 	%f547, %f539, %f543, %f538;
	fma.rn.f32 	%f548, %f540, %f544, %f547;
	fma.rn.f32 	%f549, %f541, %f545, %f548;
	fma.rn.f32 	%f550, %f542, %f546, %f549;
	ld.shared.v4.f32 	{%f551, %f552, %f553, %f554}, [%r55+24784];
	ld.shared.v4.f32 	{%f555, %f556, %f557, %f558}, [%r55+32976];
	fma.rn.f32 	%f559, %f551, %f555, %f550;
	fma.rn.f32 	%f560, %f552, %f556, %f559;
	fma.rn.f32 	%f561, %f553, %f557, %f560;
	fma.rn.f32 	%f562, %f554, %f558, %f561;
	ld.shared.v4.f32 	{%f563, %f564, %f565, %f566}, [%r55+24800];
	ld.shared.v4.f32 	{%f567, %f568, %f569, %f570}, [%r55+32992];
	fma.rn.f32 	%f571, %f563, %f567, %f562;
	fma.rn.f32 	%f572, %f564, %f568, %f571;
	fma.rn.f32 	%f573, %f565, %f569, %f572;
	fma.rn.f32 	%f574, %f566, %f570, %f573;
	ld.shared.v4.f32 	{%f575, %f576, %f577, %f578}, [%r55+24816];
	ld.shared.v4.f32 	{%f579, %f580, %f581, %f582}, [%r55+33008];
	fma.rn.f32 	%f583, %f575, %f579, %f574;
	fma.rn.f32 	%f584, %f576, %f580, %f583;
	fma.rn.f32 	%f585, %f577, %f581, %f584;
	fma.rn.f32 	%f1366, %f578, %f582, %f585;
$L__BB6_7:
	ld.param.u32 	%r107, [paged_flash_attention_bwd_64_fp32_small_param_13];
	setp.lt.s32 	%p5, %r107, 1;
	mov.f32 	%f1495, 0f00000000;
	mov.f32 	%f1496, %f1495;
	mov.f32 	%f1497, %f1495;
	mov.f32 	%f1498, %f1495;
	mov.f32 	%f1499, %f1495;
	mov.f32 	%f1500, %f1495;
	mov.f32 	%f1501, %f1495;
	mov.f32 	%f1502, %f1495;
	mov.f32 	%f1503, %f1495;
	mov.f32 	%f1504, %f1495;
	mov.f32 	%f1505, %f1495;
	mov.f32 	%f1506, %f1495;
	mov.f32 	%f1507, %f1495;
	mov.f32 	%f1508, %f1495;
	mov.f32 	%f1509, %f1495;
	mov.f32 	%f1510, %f1495;
	mov.f32 	%f1511, %f1495;
	mov.f32 	%f1512, %f1495;
	mov.f32 	%f1513, %f1495;
	mov.f32 	%f1514, %f1495;
	mov.f32 	%f1515, %f1495;
	mov.f32 	%f1516, %f1495;
	mov.f32 	%f1517, %f1495;
	mov.f32 	%f1518, %f1495;
	mov.f32 	%f1519, %f1495;
	mov.f32 	%f1520, %f1495;
	mov.f32 	%f1521, %f1495;
	mov.f32 	%f1522, %f1495;
	mov.f32 	%f1523, %f1495;
	mov.f32 	%f1524, %f1495;
	mov.f32 	%f1525, %f1495;
	mov.f32 	%f1526, %f1495;
	mov.f32 	%f1527, %f1495;
	mov.f32 	%f1528, %f1495;
	mov.f32 	%f1529, %f1495;
	mov.f32 	%f1530, %f1495;
	mov.f32 	%f1531, %f1495;
	mov.f32 	%f1532, %f1495;
	mov.f32 	%f1533, %f1495;
	mov.f32 	%f1534, %f1495;
	mov.f32 	%f1535, %f1495;
	mov.f32 	%f1536, %f1495;
	mov.f32 	%f1537, %f1495;
	mov.f32 	%f1538, %f1495;
	mov.f32 	%f1539, %f1495;
	mov.f32 	%f1540, %f1495;
	mov.f32 	%f1541, %f1495;
	mov.f32 	%f1542, %f1495;
	mov.f32 	%f1543, %f1495;
	mov.f32 	%f1544, %f1495;
	mov.f32 	%f1545, %f1495;
	mov.f32 	%f1546, %f1495;
	mov.f32 	%f1547, %f1495;
	mov.f32 	%f1548, %f1495;
	mov.f32 	%f1549, %f1495;
	mov.f32 	%f1550, %f1495;
	mov.f32 	%f1551, %f1495;
	mov.f32 	%f1552, %f1495;
	mov.f32 	%f1553, %f1495;
	mov.f32 	%f1554, %f1495;
	mov.f32 	%f1555, %f1495;
	mov.f32 	%f1556, %f1495;
	mov.f32 	%f1557, %f1495;
	mov.f32 	%f1558, %f1495;
	@%p5 bra 	$L__BB6_18;
	mul.lo.s32 	%r11, %r3, %r28;
	mov.b32 	%r114, 0;
	mov.f32 	%f1495, 0f00000000;
	mov.u32 	%r16, %tid.x;
$L__BB6_9:
	ld.param.u32 	%r108, [paged_flash_attention_bwd_64_fp32_small_param_13];
	shl.b32 	%r117, %r114, 5;
	add.s32 	%r57, %r117, 32;
	min.s32 	%r58, %r57, %r108;
	sub.s32 	%r14, %r58, %r117;
	shl.b32 	%r15, %r14, 6;
	setp.ge.s32 	%p6, %r16, %r15;
	@%p6 bra 	$L__BB6_12;
	mov.u32 	%r115, %r16;
$L__BB6_11:
	ld.param.u32 	%r110, [paged_flash_attention_bwd_64_fp32_small_param_15];
	ld.param.u64 	%rd50, [paged_flash_attention_bwd_64_fp32_small_param_6];
	ld.param.u64 	%rd49, [paged_flash_attention_bwd_64_fp32_small_param_2];
	ld.param.u64 	%rd48, [paged_flash_attention_bwd_64_fp32_small_param_1];
	shr.s32 	%r59, %r115, 31;
	shr.u32 	%r60, %r59, 26;
	add.s32 	%r61, %r115, %r60;
	and.b32  	%r62, %r61, -64;
	sub.s32 	%r63, %r115, %r62;
	shr.s32 	%r64, %r61, 6;
	add.s32 	%r65, %r64, %r117;
	div.s32 	%r66, %r65, %r110;
	mul.lo.s32 	%r67, %r66, %r110;
	sub.s32 	%r68, %r65, %r67;
	add.s32 	%r69, %r66, %r11;
	cvta.to.global.u64 	%rd27, %rd50;
	mul.wide.s32 	%rd28, %r69, 4;
	add.s64 	%rd29, %rd27, %rd28;
	ld.global.u32 	%r70, [%rd29];
	mul.lo.s32 	%r71, %r110, %r70;
	shl.b32 	%r72, %r71, 6;
	shl.b32 	%r73, %r68, 6;
	add.s32 	%r74, %r73, %r63;
	add.s32 	%r75, %r74, %r72;
	cvta.to.global.u64 	%rd30, %rd48;
	mul.wide.s32 	%rd31, %r75, 4;
	add.s64 	%rd32, %rd30, %rd31;
	ld.global.nc.f32 	%f588, [%rd32];
	shl.b32 	%r76, %r115, 2;
	mov.u32 	%r77, smem;
	add.s32 	%r78, %r77, %r76;
	st.shared.f32 	[%r78+8192], %f588;
	cvta.to.global.u64 	%rd33, %rd49;
	add.s64 	%rd34, %rd33, %rd31;
	ld.global.nc.f32 	%f589, [%rd34];
	st.shared.f32 	[%r78+16384], %f589;
	mov.u32 	%r79, %ntid.x;
	add.s32 	%r115, %r115, %r79;
	setp.lt.s32 	%p7, %r115, %r15;
	@%p7 bra 	$L__BB6_11;
$L__BB6_12:
	setp.ge.s32 	%p8, %r16, %r6;
	bar.sync 	0;
	setp.lt.s32 	%p9, %r14, 1;
	or.pred  	%p10, %p8, %p9;
	@%p10 bra 	$L__BB6_17;
	mov.u32 	%r82, smem;
	add.s32 	%r116, %r82, 8320;
	mov.b32 	%r118, 0;
$L__BB6_14:
	ld.param.u32 	%r112, [paged_flash_attention_bwd_64_fp32_small_param_17];
	setp.ne.s32 	%p11, %r112, 0;
	mov.u32 	%r83, %ctaid.y;
	shl.b32 	%r84, %r83, 5;
	mov.u32 	%r85, %tid.x;
	add.s32 	%r86, %r84, %r85;
	setp.lt.u32 	%p12, %r86, %r117;
	and.pred  	%p13, %p11, %p12;
	@%p13 bra 	$L__BB6_16;
	ld.param.f32 	%f1364, [paged_flash_attention_bwd_64_fp32_small_param_16];
	ld.param.u32 	%r111, [paged_flash_attention_bwd_64_fp32_small_param_15];
	ld.param.u64 	%rd54, [paged_flash_attention_bwd_64_fp32_small_param_9];
	ld.param.u64 	%rd53, [paged_flash_attention_bwd_64_fp32_small_param_8];
	ld.param.u64 	%rd51, [paged_flash_attention_bwd_64_fp32_small_param_6];
	mov.u32 	%r88, %tid.x;
	shl.b32 	%r89, %r88, 8;
	mov.u32 	%r90, smem;
	add.s32 	%r91, %r90, %r89;
	ld.shared.v4.f32 	{%f590, %f591, %f592, %f593}, [%r91];
	ld.shared.v4.f32 	{%f594, %f595, %f596, %f597}, [%r116+-128];
	fma.rn.f32 	%f598, %f590, %f594, 0f00000000;
	fma.rn.f32 	%f599, %f591, %f595, %f598;
	fma.rn.f32 	%f600, %f592, %f596, %f599;
	fma.rn.f32 	%f601, %f593, %f597, %f600;
	ld.shared.v4.f32 	{%f602, %f603, %f604, %f605}, [%r91+16];
	ld.shared.v4.f32 	{%f606, %f607, %f608, %f609}, [%r116+-112];
	fma.rn.f32 	%f610, %f602, %f606, %f601;
	fma.rn.f32 	%f611, %f603, %f607, %f610;
	fma.rn.f32 	%f612, %f604, %f608, %f611;
	fma.rn.f32 	%f613, %f605, %f609, %f612;
	ld.shared.v4.f32 	{%f614, %f615, %f616, %f617}, [%r91+32];
	ld.shared.v4.f32 	{%f618, %f619, %f620, %f621}, [%r116+-96];
	fma.rn.f32 	%f622, %f614, %f618, %f613;
	fma.rn.f32 	%f623, %f615, %f619, %f622;
	fma.rn.f32 	%f624, %f616, %f620, %f623;
	fma.rn.f32 	%f625, %f617, %f621, %f624;
	ld.shared.v4.f32 	{%f626, %f627, %f628, %f629}, [%r91+48];
	ld.shared.v4.f32 	{%f630, %f631, %f632, %f633}, [%r116+-80];
	fma.rn.f32 	%f634, %f626, %f630, %f625;
	fma.rn.f32 	%f635, %f627, %f631, %f634;
	fma.rn.f32 	%f636, %f628, %f632, %f635;
	fma.rn.f32 	%f637, %f629, %f633, %f636;
	ld.shared.v4.f32 	{%f638, %f639, %f640, %f641}, [%r91+64];
	ld.shared.v4.f32 	{%f642, %f643, %f644, %f645}, [%r116+-64];
	fma.rn.f32 	%f646, %f638, %f642, %f637;
	fma.rn.f32 	%f647, %f639, %f643, %f646;
	fma.rn.f32 	%f648, %f640, %f644, %f647;
	fma.rn.f32 	%f649, %f641, %f645, %f648;
	ld.shared.v4.f32 	{%f650, %f651, %f652, %f653}, [%r91+80];
	ld.shared.v4.f32 	{%f654, %f655, %f656, %f657}, [%r116+-48];
	fma.rn.f32 	%f658, %f650, %f654, %f649;
	fma.rn.f32 	%f659, %f651, %f655, %f658;
	fma.rn.f32 	%f660, %f652, %f656, %f659;
	fma.rn.f32 	%f661, %f653, %f657, %f660;
	ld.shared.v4.f32 	{%f662, %f663, %f664, %f665}, [%r91+96];
	ld.shared.v4.f32 	{%f666, %f667, %f668, %f669}, [%r116+-32];
	fma.rn.f32 	%f670, %f662, %f666, %f661;
	fma.rn.f32 	%f671, %f663, %f667, %f670;
	fma.rn.f32 	%f672, %f664, %f668, %f671;
	fma.rn.f32 	%f673, %f665, %f669, %f672;
	ld.shared.v4.f32 	{%f674, %f675, %f676, %f677}, [%r91+112];
	ld.shared.v4.f32 	{%f678, %f679, %f680, %f681}, [%r116+-16];
	fma.rn.f32 	%f682, %f674, %f678, %f673;
	fma.rn.f32 	%f683, %f675, %f679, %f682;
	fma.rn.f32 	%f684, %f676, %f680, %f683;
	fma.rn.f32 	%f685, %f677, %f681, %f684;
	ld.shared.v4.f32 	{%f686, %f687, %f688, %f689}, [%r91+128];
	ld.shared.v4.f32 	{%f690, %f691, %f692, %f693}, [%r116];
	fma.rn.f32 	%f694, %f686, %f690, %f685;
	fma.rn.f32 	%f695, %f687, %f691, %f694;
	fma.rn.f32 	%f696, %f688, %f692, %f695;
	fma.rn.f32 	%f697, %f689, %f693, %f696;
	ld.shared.v4.f32 	{%f698, %f699, %f700, %f701}, [%r91+144];
	ld.shared.v4.f32 	{%f702, %f703, %f704, %f705}, [%r116+16];
	fma.rn.f32 	%f706, %f698, %f702, %f697;
	fma.rn.f32 	%f707, %f699, %f703, %f706;
	fma.rn.f32 	%f708, %f700, %f704, %f707;
	fma.rn.f32 	%f709, %f701, %f705, %f708;
	ld.shared.v4.f32 	{%f710, %f711, %f712, %f713}, [%r91+160];
	ld.shared.v4.f32 	{%f714, %f715, %f716, %f717}, [%r116+32];
	fma.rn.f32 	%f718, %f710, %f714, %f709;
	fma.rn.f32 	%f719, %f711, %f715, %f718;
	fma.rn.f32 	%f720, %f712, %f716, %f719;
	fma.rn.f32 	%f721, %f713, %f717, %f720;
	ld.shared.v4.f32 	{%f722, %f723, %f724, %f725}, [%r91+176];
	ld.shared.v4.f32 	{%f726, %f727, %f728, %f729}, [%r116+48];
	fma.rn.f32 	%f730, %f722, %f726, %f721;
	fma.rn.f32 	%f731, %f723, %f727, %f730;
	fma.rn.f32 	%f732, %f724, %f728, %f731;
	fma.rn.f32 	%f733, %f725, %f729, %f732;
	ld.shared.v4.f32 	{%f734, %f735, %f736, %f737}, [%r91+192];
	ld.shared.v4.f32 	{%f738, %f739, %f740, %f741}, [%r116+64];
	fma.rn.f32 	%f742, %f734, %f738, %f733;
	fma.rn.f32 	%f743, %f735, %f739, %f742;
	fma.rn.f32 	%f744, %f736, %f740, %f743;
	fma.rn.f32 	%f745, %f737, %f741, %f744;
	ld.shared.v4.f32 	{%f746, %f747, %f748, %f749}, [%r91+208];
	ld.shared.v4.f32 	{%f750, %f751, %f752, %f753}, [%r116+80];
	fma.rn.f32 	%f754, %f746, %f750, %f745;
	fma.rn.f32 	%f755, %f747, %f751, %f754;
	fma.rn.f32 	%f756, %f748, %f752, %f755;
	fma.rn.f32 	%f757, %f749, %f753, %f756;
	ld.shared.v4.f32 	{%f758, %f759, %f760, %f761}, [%r91+224];
	ld.shared.v4.f32 	{%f762, %f763, %f764, %f765}, [%r116+96];
	fma.rn.f32 	%f766, %f758, %f762, %f757;
	fma.rn.f32 	%f767, %f759, %f763, %f766;
	fma.rn.f32 	%f768, %f760, %f764, %f767;
	fma.rn.f32 	%f769, %f761, %f765, %f768;
	ld.shared.v4.f32 	{%f770, %f771, %f772, %f773}, [%r91+240];
	ld.shared.v4.f32 	{%f774, %f775, %f776, %f777}, [%r116+112];
	fma.rn.f32 	%f778, %f770, %f774, %f769;
	fma.rn.f32 	%f779, %f771, %f775, %f778;
	fma.rn.f32 	%f780, %f772, %f776, %f779;
	fma.rn.f32 	%f781, %f773, %f777, %f780;
	mul.f32 	%f782, %f1364, %f781;
	sub.f32 	%f783, %f782, %f1365;
	mul.f32 	%f784, %f783, 0f3FB8AA3B;
	ex2.approx.f32 	%f785, %f784;
	ld.shared.v4.f32 	{%f786, %f787, %f788, %f789}, [%r91+24576];
	ld.shared.v4.f32 	{%f790, %f791, %f792, %f793}, [%r116+8064];
	fma.rn.f32 	%f794, %f786, %f790, 0f00000000;
	fma.rn.f32 	%f795, %f787, %f791, %f794;
	fma.rn.f32 	%f796, %f788, %f792, %f795;
	fma.rn.f32 	%f797, %f789, %f793, %f796;
	ld.shared.v4.f32 	{%f798, %f799, %f800, %f801}, [%r91+24592];
	ld.shared.v4.f32 	{%f802, %f803, %f804, %f805}, [%r116+8080];
	fma.rn.f32 	%f806, %f798, %f802, %f797;
	fma.rn.f32 	%f807, %f799, %f803, %f806;
	fma.rn.f32 	%f808, %f800, %f804, %f807;
	fma.rn.f32 	%f809, %f801, %f805, %f808;
	ld.shared.v4.f32 	{%f810, %f811, %f812, %f813}, [%r91+24608];
	ld.shared.v4.f32 	{%f814, %f815, %f816, %f817}, [%r116+8096];
	fma.rn.f32 	%f818, %f810, %f814, %f809;
	fma.rn.f32 	%f819, %f811, %f815, %f818;
	fma.rn.f32 	%f820, %f812, %f816, %f819;
	fma.rn.f32 	%f821, %f813, %f817, %f820;
	ld.shared.v4.f32 	{%f822, %f823, %f824, %f825}, [%r91+24624];
	ld.shared.v4.f32 	{%f826, %f827, %f828, %f829}, [%r116+8112];
	fma.rn.f32 	%f830, %f822, %f826, %f821;
	fma.rn.f32 	%f831, %f823, %f827, %f830;
	fma.rn.f32 	%f832, %f824, %f828, %f831;
	fma.rn.f32 	%f833, %f825, %f829, %f832;
	ld.shared.v4.f32 	{%f834, %f835, %f836, %f837}, [%r91+24640];
	ld.shared.v4.f32 	{%f838, %f839, %f840, %f841}, [%r116+8128];
	fma.rn.f32 	%f842, %f834, %f838, %f833;
	fma.rn.f32 	%f843, %f835, %f839, %f842;
	fma.rn.f32 	%f844, %f836, %f840, %f843;
	fma.rn.f32 	%f845, %f837, %f841, %f844;
	ld.shared.v4.f32 	{%f846, %f847, %f848, %f849}, [%r91+24656];
	ld.shared.v4.f32 	{%f850, %f851, %f852, %f853}, [%r116+8144];
	fma.rn.f32 	%f854, %f846, %f850, %f845;
	fma.rn.f32 	%f855, %f847, %f851, %f854;
	fma.rn.f32 	%f856, %f848, %f852, %f855;
	fma.rn.f32 	%f857, %f849, %f853, %f856;
	ld.shared.v4.f32 	{%f858, %f859, %f860, %f861}, [%r91+24672];
	ld.shared.v4.f32 	{%f862, %f863, %f864, %f865}, [%r116+8160];
	fma.rn.f32 	%f866, %f858, %f862, %f857;
	fma.rn.f32 	%f867, %f859, %f863, %f866;
	fma.rn.f32 	%f868, %f860, %f864, %f867;
	fma.rn.f32 	%f869, %f861, %f865, %f868;
	ld.shared.v4.f32 	{%f870, %f871, %f872, %f873}, [%r91+24688];
	ld.shared.v4.f32 	{%f874, %f875, %f876, %f877}, [%r116+8176];
	fma.rn.f32 	%f878, %f870, %f874, %f869;
	fma.rn.f32 	%f879, %f871, %f875, %f878;
	fma.rn.f32 	%f880, %f872, %f876, %f879;
	fma.rn.f32 	%f881, %f873, %f877, %f880;
	ld.shared.v4.f32 	{%f882, %f883, %f884, %f885}, [%r91+24704];
	ld.shared.v4.f32 	{%f886, %f887, %f888, %f889}, [%r116+8192];
	fma.rn.f32 	%f890, %f882, %f886, %f881;
	fma.rn.f32 	%f891, %f883, %f887, %f890;
	fma.rn.f32 	%f892, %f884, %f888, %f891;
	fma.rn.f32 	%f893, %f885, %f889, %f892;
	ld.shared.v4.f32 	{%f894, %f895, %f896, %f897}, [%r91+24720];
	ld.shared.v4.f32 	{%f898, %f899, %f900, %f901}, [%r116+8208];
	fma.rn.f32 	%f902, %f894, %f898, %f893;
	fma.rn.f32 	%f903, %f895, %f899, %f902;
	fma.rn.f32 	%f904, %f896, %f900, %f903;
	fma.rn.f32 	%f905, %f897, %f901, %f904;
	ld.shared.v4.f32 	{%f906, %f907, %f908, %f909}, [%r91+24736];
	ld.shared.v4.f32 	{%f910, %f911, %f912, %f913}, [%r116+8224];
	fma.rn.f32 	%f914, %f906, %f910, %f905;
	fma.rn.f32 	%f915, %f907, %f911, %f914;
	fma.rn.f32 	%f916, %f908, %f912, %f915;
	fma.rn.f32 	%f917, %f909, %f913, %f916;
	ld.shared.v4.f32 	{%f918, %f919, %f920, %f921}, [%r91+24752];
	ld.shared.v4.f32 	{%f922, %f923, %f924, %f925}, [%r116+8240];
	fma.rn.f32 	%f926, %f918, %f922, %f917;
	fma.rn.f32 	%f927, %f919, %f923, %f926;
	fma.rn.f32 	%f928, %f920, %f924, %f927;
	fma.rn.f32 	%f929, %f921, %f925, %f928;
	ld.shared.v4.f32 	{%f930, %f931, %f932, %f933}, [%r91+24768];
	ld.shared.v4.f32 	{%f934, %f935, %f936, %f937}, [%r116+8256];
	fma.rn.f32 	%f938, %f930, %f934, %f929;
	fma.rn.f32 	%f939, %f931, %f935, %f938;
	fma.rn.f32 	%f940, %f932, %f936, %f939;
	fma.rn.f32 	%f941, %f933, %f937, %f940;
	ld.shared.v4.f32 	{%f942, %f943, %f944, %f945}, [%r91+24784];
	ld.shared.v4.f32 	{%f946, %f947, %f948, %f949}, [%r116+8272];
	fma.rn.f32 	%f950, %f942, %f946, %f941;
	fma.rn.f32 	%f951, %f943, %f947, %f950;
	fma.rn.f32 	%f952, %f944, %f948, %f951;
	fma.rn.f32 	%f953, %f945, %f949, %f952;
	ld.shared.v4.f32 	{%f954, %f955, %f956, %f957}, [%r91+24800];
	ld.shared.v4.f32 	{%f958, %f959, %f960, %f961}, [%r116+8288];
	fma.rn.f32 	%f962, %f954, %f958, %f953;
	fma.rn.f32 	%f963, %f955, %f959, %f962;
	fma.rn.f32 	%f964, %f956, %f960, %f963;
	fma.rn.f32 	%f965, %f957, %f961, %f964;
	ld.shared.v4.f32 	{%f966, %f967, %f968, %f969}, [%r91+24816];
	ld.shared.v4.f32 	{%f970, %f971, %f972, %f973}, [%r116+8304];
	fma.rn.f32 	%f974, %f966, %f970, %f965;
	fma.rn.f32 	%f975, %f967, %f971, %f974;
	fma.rn.f32 	%f976, %f968, %f972, %f975;
	fma.rn.f32 	%f977, %f969, %f973, %f976;
	sub.f32 	%f978, %f977, %f1366;
	mul.f32 	%f979, %f785, %f978;
	mul.f32 	%f980, %f1364, %f979;
	fma.rn.f32 	%f1558, %f980, %f594, %f1558;
	fma.rn.f32 	%f1557, %f980, %f595, %f1557;
	fma.rn.f32 	%f1556, %f980, %f596, %f1556;
	fma.rn.f32 	%f1555, %f980, %f597, %f1555;
	fma.rn.f32 	%f1554, %f980, %f606, %f1554;
	fma.rn.f32 	%f1553, %f980, %f607, %f1553;
	fma.rn.f32 	%f1552, %f980, %f608, %f1552;
	fma.rn.f32 	%f1551, %f980, %f609, %f1551;
	fma.rn.f32 	%f1550, %f980, %f618, %f1550;
	fma.rn.f32 	%f1549, %f980, %f619, %f1549;
	fma.rn.f32 	%f1548, %f980, %f620, %f1548;
	fma.rn.f32 	%f1547, %f980, %f621, %f1547;
	fma.rn.f32 	%f1546, %f980, %f630, %f1546;
	fma.rn.f32 	%f1545, %f980, %f631, %f1545;
	fma.rn.f32 	%f1544, %f980, %f632, %f1544;
	fma.rn.f32 	%f1543, %f980, %f633, %f1543;
	fma.rn.f32 	%f1542, %f980, %f642, %f1542;
	fma.rn.f32 	%f1541, %f980, %f643, %f1541;
	fma.rn.f32 	%f1540, %f980, %f644, %f1540;
	fma.rn.f32 	%f1539, %f980, %f645, %f1539;
	fma.rn.f32 	%f1538, %f980, %f654, %f1538;
	fma.rn.f32 	%f1537, %f980, %f655, %f1537;
	fma.rn.f32 	%f1536, %f980, %f656, %f1536;
	fma.rn.f32 	%f1535, %f980, %f657, %f1535;
	fma.rn.f32 	%f1534, %f980, %f666, %f1534;
	fma.rn.f32 	%f1533, %f980, %f667, %f1533;
	fma.rn.f32 	%f1532, %f980, %f668, %f1532;
	fma.rn.f32 	%f1531, %f980, %f669, %f1531;
	fma.rn.f32 	%f1530, %f980, %f678, %f1530;
	fma.rn.f32 	%f1529, %f980, %f679, %f1529;
	fma.rn.f32 	%f1528, %f980, %f680, %f1528;
	fma.rn.f32 	%f1527, %f980, %f681, %f1527;
	fma.rn.f32 	%f1526, %f980, %f690, %f1526;
	fma.rn.f32 	%f1525, %f980, %f691, %f1525;
	fma.rn.f32 	%f1524, %f980, %f692, %f1524;
	fma.rn.f32 	%f1523, %f980, %f693, %f1523;
	fma.rn.f32 	%f1522, %f980, %f702, %f1522;
	fma.rn.f32 	%f1521, %f980, %f703, %f1521;
	fma.rn.f32 	%f1520, %f980, %f704, %f1520;
	fma.rn.f32 	%f1519, %f980, %f705, %f1519;
	fma.rn.f32 	%f1518, %f980, %f714, %f1518;
	fma.rn.f32 	%f1517, %f980, %f715, %f1517;
	fma.rn.f32 	%f1516, %f980, %f716, %f1516;
	fma.rn.f32 	%f1515, %f980, %f717, %f1515;
	fma.rn.f32 	%f1514, %f980, %f726, %f1514;
	fma.rn.f32 	%f1513, %f980, %f727, %f1513;
	fma.rn.f32 	%f1512, %f980, %f728, %f1512;
	fma.rn.f32 	%f1511, %f980, %f729, %f1511;
	fma.rn.f32 	%f1510, %f980, %f738, %f1510;
	fma.rn.f32 	%f1509, %f980, %f739, %f1509;
	fma.rn.f32 	%f1508, %f980, %f740, %f1508;
	fma.rn.f32 	%f1507, %f980, %f741, %f1507;
	fma.rn.f32 	%f1506, %f980, %f750, %f1506;
	fma.rn.f32 	%f1505, %f980, %f751, %f1505;
	fma.rn.f32 	%f1504, %f980, %f752, %f1504;
	fma.rn.f32 	%f1503, %f980, %f753, %f1503;
	fma.rn.f32 	%f1502, %f980, %f762, %f1502;
	fma.rn.f32 	%f1501, %f980, %f763, %f1501;
	fma.rn.f32 	%f1500, %f980, %f764, %f1500;
	fma.rn.f32 	%f1499, %f980, %f765, %f1499;
	fma.rn.f32 	%f1498, %f980, %f774, %f1498;
	fma.rn.f32 	%f1497, %f980, %f775, %f1497;
	fma.rn.f32 	%f1496, %f980, %f776, %f1496;
	fma.rn.f32 	%f1495, %f980, %f777, %f1495;
	div.s32 	%r92, %r117, %r111;
	mul.lo.s32 	%r93, %r92, %r111;
	sub.s32 	%r94, %r117, %r93;
	add.s32 	%r95, %r92, %r11;
	cvta.to.global.u64 	%rd35, %rd51;
	mul.wide.s32 	%rd36, %r95, 4;
	add.s64 	%rd37, %rd35, %rd36;
	ld.global.u32 	%r96, [%rd37];
	mul.lo.s32 	%r97, %r111, %r96;
	shl.b32 	%r98, %r97, 6;
	shl.b32 	%r99, %r94, 6;
	add.s32 	%r100, %r98, %r99;
	cvta.to.global.u64 	%rd38, %rd53;
	mul.wide.s32 	%rd39, %r100, 4;
	add.s64 	%rd40, %rd38, %rd39;
	mul.f32 	%f981, %f980, %f590;
	atom.global.add.f32 	%f982, [%rd40], %f981;
	cvta.to.global.u64 	%rd41, %rd54;
	add.s64 	%rd42, %rd41, %rd39;
	ld.shared.f32 	%f983, [%r91+24576];
	mul.f32 	%f984, %f785, %f983;
	atom.global.add.f32 	%f985, [%rd42], %f984;
	ld.shared.f32 	%f986, [%r91+4];
	mul.f32 	%f987, %f980, %f986;
	atom.global.add.f32 	%f988, [%rd40+4], %f987;
	ld.shared.f32 	%f989, [%r91+24580];
	mul.f32 	%f990, %f785, %f989;
	atom.global.add.f32 	%f991, [%rd42+4], %f990;
	ld.shared.f32 	%f992, [%r91+8];
	mul.f32 	%f993, %f980, %f992;
	atom.global.add.f32 	%f994, [%rd40+8], %f993;
	ld.shared.f32 	%f995, [%r91+24584];
	mul.f32 	%f996, %f785, %f995;
	atom.global.add.f32 	%f997, [%rd42+8], %f996;
	ld.shared.f32 	%f998, [%r91+12];
	mul.f32 	%f999, %f980, %f998;
	atom.global.add.f32 	%f1000, [%rd40+12], %f999;
	ld.shared.f32 	%f1001, [%r91+24588];
	mul.f32 	%f1002, %f785, %f1001;
	atom.global.add.f32 	%f1003, [%rd42+12], %f1002;
	ld.shared.f32 	%f1004, [%r91+16];
	mul.f32 	%f1005, %f980, %f1004;
	atom.global.add.f32 	%f1006, [%rd40+16], %f1005;
	ld.shared.f32 	%f1007, [%r91+24592];
	mul.f32 	%f1008, %f785, %f1007;
	atom.global.add.f32 	%f1009, [%rd42+16], %f1008;
	ld.shared.f32 	%f1010, [%r91+20];
	mul.f32 	%f1011, %f980, %f1010;
	atom.global.add.f32 	%f1012, [%rd40+20], %f1011;
	ld.shared.f32 	%f1013, [%r91+24596];
	mul.f32 	%f1014, %f785, %f1013;
	atom.global.add.f32 	%f1015, [%rd42+20], %f1014;
	ld.shared.f32 	%f1016, [%r91+24];
	mul.f32 	%f1017, %f980, %f1016;
	atom.global.add.f32 	%f1018, [%rd40+24], %f1017;
	ld.shared.f32 	%f1019, [%r91+24600];
	mul.f32 	%f1020, %f785, %f1019;
	atom.global.add.f32 	%f1021, [%rd42+24], %f1020;
	ld.shared.f32 	%f1022, [%r91+28];
	mul.f32 	%f1023, %f980, %f1022;
	atom.global.add.f32 	%f1024, [%rd40+28], %f1023;
	ld.shared.f32 	%f1025, [%r91+24604];
	mul.f32 	%f1026, %f785, %f1025;
	atom.global.add.f32 	%f1027, [%rd42+28], %f1026;
	ld.shared.f32 	%f1028, [%r91+32];
	mul.f32 	%f1029, %f980, %f1028;
	atom.global.add.f32 	%f1030, [%rd40+32], %f1029;
	ld.shared.f32 	%f1031, [%r91+24608];
	mul.f32 	%f1032, %f785, %f1031;
	atom.global.add.f32 	%f1033, [%rd42+32], %f1032;
	ld.shared.f32 	%f1034, [%r91+36];
	mul.f32 	%f1035, %f980, %f1034;
	atom.global.add.f32 	%f1036, [%rd40+36], %f1035;
	ld.shared.f32 	%f1037, [%r91+24612];
	mul.f32 	%f1038, %f785, %f1037;
	atom.global.add.f32 	%f1039, [%rd42+36], %f1038;
	ld.shared.f32 	%f1040, [%r91+40];
	mul.f32 	%f1041, %f980, %f1040;
	atom.global.add.f32 	%f1042, [%rd40+40], %f1041;
	ld.shared.f32 	%f1043, [%r91+24616];
	mul.f32 	%f1044, %f785, %f1043;
	atom.global.add.f32 	%f1045, [%rd42+40], %f1044;
	ld.shared.f32 	%f1046, [%r91+44];
	mul.f32 	%f1047, %f980, %f1046;
	atom.global.add.f32 	%f1048, [%rd40+44], %f1047;
	ld.shared.f32 	%f1049, [%r91+24620];
	mul.f32 	%f1050, %f785, %f1049;
	atom.global.add.f32 	%f1051, [%rd42+44], %f1050;
	ld.shared.f32 	%f1052, [%r91+48];
	mul.f32 	%f1053, %f980, %f1052;
	atom.global.add.f32 	%f1054, [%rd40+48], %f1053;
	ld.shared.f32 	%f1055, [%r91+24624];
	mul.f32 	%f1056, %f785, %f1055;
	atom.global.add.f32 	%f1057, [%rd42+48], %f1056;
	ld.shared.f32 	%f1058, [%r91+52];
	mul.f32 	%f1059, %f980, %f1058;
	atom.global.add.f32 	%f1060, [%rd40+52], %f1059;
	ld.shared.f32 	%f1061, [%r91+24628];
	mul.f32 	%f1062, %f785, %f1061;
	atom.global.add.f32 	%f1063, [%rd42+52], %f1062;
	ld.shared.f32 	%f1064, [%r91+56];
	mul.f32 	%f1065, %f980, %f1064;
	atom.global.add.f32 	%f1066, [%rd40+56], %f1065;
	ld.shared.f32 	%f1067, [%r91+24632];
	mul.f32 	%f1068, %f785, %f1067;
	atom.global.add.f32 	%f1069, [%rd42+56], %f1068;
	ld.shared.f32 	%f1070, [%r91+60];
	mul.f32 	%f1071, %f980, %f1070;
	atom.global.add.f32 	%f1072, [%rd40+60], %f1071;
	ld.shared.f32 	%f1073, [%r91+24636];
	mul.f32 	%f1074, %f785, %f1073;
	atom.global.add.f32 	%f1075, [%rd42+60], %f1074;
	ld.shared.f32 	%f1076, [%r91+64];
	mul.f32 	%f1077, %f980, %f1076;
	atom.global.add.f32 	%f1078, [%rd40+64], %f1077;
	ld.shared.f32 	%f1079, [%r91+24640];
	mul.f32 	%f1080, %f785, %f1079;
	atom.global.add.f32 	%f1081, [%rd42+64], %f1080;
	ld.shared.f32 	%f1082, [%r91+68];
	mul.f32 	%f1083, %f980, %f1082;
	atom.global.add.f32 	%f1084, [%rd40+68], %f1083;
	ld.shared.f32 	%f1085, [%r91+24644];
	mul.f32 	%f1086, %f785, %f1085;
	atom.global.add.f32 	%f1087, [%rd42+68], %f1086;
	ld.shared.f32 	%f1088, [%r91+72];
	mul.f32 	%f1089, %f980, %f1088;
	atom.global.add.f32 	%f1090, [%rd40+72], %f1089;
	ld.shared.f32 	%f1091, [%r91+24648];
	mul.f32 	%f1092, %f785, %f1091;
	atom.global.add.f32 	%f1093, [%rd42+72], %f1092;
	ld.shared.f32 	%f1094, [%r91+76];
	mul.f32 	%f1095, %f980, %f1094;
	atom.global.add.f32 	%f1096, [%rd40+76], %f1095;
	ld.shared.f32 	%f1097, [%r91+24652];
	mul.f32 	%f1098, %f785, %f1097;
	atom.global.add.f32 	%f1099, [%rd42+76], %f1098;
	ld.shared.f32 	%f1100, [%r91+80];
	mul.f32 	%f1101, %f980, %f1100;
	atom.global.add.f32 	%f1102, [%rd40+80], %f1101;
	ld.shared.f32 	%f1103, [%r91+24656];
	mul.f32 	%f1104, %f785, %f1103;
	atom.global.add.f32 	%f1105, [%rd42+80], %f1104;
	ld.shared.f32 	%f1106, [%r91+84];
	mul.f32 	%f1107, %f980, %f1106;
	atom.global.add.f32 	%f1108, [%rd40+84], %f1107;
	ld.shared.f32 	%f1109, [%r91+24660];
	mul.f32 	%f1110, %f785, %f1109;
	atom.global.add.f32 	%f1111, [%rd42+84], %f1110;
	ld.shared.f32 	%f1112, [%r91+88];
	mul.f32 	%f1113, %f980, %f1112;
	atom.global.add.f32 	%f1114, [%rd40+88], %f1113;
	ld.shared.f32 	%f1115, [%r91+24664];
	mul.f32 	%f1116, %f785, %f1115;
	atom.global.add.f32 	%f1117, [%rd42+88], %f1116;
	ld.shared.f32 	%f1118, [%r91+92];
	mul.f32 	%f1119, %f980, %f1118;
	atom.global.add.f32 	%f1120, [%rd40+92], %f1119;
	ld.shared.f32 	%f1121, [%r91+24668];
	mul.f32 	%f1122, %f785, %f1121;
	atom.global.add.f32 	%f1123, [%rd42+92], %f1122;
	ld.shared.f32 	%f1124, [%r91+96];
	mul.f32 	%f1125, %f980, %f1124;
	atom.global.add.f32 	%f1126, [%rd40+96], %f1125;
	ld.shared.f32 	%f1127, [%r91+24672];
	mul.f32 	%f1128, %f785, %f1127;
	atom.global.add.f32 	%f1129, [%rd42+96], %f1128;
	ld.shared.f32 	%f1130, [%r91+100];
	mul.f32 	%f1131, %f980, %f1130;
	atom.global.add.f32 	%f1132, [%rd40+100], %f1131;
	ld.shared.f32 	%f1133, [%r91+24676];
	mul.f32 	%f1134, %f785, %f1133;
	atom.global.add.f32 	%f1135, [%rd42+100], %f1134;
	ld.shared.f32 	%f1136, [%r91+104];
	mul.f32 	%f1137, %f980, %f1136;
	atom.global.add.f32 	%f1138, [%rd40+104], %f1137;
	ld.shared.f32 	%f1139, [%r91+24680];
	mul.f32 	%f1140, %f785, %f1139;
	atom.global.add.f32 	%f1141, [%rd42+104], %f1140;
	ld.shared.f32 	%f1142, [%r91+108];
	mul.f32 	%f1143, %f980, %f1142;
	atom.global.add.f32 	%f1144, [%rd40+108], %f1143;
	ld.shared.f32 	%f1145, [%r91+24684];
	mul.f32 	%f1146, %f785, %f1145;
	atom.global.add.f32 	%f1147, [%rd42+108], %f1146;
	ld.shared.f32 	%f1148, [%r91+112];
	mul.f32 	%f1149, %f980, %f1148;
	atom.global.add.f32 	%f1150, [%rd40+112], %f1149;
	ld.shared.f32 	%f1151, [%r91+24688];
	mul.f32 	%f1152, %f785, %f1151;
	atom.global.add.f32 	%f1153, [%rd42+112], %f1152;
	ld.shared.f32 	%f1154, [%r91+116];
	mul.f32 	%f1155, %f980, %f1154;
	atom.global.add.f32 	%f1156, [%rd40+116], %f1155;
	ld.shared.f32 	%f1157, [%r91+24692];
	mul.f32 	%f1158, %f785, %f1157;
	atom.global.add.f32 	%f1159, [%rd42+116], %f1158;
	ld.shared.f32 	%f1160, [%r91+120];
	mul.f32 	%f1161, %f980, %f1160;
	atom.global.add.f32 	%f1162, [%rd40+120], %f1161;
	ld.shared.f32 	%f1163, [%r91+24696];
	mul.f32 	%f1164, %f785, %f1163;
	atom.global.add.f32 	%f1165, [%rd42+120], %f1164;
	ld.shared.f32 	%f1166, [%r91+124];
	mul.f32 	%f1167, %f980, %f1166;
	atom.global.add.f32 	%f1168, [%rd40+124], %f1167;
	ld.shared.f32 	%f1169, [%r91+24700];
	mul.f32 	%f1170, %f785, %f1169;
	atom.global.add.f32 	%f1171, [%rd42+124], %f1170;
	ld.shared.f32 	%f1172, [%r91+128];
	mul.f32 	%f1173, %f980, %f1172;
	atom.global.add.f32 	%f1174, [%rd40+128], %f1173;
	ld.shared.f32 	%f1175, [%r91+24704];
	mul.f32 	%f1176, %f785, %f1175;
	atom.global.add.f32 	%f1177, [%rd42+128], %f1176;
	ld.shared.f32 	%f1178, [%r91+132];
	mul.f32 	%f1179, %f980, %f1178;
	atom.global.add.f32 	%f1180, [%rd40+132], %f1179;
	ld.shared.f32 	%f1181, [%r91+24708];
	mul.f32 	%f1182, %f785, %f1181;
	atom.global.add.f32 	%f1183, [%rd42+132], %f1182;
	ld.shared.f32 	%f1184, [%r91+136];
	mul.f32 	%f1185, %f980, %f1184;
	atom.global.add.f32 	%f1186, [%rd40+136], %f1185;
	ld.shared.f32 	%f1187, [%r91+24712];
	mul.f32 	%f1188, %f785, %f1187;
	atom.global.add.f32 	%f1189, [%rd42+136], %f1188;
	ld.shared.f32 	%f1190, [%r91+140];
	mul.f32 	%f1191, %f980, %f1190;
	atom.global.add.f32 	%f1192, [%rd40+140], %f1191;
	ld.shared.f32 	%f1193, [%r91+24716];
	mul.f32 	%f1194, %f785, %f1193;
	atom.global.add.f32 	%f1195, [%rd42+140], %f1194;
	ld.shared.f32 	%f1196, [%r91+144];
	mul.f32 	%f1197, %f980, %f1196;
	atom.global.add.f32 	%f1198, [%rd40+144], %f1197;
	ld.shared.f32 	%f1199, [%r91+24720];
	mul.f32 	%f1200, %f785, %f1199;
	atom.global.add.f32 	%f1201, [%rd42+144], %f1200;
	ld.shared.f32 	%f1202, [%r91+148];
	mul.f32 	%f1203, %f980, %f1202;
	atom.global.add.f32 	%f1204, [%rd40+148], %f1203;
	ld.shared.f32 	%f1205, [%r91+24724];
	mul.f32 	%f1206, %f785, %f1205;
	atom.global.add.f32 	%f1207, [%rd42+148], %f1206;
	ld.shared.f32 	%f1208, [%r91+152];
	mul.f32 	%f1209, %f980, %f1208;
	atom.global.add.f32 	%f1210, [%rd40+152], %f1209;
	ld.shared.f32 	%f1211, [%r91+24728];
	mul.f32 	%f1212, %f785, %f1211;
	atom.global.add.f32 	%f1213, [%rd42+152], %f1212;
	ld.shared.f32 	%f1214, [%r91+156];
	mul.f32 	%f1215, %f980, %f1214;
	atom.global.add.f32 	%f1216, [%rd40+156], %f1215;
	ld.shared.f32 	%f1217, [%r91+24732];
	mul.f32 	%f1218, %f785, %f1217;
	atom.global.add.f32 	%f1219, [%rd42+156], %f1218;
	ld.shared.f32 	%f1220, [%r91+160];
	mul.f32 	%f1221, %f980, %f1220;
	atom.global.add.f32 	%f1222, [%rd40+160], %f1221;
	ld.shared.f32 	%f1223, [%r91+24736];
	mul.f32 	%f1224, %f785, %f1223;
	atom.global.add.f32 	%f1225, [%rd42+160], %f1224;
	ld.shared.f32 	%f1226, [%r91+164];
	mul.f32 	%f1227, %f980, %f1226;
	atom.global.add.f32 	%f1228, [%rd40+164], %f1227;
	ld.shared.f32 	%f1229, [%r91+24740];
	mul.f32 	%f1230, %f785, %f1229;
	atom.global.add.f32 	%f1231, [%rd42+164], %f1230;
	ld.shared.f32 	%f1232, [%r91+168];
	mul.f32 	%f1233, %f980, %f1232;
	atom.global.add.f32 	%f1234, [%rd40+168], %f1233;
	ld.shared.f32 	%f1235, [%r91+24744];
	mul.f32 	%f1236, %f785, %f1235;
	atom.global.add.f32 	%f1237, [%rd42+168], %f1236;
	ld.shared.f32 	%f1238, [%r91+172];
	mul.f32 	%f1239, %f980, %f1238;
	atom.global.add.f32 	%f1240, [%rd40+172], %f1239;
	ld.shared.f32 	%f1241, [%r91+24748];
	mul.f32 	%f1242, %f785, %f1241;
	atom.global.add.f32 	%f1243, [%rd42+172], %f1242;
	ld.shared.f32 	%f1244, [%r91+176];
	mul.f32 	%f1245, %f980, %f1244;
	atom.global.add.f32 	%f1246, [%rd40+176], %f1245;
	ld.shared.f32 	%f1247, [%r91+24752];
	mul.f32 	%f1248, %f785, %f1247;
	atom.global.add.f32 	%f1249, [%rd42+176], %f1248;
	ld.shared.f32 	%f1250, [%r91+180];
	mul.f32 	%f1251, %f980, %f1250;
	atom.global.add.f32 	%f1252, [%rd40+180], %f1251;
	ld.shared.f32 	%f1253, [%r91+24756];
	mul.f32 	%f1254, %f785, %f1253;
	atom.global.add.f32 	%f1255, [%rd42+180], %f1254;
	ld.shared.f32 	%f1256, [%r91+184];
	mul.f32 	%f1257, %f980, %f1256;
	atom.global.add.f32 	%f1258, [%rd40+184], %f1257;
	ld.shared.f32 	%f1259, [%r91+24760];
	mul.f32 	%f1260, %f785, %f1259;
	atom.global.add.f32 	%f1261, [%rd42+184], %f1260;
	ld.shared.f32 	%f1262, [%r91+188];
	mul.f32 	%f1263, %f980, %f1262;
	atom.global.add.f32 	%f1264, [%rd40+188], %f1263;
	ld.shared.f32 	%f1265, [%r91+24764];
	mul.f32 	%f1266, %f785, %f1265;
	atom.global.add.f32 	%f1267, [%rd42+188], %f1266;
	ld.shared.f32 	%f1268, [%r91+192];
	mul.f32 	%f1269, %f980, %f1268;
	atom.global.add.f32 	%f1270, [%rd40+192], %f1269;
	ld.shared.f32 	%f1271, [%r91+24768];
	mul.f32 	%f1272, %f785, %f1271;
	atom.global.add.f32 	%f1273, [%rd42+192], %f1272;
	ld.shared.f32 	%f1274, [%r91+196];
	mul.f32 	%f1275, %f980, %f1274;
	atom.global.add.f32 	%f1276, [%rd40+196], %f1275;
	ld.shared.f32 	%f1277, [%r91+24772];
	mul.f32 	%f1278, %f785, %f1277;
	atom.global.add.f32 	%f1279, [%rd42+196], %f1278;
	ld.shared.f32 	%f1280, [%r91+200];
	mul.f32 	%f1281, %f980, %f1280;
	atom.global.add.f32 	%f1282, [%rd40+200], %f1281;
	ld.shared.f32 	%f1283, [%r91+24776];
	mul.f32 	%f1284, %f785, %f1283;
	atom.global.add.f32 	%f1285, [%rd42+200], %f1284;
	ld.shared.f32 	%f1286, [%r91+204];
	mul.f32 	%f1287, %f980, %f1286;
	atom.global.add.f32 	%f1288, [%rd40+204], %f1287;
	ld.shared.f32 	%f1289, [%r91+24780];
	mul.f32 	%f1290, %f785, %f1289;
	atom.global.add.f32 	%f1291, [%rd42+204], %f1290;
	ld.shared.f32 	%f1292, [%r91+208];
	mul.f32 	%f1293, %f980, %f1292;
	atom.global.add.f32 	%f1294, [%rd40+208], %f1293;
	ld.shared.f32 	%f1295, [%r91+24784];
	mul.f32 	%f1296, %f785, %f1295;
	atom.global.add.f32 	%f1297, [%rd42+208], %f1296;
	ld.shared.f32 	%f1298, [%r91+212];
	mul.f32 	%f1299, %f980, %f1298;
	atom.global.add.f32 	%f1300, [%rd40+212], %f1299;
	ld.shared.f32 	%f1301, [%r91+24788];
	mul.f32 	%f1302, %f785, %f1301;
	atom.global.add.f32 	%f1303, [%rd42+212], %f1302;
	ld.shared.f32 	%f1304, [%r91+216];
	mul.f32 	%f1305, %f980, %f1304;
	atom.global.add.f32 	%f1306, [%rd40+216], %f1305;
	ld.shared.f32 	%f1307, [%r91+24792];
	mul.f32 	%f1308, %f785, %f1307;
	atom.global.add.f32 	%f1309, [%rd42+216], %f1308;
	ld.shared.f32 	%f1310, [%r91+220];
	mul.f32 	%f1311, %f980, %f1310;
	atom.global.add.f32 	%f1312, [%rd40+220], %f1311;
	ld.shared.f32 	%f1313, [%r91+24796];
	mul.f32 	%f1314, %f785, %f1313;
	atom.global.add.f32 	%f1315, [%rd42+220], %f1314;
	ld.shared.f32 	%f1316, [%r91+224];
	mul.f32 	%f1317, %f980, %f1316;
	atom.global.add.f32 	%f1318, [%rd40+224], %f1317;
	ld.shared.f32 	%f1319, [%r91+24800];
	mul.f32 	%f1320, %f785, %f1319;
	atom.global.add.f32 	%f1321, [%rd42+224], %f1320;
	ld.shared.f32 	%f1322, [%r91+228];
	mul.f32 	%f1323, %f980, %f1322;
	atom.global.add.f32 	%f1324, [%rd40+228], %f1323;
	ld.shared.f32 	%f1325, [%r91+24804];
	mul.f32 	%f1326, %f785, %f1325;
	atom.global.add.f32 	%f1327, [%rd42+228], %f1326;
	ld.shared.f32 	%f1328, [%r91+232];
	mul.f32 	%f1329, %f980, %f1328;
	atom.global.add.f32 	%f1330, [%rd40+232], %f1329;
	ld.shared.f32 	%f1331, [%r91+24808];
	mul.f32 	%f1332, %f785, %f1331;
	atom.global.add.f32 	%f1333, [%rd42+232], %f1332;
	ld.shared.f32 	%f1334, [%r91+236];
	mul.f32 	%f1335, %f980, %f1334;
	atom.global.add.f32 	%f1336, [%rd40+236], %f1335;
	ld.shared.f32 	%f1337, [%r91+24812];
	mul.f32 	%f1338, %f785, %f1337;
	atom.global.add.f32 	%f1339, [%rd42+236], %f1338;
	ld.shared.f32 	%f1340, [%r91+240];
	mul.f32 	%f1341, %f980, %f1340;
	atom.global.add.f32 	%f1342, [%rd40+240], %f1341;
	ld.shared.f32 	%f1343, [%r91+24816];
	mul.f32 	%f1344, %f785, %f1343;
	atom.global.add.f32 	%f1345, [%rd42+240], %f1344;
	ld.shared.f32 	%f1346, [%r91+244];
	mul.f32 	%f1347, %f980, %f1346;
	atom.global.add.f32 	%f1348, [%rd40+244], %f1347;
	ld.shared.f32 	%f1349, [%r91+24820];
	mul.f32 	%f1350, %f785, %f1349;
	atom.global.add.f32 	%f1351, [%rd42+244], %f1350;
	ld.shared.f32 	%f1352, [%r91+248];
	mul.f32 	%f1353, %f980, %f1352;
	atom.global.add.f32 	%f1354, [%rd40+248], %f1353;
	ld.shared.f32 	%f1355, [%r91+24824];
	mul.f32 	%f1356, %f785, %f1355;
	atom.global.add.f32 	%f1357, [%rd42+248], %f1356;
	ld.shared.f32 	%f1358, [%r91+252];
	mul.f32 	%f1359, %f980, %f1358;
	atom.global.add.f32 	%f1360, [%rd40+252], %f1359;
	ld.shared.f32 	%f1361, [%r91+24828];
	mul.f32 	%f1362, %f785, %f1361;
	atom.global.add.f32 	%f1363, [%rd42+252], %f1362;
$L__BB6_16:
	add.s32 	%r118, %r118, 1;
	add.s32 	%r117, %r117, 1;
	add.s32 	%r116, %r116, 256;
	setp.lt.s32 	%p14, %r118, %r14;
	@%p14 bra 	$L__BB6_14;
$L__BB6_17:
	ld.param.u32 	%r109, [paged_flash_attention_bwd_64_fp32_small_param_13];
	bar.sync 	0;
	add.s32 	%r114, %r114, 1;
	add.s32 	%r101, %r109, 31;
	shr.u32 	%r102, %r101, 5;
	setp.ne.s32 	%p15, %r114, %r102;
	@%p15 bra 	$L__BB6_9;
$L__BB6_18:
	mov.u32 	%r26, %tid.x;
	setp.ge.s32 	%p16, %r26, %r6;
	@%p16 bra 	$L__BB6_20;
	ld.param.u64 	%rd52, [paged_flash_attention_bwd_64_fp32_small_param_7];
	mov.u32 	%r103, %ctaid.y;
	shl.b32 	%r104, %r103, 5;
	add.s32 	%r105, %r104, %r26;
	shl.b32 	%r106, %r105, 6;
	cvt.u64.u32 	%rd43, %r106;
	add.s64 	%rd44, %rd43, %rd1;
	cvta.to.global.u64 	%rd45, %rd52;
	shl.b64 	%rd46, %rd44, 2;
	add.s64 	%rd47, %rd45, %rd46;
	st.global.f32 	[%rd47], %f1558;
	st.global.f32 	[%rd47+4], %f1557;
	st.global.f32 	[%rd47+8], %f1556;
	st.global.f32 	[%rd47+12], %f1555;
	st.global.f32 	[%rd47+16], %f1554;
	st.global.f32 	[%rd47+20], %f1553;
	st.global.f32 	[%rd47+24], %f1552;
	st.global.f32 	[%rd47+28], %f1551;
	st.global.f32 	[%rd47+32], %f1550;
	st.global.f32 	[%rd47+36], %f1549;
	st.global.f32 	[%rd47+40], %f1548;
	st.global.f32 	[%rd47+44], %f1547;
	st.global.f32 	[%rd47+48], %f1546;
	st.global.f32 	[%rd47+52], %f1545;
	st.global.f32 	[%rd47+56], %f1544;
	st.global.f32 	[%rd47+60], %f1543;
	st.global.f32 	[%rd47+64], %f1542;
	st.global.f32 	[%rd47+68], %f1541;
	st.global.f32 	[%rd47+72], %f1540;
	st.global.f32 	[%rd47+76], %f1539;
	st.global.f32 	[%rd47+80], %f1538;
	st.global.f32 	[%rd47+84], %f1537;
	st.global.f32 	[%rd47+88], %f1536;
	st.global.f32 	[%rd47+92], %f1535;
	st.global.f32 	[%rd47+96], %f1534;
	st.global.f32 	[%rd47+100], %f1533;
	st.global.f32 	[%rd47+104], %f1532;
	st.global.f32 	[%rd47+108], %f1531;
	st.global.f32 	[%rd47+112], %f1530;
	st.global.f32 	[%rd47+116], %f1529;
	st.global.f32 	[%rd47+120], %f1528;
	st.global.f32 	[%rd47+124], %f1527;
	st.global.f32 	[%rd47+128], %f1526;
	st.global.f32 	[%rd47+132], %f1525;
	st.global.f32 	[%rd47+136], %f1524;
	st.global.f32 	[%rd47+140], %f1523;
	st.global.f32 	[%rd47+144], %f1522;
	st.global.f32 	[%rd47+148], %f1521;
	st.global.f32 	[%rd47+152], %f1520;
	st.global.f32 	[%rd47+156], %f1519;
	st.global.f32 	[%rd47+160], %f1518;
	st.global.f32 	[%rd47+164], %f1517;
	st.global.f32 	[%rd47+168], %f1516;
	st.global.f32 	[%rd47+172], %f1515;
	st.global.f32 	[%rd47+176], %f1514;
	st.global.f32 	[%rd47+180], %f1513;
	st.global.f32 	[%rd47+184], %f1512;
	st.global.f32 	[%rd47+188], %f1511;
	st.global.f32 	[%rd47+192], %f1510;
	st.global.f32 	[%rd47+196], %f1509;
	st.global.f32 	[%rd47+200], %f1508;
	st.global.f32 	[%rd47+204], %f1507;
	st.global.f32 	[%rd47+208], %f1506;
	st.global.f32 	[%rd47+212], %f1505;
	st.global.f32 	[%rd47+216], %f1504;
	st.global.f32 	[%rd47+220], %f1503;
	st.global.f32 	[%rd47+224], %f1502;
	st.global.f32 	[%rd47+228], %f1501;
	st.global.f32 	[%rd47+232], %f1500;
	st.global.f32 	[%rd47+236], %f1499;
	st.global.f32 	[%rd47+240], %f1498;
	st.global.f32 	[%rd47+244], %f1497;
	st.global.f32 	[%rd47+248], %f1496;
	st.global.f32 	[%rd47+252], %f1495;
$L__BB6_20:
	ret;

}
	// .globl	paged_flash_attention_bwd_128_fp32_small
.visible .entry paged_flash_attention_bwd_128_fp32_small(
	.param .u64 .ptr .align 1 paged_flash_attention_bwd_128_fp32_small_param_0,
	.param .u64 .ptr .align 1 paged_flash_attention_bwd_128_fp32_small_param_1,
	.param .u64 .ptr .align 1 paged_flash_attention_bwd_128_fp32_small_param_2,
	.param .u64 .ptr .align 1 paged_flash_attention_bwd_128_fp32_small_param_3,
	.param .u64 .ptr .align 1 paged_flash_attention_bwd_128_fp32_small_param_4,
	.param .u64 .ptr .align 1 paged_flash_attention_bwd_128_fp32_small_param_5,
	.param .u64 .ptr .align 1 paged_flash_attention_bwd_128_fp32_small_param_6,
	.param .u64 .ptr .align 1 paged_flash_attention_bwd_128_fp32_small_param_7,
	.param .u64 .ptr .align 1 paged_flash_attention_bwd_128_fp32_small_param_8,
	.param .u64 .ptr .align 1 paged_flash_attention_bwd_128_fp32_small_param_9,
	.param .u32 paged_flash_attention_bwd_128_fp32_small_param_10,
	.param .u32 paged_flash_attention_bwd_128_fp32_small_param_11,
	.param .u32 paged_flash_attention_bwd_128_fp32_small_param_12,
	.param .u32 paged_flash_attention_bwd_128_fp32_small_param_13,
	.param .u32 paged_flash_attention_bwd_128_fp32_small_param_14,
	.param .u32 paged_flash_attention_bwd_128_fp32_small_param_15,
	.param .f32 paged_flash_attention_bwd_128_fp32_small_param_16,
	.param .u32 paged_flash_attention_bwd_128_fp32_small_param_17
)
{
	.reg .pred 	%p<17>;
	.reg .b32 	%r<119>;
	.reg .b32 	%f<3351>;
	.reg .b64 	%rd<55>;

	ld.param.u64 	%rd5, [paged_flash_attention_bwd_128_fp32_small_param_0];
	ld.param.u64 	%rd8, [paged_flash_attention_bwd_128_fp32_small_param_3];
	ld.param.u64 	%rd9, [paged_flash_attention_bwd_128_fp32_small_param_4];
	ld.param.u64 	%rd10, [paged_flash_attention_bwd_128_fp32_small_param_5];
	ld.param.u32 	%r31, [paged_flash_attention_bwd_128_fp32_small_param_11];
	ld.param.u32 	%r32, [paged_flash_attention_bwd_128_fp32_small_param_12];
	ld.param.u32 	%r28, [paged_flash_attention_bwd_128_fp32_small_param_14];
	mov.u32 	%r1, %tid.x;
	mov.u32 	%r33, %ctaid.x;
	mov.u32 	%r2, %ctaid.y;
	div.s32 	%r3, %r33, %r31;
	mul.lo.s32 	%r34, %r3, %r31;
	sub.s32 	%r35, %r33, %r34;
	mul.lo.s32 	%r36, %r32, %r31;
	mul.lo.s32 	%r37, %r36, %r3;
	shl.b32 	%r38, %r37, 7;
	mul.lo.s32 	%r39, %r35, %r32;
	shl.b32 	%r40, %r39, 7;
	add.s32 	%r41, %r38, %r40;
	add.s32 	%r4, %r37, %r39;
	cvt.s64.s32 	%rd1, %r41;
	shl.b32 	%r5, %r2, 4;
	add.s32 	%r42, %r5, 16;
	min.s32 	%r43, %r42, %r32;
	sub.s32 	%r6, %r43, %r5;
	shl.b32 	%r7, %r6, 7;
	setp.ge.s32 	%p1, %r1, %r7;
	@%p1 bra 	$L__BB7_3;
	mov.u32 	%r8, %ntid.x;
	cvta.to.global.u64 	%rd2, %rd5;
	cvta.to.global.u64 	%rd3, %rd8;
	cvta.to.global.u64 	%rd4, %rd9;
	mov.u32 	%r113, %r1;
$L__BB7_2:
	and.b32  	%r44, %r113, 127;
	shl.b32 	%r45, %r2, 11;
	add.s32 	%r46, %r113, %r45;
	and.b32  	%r47, %r46, -128;
	or.b32  	%r48, %r47, %r44;
	cvt.u64.u32 	%rd15, %r48;
	add.s64 	%rd16, %rd15, %rd1;
	shl.b64 	%rd17, %rd16, 2;
	add.s64 	%rd18, %rd2, %rd17;
	ld.global.f32 	%f774, [%rd18];
	shl.b32 	%r49, %r113, 2;
	mov.u32 	%r50, smem;
	add.s32 	%r51, %r50, %r49;
	st.shared.f32 	[%r51], %f774;
	add.s64 	%rd19, %rd3, %rd17;
	ld.global.f32 	%f775, [%rd19];
	st.shared.f32 	[%r51+32768], %f775;
	add.s64 	%rd20, %rd4, %rd17;
	ld.global.f32 	%f776, [%rd20];
	st.shared.f32 	[%r51+24576], %f776;
	add.s32 	%r113, %r113, %r8;
	setp.lt.s32 	%p2, %r113, %r7;
	@%p2 bra 	$L__BB7_2;
$L__BB7_3:
	bar.sync 	0;
	setp.ge.s32 	%p3, %r1, %r6;
	mov.f32 	%f2709, 0f00000000;
	@%p3 bra 	$L__BB7_5;
	add.s32 	%r52, %r5, %r1;
	cvt.u64.u32 	%rd21, %r52;
	cvt.s64.s32 	%rd22, %r4;
	add.s64 	%rd23, %rd22, %rd21;
	cvta.to.global.u64 	%rd24, %rd10;
	shl.b64 	%rd25, %rd23, 2;
	add.s64 	%rd26, %rd24, %rd25;
	ld.global.f32 	%f2709, [%rd26];
$L__BB7_5:
	setp.ge.s32 	%p4, %r1, %r6;
	mov.f32 	%f2710, 0f00000000;
	@%p4 bra 	$L__BB7_7;
	shl.b32 	%r53, %r1, 9;
	mov.u32 	%r54, smem;
	add.s32 	%r55, %r54, %r53;
	ld.shared.v4.f32 	{%f779, %f780, %f781, %f782}, [%r55+24576];
	ld.shared.v4.f32 	{%f783, %f784, %f785, %f786}, [%r55+32768];
	fma.rn.f32 	%f787, %f779, %f783, 0f00000000;
	fma.rn.f32 	%f788, %f780, %f784, %f787;
	fma.rn.f32 	%f789, %f781, %f785, %f788;
	fma.rn.f32 	%f790, %f782, %f786, %f789;
	ld.shared.v4.f32 	{%f791, %f792, %f793, %f794}, [%r55+24592];
	ld.shared.v4.f32 	{%f795, %f796, %f797, %f798}, [%r55+32784];
	fma.rn.f32 	%f799, %f791, %f795, %f790;
	fma.rn.f32 	%f800, %f792, %f796, %f799;
	fma.rn.f32 	%f801, %f793, %f797, %f800;
	fma.rn.f32 	%f802, %f794, %f798, %f801;
	ld.shared.v4.f32 	{%f803, %f804, %f805, %f806}, [%r55+24608];
	ld.shared.v4.f32 	{%f807, %f808, %f809, %f810}, [%r55+32800];
	fma.rn.f32 	%f811, %f803, %f807, %f802;
	fma.rn.f32 	%f812, %f804, %f808, %f811;
	fma.rn.f32 	%f813, %f805, %f809, %f812;
	fma.rn.f32 	%f814, %f806, %f810, %f813;
	ld.shared.v4.f32 	{%f815, %f816, %f817, %f818}, [%r55+24624];
	ld.shared.v4.f32 	{%f819, %f820, %f821, %f822}, [%r55+32816];
	fma.rn.f32 	%f823, %f815, %f819, %f814;
	fma.rn.f32 	%f824, %f816, %f820, %f823;
	fma.rn.f32 	%f825, %f817, %f821, %f824;
	fma.rn.f32 	%f826, %f818, %f822, %f825;
	ld.shared.v4.f32 	{%f827, %f828, %f829, %f830}, [%r55+24640];
	ld.shared.v4.f32 	{%f831, %f832, %f833, %f834}, [%r55+32832];
	fma.rn.f32 	%f835, %f827, %f831, %f826;
	fma.rn.f32 	%f836, %f828, %f832, %f835;
	fma.rn.f32 	%f837, %f829, %f833, %f836;
	fma.rn.f32 	%f838, %f830, %f834, %f837;
	ld.shared.v4.f32 	{%f839, %f840, %f841, %f842}, [%r55+24656];
	ld.shared.v4.f32 	{%f843, %f844, %f845, %f846}, [%r55+32848];
	fma.rn.f32 	%f847, %f839, %f843, %f838;
	fma.rn.f32 	%f848, %f840, %f844, %f847;
	fma.rn.f32 	%f849, %f841, %f845, %f848;
	fma.rn.f32 	%f850, %f842, %f846, %f849;
	ld.shared.v4.f32 	{%f851, %f852, %f853, %f854}, [%r55+24672];
	ld.shared.v4.f32 	{%f855, %f856, %f857, %f858}, [%r55+32864];
	fma.rn.f32 	%f859, %f851, %f855, %f850;
	fma.rn.f32 	%f860, %f852, %f856, %f859;
	fma.rn.f32 	%f861, %f853, %f857, %f860;
	fma.rn.f32 	%f862, %f854, %f858, %f861;
	ld.shared.v4.f32 	{%f863, %f864, %f865, %f866}, [%r55+24688];
	ld.shared.v4.f32 	{%f867, %f868, %f869, %f870}, [%r55+32880];
	fma.rn.f32 	%f871, %f863, %f867, %f862;
	fma.rn.f32 	%f872, %f864, %f868, %f871;
	fma.rn.f32 	%f873, %f865, %f869, %f872;
	fma.rn.f32 	%f874, %f866, %f870, %f873;
	ld.shared.v4.f32 	{%f875, %f876, %f877, %f878}, [%r55+24704];
	ld.shared.v4.f32 	{%f879, %f880, %f881, %f882}, [%r55+32896];
	fma.rn.f32 	%f883, %f875, %f879, %f874;
	fma.rn.f32 	%f884, %f876, %f880, %f883;
	fma.rn.f32 	%f885, %f877, %f881, %f884;
	fma.rn.f32 	%f886, %f878, %f882, %f885;
	ld.shared.v4.f32 	{%f887, %f888, %f889, %f890}, [%r55+24720];
	ld.shared.v4.f32 	{%f891, %f892, %f893, %f894}, [%r55+32912];
	fma.rn.f32 	%f895, %f887, %f891, %f886;
	fma.rn.f32 	%f896, %f888, %f892, %f895;
	fma.rn.f32 	%f897, %f889, %f893, %f896;
	fma.rn.f32 	%f898, %f890, %f894, %f897;
	ld.shared.v4.f32 	{%f899, %f900, %f901, %f902}, [%r55+24736];
	ld.shared.v4.f32 	{%f903, %f904, %f905, %f906}, [%r55+32928];
	fma.rn.f32 	%f907, %f899, %f903, %f898;
	fma.rn.f32 	%f908, %f900, %f904, %f907;
	fma.rn.f32 	%f909, %f901, %f905, %f908;
	fma.rn.f32 	%f910, %f902, %f906, %f909;
	ld.shared.v4.f32 	{%f911, %f912, %f913, %f914}, [%r55+24752];
	ld.shared.v4.f32 	{%f915, %f916, %f917, %f918}, [%r55+32944];
	fma.rn.f32 	%f919, %f911, %f915, %f910;
	fma.rn.f32 	%f920, %f912, %f916, %f919;
	fma.rn.f32 	%f921, %f913, %f917, %f920;
	fma.rn.f32 	%f922, %f914, %f918, %f921;
	ld.shared.v4.f32 	{%f923, %f924, %f925, %f926}, [%r55+24768];
	ld.shared.v4.f32 	{%f927, %f928, %f929, %f930}, [%r55+32960];
	fma.rn.f32 	%f931, %f923, %f927, %f922;
	fma.rn.f32 	%f932, %f924, %f928, %f931;
	fma.rn.f32 	%f933, %f925, %f929, %f932;
	fma.rn.f32 	%f934, %f926, %f930, %f933;
	ld.shared.v4.f32 	{%f935, %f936, %f937, %f938}, [%r55+24784];
	ld.shared.v4.f32 	{%f939, %f940, %f941, %f942}, [%r55+32976];
	fma.rn.f32 	%f943, %f935, %f939, %f934;
	fma.rn.f32 	%f944, %f936, %f940, %f943;
	fma.rn.f32 	%f945, %f937, %f941, %f944;
	fma.rn.f32 	%f946, %f938, %f942, %f945;
	ld.shared.v4.f32 	{%f947, %f948, %f949, %f950}, [%r55+24800];
	ld.shared.v4.f32 	{%f951, %f952, %f953, %f954}, [%r55+32992];
	fma.rn.f32 	%f955, %f947, %f951, %f946;
	fma.rn.f32 	%f956, %f948, %f952, %f955;
	fma.rn.f32 	%f957, %f949, %f953, %f956;
	fma.rn.f32 	%f958, %f950, %f954, %f957;
	ld.shared.v4.f32 	{%f959, %f960, %f961, %f962}, [%r55+24816];
	ld.shared.v4.f32 	{%f963, %f964, %f965, %f966}, [%r55+33008];
	fma.rn.f32 	%f967, %f959, %f963, %f958;
	fma.rn.f32 	%f968, %f960, %f964, %f967;
	fma.rn.f32 	%f969, %f961, %f965, %f968;
	fma.rn.f32 	%f970, %f962, %f966, %f969;
	ld.shared.v4.f32 	{%f971, %f972, %f973, %f974}, [%r55+24832];
	ld.shared.v4.f32 	{%f975, %f976, %f977, %f978}, [%r55+33024];
	fma.rn.f32 	%f979, %f971, %f975, %f970;
	fma.rn.f32 	%f980, %f972, %f976, %f979;
	fma.rn.f32 	%f981, %f973, %f977, %f980;
	fma.rn.f32 	%f982, %f974, %f978, %f981;
	ld.shared.v4.f32 	{%f983, %f984, %f985, %f986}, [%r55+24848];
	ld.shared.v4.f32 	{%f987, %f988, %f989, %f990}, [%r55+33040];
	fma.rn.f32 	%f991, %f983, %f987, %f982;
	fma.rn.f32 	%f992, %f984, %f988, %f991;
	fma.rn.f32 	%f993, %f985, %f989, %f992;
	fma.rn.f32 	%f994, %f986, %f990, %f993;
	ld.shared.v4.f32 	{%f995, %f996, %f997, %f998}, [%r55+24864];
	ld.shared.v4.f32 	{%f999, %f1000, %f1001, %f1002}, [%r55+33056];
	fma.rn.f32 	%f1003, %f995, %f999, %f994;
	fma.rn.f32 	%f1004, %f996, %f1000, %f1003;
	fma.rn.f32 	%f1005, %f997, %f1001, %f1004;
	fma.rn.f32 	%f1006, %f998, %f1002, %f1005;
	ld.shared.v4.f32 	{%f1007, %f1008, %f1009, %f1010}, [%r55+24880];
	ld.shared.v4.f32 	{%f1011, %f1012, %f1013, %f1014}, [%r55+33072];
	fma.rn.f32 	%f1015, %f1007, %f1011, %f1006;
	fma.rn.f32 	%f1016, %f1008, %f1012, %f1015;
	fma.rn.f32 	%f1017, %f1009, %f1013, %f1016;
	fma.rn.f32 	%f1018, %f1010, %f1014, %f1017;
	ld.shared.v4.f32 	{%f1019, %f1020, %f1021, %f1022}, [%r55+24896];
	ld.shared.v4.f32 	{%f1023, %f1024, %f1025, %f1026}, [%r55+33088];
	fma.rn.f32 	%f1027, %f1019, %f1023, %f1018;
	fma.rn.f32 	%f1028, %f1020, %f1024, %f1027;
	fma.rn.f32 	%f1029, %f1021, %f1025, %f1028;
	fma.rn.f32 	%f1030, %f1022, %f1026, %f1029;
	ld.shared.v4.f32 	{%f1031, %f1032, %f1033, %f1034}, [%r55+24912];
	ld.shared.v4.f32 	{%f1035, %f1036, %f1037, %f1038}, [%r55+33104];
	fma.rn.f32 	%f1039, %f1031, %f1035, %f1030;
	fma.rn.f32 	%f1040, %f1032, %f1036, %f1039;
	fma.rn.f32 	%f1041, %f1033, %f1037, %f1040;
	fma.rn.f32 	%f1042, %f1034, %f1038, %f1041;
	ld.shared.v4.f32 	{%f1043, %f1044, %f1045, %f1046}, [%r55+24928];
	ld.shared.v4.f32 	{%f1047, %f1048, %f1049, %f1050}, [%r55+33120];
	fma.rn.f32 	%f1051, %f1043, %f1047, %f1042;
	fma.rn.f32 	%f1052, %f1044, %f1048, %f1051;
	fma.rn.f32 	%f1053, %f1045, %f1049, %f1052;
	fma.rn.f32 	%f1054, %f1046, %f1050, %f1053;
	ld.shared.v4.f32 	{%f1055, %f1056, %f1057, %f1058}, [%r55+24944];
	ld.shared.v4.f32 	{%f1059, %f1060, %f1061, %f1062}, [%r55+33136];
	fma.rn.f32 	%f1063, %f1055, %f1059, %f1054;
	fma.rn.f32 	%f1064, %f1056, %f1060, %f1063;
	fma.rn.f32 	%f1065, %f1057, %f1061, %f1064;
	fma.rn.f32 	%f1066, %f1058, %f1062, %f1065;
	ld.shared.v4.f32 	{%f1067, %f1068, %f1069, %f1070}, [%r55+24960];
	ld.shared.v4.f32 	{%f1071, %f1072, %f1073, %f1074}, [%r55+33152];
	fma.rn.f32 	%f1075, %f1067, %f1071, %f1066;
	fma.rn.f32 	%f1076, %f1068, %f1072, %f1075;
	fma.rn.f32 	%f1077, %f1069, %f1073, %f1076;
	fma.rn.f32 	%f1078, %f1070, %f1074, %f1077;
	ld.shared.v4.f32 	{%f1079, %f1080, %f1081, %f1082}, [%r55+24976];
	ld.shared.v4.f32 	{%f1083, %f1084, %f1085, %f1086}, [%r55+33168];
	fma.rn.f32 	%f1087, %f1079, %f1083, %f1078;
	fma.rn.f32 	%f1088, %f1080, %f1084, %f1087;
	fma.rn.f32 	%f1089, %f1081, %f1085, %f1088;
	fma.rn.f32 	%f1090, %f1082, %f1086, %f1089;
	ld.shared.v4.f32 	{%f1091, %f1092, %f1093, %f1094}, [%r55+24992];
	ld.shared.v4.f32 	{%f1095, %f1096, %f1097, %f1098}, [%r55+33184];
	fma.rn.f32 	%f1099, %f1091, %f1095, %f1090;
	fma.rn.f32 	%f1100, %f1092, %f1096, %f1099;
	fma.rn.f32 	%f1101, %f1093, %f1097, %f1100;
	fma.rn.f32 	%f1102, %f1094, %f1098, %f1101;
	ld.shared.v4.f32 	{%f1103, %f1104, %f1105, %f1106}, [%r55+25008];
	ld.shared.v4.f32 	{%f1107, %f1108, %f1109, %f1110}, [%r55+33200];
	fma.rn.f32 	%f1111, %f1103, %f1107, %f1102;
	fma.rn.f32 	%f1112, %f1104, %f1108, %f1111;
	fma.rn.f32 	%f1113, %f1105, %f1109, %f1112;
	fma.rn.f32 	%f1114, %f1106, %f1110, %f1113;
	ld.shared.v4.f32 	{%f1115, %f1116, %f1117, %f1118}, [%r55+25024];
	ld.shared.v4.f32 	{%f1119, %f1120, %f1121, %f1122}, [%r55+33216];
	fma.rn.f32 	%f1123, %f1115, %f1119, %f1114;
	fma.rn.f32 	%f1124, %f1116, %f1120, %f1123;
	fma.rn.f32 	%f1125, %f1117, %f1121, %f1124;
	fma.rn.f32 	%f1126, %f1118, %f1122, %f1125;
	ld.shared.v4.f32 	{%f1127, %f1128, %f1129, %f1130}, [%r55+25040];
	ld.shared.v4.f32 	{%f1131, %f1132, %f1133, %f1134}, [%r55+33232];
	fma.rn.f32 	%f1135, %f1127, %f1131, %f1126;
	fma.rn.f32 	%f1136, %f1128, %f1132, %f1135;
	fma.rn.f32 	%f1137, %f1129, %f1133, %f1136;
	fma.rn.f32 	%f1138, %f1130, %f1134, %f1137;
	ld.shared.v4.f32 	{%f1139, %f1140, %f1141, %f1142}, [%r55+25056];
	ld.shared.v4.f32 	{%f1143, %f1144, %f1145, %f1146}, [%r55+33248];
	fma.rn.f32 	%f1147, %f1139, %f1143, %f1138;
	fma.rn.f32 	%f1148, %f1140, %f1144, %f1147;
	fma.rn.f32 	%f1149, %f1141, %f1145, %f1148;
	fma.rn.f32 	%f1150, %f1142, %f1146, %f1149;
	ld.shared.v4.f32 	{%f1151, %f1152, %f1153, %f1154}, [%r55+25072];
	ld.shared.v4.f32 	{%f1155, %f1156, %f1157, %f1158}, [%r55+33264];
	fma.rn.f32 	%f1159, %f1151, %f1155, %f1150;
	fma.rn.f32 	%f1160, %f1152, %f1156, %f1159;
	fma.rn.f32 	%f1161, %f1153, %f1157, %f1160;
	fma.rn.f32 	%f2710, %f1154, %f1158, %f1161;
$L__BB7_7:
	ld.param.u32 	%r107, [paged_flash_attention_bwd_128_fp32_small_param_13];
	setp.lt.s32 	%p5, %r107, 1;
	mov.f32 	%f2967, 0f00000000;
	mov.f32 	%f2968, %f2967;
	mov.f32 	%f2969, %f2967;
	mov.f32 	%f2970, %f2967;
	mov.f32 	%f2971, %f2967;
	mov.f32 	%f2972, %f2967;
	mov.f32 	%f2973, %f2967;
	mov.f32 	%f2974, %f2967;
	mov.f32 	%f2975, %f2967;
	mov.f32 	%f2976, %f2967;
	mov.f32 	%f2977, %f2967;
	mov.f32 	%f2978, %f2967;
	mov.f32 	%f2979, %f2967;
	mov.f32 	%f2980, %f2967;
	mov.f32 	%f2981, %f2967;
	mov.f32 	%f2982, %f2967;
	mov.f32 	%f2983, %f2967;
	mov.f32 	%f2984, %f2967;
	mov.f32 	%f2985, %f2967;
	mov.f32 	%f2986, %f2967;
	mov.f32 	%f2987, %f2967;
	mov.f32 	%f2988, %f2967;
	mov.f32 	%f2989, %f2967;
	mov.f32 	%f2990, %f2967;
	mov.f32 	%f2991, %f2967;
	mov.f32 	%f2992, %f2967;
	mov.f32 	%f2993, %f2967;
	mov.f32 	%f2994, %f2967;
	mov.f32 	%f2995, %f2967;
	mov.f32 	%f2996, %f2967;
	mov.f32 	%f2997, %f2967;
	mov.f32 	%f2998, %f2967;
	mov.f32 	%f2999, %f2967;
	mov.f32 	%f3000, %f2967;
	mov.f32 	%f3001, %f2967;
	mov.f32 	%f3002, %f2967;
	mov.f32 	%f3003, %f2967;
	mov.f32 	%f3004, %f2967;
	mov.f32 	%f3005, %f2967;
	mov.f32 	%f3006, %f2967;
	mov.f32 	%f3007, %f2967;
	mov.f32 	%f3008, %f2967;
	mov.f32 	%f3009, %f2967;
	mov.f32 	%f3010, %f2967;
	mov.f32 	%f3011, %f2967;
	mov.f32 	%f3012, %f2967;
	mov.f32 	%f3013, %f2967;
	mov.f32 	%f3014, %f2967;
	mov.f32 	%f3015, %f2967;
	mov.f32 	%f3016, %f2967;
	mov.f32 	%f3017, %f2967;
	mov.f32 	%f3018, %f2967;
	mov.f32 	%f3019, %f2967;
	mov.f32 	%f3020, %f2967;
	mov.f32 	%f3021, %f2967;
	mov.f32 	%f3022, %f2967;
	mov.f32 	%f3023, %f2967;
	mov.f32 	%f3024, %f2967;
	mov.f32 	%f3025, %f2967;
	mov.f32 	%f3026, %f2967;
	mov.f32 	%f3027, %f2967;
	mov.f32 	%f3028, %f2967;
	mov.f32 	%f3029, %f2967;
	mov.f32 	%f3030, %f2967;
	mov.f32 	%f3031, %f2967;
	mov.f32 	%f3032, %f2967;
	mov.f32 	%f3033, %f2967;
	mov.f32 	%f3034, %f2967;
	mov.f32 	%f3035, %f2967;
	mov.f32 	%f3036, %f2967;
	mov.f32 	%f3037, %f2967;
	mov.f32 	%f3038, %f2967;
	mov.f32 	%f3039, %f2967;
	mov.f32 	%f3040, %f2967;
	mov.f32 	%f3041, %f2967;
	mov.f32 	%f3042, %f2967;
	mov.f32 	%f3043, %f2967;
	mov.f32 	%f3044, %f2967;
	mov.f32 	%f3045, %f2967;
	mov.f32 	%f3046, %f2967;
	mov.f32 	%f3047, %f2967;
	mov.f32 	%f3048, %f2967;
	mov.f32 	%f3049, %f2967;
	mov.f32 	%f3050, %f2967;
	mov.f32 	%f3051, %f2967;
	mov.f32 	%f3052, %f2967;
	mov.f32 	%f3053, %f2967;
	mov.f32 	%f3054, %f2967;
	mov.f32 	%f3055, %f2967;
	mov.f32 	%f3056, %f2967;
	mov.f32 	%f3057, %f2967;
	mov.f32 	%f3058, %f2967;
	mov.f32 	%f3059, %f2967;
	mov.f32 	%f3060, %f2967;
	mov.f32 	%f3061, %f2967;
	mov.f32 	%f3062, %f2967;
	mov.f32 	%f3063, %f2967;
	mov.f32 	%f3064, %f2967;
	mov.f32 	%f3065, %f2967;
	mov.f32 	%f3066, %f2967;
	mov.f32 	%f3067, %f2967;
	mov.f32 	%f3068, %f2967;
	mov.f32 	%f3069, %f2967;
	mov.f32 	%f3070, %f2967;
	mov.f32 	%f3071, %f2967;
	mov.f32 	%f3072, %f2967;
	mov.f32 	%f3073, %f2967;
	mov.f32 	%f3074, %f2967;
	mov.f32 	%f3075, %f2967;
	mov.f32 	%f3076, %f2967;
	mov.f32 	%f3077, %f2967;
	mov.f32 	%f3078, %f2967;
	mov.f32 	%f3079, %f2967;
	mov.f32 	%f3080, %f2967;
	mov.f32 	%f3081, %f2967;
	mov.f32 	%f3082, %f2967;
	mov.f32 	%f3083, %f2967;
	mov.f32 	%f3084, %f2967;
	mov.f32 	%f3085, %f2967;
	mov.f32 	%f3086, %f2967;
	mov.f32 	%f3087, %f2967;
	mov.f32 	%f3088, %f2967;
	mov.f32 	%f3089, %f2967;
	mov.f32 	%f3090, %f2967;
	mov.f32 	%f3091, %f2967;
	mov.f32 	%f3092, %f2967;
	mov.f32 	%f3093, %f2967;
	mov.f32 	%f3094, %f2967;
	@%p5 bra 	$L__BB7_18;
	mul.lo.s32 	%r11, %r3, %r28;
	mov.b32 	%r114, 0;
	mov.f32 	%f2967, 0f00000000;
	mov.u32 	%r16, %tid.x;
$L__BB7_9:
	ld.param.u32 	%r108, [paged_flash_attention_bwd_128_fp32_small_param_13];
	shl.b32 	%r117, %r114, 4;
	add.s32 	%r57, %r117, 16;
	min.s32 	%r58, %r57, %r108;
	sub.s32 	%r14, %r58, %r117;
	shl.b32 	%r15, %r14, 7;
	setp.ge.s32 	%p6, %r16, %r15;
	@%p6 bra 	$L__BB7_12;
	mov.u32 	%r115, %r16;
$L__BB7_11:
	ld.param.u32 	%r110, [paged_flash_attention_bwd_128_fp32_small_param_15];
	ld.param.u64 	%rd50, [paged_flash_attention_bwd_128_fp32_small_param_6];
	ld.param.u64 	%rd49, [paged_flash_attention_bwd_128_fp32_small_param_2];
	ld.param.u64 	%rd48, [paged_flash_attention_bwd_128_fp32_small_param_1];
	shr.s32 	%r59, %r115, 31;
	shr.u32 	%r60, %r59, 25;
	add.s32 	%r61, %r115, %r60;
	and.b32  	%r62, %r61, -128;
	sub.s32 	%r63, %r115, %r62;
	shr.s32 	%r64, %r61, 7;
	add.s32 	%r65, %r64, %r117;
	div.s32 	%r66, %r65, %r110;
	mul.lo.s32 	%r67, %r66, %r110;
	sub.s32 	%r68, %r65, %r67;
	add.s32 	%r69, %r66, %r11;
	cvta.to.global.u64 	%rd27, %rd50;
	mul.wide.s32 	%rd28, %r69, 4;
	add.s64 	%rd29, %rd27, %rd28;
	ld.global.u32 	%r70, [%rd29];
	mul.lo.s32 	%r71, %r110, %r70;
	shl.b32 	%r72, %r71, 7;
	shl.b32 	%r73, %r68, 7;
	add.s32 	%r74, %r73, %r63;
	add.s32 	%r75, %r74, %r72;
	cvta.to.global.u64 	%rd30, %rd48;
	mul.wide.s32 	%rd31, %r75, 4;
	add.s64 	%rd32, %rd30, %rd31;
	ld.global.nc.f32 	%f1164, [%rd32];
	shl.b32 	%r76, %r115, 2;
	mov.u32 	%r77, smem;
	add.s32 	%r78, %r77, %r76;
	st.shared.f32 	[%r78+8192], %f1164;
	cvta.to.global.u64 	%rd33, %rd49;
	add.s64 	%rd34, %rd33, %rd31;
	ld.global.nc.f32 	%f1165, [%rd34];
	st.shared.f32 	[%r78+16384], %f1165;
	mov.u32 	%r79, %ntid.x;
	add.s32 	%r115, %r115, %r79;
	setp.lt.s32 	%p7, %r115, %r15;
	@%p7 bra 	$L__BB7_11;
$L__BB7_12:
	setp.ge.s32 	%p8, %r16, %r6;
	bar.sync 	0;
	setp.lt.s32 	%p9, %r14, 1;
	or.pred  	%p10, %p8, %p9;
	@%p10 bra 	$L__BB7_17;
	mov.u32 	%r82, smem;
	add.s32 	%r116, %r82, 8448;
	mov.b32 	%r118, 0;
$L__BB7_14:
	ld.param.u32 	%r112, [paged_flash_attention_bwd_128_fp32_small_param_17];
	setp.ne.s32 	%p11, %r112, 0;
	mov.u32 	%r83, %ctaid.y;
	shl.b32 	%r84, %r83, 4;
	mov.u32 	%r85, %tid.x;
	add.s32 	%r86, %r84, %r85;
	setp.lt.u32 	%p12, %r86, %r117;
	and.pred  	%p13, %p11, %p12;
	@%p13 bra 	$L__BB7_16;
	ld.param.f32 	%f2708, [paged_flash_attention_bwd_128_fp32_small_param_16];
	ld.param.u32 	%r111, [paged_flash_attention_bwd_128_fp32_small_param_15];
	ld.param.u64 	%rd54, [paged_flash_attention_bwd_128_fp32_small_param_9];
	ld.param.u64 	%rd53, [paged_flash_attention_bwd_128_fp32_small_param_8];
	ld.param.u64 	%rd51, [paged_flash_attention_bwd_128_fp32_small_param_6];
	mov.u32 	%r88, %tid.x;
	shl.b32 	%r89, %r88, 9;
	mov.u32 	%r90, smem;
	add.s32 	%r91, %r90, %r89;
	ld.shared.v4.f32 	{%f1166, %f1167, %f1168, %f1169}, [%r91];
	ld.shared.v4.f32 	{%f1170, %f1171, %f1172, %f1173}, [%r116+-256];
	fma.rn.f32 	%f1174, %f1166, %f1170, 0f00000000;
	fma.rn.f32 	%f1175, %f1167, %f1171, %f1174;
	fma.rn.f32 	%f1176, %f1168, %f1172, %f1175;
	fma.rn.f32 	%f1177, %f1169, %f1173, %f1176;
	ld.shared.v4.f32 	{%f1178, %f1179, %f1180, %f1181}, [%r91+16];
	ld.shared.v4.f32 	{%f1182, %f1183, %f1184, %f1185}, [%r116+-240];
	fma.rn.f32 	%f1186, %f1178, %f1182, %f1177;
	fma.rn.f32 	%f1187, %f1179, %f1183, %f1186;
	fma.rn.f32 	%f1188, %f1180, %f1184, %f1187;
	fma.rn.f32 	%f1189, %f1181, %f1185, %f1188;
	ld.shared.v4.f32 	{%f1190, %f1191, %f1192, %f1193}, [%r91+32];
	ld.shared.v4.f32 	{%f1194, %f1195, %f1196, %f1197}, [%r116+-224];
	fma.rn.f32 	%f1198, %f1190, %f1194, %f1189;
	fma.rn.f32 	%f1199, %f1191, %f1195, %f1198;
	fma.rn.f32 	%f1200, %f1192, %f1196, %f1199;
	fma.rn.f32 	%f1201, %f1193, %f1197, %f1200;
	ld.shared.v4.f32 	{%f1202, %f1203, %f1204, %f1205}, [%r91+48];
	ld.shared.v4.f32 	{%f1206, %f1207, %f1208, %f1209}, [%r116+-208];
	fma.rn.f32 	%f1210, %f1202, %f1206, %f1201;
	fma.rn.f32 	%f1211, %f1203, %f1207, %f1210;
	fma.rn.f32 	%f1212, %f1204, %f1208, %f1211;
	fma.rn.f32 	%f1213, %f1205, %f1209, %f1212;
	ld.shared.v4.f32 	{%f1214, %f1215, %f1216, %f1217}, [%r91+64];
	ld.shared.v4.f32 	{%f1218, %f1219, %f1220, %f1221}, [%r116+-192];
	fma.rn.f32 	%f1222, %f1214, %f1218, %f1213;
	fma.rn.f32 	%f1223, %f1215, %f1219, %f1222;
	fma.rn.f32 	%f1224, %f1216, %f1220, %f1223;
	fma.rn.f32 	%f1225, %f1217, %f1221, %f1224;
	ld.shared.v4.f32 	{%f1226, %f1227, %f1228, %f1229}, [%r91+80];
	ld.shared.v4.f32 	{%f1230, %f1231, %f1232, %f1233}, [%r116+-176];
	fma.rn.f32 	%f1234, %f1226, %f1230, %f1225;
	fma.rn.f32 	%f1235, %f1227, %f1231, %f1234;
	fma.rn.f32 	%f1236, %f1228, %f1232, %f1235;
	fma.rn.f32 	%f1237, %f1229, %f1233, %f1236;
	ld.shared.v4.f32 	{%f1238, %f1239, %f1240, %f1241}, [%r91+96];
	ld.shared.v4.f32 	{%f1242, %f1243, %f1244, %f1245}, [%r116+-160];
	fma.rn.f32 	%f1246, %f1238, %f1242, %f1237;
	fma.rn.f32 	%f1247, %f1239, %f1243, %f1246;
	fma.rn.f32 	%f1248, %f1240, %f1244, %f1247;
	fma.rn.f32 	%f1249, %f1241, %f1245, %f1248;
	ld.shared.v4.f32 	{%f1250, %f1251, %f1252, %f1253}, [%r91+112];
	ld.shared.v4.f32 	{%f1254, %f1255, %f1256, %f1257}, [%r116+-144];
	fma.rn.f32 	%f1258, %f1250, %f1254, %f1249;
	fma.rn.f32 	%f1259, %f1251, %f1255, %f1258;
	fma.rn.f32 	%f1260, %f1252, %f1256, %f1259;
	fma.rn.f32 	%f1261, %f1253, %f1257, %f1260;
	ld.shared.v4.f32 	{%f1262, %f1263, %f1264, %f1265}, [%r91+128];
	ld.shared.v4.f32 	{%f1266, %f1267, %f1268, %f1269}, [%r116+-128];
	fma.rn.f32 	%f1270, %f1262, %f1266, %f1261;
	fma.rn.f32 	%f1271, %f1263, %f1267, %f1270;
	fma.rn.f32 	%f1272, %f1264, %f1268, %f1271;
	fma.rn.f32 	%f1273, %f1265, %f1269, %f1272;
	ld.shared.v4.f32 	{%f1274, %f1275, %f1276, %f1277}, [%r91+144];
	ld.shared.v4.f32 	{%f1278, %f1279, %f1280, %f1281}, [%r116+-112];
	fma.rn.f32 	%f1282, %f1274, %f1278, %f1273;
	fma.rn.f32 	%f1283, %f1275, %f1279, %f1282;
	fma.rn.f32 	%f1284, %f1276, %f1280, %f1283;
	fma.rn.f32 	%f1285, %f1277, %f1281, %f1284;
	ld.shared.v4.f32 	{%f1286, %f1287, %f1288, %f1289}, [%r91+160];
	ld.shared.v4.f32 	{%f1290, %f1291, %f1292, %f1293}, [%r116+-96];
	fma.rn.f32 	%f1294, %f1286, %f1290, %f1285;
	fma.rn.f32 	%f1295, %f1287, %f1291, %f1294;
	fma.rn.f32 	%f1296, %f1288, %f1292, %f1295;
	fma.rn.f32 	%f1297, %f1289, %f1293, %f1296;
	ld.shared.v4.f32 	{%f1298, %f1299, %f1300, %f1301}, [%r91+176];
	ld.shared.v4.f32 	{%f1302, %f1303, %f1304, %f1305}, [%r116+-80];
	fma.rn.f32 	%f1306, %f1298, %f1302, %f1297;
	fma.rn.f32 	%f1307, %f1299, %f1303, %f1306;
	fma.rn.f32 	%f1308, %f1300, %f1304, %f1307;
	fma.rn.f32 	%f1309, %f1301, %f1305, %f1308;
	ld.shared.v4.f32 	{%f1310, %f1311, %f1312, %f1313}, [%r91+192];
	ld.shared.v4.f32 	{%f1314, %f1315, %f1316, %f1317}, [%r116+-64];
	fma.rn.f32 	%f1318, %f1310, %f1314, %f1309;
	fma.rn.f32 	%f1319, %f1311, %f1315, %f1318;
	fma.rn.f32 	%f1320, %f1312, %f1316, %f1319;
	fma.rn.f32 	%f1321, %f1313, %f1317, %f1320;
	ld.shared.v4.f32 	{%f1322, %f1323, %f1324, %f1325}, [%r91+208];
	ld.shared.v4.f32 	{%f1326, %f1327, %f1328, %f1329}, [%r116+-48];
	fma.rn.f32 	%f1330, %f1322, %f1326, %f1321;
	fma.rn.f32 	%f1331, %f1323, %f1327, %f1330;
	fma.rn.f32 	%f1332, %f1324, %f1328, %f1331;
	fma.rn.f32 	%f1333, %f1325, %f1329, %f1332;
	ld.shared.v4.f32 	{%f1334, %f1335, %f1336, %f1337}, [%r91+224];
	ld.shared.v4.f32 	{%f1338, %f1339, %f1340, %f1341}, [%r116+-32];
	fma.rn.f32 	%f1342, %f1334, %f1338, %f1333;
	fma.rn.f32 	%f1343, %f1335, %f1339, %f1342;
	fma.rn.f32 	%f1344, %f1336, %f1340, %f1343;
	fma.rn.f32 	%f1345, %f1337, %f1341, %f1344;
	ld.shared.v4.f32 	{%f1346, %f1347, %f1348, %f1349}, [%r91+240];
	ld.shared.v4.f32 	{%f1350, %f1351, %f1352, %f1353}, [%r116+-16];
	fma.rn.f32 	%f1354, %f1346, %f1350, %f1345;
	fma.rn.f32 	%f1355, %f1347, %f1351, %f1354;
	fma.rn.f32 	%f1356, %f1348, %f1352, %f1355;
	fma.rn.f32 	%f1357, %f1349, %f1353, %f1356;
	ld.shared.v4.f32 	{%f1358, %f1359, %f1360, %f1361}, [%r91+256];
	ld.shared.v4.f32 	{%f1362, %f1363, %f1364, %f1365}, [%r116];
	fma.rn.f32 	%f1366, %f1358, %f1362, %f1357;
	fma.rn.f32 	%f1367, %f1359, %f1363, %f1366;
	fma.rn.f32 	%f1368, %f1360, %f1364, %f1367;
	fma.rn.f32 	%f1369, %f1361, %f1365, %f1368;
	ld.shared.v4.f32 	{%f1370, %f1371, %f1372, %f1373}, [%r91+272];
	ld.shared.v4.f32 	{%f1374, %f1375, %f1376, %f1377}, [%r116+16];
	fma.rn.f32 	%f1378, %f1370, %f1374, %f1369;
	fma.rn.f32 	%f1379, %f1371, %f1375, %f1378;
	fma.rn.f32 	%f1380, %f1372, %f1376, %f1379;
	fma.rn.f32 	%f1381, %f1373, %f1377, %f1380;
	ld.shared.v4.f32 	{%f1382, %f1383, %f1384, %f1385}, [%r91+288];
	ld.shared.v4.f32 	{%f1386, %f1387, %f1388, %f1389}, [%r116+32];
	fma.rn.f32 	%f1390, %f1382, %f1386, %f1381;
	fma.rn.f32 	%f1391, %f1383, %f1387, %f1390;
	fma.rn.f32 	%f1392, %f1384, %f1388, %f1391;
	fma.rn.f32 	%f1393, %f1385, %f1389, %f1392;
	ld.shared.v4.f32 	{%f1394, %f1395, %f1396, %f1397}, [%r91+304];
	ld.shared.v4.f32 	{%f1398, %f1399, %f1400, %f1401}, [%r116+48];
	fma.rn.f32 	%f1402, %f1394, %f1398, %f1393;
	fma.rn.f32 	%f1403, %f1395, %f1399, %f1402;
	fma.rn.f32 	%f1404, %f1396, %f1400, %f1403;
	fma.rn.f32 	%f1405, %f1397, %f1401, %f1404;
	ld.shared.v4.f32 	{%f1406, %f1407, %f1408, %f1409}, [%r91+320];
	ld.shared.v4.f32 	{%f1410, %f1411, %f1412, %f1413}, [%r116+64];
	fma.rn.f32 	%f1414, %f1406, %f1410, %f1405;
	fma.rn.f32 	%f1415, %f1407, %f1411, %f1414;
	fma.rn.f32 	%f1416, %f1408, %f1412, %f1415;
	fma.rn.f32 	%f1417, %f1409, %f1413, %f1416;
	ld.shared.v4.f32 	{%f1418, %f1419, %f1420, %f1421}, [%r91+336];
	ld.shared.v4.f32 	{%f1422, %f1423, %f1424, %f1425}, [%r116+80];
	fma.rn.f32 	%f1426, %f1418, %f1422, %f1417;
	fma.rn.f32 	%f1427, %f1419, %f1423, %f1426;
	fma.rn.f32 	%f1428, %f1420, %f1424, %f1427;
	fma.rn.f32 	%f1429, %f1421, %f1425, %f1428;
	ld.shared.v4.f32 	{%f1430, %f1431, %f1432, %f1433}, [%r91+352];
	ld.shared.v4.f32 	{%f1434, %f1435, %f1436, %f1437}, [%r116+96];
	fma.rn.f32 	%f1438, %f1430, %f1434, %f1429;
	fma.rn.f32 	%f1439, %f1431, %f1435, %f1438;
	fma.rn.f32 	%f1440, %f1432, %f1436, %f1439;
	fma.rn.f32 	%f1441, %f1433, %f1437, %f1440;
	ld.shared.v4.f32 	{%f1442, %f1443, %f1444, %f1445}, [%r91+368];
	ld.shared.v4.f32 	{%f1446, %f1447, %f1448, %f1449}, [%r116+112];
	fma.rn.f32 	%f1450, %f1442, %f1446, %f1441;
	fma.rn.f32 	%f1451, %f1443, %f1447, %f1450;
	fma.rn.f32 	%f1452, %f1444, %f1448, %f1451;
	fma.rn.f32 	%f1453, %f1445, %f1449, %f1452;
	ld.shared.v4.f32 	{%f1454, %f1455, %f1456, %f1457}, [%r91+384];
	ld.shared.v4.f32 	{%f1458, %f1459, %f1460, %f1461}, [%r116+128];
	fma.rn.f32 	%f1462, %f1454, %f1458, %f1453;
	fma.rn.f32 	%f1463, %f1455, %f1459, %f1462;
	fma.rn.f32 	%f1464, %f1456, %f1460, %f1463;
	fma.rn.f32 	%f1465, %f1457, %f1461, %f1464;
	ld.shared.v4.f32 	{%f1466, %f1467, %f1468, %f1469}, [%r91+400];
	ld.shared.v4.f32 	{%f1470, %f1471, %f1472, %f1473}, [%r116+144];
	fma.rn.f32 	%f1474, %f1466, %f1470, %f1465;
	fma.rn.f32 	%f1475, %f1467, %f1471, %f1474;
	fma.rn.f32 	%f1476, %f1468, %f1472, %f1475;
	fma.rn.f32 	%f1477, %f1469, %f1473, %f1476;
	ld.shared.v4.f32 	{%f1478, %f1479, %f1480, %f1481}, [%r91+416];
	ld.shared.v4.f32 	{%f1482, %f1483, %f1484, %f1485}, [%r116+160];
	fma.rn.f32 	%f1486, %f1478, %f1482, %f1477;
	fma.rn.f32 	%f1487, %f1479, %f1483, %f1486;
	fma.rn.f32 	%f1488, %f1480, %f1484, %f1487;
	fma.rn.f32 	%f1489, %f1481, %f1485, %f1488;
	ld.shared.v4.f32 	{%f1490, %f1491, %f1492, %f1493}, [%r91+432];
	ld.shared.v4.f32 	{%f1494, %f1495, %f1496, %f1497}, [%r116+176];
	fma.rn.f32 	%f1498, %f1490, %f1494, %f1489;
	fma.rn.f32 	%f1499, %f1491, %f1495, %f1498;
	fma.rn.f32 	%f1500, %f1492, %f1496, %f1499;
	fma.rn.f32 	%f1501, %f1493, %f1497, %f1500;
	ld.shared.v4.f32 	{%f1502, %f1503, %f1504, %f1505}, [%r91+448];
	ld.shared.v4.f32 	{%f1506, %f1507, %f1508, %f1509}, [%r116+192];
	fma.rn.f32 	%f1510, %f1502, %f1506, %f1501;
	fma.rn.f32 	%f1511, %f1503, %f1507, %f1510;
	fma.rn.f32 	%f1512, %f1504, %f1508, %f1511;
	fma.rn.f32 	%f1513, %f1505, %f1509, %f1512;
	ld.shared.v4.f32 	{%f1514, %f1515, %f1516, %f1517}, [%r91+464];
	ld.shared.v4.f32 	{%f1518, %f1519, %f1520, %f1521}, [%r116+208];
	fma.rn.f32 	%f1522, %f1514, %f1518, %f1513;
	fma.rn.f32 	%f1523, %f1515, %f1519, %f1522;
	fma.rn.f32 	%f1524, %f1516, %f1520, %f1523;
	fma.rn.f32 	%f1525, %f1517, %f1521, %f1524;
	ld.shared.v4.f32 	{%f1526, %f1527, %f1528, %f1529}, [%r91+480];
	ld.shared.v4.f32 	{%f1530, %f1531, %f1532, %f1533}, [%r116+224];
	fma.rn.f32 	%f1534, %f1526, %f1530, %f1525;
	fma.rn.f32 	%f1535, %f1527, %f1531, %f1534;
	fma.rn.f32 	%f1536, %f1528, %f1532, %f1535;
	fma.rn.f32 	%f1537, %f1529, %f1533, %f1536;
	ld.shared.v4.f32 	{%f1538, %f1539, %f1540, %f1541}, [%r91+496];
	ld.shared.v4.f32 	{%f1542, %f1543, %f1544, %f1545}, [%r116+240];
	fma.rn.f32 	%f1546, %f1538, %f1542, %f1537;
	fma.rn.f32 	%f1547, %f1539, %f1543, %f1546;
	fma.rn.f32 	%f1548, %f1540, %f1544, %f1547;
	fma.rn.f32 	%f1549, %f1541, %f1545, %f1548;
	mul.f32 	%f1550, %f2708, %f1549;
	sub.f32 	%f1551, %f1550, %f2709;
	mul.f32 	%f1552, %f1551, 0f3FB8AA3B;
	ex2.approx.f32 	%f1553, %f1552;
	ld.shared.v4.f32 	{%f1554, %f1555, %f1556, %f1557}, [%r91+24576];
	ld.shared.v4.f32 	{%f1558, %f1559, %f1560, %f1561}, [%r116+7936];
	fma.rn.f32 	%f1562, %f1554, %f1558, 0f00000000;
	fma.rn.f32 	%f1563, %f1555, %f1559, %f1562;
	fma.rn.f32 	%f1564, %f1556, %f1560, %f1563;
	fma.rn.f32 	%f1565, %f1557, %f1561, %f1564;
	ld.shared.v4.f32 	{%f1566, %f1567, %f1568, %f1569}, [%r91+24592];
	ld.shared.v4.f32 	{%f1570, %f1571, %f1572, %f1573}, [%r116+7952];
	fma.rn.f32 	%f1574, %f1566, %f1570, %f1565;
	fma.rn.f32 	%f1575, %f1567, %f1571, %f1574;
	fma.rn.f32 	%f1576, %f1568, %f1572, %f1575;
	fma.rn.f32 	%f1577, %f1569, %f1573, %f1576;
	ld.shared.v4.f32 	{%f1578, %f1579, %f1580, %f1581}, [%r91+24608];
	ld.shared.v4.f32 	{%f1582, %f1583, %f1584, %f1585}, [%r116+7968];
	fma.rn.f32 	%f1586, %f1578, %f1582, %f1577;
	fma.rn.f32 	%f1587, %f1579, %f1583, %f1586;
	fma.rn.f32 	%f1588, %f1580, %f1584, %f1587;
	fma.rn.f32 	%f1589, %f1581, %f1585, %f1588;
	ld.shared.v4.f32 	{%f1590, %f1591, %f1592, %f1593}, [%r91+24624];
	ld.shared.v4.f32 	{%f1594, %f1595, %f1596, %f1597}, [%r116+7984];
	fma.rn.f32 	%f1598, %f1590, %f1594, %f1589;
	fma.rn.f32 	%f1599, %f1591, %f1595, %f1598;
	fma.rn.f32 	%f1600, %f1592, %f1596, %f1599;
	fma.rn.f32 	%f1601, %f1593, %f1597, %f1600;
	ld.shared.v4.f32 	{%f1602, %f1603, %f1604, %f1605}, [%r91+24640];
	ld.shared.v4.f32 	{%f1606, %f1607, %f1608, %f1609}, [%r116+8000];
	fma.rn.f32 	%f1610, %f1602, %f1606, %f1601;
	fma.rn.f32 	%f1611, %f1603, %f1607, %f1610;
	fma.rn.f32 	%f1612, %f1604, %f1608, %f1611;
	fma.rn.f32 	%f1613, %f1605, %f1609, %f1612;
	ld.shared.v4.f32 	{%f1614, %f1615, %f1616, %f1617}, [%r91+24656];
	ld.shared.v4.f32 	{%f1618, %f1619, %f1620, %f1621}, [%r116+8016];
	fma.rn.f32 	%f1622, %f1614, %f1618, %f1613;
	fma.rn.f32 	%f1623, %f1615, %f1619, %f1622;
	fma.rn.f32 	%f1624, %f1616, %f1620, %f1623;
	fma.rn.f32 	%f1625, %f1617, %f1621, %f1624;
	ld.shared.v4.f32 	{%f1626, %f1627, %f1628, %f1629}, [%r91+24672];
	ld.shared.v4.f32 	{%f1630, %f1631, %f1632, %f1633}, [%r116+8032];
	fma.rn.f32 	%f1634, %f1626, %f1630, %f1625;
	fma.rn.f32 	%f1635, %f1627, %f1631, %f1634;
	fma.rn.f32 	%f1636, %f1628, %f1632, %f1635;
	fma.rn.f32 	%f1637, %f1629, %f1633, %f1636;
	ld.shared.v4.f32 	{%f1638, %f1639, %f1640, %f1641}, [%r91+24688];
	ld.shared.v4.f32 	{%f1642, %f1643, %f1644, %f1645}, [%r116+8048];
	fma.rn.f32 	%f1646, %f1638, %f1642, %f1637;
	fma.rn.f32 	%f1647, %f1639, %f1643, %f1646;
	fma.rn.f32 	%f1648, %f1640, %f1644, %f1647;
	fma.rn.f32 	%f1649, %f1641, %f1645, %f1648;
	ld.shared.v4.f32 	{%f1650, %f1651, %f1652, %f1653}, [%r91+24704];
	ld.shared.v4.f32 	{%f1654, %f1655, %f1656, %f1657}, [%r116+8064];
	fma.rn.f32 	%f1658, %f1650, %f1654, %f1649;
	fma.rn.f32 	%f1659, %f1651, %f1655, %f1658;
	fma.rn.f32 	%f1660, %f1652, %f1656, %f1659;
	fma.rn.f32 	%f1661, %f1653, %f1657, %f1660;
	ld.shared.v4.f32 	{%f1662, %f1663, %f1664, %f1665}, [%r91+24720];
	ld.shared.v4.f32 	{%f1666, %f1667, %f1668, %f1669}, [%r116+8080];
	fma.rn.f32 	%f1670, %f1662, %f1666, %f1661;
	fma.rn.f32 	%f1671, %f1663, %f1667, %f1670;
	fma.rn.f32 	%f1672, %f1664, %f1668, %f1671;
	fma.rn.f32 	%f1673, %f1665, %f1669, %f1672;
	ld.shared.v4.f32 	{%f1674, %f1675, %f1676, %f1677}, [%r91+24736];
	ld.shared.v4.f32 	{%f1678, %f1679, %f1680, %f1681}, [%r116+8096];
	fma.rn.f32 	%f1682, %f1674, %f1678, %f1673;
	fma.rn.f32 	%f1683, %f1675, %f1679, %f1682;
	fma.rn.f32 	%f1684, %f1676, %f1680, %f1683;
	fma.rn.f32 	%f1685, %f1677, %f1681, %f1684;
	ld.shared.v4.f32 	{%f1686, %f1687, %f1688, %f1689}, [%r91+24752];
	ld.shared.v4.f32 	{%f1690, %f1691, %f1692, %f1693}, [%r116+8112];
	fma.rn.f32 	%f1694, %f1686, %f1690, %f1685;
	fma.rn.f32 	%f1695, %f1687, %f1691, %f1694;
	fma.rn.f32 	%f1696, %f1688, %f1692, %f1695;
	fma.rn.f32 	%f1697, %f1689, %f1693, %f1696;
	ld.shared.v4.f32 	{%f1698, %f1699, %f1700, %f1701}, [%r91+24768];
	ld.shared.v4.f32 	{%f1702, %f1703, %f1704, %f1705}, [%r116+8128];
	fma.rn.f32 	%f1706, %f1698, %f1702, %f1697;
	fma.rn.f32 	%f1707, %f1699, %f1703, %f1706;
	fma.rn.f32 	%f1708, %f1700, %f1704, %f1707;
	fma.rn.f32 	%f1709, %f1701, %f1705, %f1708;
	ld.shared.v4.f32 	{%f1710, %f1711, %f1712, %f1713}, [%r91+24784];
	ld.shared.v4.f32 	{%f1714, %f1715, %f1716, %f1717}, [%r116+8144];
	fma.rn.f32 	%f1718, %f1710, %f1714, %f1709;
	fma.rn.f32 	%f1719, %f1711, %f1715, %f1718;
	fma.rn.f32 	%f1720, %f1712, %f1716, %f1719;
	fma.rn.f32 	%f1721, %f1713, %f1717, %f1720;
	ld.shared.v4.f32 	{%f1722, %f1723, %f1724, %f1725}, [%r91+24800];
	ld.shared.v4.f32 	{%f1726, %f1727, %f1728, %f1729}, [%r116+8160];
	fma.rn.f32 	%f1730, %f1722, %f1726, %f1721;
	fma.rn.f32 	%f1731, %f1723, %f1727, %f1730;
	fma.rn.f32 	%f1732, %f1724, %f1728, %f1731;
	fma.rn.f32 	%f1733, %f1725, %f1729, %f1732;
	ld.shared.v4.f32 	{%f1734, %f1735, %f1736, %f1737}, [%r91+24816];
	ld.shared.v4.f32 	{%f1738, %f1739, %f1740, %f1741}, [%r116+8176];
	fma.rn.f32 	%f1742, %f1734, %f1738, %f1733;
	fma.rn.f32 	%f1743, %f1735, %f1739, %f1742;
	fma.rn.f32 	%f1744, %f1736, %f1740, %f1743;
	fma.rn.f32 	%f1745, %f1737, %f1741, %f1744;
	ld.shared.v4.f32 	{%f1746, %f1747, %f1748, %f1749}, [%r91+24832];
	ld.shared.v4.f32 	{%f1750, %f1751, %f1752, %f1753}, [%r116+8192];
	fma.rn.f32 	%f1754, %f1746, %f1750, %f1745;
	fma.rn.f32 	%f1755, %f1747, %f1751, %f1754;
	fma.rn.f32 	%f1756, %f1748, %f1752, %f1755;
	fma.rn.f32 	%f1757, %f1749, %f1753, %f1756;
	ld.shared.v4.f32 	{%f1758, %f1759, %f1760, %f1761}, [%r91+24848];
	ld.shared.v4.f32 	{%f1762, %f1763, %f1764, %f1765}, [%r116+8208];
	fma.rn.f32 	%f1766, %f1758, %f1762, %f1757;
	fma.rn.f32 	%f1767, %f1759, %f1763, %f1766;
	fma.rn.f32 	%f1768, %f1760, %f1764, %f1767;
	fma.rn.f32 	%f1769, %f1761, %f1765, %f1768;
	ld.shared.v4.f32 	{%f1770, %f1771, %f1772, %f1773}, [%r91+24864];
	ld.shared.v4.f32 	{%f1774, %f1775, %f1776, %f1777}, [%r116+8224];
	fma.rn.f32 	%f1778, %f1770, %f1774, %f1769;
	fma.rn.f32 	%f1779, %f1771, %f1775, %f1778;
	fma.rn.f32 	%f1780, %f1772, %f1776, %f1779;
	fma.rn.f32 	%f1781, %f1773, %f1777, %f1780;
	ld.shared.v4.f32 	{%f1782, %f1783, %f1784, %f1785}, [%r91+24880];
	ld.shared.v4.f32 	{%f1786, %f1787, %f1788, %f1789}, [%r116+8240];
	fma.rn.f32 	%f1790, %f1782, %f1786, %f1781;
	fma.rn.f32 	%f1791, %f1783, %f1787, %f1790;
	fma.rn.f32 	%f1792, %f1784, %f1788, %f1791;
	fma.rn.f32 	%f1793, %f1785, %f1789, %f1792;
	ld.shared.v4.f32 	{%f1794, %f1795, %f1796, %f1797}, [%r91+24896];
	ld.shared.v4.f32 	{%f1798, %f1799, %f1800, %f1801}, [%r116+8256];
	fma.rn.f32 	%f1802, %f1794, %f1798, %f1793;
	fma.rn.f32 	%f1803, %f1795, %f1799, %f1802;
	fma.rn.f32 	%f1804, %f1796, %f1800, %f1803;
	fma.rn.f32 	%f1805, %f1797, %f1801, %f1804;
	ld.shared.v4.f32 	{%f1806, %f1807, %f1808, %f1809}, [%r91+24912];
	ld.shared.v4.f32 	{%f1810, %f1811, %f1812, %f1813}, [%r116+8272];
	fma.rn.f32 	%f1814, %f1806, %f1810, %f1805;
	fma.rn.f32 	%f1815, %f1807, %f1811, %f1814;
	fma.rn.f32 	%f1816, %f1808, %f1812, %f1815;
	fma.rn.f32 	%f1817, %f1809, %f1813, %f1816;
	ld.shared.v4.f32 	{%f1818, %f1819, %f1820, %f1821}, [%r91+24928];
	ld.shared.v4.f32 	{%f1822, %f1823, %f1824, %f1825}, [%r116+8288];
	fma.rn.f32 	%f1826, %f1818, %f1822, %f1817;
	fma.rn.f32 	%f1827, %f1819, %f1823, %f1826;
	fma.rn.f32 	%f1828, %f1820, %f1824, %f1827;
	fma.rn.f32 	%f1829, %f1821, %f1825, %f1828;
	ld.shared.v4.f32 	{%f1830, %f1831, %f1832, %f1833}, [%r91+24944];
	ld.shared.v4.f32 	{%f1834, %f1835, %f1836, %f1837}, [%r116+8304];
	fma.rn.f32 	%f1838, %f1830, %f1834, %f1829;
	fma.rn.f32 	%f1839, %f1831, %f1835, %f1838;
	fma.rn.f32 	%f1840, %f1832, %f1836, %f1839;
	fma.rn.f32 	%f1841, %f1833, %f1837, %f1840;
	ld.shared.v4.f32 	{%f1842, %f1843, %f1844, %f1845}, [%r91+24960];
	ld.shared.v4.f32 	{%f1846, %f1847, %f1848, %f1849}, [%r116+8320];
	fma.rn.f32 	%f1850, %f1842, %f1846, %f1841;
	fma.rn.f32 	%f1851, %f1843, %f1847, %f1850;
	fma.rn.f32 	%f1852, %f1844, %f1848, %f1851;
	fma.rn.f32 	%f1853, %f1845, %f1849, %f1852;
	ld.shared.v4.f32 	{%f1854, %f1855, %f1856, %f1857}, [%r91+24976];
	ld.shared.v4.f32 	{%f1858, %f1859, %f1860, %f1861}, [%r116+8336];
	fma.rn.f32 	%f1862, %f1854, %f1858, %f1853;
	fma.rn.f32 	%f1863, %f1855, %f1859, %f1862;
	fma.rn.f32 	%f1864, %f1856, %f1860, %f1863;
	fma.rn.f32 	%f1865, %f1857, %f1861, %f1864;
	ld.shared.v4.f32 	{%f1866, %f1867, %f1868, %f1869}, [%r91+24992];
	ld.shared.v4.f32 	{%f1870, %f1871, %f1872, %f1873}, [%r116+8352];
	fma.rn.f32 	%f1874, %f1866, %f1870, %f1865;
	fma.rn.f32 	%f1875, %f1867, %f1871, %f1874;
	fma.rn.f32 	%f1876, %f1868, %f1872, %f1875;
	fma.rn.f32 	%f1877, %f1869, %f1873, %f1876;
	ld.shared.v4.f32 	{%f1878, %f1879, %f1880, %f1881}, [%r91+25008];
	ld.shared.v4.f32 	{%f1882, %f1883, %f1884, %f1885}, [%r116+8368];
	fma.rn.f32 	%f1886, %f1878, %f1882, %f1877;
	fma.rn.f32 	%f1887, %f1879, %f1883, %f1886;
	fma.rn.f32 	%f1888, %f1880, %f1884, %f1887;
	fma.rn.f32 	%f1889, %f1881, %f1885, %f1888;
	ld.shared.v4.f32 	{%f1890, %f1891, %f1892, %f1893}, [%r91+25024];
	ld.shared.v4.f32 	{%f1894, %f1895, %f1896, %f1897}, [%r116+8384];
	fma.rn.f32 	%f1898, %f1890, %f1894, %f1889;
	fma.rn.f32 	%f1899, %f1891, %f1895, %f1898;
	fma.rn.f32 	%f1900, %f1892, %f1896, %f1899;
	fma.rn.f32 	%f1901, %f1893, %f1897, %f1900;
	ld.shared.v4.f32 	{%f1902, %f1903, %f1904, %f1905}, [%r91+25040];
	ld.shared.v4.f32 	{%f1906, %f1907, %f1908, %f1909}, [%r116+8400];
	fma.rn.f32 	%f1910, %f1902, %f1906, %f1901;
	fma.rn.f32 	%f1911, %f1903, %f1907, %f1910;
	fma.rn.f32 	%f1912, %f1904, %f1908, %f1911;
	fma.rn.f32 	%f1913, %f1905, %f1909, %f1912;
	ld.shared.v4.f32 	{%f1914, %f1915, %f1916, %f1917}, [%r91+25056];
	ld.shared.v4.f32 	{%f1918, %f1919, %f1920, %f1921}, [%r116+8416];
	fma.rn.f32 	%f1922, %f1914, %f1918, %f1913;
	fma.rn.f32 	%f1923, %f1915, %f1919, %f1922;
	fma.rn.f32 	%f1924, %f1916, %f1920, %f1923;
	fma.rn.f32 	%f1925, %f1917, %f1921, %f1924;
	ld.shared.v4.f32 	{%f1926, %f1927, %f1928, %f1929}, [%r91+25072];
	ld.shared.v4.f32 	{%f1930, %f1931, %f1932, %f1933}, [%r116+8432];
	fma.rn.f32 	%f1934, %f1926, %f1930, %f1925;
	fma.rn.f32 	%f1935, %f1927, %f1931, %f1934;
	fma.rn.f32 	%f1936, %f1928, %f1932, %f1935;
	fma.rn.f32 	%f1937, %f1929, %f1933, %f1936;
	sub.f32 	%f1938, %f1937, %f2710;
	mul.f32 	%f1939, %f1553, %f1938;
	mul.f32 	%f1940, %f2708, %f1939;
	fma.rn.f32 	%f3094, %f1940, %f1170, %f3094;
	fma.rn.f32 	%f3093, %f1940, %f1171, %f3093;
	fma.rn.f32 	%f3092, %f1940, %f1172, %f3092;
	fma.rn.f32 	%f3091, %f1940, %f1173, %f3091;
	fma.rn.f32 	%f3090, %f1940, %f1182, %f3090;
	fma.rn.f32 	%f3089, %f1940, %f1183, %f3089;
	fma.rn.f32 	%f3088, %f1940, %f1184, %f3088;
	fma.rn.f32 	%f3087, %f1940, %f1185, %f3087;
	fma.rn.f32 	%f3086, %f1940, %f1194, %f3086;
	fma.rn.f32 	%f3085, %f1940, %f1195, %f3085;
	fma.rn.f32 	%f3084, %f1940, %f1196, %f3084;
	fma.rn.f32 	%f3083, %f1940, %f1197, %f3083;
	fma.rn.f32 	%f3082, %f1940, %f1206, %f3082;
	fma.rn.f32 	%f3081, %f1940, %f1207, %f3081;
	fma.rn.f32 	%f3080, %f1940, %f1208, %f3080;
	fma.rn.f32 	%f3079, %f1940, %f1209, %f3079;
	fma.rn.f32 	%f3078, %f1940, %f1218, %f3078;
	fma.rn.f32 	%f3077, %f1940, %f1219, %f3077;
	fma.rn.f32 	%f3076, %f1940, %f1220, %f3076;
	fma.rn.f32 	%f3075, %f1940, %f1221, %f3075;
	fma.rn.f32 	%f3074, %f1940, %f1230, %f3074;
	fma.rn.f32 	%f3073, %f1940, %f1231, %f3073;
	fma.rn.f32 	%f3072, %f1940, %f1232, %f3072;
	fma.rn.f32 	%f3071, %f1940, %f1233, %f3071;
	fma.rn.f32 	%f3070, %f1940, %f1242, %f3070;
	fma.rn.f32 	%f3069, %f1940, %f1243, %f3069;
	fma.rn.f32 	%f3068, %f1940, %f1244, %f3068;
	fma.rn.f32 	%f3067, %f1940, %f1245, %f3067;
	fma.rn.f32 	%f3066, %f1940, %f1254, %f3066;
	fma.rn.f32 	%f3065, %f1940, %f1255, %f3065;
	fma.rn.f32 	%f3064, %f1940, %f1256, %f3064;
	fma.rn.f32 	%f3063, %f1940, %f1257, %f3063;
	fma.rn.f32 	%f3062, %f1940, %f1266, %f3062;
	fma.rn.f32 	%f3061, %f1940, %f1267, %f3061;
	fma.rn.f32 	%f3060, %f1940, %f1268, %f3060;
	fma.rn.f32 	%f3059, %f1940, %f1269, %f3059;
	fma.rn.f32 	%f3058, %f1940, %f1278, %f3058;
	fma.rn.f32 	%f3057, %f1940, %f1279, %f3057;
	fma.rn.f32 	%f3056, %f1940, %f1280, %f3056;
	fma.rn.f32 	%f3055, %f1940, %f1281, %f3055;
	fma.rn.f32 	%f3054, %f1940, %f1290, %f3054;
	fma.rn.f32 	%f3053, %f1940, %f1291, %f3053;
	fma.rn.f32 	%f3052, %f1940, %f1292, %f3052;
	fma.rn.f32 	%f3051, %f1940, %f1293, %f3051;
	fma.rn.f32 	%f3050, %f1940, %f1302, %f3050;
	fma.rn.f32 	%f3049, %f1940, %f1303, %f3049;
	fma.rn.f32 	%f3048, %f1940, %f1304, %f3048;
	fma.rn.f32 	%f3047, %f1940, %f1305, %f3047;
	fma.rn.f32 	%f3046, %f1940, %f1314, %f3046;
	fma.rn.f32 	%f3045, %f1940, %f1315, %f3045;
	fma.rn.f32 	%f3044, %f1940, %f1316, %f3044;
	fma.rn.f32 	%f3043, %f1940, %f1317, %f3043;
	fma.rn.f32 	%f3042, %f1940, %f1326, %f3042;
	fma.rn.f32 	%f3041, %f1940, %f1327, %f3041;
	fma.rn.f32 	%f3040, %f1940, %f1328, %f3040;
	fma.rn.f32 	%f3039, %f1940, %f1329, %f3039;
	fma.rn.f32 	%f3038, %f1940, %f1338, %f3038;
	fma.rn.f32 	%f3037, %f1940, %f1339, %f3037;
	fma.rn.f32 	%f3036, %f1940, %f1340, %f3036;
	fma.rn.f32 	%f3035, %f1940, %f1341, %f3035;
	fma.rn.f32 	%f3034, %f1940, %f1350, %f3034;
	fma.rn.f32 	%f3033, %f1940, %f1351, %f3033;
	fma.rn.f32 	%f3032, %f1940, %f1352, %f3032;
	fma.rn.f32 	%f3031, %f1940, %f1353, %f3031;
	fma.rn.f32 	%f3030, %f1940, %f1362, %f3030;
	fma.rn.f32 	%f3029, %f1940, %f1363, %f3029;
	fma.rn.f32 	%f3028, %f1940, %f1364, %f3028;
	fma.rn.f32 	%f3027, %f1940, %f1365, %f3027;
	fma.rn.f32 	%f3026, %f1940, %f1374, %f3026;
	fma.rn.f32 	%f3025, %f1940, %f1375, %f3025;
	fma.rn.f32 	%f3024, %f1940, %f1376, %f3024;
	fma.rn.f32 	%f3023, %f1940, %f1377, %f3023;
	fma.rn.f32 	%f3022, %f1940, %f1386, %f3022;
	fma.rn.f32 	%f3021, %f1940, %f1387, %f3021;
	fma.rn.f32 	%f3020, %f1940, %f1388, %f3020;
	fma.rn.f32 	%f3019, %f1940, %f1389, %f3019;
	fma.rn.f32 	%f3018, %f1940, %f1398, %f3018;
	fma.rn.f32 	%f3017, %f1940, %f1399, %f3017;
	fma.rn.f32 	%f3016, %f1940, %f1400, %f3016;
	fma.rn.f32 	%f3015, %f1940, %f1401, %f3015;
	fma.rn.f32 	%f3014, %f1940, %f1410, %f3014;
	fma.rn.f32 	%f3013, %f1940, %f1411, %f3013;
	fma.rn.f32 	%f3012, %f1940, %f1412, %f3012;
	fma.rn.f32 	%f3011, %f1940, %f1413, %f3011;
	fma.rn.f32 	%f3010, %f1940, %f1422, %f3010;
	fma.rn.f32 	%f3009, %f1940, %f1423, %f3009;
	fma.rn.f32 	%f3008, %f1940, %f1424, %f3008;
	fma.rn.f32 	%f3007, %f1940, %f1425, %f3007;
	fma.rn.f32 	%f3006, %f1940, %f1434, %f3006;
	fma.rn.f32 	%f3005, %f1940, %f1435, %f3005;
	fma.rn.f32 	%f3004, %f1940, %f1436, %f3004;
	fma.rn.f32 	%f3003, %f1940, %f1437, %f3003;
	fma.rn.f32 	%f3002, %f1940, %f1446, %f3002;
	fma.rn.f32 	%f3001, %f1940, %f1447, %f3001;
	fma.rn.f32 	%f3000, %f1940, %f1448, %f3000;
	fma.rn.f32 	%f2999, %f1940, %f1449, %f2999;
	fma.rn.f32 	%f2998, %f1940, %f1458, %f2998;
	fma.rn.f32 	%f2997, %f1940, %f1459, %f2997;
	fma.rn.f32 	%f2996, %f1940, %f1460, %f2996;
	fma.rn.f32 	%f2995, %f1940, %f1461, %f2995;
	fma.rn.f32 	%f2994, %f1940, %f1470, %f2994;
	fma.rn.f32 	%f2993, %f1940, %f1471, %f2993;
	fma.rn.f32 	%f2992, %f1940, %f1472, %f2992;
	fma.rn.f32 	%f2991, %f1940, %f1473, %f2991;
	fma.rn.f32 	%f2990, %f1940, %f1482, %f2990;
	fma.rn.f32 	%f2989, %f1940, %f1483, %f2989;
	fma.rn.f32 	%f2988, %f1940, %f1484, %f2988;
	fma.rn.f32 	%f2987, %f1940, %f1485, %f2987;
	fma.rn.f32 	%f2986, %f1940, %f1494, %f2986;
	fma.rn.f32 	%f2985, %f1940, %f1495, %f2985;
	fma.rn.f32 	%f2984, %f1940, %f1496, %f2984;
	fma.rn.f32 	%f2983, %f1940, %f1497, %f2983;
	fma.rn.f32 	%f2982, %f1940, %f1506, %f2982;
	fma.rn.f32 	%f2981, %f1940, %f1507, %f2981;
	fma.rn.f32 	%f2980, %f1940, %f1508, %f2980;
	fma.rn.f32 	%f2979, %f1940, %f1509, %f2979;
	fma.rn.f32 	%f2978, %f1940, %f1518, %f2978;
	fma.rn.f32 	%f2977, %f1940, %f1519, %f2977;
	fma.rn.f32 	%f2976, %f1940, %f1520, %f2976;
	fma.rn.f32 	%f2975, %f1940, %f1521, %f2975;
	fma.rn.f32 	%f2974, %f1940, %f1530, %f2974;
	fma.rn.f32 	%f2973, %f1940, %f1531, %f2973;
	fma.rn.f32 	%f2972, %f1940, %f1532, %f2972;
	fma.rn.f32 	%f2971, %f1940, %f1533, %f2971;
	fma.rn.f32 	%f2970, %f1940, %f1542, %f2970;
	fma.rn.f32 	%f2969, %f1940, %f1543, %f2969;
	fma.rn.f32 	%f2968, %f1940, %f1544, %f2968;
	fma.rn.f32 	%f2967, %f1940, %f1545, %f2967;
	div.s32 	%r92, %r117, %r111;
	mul.lo.s32 	%r93, %r92, %r111;
	sub.s32 	%r94, %r117, %r93;
	add.s32 	%r95, %r92, %r11;
	cvta.to.global.u64 	%rd35, %rd51;
	mul.wide.s32 	%rd36, %r95, 4;
	add.s64 	%rd37, %rd35, %rd36;
	ld.global.u32 	%r96, [%rd37];
	mul.lo.s32 	%r97, %r111, %r96;
	shl.b32 	%r98, %r97, 7;
	shl.b32 	%r99, %r94, 7;
	add.s32 	%r100, %r98, %r99;
	cvta.to.global.u64 	%rd38, %rd53;
	mul.wide.s32 	%rd39, %r100, 4;
	add.s64 	%rd40, %rd38, %rd39;
	mul.f32 	%f1941, %f1940, %f1166;
	atom.global.add.f32 	%f1942, [%rd40], %f1941;
	cvta.to.global.u64 	%rd41, %rd54;
	add.s64 	%rd42, %rd41, %rd39;
	ld.shared.f32 	%f1943, [%r91+24576];
	mul.f32 	%f1944, %f1553, %f1943;
	atom.global.add.f32 	%f1945, [%rd42], %f1944;
	ld.shared.f32 	%f1946, [%r91+4];
	mul.f32 	%f1947, %f1940, %f1946;
	atom.global.add.f32 	%f1948, [%rd40+4], %f1947;
	ld.shared.f32 	%f1949, [%r91+24580];
	mul.f32 	%f1950, %f1553, %f1949;
	atom.global.add.f32 	%f1951, [%rd42+4], %f1950;
	ld.shared.f32 	%f1952, [%r91+8];
	mul.f32 	%f1953, %f1940, %f1952;
	atom.global.add.f32 	%f1954, [%rd40+8], %f1953;
	ld.shared.f32 	%f1955, [%r91+24584];
	mul.f32 	%f1956, %f1553, %f1955;
	atom.global.add.f32 	%f1957, [%rd42+8], %f1956;
	ld.shared.f32 	%f1958, [%r91+12];
	mul.f32 	%f1959, %f1940, %f1958;
	atom.global.add.f32 	%f1960, [%rd40+12], %f1959;
	ld.shared.f32 	%f1961, [%r91+24588];
	mul.f32 	%f1962, %f1553, %f1961;
	atom.global.add.f32 	%f1963, [%rd42+12], %f1962;
	ld.shared.f32 	%f1964, [%r91+16];
	mul.f32 	%f1965, %f1940, %f1964;
	atom.global.add.f32 	%f1966, [%rd40+16], %f1965;
	ld.shared.f32 	%f1967, [%r91+24592];
	mul.f32 	%f1968, %f1553, %f1967;
	atom.global.add.f32 	%f1969, [%rd42+16], %f1968;
	ld.shared.f32 	%f1970, [%r91+20];
	mul.f32 	%f1971, %f1940, %f1970;
	atom.global.add.f32 	%f1972, [%rd40+20], %f1971;
	ld.shared.f32 	%f1973, [%r91+24596];
	mul.f32 	%f1974, %f1553, %f1973;
	atom.global.add.f32 	%f1975, [%rd42+20], %f1974;
	ld.shared.f32 	%f1976, [%r91+24];
	mul.f32 	%f1977, %f1940, %f1976;
	atom.global.add.f32 	%f1978, [%rd40+24], %f1977;
	ld.shared.f32 	%f1979, [%r91+24600];
	mul.f32 	%f1980, %f1553, %f1979;
	atom.global.add.f32 	%f1981, [%rd42+24], %f1980;
	ld.shared.f32 	%f1982, [%r91+28];
	mul.f32 	%f1983, %f1940, %f1982;
	atom.global.add.f32 	%f1984, [%rd40+28], %f1983;
	ld.shared.f32 	%f1985, [%r91+24604];
	mul.f32 	%f1986, %f1553, %f1985;
	atom.global.add.f32 	%f1987, [%rd42+28], %f1986;
	ld.shared.f32 	%f1988, [%r91+32];
	mul.f32 	%f1989, %f1940, %f1988;
	atom.global.add.f32 	%f1990, [%rd40+32], %f1989;
	ld.shared.f32 	%f1991, [%r91+24608];
	mul.f32 	%f1992, %f1553, %f1991;
	atom.global.add.f32 	%f1993, [%rd42+32], %f1992;
	ld.shared.f32 	%f1994, [%r91+36];
	mul.f32 	%f1995, %f1940, %f1994;
	atom.global.add.f32 	%f1996, [%rd40+36], %f1995;
	ld.shared.f32 	%f1997, [%r91+24612];
	mul.f32 	%f1998, %f1553, %f1997;
	atom.global.add.f32 	%f1999, [%rd42+36], %f1998;
	ld.shared.f32 	%f2000, [%r91+40];
	mul.f32 	%f2001, %f1940, %f2000;
	atom.global.add.f32 	%f2002, [%rd40+40], %f2001;
	ld.shared.f32 	%f2003, [%r91+24616];
	mul.f32 	%f2004, %f1553, %f2003;
	atom.global.add.f32 	%f2005, [%rd42+40], %f2004;
	ld.shared.f32 	%f2006, [%r91+44];
	mul.f32 	%f2007, %f1940, %f2006;
	atom.global.add.f32 	%f2008, [%rd40+44], %f2007;
	ld.shared.f32 	%f2009, [%r91+24620];
	mul.f32 	%f2010, %f1553, %f2009;
	atom.global.add.f32 	%f2011, [%rd42+44], %f2010;
	ld.shared.f32 	%f2012, [%r91+48];
	mul.f32 	%f2013, %f1940, %f2012;
	atom.global.add.f32 	%f2014, [%rd40+48], %f2013;
	ld.shared.f32 	%f2015, [%r91+24624];
	mul.f32 	%f2016, %f1553, %f2015;
	atom.global.add.f32 	%f2017, [%rd42+48], %f2016;
	ld.shared.f32 	%f2018, [%r91+52];
	mul.f32 	%f2019, %f1940, %f2018;
	atom.global.add.f32 	%f2020, [%rd40+52], %f2019;
	ld.shared.f32 	%f2021, [%r91+24628];
	mul.f32 	%f2022, %f1553, %f2021;
	atom.global.add.f32 	%f2023, [%rd42+52], %f2022;
	ld.shared.f32 	%f2024, [%r91+56];
	mul.f32 	%f2025, %f1940, %f2024;
	atom.global.add.f32 	%f2026, [%rd40+56], %f2025;
	ld.shared.f32 	%f2027, [%r91+24632];
	mul.f32 	%f2028, %f1553, %f2027;
	atom.global.add.f32 	%f2029, [%rd42+56], %f2028;
	ld.shared.f32 	%f2030, [%r91+60];
	mul.f32 	%f2031, %f1940, %f2030;
	atom.global.add.f32 	%f2032, [%rd40+60], %f2031;
	ld.shared.f32 	%f2033, [%r91+24636];
	mul.f32 	%f2034, %f1553, %f2033;
	atom.global.add.f32 	%f2035, [%rd42+60], %f2034;
	ld.shared.f32 	%f2036, [%r91+64];
	mul.f32 	%f2037, %f1940, %f2036;
	atom.global.add.f32 	%f2038, [%rd40+64], %f2037;
	ld.shared.f32 	%f2039, [%r91+24640];
	mul.f32 	%f2040, %f1553, %f2039;
	atom.global.add.f32 	%f2041, [%rd42+64], %f2040;
	ld.shared.f32 	%f2042, [%r91+68];
	mul.f32 	%f2043, %f1940, %f2042;
	atom.global.add.f32 	%f2044, [%rd40+68], %f2043;
	ld.shared.f32 	%f2045, [%r91+24644];
	mul.f32 	%f2046, %f1553, %f2045;
	atom.global.add.f32 	%f2047, [%rd42+68], %f2046;
	ld.shared.f32 	%f2048, [%r91+72];
	mul.f32 	%f2049, %f1940, %f2048;
	atom.global.add.f32 	%f2050, [%rd40+72], %f2049;
	ld.shared.f32 	%f2051, [%r91+24648];
	mul.f32 	%f2052, %f1553, %f2051;
	atom.global.add.f32 	%f2053, [%rd42+72], %f2052;
	ld.shared.f32 	%f2054, [%r91+76];
	mul.f32 	%f2055, %f1940, %f2054;
	atom.global.add.f32 	%f2056, [%rd40+76], %f2055;
	ld.shared.f32 	%f2057, [%r91+24652];
	mul.f32 	%f2058, %f1553, %f2057;
	atom.global.add.f32 	%f2059, [%rd42+76], %f2058;
	ld.shared.f32 	%f2060, [%r91+80];
	mul.f32 	%f2061, %f1940, %f2060;
	atom.global.add.f32 	%f2062, [%rd40+80], %f2061;
	ld.shared.f32 	%f2063, [%r91+24656];
	mul.f32 	%f2064, %f1553, %f2063;
	atom.global.add.f32 	%f2065, [%rd42+80], %f2064;
	ld.shared.f32 	%f2066, [%r91+84];
	mul.f32 	%f2067, %f1940, %f2066;
	atom.global.add.f32 	%f2068, [%rd40+84], %f2067;
	ld.shared.f32 	%f2069, [%r91+24660];
	mul.f32 	%f2070, %f1553, %f2069;
	atom.global.add.f32 	%f2071, [%rd42+84], %f2070;
	ld.shared.f32 	%f2072, [%r91+88];
	mul.f32 	%f2073, %f1940, %f2072;
	atom.global.add.f32 	%f2074, [%rd40+88], %f2073;
	ld.shared.f32 	%f2075, [%r91+24664];
	mul.f32 	%f2076, %f1553, %f2075;
	atom.global.add.f32 	%f2077, [%rd42+88], %f2076;
	ld.shared.f32 	%f2078, [%r91+92];
	mul.f32 	%f2079, %f1940, %f2078;
	atom.global.add.f32 	%f2080, [%rd40+92], %f2079;
	ld.shared.f32 	%f2081, [%r91+24668];
	mul.f32 	%f2082, %f1553, %f2081;
	atom.global.add.f32 	%f2083, [%rd42+92], %f2082;
	ld.shared.f32 	%f2084, [%r91+96];
	mul.f32 	%f2085, %f1940, %f2084;
	atom.global.add.f32 	%f2086, [%rd40+96], %f2085;
	ld.shared.f32 	%f2087, [%r91+24672];
	mul.f32 	%f2088, %f1553, %f2087;
	atom.global.add.f32 	%f2089, [%rd42+96], %f2088;
	ld.shared.f32 	%f2090, [%r91+100];
	mul.f32 	%f2091, %f1940, %f2090;
	atom.global.add.f32 	%f2092, [%rd40+100], %f2091;
	ld.shared.f32 	%f2093, [%r91+24676];
	mul.f32 	%f2094, %f1553, %f2093;
	atom.global.add.f32 	%f2095, [%rd42+100], %f2094;
	ld.shared.f32 	%f2096, [%r91+104];
	mul.f32 	%f2097, %f1940, %f2096;
	atom.global.add.f32 	%f2098, [%rd40+104], %f2097;
	ld.shared.f32 	%f2099, [%r91+24680];
	mul.f32 	%f2100, %f1553, %f2099;
	atom.global.add.f32 	%f2101, [%rd42+104], %f2100;
	ld.shared.f32 	%f2102, [%r91+108];
	mul.f32 	%f2103, %f1940, %f2102;
	atom.global.add.f32 	%f2104, [%rd40+108], %f2103;
	ld.shared.f32 	%f2105, [%r91+24684];
	mul.f32 	%f2106, %f1553, %f2105;
	atom.global.add.f32 	%f2107, [%rd42+108], %f2106;
	ld.shared.f32 	%f2108, [%r91+112];
	mul.f32 	%f2109, %f1940, %f2108;
	atom.global.add.f32 	%f2110, [%rd40+112], %f2109;
	ld.shared.f32 	%f2111, [%r91+24688];
	mul.f32 	%f2112, %f1553, %f2111;
	atom.global.add.f32 	%f2113, [%rd42+112], %f2112;
	ld.shared.f32 	%f2114, [%r91+116];
	mul.f32 	%f2115, %f1940, %f2114;
	atom.global.add.f32 	%f2116, [%rd40+116], %f2115;
	ld.shared.f32 	%f2117, [%r91+24692];
	mul.f32 	%f2118, %f1553, %f2117;
	atom.global.add.f32 	%f2119, [%rd42+116], %f2118;
	ld.shared.f32 	%f2120, [%r91+120];
	mul.f32 	%f2121, %f1940, %f2120;
	atom.global.add.f32 	%f2122, [%rd40+120], %f2121;
	ld.shared.f32 	%f2123, [%r91+24696];
	mul.f32 	%f2124, %f1553, %f2123;
	atom.global.add.f32 	%f2125, [%rd42+120], %f2124;
	ld.shared.f32 	%f2126, [%r91+124];
	mul.f32 	%f2127, %f1940, %f2126;
	atom.global.add.f32 	%f2128, [%rd40+124], %f2127;
	ld.shared.f32 	%f2129, [%r91+24700];
	mul.f32 	%f2130, %f1553, %f2129;
	atom.global.add.f32 	%f2131, [%rd42+124], %f2130;
	ld.shared.f32 	%f2132, [%r91+128];
	mul.f32 	%f2133, %f1940, %f2132;
	atom.global.add.f32 	%f2134, [%rd40+128], %f2133;
	ld.shared.f32 	%f2135, [%r91+24704];
	mul.f32 	%f2136, %f1553, %f2135;
	atom.global.add.f32 	%f2137, [%rd42+128], %f2136;
	ld.shared.f32 	%f2138, [%r91+132];
	mul.f32 	%f2139, %f1940, %f2138;
	atom.global.add.f32 	%f2140, [%rd40+132], %f2139;
	ld.shared.f32 	%f2141, [%r91+24708];
	mul.f32 	%f2142, %f1553, %f2141;
	atom.global.add.f32 	%f2143, [%rd42+132], %f2142;
	ld.shared.f32 	%f2144, [%r91+136];
	mul.f32 	%f2145, %f1940, %f2144;
	atom.global.add.f32 	%f2146, [%rd40+136], %f2145;
	ld.shared.f32 	%f2147, [%r91+24712];
	mul.f32 	%f2148, %f1553, %f2147;
	atom.global.add.f32 	%f2149, [%rd42+136], %f2148;
	ld.shared.f32 	%f2150, [%r91+140];
	mul.f32 	%f2151, %f1940, %f2150;
	atom.global.add.f32 	%f2152, [%rd40+140], %f2151;
	ld.shared.f32 	%f2153, [%r91+24716];
	mul.f32 	%f2154, %f1553, %f2153;
	atom.global.add.f32 	%f2155, [%rd42+140], %f2154;
	ld.shared.f32 	%f2156, [%r91+144];
	mul.f32 	%f2157, %f1940, %f2156;
	atom.global.add.f32 	%f2158, [%rd40+144], %f2157;
	ld.shared.f32 	%f2159, [%r91+24720];
	mul.f32 	%f2160, %f1553, %f2159;
	atom.global.add.f32 	%f2161, [%rd42+144], %f2160;
	ld.shared.f32 	%f2162, [%r91+148];
	mul.f32 	%f2163, %f1940, %f2162;
	atom.global.add.f32 	%f2164, [%rd40+148], %f2163;
	ld.shared.f32 	%f2165, [%r91+24724];
	mul.f32 	%f2166, %f1553, %f2165;
	atom.global.add.f32 	%f2167, [%rd42+148], %f2166;
	ld.shared.f32 	%f2168, [%r91+152];
	mul.f32 	%f2169, %f1940, %f2168;
	atom.global.add.f32 	%f2170, [%rd40+152], %f2169;
	ld.shared.f32 	%f2171, [%r91+24728];
	mul.f32 	%f2172, %f1553, %f2171;
	atom.global.add.f32 	%f2173, [%rd42+152], %f2172;
	ld.shared.f32 	%f2174, [%r91+156];
	mul.f32 	%f2175, %f1940, %f2174;
	atom.global.add.f32 	%f2176, [%rd40+156], %f2175;
	ld.shared.f32 	%f2177, [%r91+24732];
	mul.f32 	%f2178, %f1553, %f2177;
	atom.global.add.f32 	%f2179, [%rd42+156], %f2178;
	ld.shared.f32 	%f2180, [%r91+160];
	mul.f32 	%f2181, %f1940, %f2180;
	atom.global.add.f32 	%f2182, [%rd40+160], %f2181;
	ld.shared.f32 	%f2183, [%r91+24736];
	mul.f32 	%f2184, %f1553, %f2183;
	atom.global.add.f32 	%f2185, [%rd42+160], %f2184;
	ld.shared.f32 	%f2186, [%r91+164];
	mul.f32 	%f2187, %f1940, %f2186;
	atom.global.add.f32 	%f2188, [%rd40+164], %f2187;
	ld.shared.f32 	%f2189, [%r91+24740];
	mul.f32 	%f2190, %f1553, %f2189;
	atom.global.add.f32 	%f2191, [%rd42+164], %f2190;
	ld.shared.f32 	%f2192, [%r91+168];
	mul.f32 	%f2193, %f1940, %f2192;
	atom.global.add.f32 	%f2194, [%rd40+168], %f2193;
	ld.shared.f32 	%f2195, [%r91+24744];
	mul.f32 	%f2196, %f1553, %f2195;
	atom.global.add.f32 	%f2197, [%rd42+168], %f2196;
	ld.shared.f32 	%f2198, [%r91+172];
	mul.f32 	%f2199, %f1940, %f2198;
	atom.global.add.f32 	%f2200, [%rd40+172], %f2199;
	ld.shared.f32 	%f2201, [%r91+24748];
	mul.f32 	%f2202, %f1553, %f2201;
	atom.global.add.f32 	%f2203, [%rd42+172], %f2202;
	ld.shared.f32 	%f2204, [%r91+176];
	mul.f32 	%f2205, %f1940, %f2204;
	atom.global.add.f32 	%f2206, [%rd40+176], %f2205;
	ld.shared.f32 	%f2207, [%r91+24752];
	mul.f32 	%f2208, %f1553, %f2207;
	atom.global.add.f32 	%f2209, [%rd42+176], %f2208;
	ld.shared.f32 	%f2210, [%r91+180];
	mul.f32 	%f2211, %f1940, %f2210;
	atom.global.add.f32 	%f2212, [%rd40+180], %f2211;
	ld.shared.f32 	%f2213, [%r91+24756];
	mul.f32 	%f2214, %f1553, %f2213;
	atom.global.add.f32 	%f2215, [%rd42+180], %f2214;
	ld.shared.f32 	%f2216, [%r91+184];
	mul.f32 	%f2217, %f1940, %f2216;
	atom.global.add.f32 	%f2218, [%rd40+184], %f2217;
	ld.shared.f32 	%f2219, [%r91+24760];
	mul.f32 	%f2220, %f1553, %f2219;
	atom.global.add.f32 	%f2221, [%rd42+184], %f2220;
	ld.shared.f32 	%f2222, [%r91+188];
	mul.f32 	%f2223, %f1940, %f2222;
	atom.global.add.f32 	%f2224, [%rd40+188], %f2223;
	ld.shared.f32 	%f2225, [%r91+24764];
	mul.f32 	%f2226, %f1553, %f2225;
	atom.global.add.f32 	%f2227, [%rd42+188], %f2226;
	ld.shared.f32 	%f2228, [%r91+192];
	mul.f32 	%f2229, %f1940, %f2228;
	atom.global.add.f32 	%f2230, [%rd40+192], %f2229;
	ld.shared.f32 	%f2231, [%r91+24768];
	mul.f32 	%f2232, %f1553, %f2231;
	atom.global.add.f32 	%f2233, [%rd42+192], %f2232;
	ld.shared.f32 	%f2234, [%r91+196];
	mul.f32 	%f2235, %f1940, %f2234;
	atom.global.add.f32 	%f2236, [%rd40+196], %f2235;
	ld.shared.f32 	%f2237, [%r91+24772];
	mul.f32 	%f2238, %f1553, %f2237;
	atom.global.add.f32 	%f2239, [%rd42+196], %f2238;
	ld.shared.f32 	%f2240, [%r91+200];
	mul.f32 	%f2241, %f1940, %f2240;
	atom.global.add.f32 	%f2242, [%rd40+200], %f2241;
	ld.shared.f32 	%f2243, [%r91+24776];
	mul.f32 	%f2244, %f1553, %f2243;
	atom.global.add.f32 	%f2245, [%rd42+200], %f2244;
	ld.shared.f32 	%f2246, [%r91+204];
	mul.f32 	%f2247, %f1940, %f2246;
	atom.global.add.f32 	%f2248, [%rd40+204], %f2247;
	ld.shared.f32 	%f2249, [%r91+24780];
	mul.f32 	%f2250, %f1553, %f2249;
	atom.global.add.f32 	%f2251, [%rd42+204], %f2250;
	ld.shared.f32 	%f2252, [%r91+208];
	mul.f32 	%f2253, %f1940, %f2252;
	atom.global.add.f32 	%f2254, [%rd40+208], %f2253;
	ld.shared.f32 	%f2255, [%r91+24784];
	mul.f32 	%f2256, %f1553, %f2255;
	atom.global.add.f32 	%f2257, [%rd42+208], %f2256;
	ld.shared.f32 	%f2258, [%r91+212];
	mul.f32 	%f2259, %f1940, %f2258;
	atom.global.add.f32 	%f2260, [%rd40+212], %f2259;
	ld.shared.f32 	%f2261, [%r91+24788];
	mul.f32 	%f2262, %f1553, %f2261;
	atom.global.add.f32 	%f2263, [%rd42+212], %f2262;
	ld.shared.f32 	%f2264, [%r91+216];
	mul.f32 	%f2265, %f1940, %f2264;
	atom.global.add.f32 	%f2266, [%rd40+216], %f2265;
	ld.shared.f32 	%f2267, [%r91+24792];
	mul.f32 	%f2268, %f1553, %f2267;
	atom.global.add.f32 	%f2269, [%rd42+216], %f2268;
	ld.shared.f32 	%f2270, [%r91+220];
	mul.f32 	%f2271, %f1940, %f2270;
	atom.global.add.f32 	%f2272, [%rd40+220], %f2271;
	ld.shared.f32 	%f2273, [%r91+24796];
	mul.f32 	%f2274, %f1553, %f2273;
	atom.global.add.f32 	%f2275, [%rd42+220], %f2274;
	ld.shared.f32 	%f2276, [%r91+224];
	mul.f32 	%f2277, %f1940, %f2276;
	atom.global.add.f32 	%f2278, [%rd40+224], %f2277;
	ld.shared.f32 	%f2279, [%r91+24800];
	mul.f32 	%f2280, %f1553, %f2279;
	atom.global.add.f32 	%f2281, [%rd42+224], %f2280;
	ld.shared.f32 	%f2282, [%r91+228];
	mul.f32 	%f2283, %f1940, %f2282;
	atom.global.add.f32 	%f2284, [%rd40+228], %f2283;
	ld.shared.f32 	%f2285, [%r91+24804];
	mul.f32 	%f2286, %f1553, %f2285;
	atom.global.add.f32 	%f2287, [%rd42+228], %f2286;
	ld.shared.f32 	%f2288, [%r91+232];
	mul.f32 	%f2289, %f1940, %f2288;
	atom.global.add.f32 	%f2290, [%rd40+232], %f2289;
	ld.shared.f32 	%f2291, [%r91+24808];
	mul.f32 	%f2292, %f1553, %f2291;
	atom.global.add.f32 	%f2293, [%rd42+232], %f2292;
	ld.shared.f32 	%f2294, [%r91+236];
	mul.f32 	%f2295, %f1940, %f2294;
	atom.global.add.f32 	%f2296, [%rd40+236], %f2295;
	ld.shared.f32 	%f2297, [%r91+24812];
	mul.f32 	%f2298, %f1553, %f2297;
	atom.global.add.f32 	%f2299, [%rd42+236], %f2298;
	ld.shared.f32 	%f2300, [%r91+240];
	mul.f32 	%f2301, %f1940, %f2300;
	atom.global.add.f32 	%f2302, [%rd40+240], %f2301;
	ld.shared.f32 	%f2303, [%r91+24816];
	mul.f32 	%f2304, %f1553, %f2303;
	atom.global.add.f32 	%f2305, [%rd42+240], %f2304;
	ld.shared.f32 	%f2306, [%r91+244];
	mul.f32 	%f2307, %f1940, %f2306;
	atom.global.add.f32 	%f2308, [%rd40+244], %f2307;
	ld.shared.f32 	%f2309, [%r91+24820];
	mul.f32 	%f2310, %f1553, %f2309;
	atom.global.add.f32 	%f2311, [%rd42+244], %f2310;
	ld.shared.f32 	%f2312, [%r91+248];
	mul.f32 	%f2313, %f1940, %f2312;
	atom.global.add.f32 	%f2314, [%rd40+248], %f2313;
	ld.shared.f32 	%f2315, [%r91+24824];
	mul.f32 	%f2316, %f1553, %f2315;
	atom.global.add.f32 	%f2317, [%rd42+248], %f2316;
	ld.shared.f32 	%f2318, [%r91+252];
	mul.f32 	%f2319, %f1940, %f2318;
	atom.global.add.f32 	%f2320, [%rd40+252], %f2319;
	ld.shared.f32 	%f2321, [%r91+24828];
	mul.f32 	%f2322, %f1553, %f2321;
	atom.global.add.f32 	%f2323, [%rd42+252], %f2322;
	ld.shared.f32 	%f2324, [%r91+256];
	mul.f32 	%f2325, %f1940, %f2324;
	atom.global.add.f32 	%f2326, [%rd40+256], %f2325;
	ld.shared.f32 	%f2327, [%r91+24832];
	mul.f32 	%f2328, %f1553, %f2327;
	atom.global.add.f32 	%f2329, [%rd42+256], %f2328;
	ld.shared.f32 	%f2330, [%r91+260];
	mul.f32 	%f2331, %f1940, %f2330;
	atom.global.add.f32 	%f2332, [%rd40+260], %f2331;
	ld.shared.f32 	%f2333, [%r91+24836];
	mul.f32 	%f2334, %f1553, %f2333;
	atom.global.add.f32 	%f2335, [%rd42+260], %f2334;
	ld.shared.f32 	%f2336, [%r91+264];
	mul.f32 	%f2337, %f1940, %f2336;
	atom.global.add.f32 	%f2338, [%rd40+264], %f2337;
	ld.shared.f32 	%f2339, [%r91+24840];
	mul.f32 	%f2340, %f1553, %f2339;
	atom.global.add.f32 	%f2341, [%rd42+264], %f2340;
	ld.shared.f32 	%f2342, [%r91+268];
	mul.f32 	%f2343, %f1940, %f2342;
	atom.global.add.f32 	%f2344, [%rd40+268], %f2343;
	ld.shared.f32 	%f2345, [%r91+24844];
	mul.f32 	%f2346, %f1553, %f2345;
	atom.global.add.f32 	%f2347, [%rd42+268], %f2346;
	ld.shared.f32 	%f2348, [%r91+272];
	mul.f32 	%f2349, %f1940, %f2348;
	atom.global.add.f32 	%f2350, [%rd40+272], %f2349;
	ld.shared.f32 	%f2351, [%r91+24848];
	mul.f32 	%f2352, %f1553, %f2351;
	atom.global.add.f32 	%f2353, [%rd42+272], %f2352;
	ld.shared.f32 	%f2354, [%r91+276];
	mul.f32 	%f2355, %f1940, %f2354;
	atom.global.add.f32 	%f2356, [%rd40+276], %f2355;
	ld.shared.f32 	%f2357, [%r91+24852];
	mul.f32 	%f2358, %f1553, %f2357;
	atom.global.add.f32 	%f2359, [%rd42+276], %f2358;
	ld.shared.f32 	%f2360, [%r91+280];
	mul.f32 	%f2361, %f1940, %f2360;
	atom.global.add.f32 	%f2362, [%rd40+280], %f2361;
	ld.shared.f32 	%f2363, [%r91+24856];
	mul.f32 	%f2364, %f1553, %f2363;
	atom.global.add.f32 	%f2365, [%rd42+280], %f2364;
	ld.shared.f32 	%f2366, [%r91+284];
	mul.f32 	%f2367, %f1940, %f2366;
	atom.global.add.f32 	%f2368, [%rd40+284], %f2367;
	ld.shared.f32 	%f2369, [%r91+24860];
	mul.f32 	%f2370, %f1553, %f2369;
	atom.global.add.f32 	%f2371, [%rd42+284], %f2370;
	ld.shared.f32 	%f2372, [%r91+288];
	mul.f32 	%f2373, %f1940, %f2372;
	atom.global.add.f32 	%f2374, [%rd40+288], %f2373;
	ld.shared.f32 	%f2375, [%r91+24864];
	mul.f32 	%f2376, %f1553, %f2375;
	atom.global.add.f32 	%f2377, [%rd42+288], %f2376;
	ld.shared.f32 	%f2378, [%r91+292];
	mul.f32 	%f2379, %f1940, %f2378;
	atom.global.add.f32 	%f2380, [%rd40+292], %f2379;
	ld.shared.f32 	%f2381, [%r91+24868];
	mul.f32 	%f2382, %f1553, %f2381;
	atom.global.add.f32 	%f2383, [%rd42+292], %f2382;
	ld.shared.f32 	%f2384, [%r91+296];
	mul.f32 	%f2385, %f1940, %f2384;
	atom.global.add.f32 	%f2386, [%rd40+296], %f2385;
	ld.shared.f32 	%f2387, [%r91+24872];
	mul.f32 	%f2388, %f1553, %f2387;
	atom.global.add.f32 	%f2389, [%rd42+296], %f2388;
	ld.shared.f32 	%f2390, [%r91+300];
	mul.f32 	%f2391, %f1940, %f2390;
	atom.global.add.f32 	%f2392, [%rd40+300], %f2391;
	ld.shared.f32 	%f2393, [%r91+24876];
	mul.f32 	%f2394, %f1553, %f2393;
	atom.global.add.f32 	%f2395, [%rd42+300], %f2394;
	ld.shared.f32 	%f2396, [%r91+304];
	mul.f32 	%f2397, %f1940, %f2396;
	atom.global.add.f32 	%f2398, [%rd40+304], %f2397;
	ld.shared.f32 	%f2399, [%r91+24880];
	mul.f32 	%f2400, %f1553, %f2399;
	atom.global.add.f32 	%f2401, [%rd42+304], %f2400;
	ld.shared.f32 	%f2402, [%r91+308];
	mul.f32 	%f2403, %f1940, %f2402;
	atom.global.add.f32 	%f2404, [%rd40+308], %f2403;
	ld.shared.f32 	%f2405, [%r91+24884];
	mul.f32 	%f2406, %f1553, %f2405;
	atom.global.add.f32 	%f2407, [%rd42+308], %f2406;
	ld.shared.f32 	%f2408, [%r91+312];
	mul.f32 	%f2409, %f1940, %f2408;
	atom.global.add.f32 	%f2410, [%rd40+312], %f2409;
	ld.shared.f32 	%f2411, [%r91+24888];
	mul.f32 	%f2412, %f1553, %f2411;
	atom.global.add.f32 	%f2413, [%rd42+312], %f2412;
	ld.shared.f32 	%f2414, [%r91+316];
	mul.f32 	%f2415, %f1940, %f2414;
	atom.global.add.f32 	%f2416, [%rd40+316], %f2415;
	ld.shared.f32 	%f2417, [%r91+24892];
	mul.f32 	%f2418, %f1553, %f2417;
	atom.global.add.f32 	%f2419, [%rd42+316], %f2418;
	ld.shared.f32 	%f2420, [%r91+320];
	mul.f32 	%f2421, %f1940, %f2420;
	atom.global.add.f32 	%f2422, [%rd40+320], %f2421;
	ld.shared.f32 	%f2423, [%r91+24896];
	mul.f32 	%f2424, %f1553, %f2423;
	atom.global.add.f32 	%f2425, [%rd42+320], %f2424;
	ld.shared.f32 	%f2426, [%r91+324];
	mul.f32 	%f2427, %f1940, %f2426;
	atom.global.add.f32 	%f2428, [%rd40+324], %f2427;
	ld.shared.f32 	%f2429, [%r91+24900];
	mul.f32 	%f2430, %f1553, %f2429;
	atom.global.add.f32 	%f2431, [%rd42+324], %f2430;
	ld.shared.f32 	%f2432, [%r91+328];
	mul.f32 	%f2433, %f1940, %f2432;
	atom.global.add.f32 	%f2434, [%rd40+328], %f2433;
	ld.shared.f32 	%f2435, [%r91+24904];
	mul.f32 	%f2436, %f1553, %f2435;
	atom.global.add.f32 	%f2437, [%rd42+328], %f2436;
	ld.shared.f32 	%f2438, [%r91+332];
	mul.f32 	%f2439, %f1940, %f2438;
	atom.global.add.f32 	%f2440, [%rd40+332], %f2439;
	ld.shared.f32 	%f2441, [%r91+24908];
	mul.f32 	%f2442, %f1553, %f2441;
	atom.global.add.f32 	%f2443, [%rd42+332], %f2442;
	ld.shared.f32 	%f2444, [%r91+336];
	mul.f32 	%f2445, %f1940, %f2444;
	atom.global.add.f32 	%f2446, [%rd40+336], %f2445;
	ld.shared.f32 	%f2447, [%r91+24912];
	mul.f32 	%f2448, %f1553, %f2447;
	atom.global.add.f32 	%f2449, [%rd42+336], %f2448;
	ld.shared.f32 	%f2450, [%r91+340];
	mul.f32 	%f2451, %f1940, %f2450;
	atom.global.add.f32 	%f2452, [%rd40+340], %f2451;
	ld.shared.f32 	%f2453, [%r91+24916];
	mul.f32 	%f2454, %f1553, %f2453;
	atom.global.add.f32 	%f2455, [%rd42+340], %f2454;
	ld.shared.f32 	%f2456, [%r91+344];
	mul.f32 	%f2457, %f1940, %f2456;
	atom.global.add.f32 	%f2458, [%rd40+344], %f2457;
	ld.shared.f32 	%f2459, [%r91+24920];
	mul.f32 	%f2460, %f1553, %f2459;
	atom.global.add.f32 	%f2461, [%rd42+344], %f2460;
	ld.shared.f32 	%f2462, [%r91+348];
	mul.f32 	%f2463, %f1940, %f2462;
	atom.global.add.f32 	%f2464, [%rd40+348], %f2463;
	ld.shared.f32 	%f2465, [%r91+24924];
	mul.f32 	%f2466, %f1553, %f2465;
	atom.global.add.f32 	%f2467, [%rd42+348], %f2466;
	ld.shared.f32 	%f2468, [%r91+352];
	mul.f32 	%f2469, %f1940, %f2468;
	atom.global.add.f32 	%f2470, [%rd40+352], %f2469;
	ld.shared.f32 	%f2471, [%r91+24928];
	mul.f32 	%f2472, %f1553, %f2471;
	atom.global.add.f32 	%f2473, [%rd42+352], %f2472;
	ld.shared.f32 	%f2474, [%r91+356];
	mul.f32 	%f2475, %f1940, %f2474;
	atom.global.add.f32 	%f2476, [%rd40+356], %f2475;
	ld.shared.f32 	%f2477, [%r91+24932];
	mul.f32 	%f2478, %f1553, %f2477;
	atom.global.add.f32 	%f2479, [%rd42+356], %f2478;
	ld.shared.f32 	%f2480, [%r91+360];
	mul.f32 	%f2481, %f1940, %f2480;
	atom.global.add.f32 	%f2482, [%rd40+360], %f2481;
	ld.shared.f32 	%f2483, [%r91+24936];
	mul.f32 	%f2484, %f1553, %f2483;
	atom.global.add.f32 	%f2485, [%rd42+360], %f2484;
	ld.shared.f32 	%f2486, [%r91+364];
	mul.f32 	%f2487, %f1940, %f2486;
	atom.global.add.f32 	%f2488, [%rd40+364], %f2487;
	ld.shared.f32 	%f2489, [%r91+24940];
	mul.f32 	%f2490, %f1553, %f2489;
	atom.global.add.f32 	%f2491, [%rd42+364], %f2490;
	ld.shared.f32 	%f2492, [%r91+368];
	mul.f32 	%f2493, %f1940, %f2492;
	atom.global.add.f32 	%f2494, [%rd40+368], %f2493;
	ld.shared.f32 	%f2495, [%r91+24944];
	mul.f32 	%f2496, %f1553, %f2495;
	atom.global.add.f32 	%f2497, [%rd42+368], %f2496;
	ld.shared.f32 	%f2498, [%r91+372];
	mul.f32 	%f2499, %f1940, %f2498;
	atom.global.add.f32 	%f2500, [%rd40+372], %f2499;
	ld.shared.f32 	%f2501, [%r91+24948];
	mul.f32 	%f2502, %f1553, %f2501;
	atom.global.add.f32 	%f2503, [%rd42+372], %f2502;
	ld.shared.f32 	%f2504, [%r91+376];
	mul.f32 	%f2505, %f1940, %f2504;
	atom.global.add.f32 	%f2506, [%rd40+376], %f2505;
	ld.shared.f32 	%f2507, [%r91+24952];
	mul.f32 	%f2508, %f1553, %f2507;
	atom.global.add.f32 	%f2509, [%rd42+376], %f2508;
	ld.shared.f32 	%f2510, [%r91+380];
	mul.f32 	%f2511, %f1940, %f2510;
	atom.global.add.f32 	%f2512, [%rd40+380], %f2511;
	ld.shared.f32 	%f2513, [%r91+24956];
	mul.f32 	%f2514, %f1553, %f2513;
	atom.global.add.f32 	%f2515, [%rd42+380], %f2514;
	ld.shared.f32 	%f2516, [%r91+384];
	mul.f32 	%f2517, %f1940, %f2516;
	atom.global.add.f32 	%f2518, [%rd40+384], %f2517;
	ld.shared.f32 	%f2519, [%r91+24960];
	mul.f32 	%f2520, %f1553, %f2519;
	atom.global.add.f32 	%f2521, [%rd42+384], %f2520;
	ld.shared.f32 	%f2522, [%r91+388];
	mul.f32 	%f2523, %f1940, %f2522;
	atom.global.add.f32 	%f2524, [%rd40+388], %f2523;
	ld.shared.f32 	%f2525, [%r91+24964];
	mul.f32 	%f2526, %f1553, %f2525;
	atom.global.add.f32 	%f2527, [%rd42+388], %f2526;
	ld.shared.f32 	%f2528, [%r91+392];
	mul.f32 	%f2529, %f1940, %f2528;
	atom.global.add.f32 	%f2530, [%rd40+392], %f2529;
	ld.shared.f32 	%f2531, [%r91+24968];
	mul.f32 	%f2532, %f1553, %f2531;
	atom.global.add.f32 	%f2533, [%rd42+392], %f2532;
	ld.shared.f32 	%f2534, [%r91+396];
	mul.f32 	%f2535, %f1940, %f2534;
	atom.global.add.f32 	%f2536, [%rd40+396], %f2535;
	ld.shared.f32 	%f2537, [%r91+24972];
	mul.f32 	%f2538, %f1553, %f2537;
	atom.global.add.f32 	%f2539, [%rd42+396], %f2538;
	ld.shared.f32 	%f2540, [%r91+400];
	mul.f32 	%f2541, %f1940, %f2540;
	atom.global.add.f32 	%f2542, [%rd40+400], %f2541;
	ld.shared.f32 	%f2543, [%r91+24976];
	mul.f32 	%f2544, %f1553, %f2543;
	atom.global.add.f32 	%f2545, [%rd42+400], %f2544;
	ld.shared.f32 	%f2546, [%r91+404];
	mul.f32 	%f2547, %f1940, %f2546;
	atom.global.add.f32 	%f2548, [%rd40+404], %f2547;
	ld.shared.f32 	%f2549, [%r91+24980];
	mul.f32 	%f2550, %f1553, %f2549;
	atom.global.add.f32 	%f2551, [%rd42+404], %f2550;
	ld.shared.f32 	%f2552, [%r91+408];
	mul.f32 	%f2553, %f1940, %f2552;
	atom.global.add.f32 	%f2554, [%rd40+408], %f2553;
	ld.shared.f32 	%f2555, [%r91+24984];
	mul.f32 	%f2556, %f1553, %f2555;
	atom.global.add.f32 	%f2557, [%rd42+408], %f2556;
	ld.shared.f32 	%f2558, [%r91+412];
	mul.f32 	%f2559, %f1940, %f2558;
	atom.global.add.f32 	%f2560, [%rd40+412], %f2559;
	ld.shared.f32 	%f2561, [%r91+24988];
	mul.f32 	%f2562, %f1553, %f2561;
	atom.global.add.f32 	%f2563, [%rd42+412], %f2562;
	ld.shared.f32 	%f2564, [%r91+416];
	mul.f32 	%f2565, %f1940, %f2564;
	atom.global.add.f32 	%f2566, [%rd40+416], %f2565;
	ld.shared.f32 	%f2567, [%r91+24992];
	mul.f32 	%f2568, %f1553, %f2567;
	atom.global.add.f32 	%f2569, [%rd42+416], %f2568;
	ld.shared.f32 	%f2570, [%r91+420];
	mul.f32 	%f2571, %f1940, %f2570;
	atom.global.add.f32 	%f2572, [%rd40+420], %f2571;
	ld.shared.f32 	%f2573, [%r91+24996];
	mul.f32 	%f2574, %f1553, %f2573;
	atom.global.add.f32 	%f2575, [%rd42+420], %f2574;
	ld.shared.f32 	%f2576, [%r91+424];
	mul.f32 	%f2577, %f1940, %f2576;
	atom.global.add.f32 	%f2578, [%rd40+424], %f2577;
	ld.shared.f32 	%f2579, [%r91+25000];
	mul.f32 	%f2580, %f1553, %f2579;
	atom.global.add.f32 	%f2581, [%rd42+424], %f2580;
	ld.shared.f32 	%f2582, [%r91+428];
	mul.f32 	%f2583, %f1940, %f2582;
	atom.global.add.f32 	%f2584, [%rd40+428], %f2583;
	ld.shared.f32 	%f2585, [%r91+25004];
	mul.f32 	%f2586, %f1553, %f2585;
	atom.global.add.f32 	%f2587, [%rd42+428], %f2586;
	ld.shared.f32 	%f2588, [%r91+432];
	mul.f32 	%f2589, %f1940, %f2588;
	atom.global.add.f32 	%f2590, [%rd40+432], %f2589;
	ld.shared.f32 	%f2591, [%r91+25008];
	mul.f32 	%f2592, %f1553, %f2591;
	atom.global.add.f32 	%f2593, [%rd42+432], %f2592;
	ld.shared.f32 	%f2594, [%r91+436];
	mul.f32 	%f2595, %f1940, %f2594;
	atom.global.add.f32 	%f2596, [%rd40+436], %f2595;
	ld.shared.f32 	%f2597, [%r91+25012];
	mul.f32 	%f2598, %f1553, %f2597;
	atom.global.add.f32 	%f2599, [%rd42+436], %f2598;
	ld.shared.f32 	%f2600, [%r91+440];
	mul.f32 	%f2601, %f1940, %f2600;
	atom.global.add.f32 	%f2602, [%rd40+440], %f2601;
	ld.shared.f32 	%f2603, [%r91+25016];
	mul.f32 	%f2604, %f1553, %f2603;
	atom.global.add.f32 	%f2605, [%rd42+440], %f2604;
	ld.shared.f32 	%f2606, [%r91+444];
	mul.f32 	%f2607, %f1940, %f2606;
	atom.global.add.f32 	%f2608, [%rd40+444], %f2607;
	ld.shared.f32 	%f2609, [%r91+25020];
	mul.f32 	%f2610, %f1553, %f2609;
	atom.global.add.f32 	%f2611, [%rd42+444], %f2610;
	ld.shared.f32 	%f2612, [%r91+448];
	mul.f32 	%f2613, %f1940, %f2612;
	atom.global.add.f32 	%f2614, [%rd40+448], %f2613;
	ld.shared.f32 	%f2615, [%r91+25024];
	mul.f32 	%f2616, %f1553, %f2615;
	atom.global.add.f32 	%f2617, [%rd42+448], %f2616;
	ld.shared.f32 	%f2618, [%r91+452];
	mul.f32 	%f2619, %f1940, %f2618;
	atom.global.add.f32 	%f2620, [%rd40+452], %f2619;
	ld.shared.f32 	%f2621, [%r91+25028];
	mul.f32 	%f2622, %f1553, %f2621;
	atom.global.add.f32 	%f2623, [%rd42+452], %f2622;
	ld.shared.f32 	%f2624, [%r91+456];
	mul.f32 	%f2625, %f1940, %f2624;
	atom.global.add.f32 	%f2626, [%rd40+456], %f2625;
	ld.shared.f32 	%f2627, [%r91+25032];
	mul.f32 	%f2628, %f1553, %f2627;
	atom.global.add.f32 	%f2629, [%rd42+456], %f2628;
	ld.shared.f32 	%f2630, [%r91+460];
	mul.f32 	%f2631, %f1940, %f2630;
	atom.global.add.f32 	%f2632, [%rd40+460], %f2631;
	ld.shared.f32 	%f2633, [%r91+25036];
	mul.f32 	%f2634, %f1553, %f2633;
	atom.global.add.f32 	%f2635, [%rd42+460], %f2634;
	ld.shared.f32 	%f2636, [%r91+464];
	mul.f32 	%f2637, %f1940, %f2636;
	atom.global.add.f32 	%f2638, [%rd40+464], %f2637;
	ld.shared.f32 	%f2639, [%r91+25040];
	mul.f32 	%f2640, %f1553, %f2639;
	atom.global.add.f32 	%f2641, [%rd42+464], %f2640;
	ld.shared.f32 	%f2642, [%r91+468];
	mul.f32 	%f2643, %f1940, %f2642;
	atom.global.add.f32 	%f2644, [%rd40+468], %f2643;
	ld.shared.f32 	%f2645, [%r91+25044];
	mul.f32 	%f2646, %f1553, %f2645;
	atom.global.add.f32 	%f2647, [%rd42+468], %f2646;
	ld.shared.f32 	%f2648, [%r91+472];
	mul.f32 	%f2649, %f1940, %f2648;
	atom.global.add.f32 	%f2650, [%rd40+472], %f2649;
	ld.shared.f32 	%f2651, [%r91+25048];
	mul.f32 	%f2652, %f1553, %f2651;
	atom.global.add.f32 	%f2653, [%rd42+472], %f2652;
	ld.shared.f32 	%f2654, [%r91+476];
	mul.f32 	%f2655, %f1940, %f2654;
	atom.global.add.f32 	%f2656, [%rd40+476], %f2655;
	ld.shared.f32 	%f2657, [%r91+25052];
	mul.f32 	%f2658, %f1553, %f2657;
	atom.global.add.f32 	%f2659, [%rd42+476], %f2658;
	ld.shared.f32 	%f2660, [%r91+480];
	mul.f32 	%f2661, %f1940, %f2660;
	atom.global.add.f32 	%f2662, [%rd40+480], %f2661;
	ld.shared.f32 	%f2663, [%r91+25056];
	mul.f32 	%f2664, %f1553, %f2663;
	atom.global.add.f32 	%f2665, [%rd42+480], %f2664;
	ld.shared.f32 	%f2666, [%r91+484];
	mul.f32 	%f2667, %f1940, %f2666;
	atom.global.add.f32 	%f2668, [%rd40+484], %f2667;
	ld.shared.f32 	%f2669, [%r91+25060];
	mul.f32 	%f2670, %f1553, %f2669;
	atom.global.add.f32 	%f2671, [%rd42+484], %f2670;
	ld.shared.f32 	%f2672, [%r91+488];
	mul.f32 	%f2673, %f1940, %f2672;
	atom.global.add.f32 	%f2674, [%rd40+488], %f2673;
	ld.shared.f32 	%f2675, [%r91+25064];
	mul.f32 	%f2676, %f1553, %f2675;
	atom.global.add.f32 	%f2677, [%rd42+488], %f2676;
	ld.shared.f32 	%f2678, [%r91+492];
	mul.f32 	%f2679, %f1940, %f2678;
	atom.global.add.f32 	%f2680, [%rd40+492], %f2679;
	ld.shared.f32 	%f2681, [%r91+25068];
	mul.f32 	%f2682, %f1553, %f2681;
	atom.global.add.f32 	%f2683, [%rd42+492], %f2682;
	ld.shared.f32 	%f2684, [%r91+496];
	mul.f32 	%f2685, %f1940, %f2684;
	atom.global.add.f32 	%f2686, [%rd40+496], %f2685;
	ld.shared.f32 	%f2687, [%r91+25072];
	mul.f32 	%f2688, %f1553, %f2687;
	atom.global.add.f32 	%f2689, [%rd42+496], %f2688;
	ld.shared.f32 	%f2690, [%r91+500];
	mul.f32 	%f2691, %f1940, %f2690;
	atom.global.add.f32 	%f2692, [%rd40+500], %f2691;
	ld.shared.f32 	%f2693, [%r91+25076];
	mul.f32 	%f2694, %f1553, %f2693;
	atom.global.add.f32 	%f2695, [%rd42+500], %f2694;
	ld.shared.f32 	%f2696, [%r91+504];
	mul.f32 	%f2697, %f1940, %f2696;
	atom.global.add.f32 	%f2698, [%rd40+504], %f2697;
	ld.shared.f32 	%f2699, [%r91+25080];
	mul.f32 	%f2700, %f1553, %f2699;
	atom.global.add.f32 	%f2701, [%rd42+504], %f2700;
	ld.shared.f32 	%f2702, [%r91+508];
	mul.f32 	%f2703, %f1940, %f2702;
	atom.global.add.f32 	%f2704, [%rd40+508], %f2703;
	ld.shared.f32 	%f2705, [%r91+25084];
	mul.f32 	%f2706, %f1553, %f2705;
	atom.global.add.f32 	%f2707, [%rd42+508], %f2706;
$L__BB7_16:
	add.s32 	%r118, %r118, 1;
	add.s32 	%r117, %r117, 1;
	add.s32 	%r116, %r116, 512;
	setp.lt.s32 	%p14, %r118, %r14;
	@%p14 bra 	$L__BB7_14;
$L__BB7_17:
	ld.param.u32 	%r109, [paged_flash_attention_bwd_128_fp32_small_param_13];
	bar.sync 	0;
	add.s32 	%r114, %r114, 1;
	add.s32 	%r101, %r109, 15;
	shr.u32 	%r102, %r101, 4;
	setp.ne.s32 	%p15, %r114, %r102;
	@%p15 bra 	$L__BB7_9;
$L__BB7_18:
	mov.u32 	%r26, %tid.x;
	setp.ge.s32 	%p16, %r26, %r6;
	@%p16 bra 	$L__BB7_20;
	ld.param.u64 	%rd52, [paged_flash_attention_bwd_128_fp32_small_param_7];
	mov.u32 	%r103, %ctaid.y;
	shl.b32 	%r104, %r103, 4;
	add.s32 	%r105, %r104, %r26;
	shl.b32 	%r106, %r105, 7;
	cvt.u64.u32 	%rd43, %r106;
	add.s64 	%rd44, %rd43, %rd1;
	cvta.to.global.u64 	%rd45, %rd52;
	shl.b64 	%rd46, %rd44, 2;
	add.s64 	%rd47, %rd45, %rd46;
	st.global.f32 	[%rd47], %f3094;
	st.global.f32 	[%rd47+4], %f3093;
	st.global.f32 	[%rd47+8], %f3092;
	st.global.f32 	[%rd47+12], %f3091;
	st.global.f32 	[%rd47+16], %f3090;
	st.global.f32 	[%rd47+20], %f3089;
	st.global.f32 	[%rd47+24], %f3088;
	st.global.f32 	[%rd47+28], %f3087;
	st.global.f32 	[%rd47+32], %f3086;
	st.global.f32 	[%rd47+36], %f3085;
	st.global.f32 	[%rd47+40], %f3084;
	st.global.f32 	[%rd47+44], %f3083;
	st.global.f32 	[%rd47+48], %f3082;
	st.global.f32 	[%rd47+52], %f3081;
	st.global.f32 	[%rd47+56], %f3080;
	st.global.f32 	[%rd47+60], %f3079;
	st.global.f32 	[%rd47+64], %f3078;
	st.global.f32 	[%rd47+68], %f3077;
	st.global.f32 	[%rd47+72], %f3076;
	st.global.f32 	[%rd47+76], %f3075;
	st.global.f32 	[%rd47+80], %f3074;
	st.global.f32 	[%rd47+84], %f3073;
	st.global.f32 	[%rd47+88], %f3072;
	st.global.f32 	[%rd47+92], %f3071;
	st.global.f32 	[%rd47+96], %f3070;
	st.global.f32 	[%rd47+100], %f3069;
	st.global.f32 	[%rd47+104], %f3068;
	st.global.f32 	[%rd47+108], %f3067;
	st.global.f32 	[%rd47+112], %f3066;
	st.global.f32 	[%rd47+116], %f3065;
	st.global.f32 	[%rd47+120], %f3064;
	st.global.f32 	[%rd47+124], %f3063;
	st.global.f32 	[%rd47+128], %f3062;
	st.global.f32 	[%rd47+132], %f3061;
	st.global.f32 	[%rd47+136], %f3060;
	st.global.f32 	[%rd47+140], %f3059;
	st.global.f32 	[%rd47+144], %f3058;
	st.global.f32 	[%rd47+148], %f3057;
	st.global.f32 	[%rd47+152], %f3056;
	st.global.f32 	[%rd47+156], %f3055;
	st.global.f32 	[%rd47+160], %f3054;
	st.global.f32 	[%rd47+164], %f3053;
	st.global.f32 	[%rd47+168], %f3052;
	st.global.f32 	[%rd47+172], %f3051;
	st.global.f32 	[%rd47+176], %f3050;
	st.global.f32 	[%rd47+180], %f3049;
	st.global.f32 	[%rd47+184], %f3048;
	st.global.f32 	[%rd47+188], %f3047;
	st.global.f32 	[%rd47+192], %f3046;
	st.global.f32 	[%rd47+196], %f3045;
	st.global.f32 	[%rd47+200], %f3044;
	st.global.f32 	[%rd47+204], %f3043;
	st.global.f32 	[%rd47+208], %f3042;
	st.global.f32 	[%rd47+212], %f3041;
	st.global.f32 	[%rd47+216], %f3040;
	st.global.f32 	[%rd47+220], %f3039;
	st.global.f32 	[%rd47+224], %f3038;
	st.global.f32 	[%rd47+228], %f3037;
	st.global.f32 	[%rd47+232], %f3036;
	st.global.f32 	[%rd47+236], %f3035;
	st.global.f32 	[%rd47+240], %f3034;
	st.global.f32 	[%rd47+244], %f3033;
	st.global.f32 	[%rd47+248], %f3032;
	st.global.f32 	[%rd47+252], %f3031;
	st.global.f32 	[%rd47+256], %f3030;
	st.global.f32 	[%rd47+260], %f3029;
	st.global.f32 	[%rd47+264], %f3028;
	st.global.f32 	[%rd47+268], %f3027;
	st.global.f32 	[%rd47+272], %f3026;
	st.global.f32 	[%rd47+276], %f3025;
	st.global.f32 	[%rd47+280], %f3024;
	st.global.f32 	[%rd47+284], %f3023;
	st.global.f32 	[%rd47+288], %f3022;
	st.global.f32 	[%rd47+292], %f3021;
	st.global.f32 	[%rd47+296], %f3020;
	st.global.f32 	[%rd47+300], %f3019;
	st.global.f32 	[%rd47+304], %f3018;
	st.global.f32 	[%rd47+308], %f3017;
	st.global.f32 	[%rd47+312], %f3016;
	st.global.f32 	[%rd47+316], %f3015;
	st.global.f32 	[%rd47+320], %f3014;
	st.global.f32 	[%rd47+324], %f3013;
	st.global.f32 	[%rd47+328], %f3012;
	st.global.f32 	[%rd47+332], %f3011;
	st.global.f32 	[%rd47+336], %f3010;
	st.global.f32 	[%rd47+340], %f3009;
	st.global.f32 	[%rd47+344], %f3008;
	st.global.f32 	[%rd47+348], %f3007;
	st.global.f32 	[%rd47+352], %f3006;
	st.global.f32 	[%rd47+356], %f3005;
	st.global.f32 	[%rd47+360], %f3004;
	st.global.f32 	[%rd47+364], %f3003;
	st.global.f32 	[%rd47+368], %f3002;
	st.global.f32 	[%rd47+372], %f3001;
	st.global.f32 	[%rd47+376], %f3000;
	st.global.f32 	[%rd47+380], %f2999;
	st.global.f32 	[%rd47+384], %f2998;
	st.global.f32 	[%rd47+388], %f2997;
	st.global.f32 	[%rd47+392], %f2996;
	st.global.f32 	[%rd47+396], %f2995;
	st.global.f32 	[%rd47+400], %f2994;
	st.global.f32 	[%rd47+404], %f2993;
	st.global.f32 	[%rd47+408], %f2992;
	st.global.f32 	[%rd47+412], %f2991;
	st.global.f32 	[%rd47+416], %f2990;
	st.global.f32 	[%rd47+420], %f2989;
	st.global.f32 	[%rd47+424], %f2988;
	st.global.f32 	[%rd47+428], %f2987;
	st.global.f32 	[%rd47+432], %f2986;
	st.global.f32 	[%rd47+436], %f2985;
	st.global.f32 	[%rd47+440], %f2984;
	st.global.f32 	[%rd47+444], %f2983;
	st.global.f32 	[%rd47+448], %f2982;
	st.global.f32 	[%rd47+452], %f2981;
	st.global.f32 	[%rd47+456], %f2980;
	st.global.f32 	[%rd47+460], %f2979;
	st.global.f32 	[%rd47+464], %f2978;
	st.global.f32 	[%rd47+468], %f2977;
	st.global.f32 	[%rd47+472], %f2976;
	st.global.f32 	[%rd47+476], %f2975;
	st.global.f32 	[%rd47+480], %f2974;
	st.global.f32 	[%rd47+484], %f2973;
	st.global.f32 	[%rd47+488], %f2972;
	st.global.f32 	[%rd47+492], %f2971;
	st.global.f32 	[%rd47+496], %f2970;
	st.global.f32 	[%rd47+500], %f2969;
	st.global.f32 	[%rd47+504], %f2968;
	st.global.f32 	[%rd47+508], %f2967;
$L__BB7_20:
	ret;

}
	// .globl	paged_flash_attention_bwd_64_fp16_small
.visible .entry paged_flash_attention_bwd_64_fp16_small(
	.param .u64 .ptr .align 1 paged_flash_attention_bwd_64_fp16_small_param_0,
	.param .u64 .ptr .align 1 paged_flash_attention_bwd_64_fp16_small_param_1,
	.param .u64 .ptr .align 1 paged_flash_attention_bwd_64_fp16_small_param_2,
	.param .u64 .ptr .align 1 paged_flash_attention_bwd_64_fp16_small_param_3,
	.param .u64 .ptr .align 1 paged_flash_attention_bwd_64_fp16_small_param_4,
	.param .u64 .ptr .align 1 paged_flash_attention_bwd_64_fp16_small_param_5,
	.param .u64 .ptr .align 1 paged_flash_attention_bwd_64_fp16_small_param_6,
	.param .u64 .ptr .align 1 paged_flash_attention_bwd_64_fp16_small_param_7,
	.param .u64 .ptr .align 1 paged_flash_attention_bwd_64_fp16_small_param_8,
	.param .u64 .ptr .align 1 paged_flash_attention_bwd_64_fp16_small_param_9,
	.param .u32 paged_flash_attention_bwd_64_fp16_small_param_10,
	.param .u32 paged_flash_attention_bwd_64_fp16_small_param_11,
	.param .u32 paged_flash_attention_bwd_64_fp16_small_param_12,
	.param .u32 paged_flash_attention_bwd_64_fp16_small_param_13,
	.param .u32 paged_flash_attention_bwd_64_fp16_small_param_14,
	.param .u32 paged_flash_attention_bwd_64_fp16_small_param_15,
	.param .f32 paged_flash_attention_bwd_64_fp16_small_param_16,
	.param .u32 paged_flash_attention_bwd_64_fp16_small_param_17
)
{
	.reg .pred 	%p<17>;
	.reg .b16 	%rs<965>;
	.reg .b32 	%r<311>;
	.reg .b32 	%f<1618>;
	.reg .b64 	%rd<179>;

	ld.param.u64 	%rd5, [paged_flash_attention_bwd_64_fp16_small_param_0];
	ld.param.u64 	%rd8, [paged_flash_attention_bwd_64_fp16_small_param_3];
	ld.param.u64 	%rd9, [paged_flash_attention_bwd_64_fp16_small_param_4];
	ld.param.u64 	%rd10, [paged_flash_attention_bwd_64_fp16_small_param_5];
	ld.param.u32 	%r31, [paged_flash_attention_bwd_64_fp16_small_param_11];
	ld.param.u32 	%r32, [paged_flash_attention_bwd_64_fp16_small_param_12];
	ld.param.u32 	%r28, [paged_flash_attention_bwd_64_fp16_small_param_14];
	mov.u32 	%r1, %tid.x;
	mov.u32 	%r33, %ctaid.x;
	mov.u32 	%r2, %ctaid.y;
	div.s32 	%r3, %r33, %r31;
	mul.lo.s32 	%r34, %r3, %r31;
	sub.s32 	%r35, %r33, %r34;
	mul.lo.s32 	%r36, %r32, %r31;
	mul.lo.s32 	%r37, %r36, %r3;
	shl.b32 	%r38, %r37, 6;
	mul.lo.s32 	%r39, %r35, %r32;
	shl.b32 	%r40, %r39, 6;
	add.s32 	%r41, %r38, %r40;
	add.s32 	%r4, %r37, %r39;
	cvt.s64.s32 	%rd1, %r41;
	shl.b32 	%r5, %r2, 6;
	add.s32 	%r42, %r5, 64;
	min.s32 	%r43, %r42, %r32;
	sub.s32 	%r6, %r43, %r5;
	shl.b32 	%r7, %r6, 6;
	setp.ge.s32 	%p1, %r1, %r7;
	@%p1 bra 	$L__BB8_3;
	mov.u32 	%r8, %ntid.x;
	cvta.to.global.u64 	%rd2, %rd5;
	cvta.to.global.u64 	%rd3, %rd8;
	cvta.to.global.u64 	%rd4, %rd9;
	mov.u32 	%r305, %r1;
$L__BB8_2:
	and.b32  	%r44, %r305, 63;
	shl.b32 	%r45, %r305, 1;
	mov.u32 	%r46, smem_fp16;
	add.s32 	%r47, %r46, %r45;
	shl.b32 	%r48, %r2, 12;
	add.s32 	%r49, %r305, %r48;
	and.b32  	%r50, %r49, -64;
	or.b32  	%r51, %r50, %r44;
	cvt.s64.s32 	%rd15, %r51;
	add.s64 	%rd16, %rd15, %rd1;
	shl.b64 	%rd17, %rd16, 1;
	add.s64 	%rd18, %rd2, %rd17;
	ld.global.u16 	%rs1, [%rd18];
	st.shared.u16 	[%r47], %rs1;
	add.s64 	%rd19, %rd3, %rd17;
	ld.global.u16 	%rs2, [%rd19];
	st.shared.u16 	[%r47+24576], %rs2;
	add.s64 	%rd20, %rd4, %rd17;
	ld.global.u16 	%rs3, [%rd20];
	st.shared.u16 	[%r47+16384], %rs3;
	add.s32 	%r305, %r305, %r8;
	setp.lt.s32 	%p2, %r305, %r7;
	@%p2 bra 	$L__BB8_2;
$L__BB8_3:
	bar.sync 	0;
	setp.ge.s32 	%p3, %r1, %r6;
	mov.f32 	%f1296, 0f00000000;
	@%p3 bra 	$L__BB8_5;
	add.s32 	%r52, %r5, %r1;
	cvt.u64.u32 	%rd21, %r52;
	cvt.s64.s32 	%rd22, %r4;
	add.s64 	%rd23, %rd22, %rd21;
	cvta.to.global.u64 	%rd24, %rd10;
	shl.b64 	%rd25, %rd23, 2;
	add.s64 	%rd26, %rd24, %rd25;
	ld.global.f32 	%f1296, [%rd26];
$L__BB8_5:
	setp.ge.s32 	%p4, %r1, %r6;
	mov.f32 	%f1297, 0f00000000;
	@%p4 bra 	$L__BB8_7;
	shl.b32 	%r53, %r1, 7;
	mov.u32 	%r54, smem_fp16;
	add.s32 	%r55, %r54, %r53;
	ld.shared.v4.b32 	{%r56, %r57, %r58, %r59}, [%r55+16384];
	mov.b32 	{%rs16, %rs18}, %r59;
	mov.b32 	{%rs12, %rs14}, %r58;
	mov.b32 	{%rs8, %rs10}, %r57;
	mov.b32 	{%rs4, %rs6}, %r56;
	// begin inline asm
	{  cvt.f32.f16 %f392, %rs4;}

	// end inline asm
	ld.shared.v4.b32 	{%r60, %r61, %r62, %r63}, [%r55+24576];
	mov.b32 	{%rs17, %rs19}, %r63;
	mov.b32 	{%rs13, %rs15}, %r62;
	mov.b32 	{%rs9, %rs11}, %r61;
	mov.b32 	{%rs5, %rs7}, %r60;
	// begin inline asm
	{  cvt.f32.f16 %f393, %rs5;}

	// end inline asm
	fma.rn.f32 	%f520, %f392, %f393, 0f00000000;
	// begin inline asm
	{  cvt.f32.f16 %f394, %rs6;}

	// end inline asm
	// begin inline asm
	{  cvt.f32.f16 %f395, %rs7;}

	// end inline asm
	fma.rn.f32 	%f521, %f394, %f395, %f520;
	// begin inline asm
	{  cvt.f32.f16 %f396, %rs8;}

	// end inline asm
	// begin inline asm
	{  cvt.f32.f16 %f397, %rs9;}

	// end inline asm
	fma.rn.f32 	%f522, %f396, %f397, %f521;
	// begin inline asm
	{  cvt.f32.f16 %f398, %rs10;}

	// end inline asm
	// begin inline asm
	{  cvt.f32.f16 %f399, %rs11;}

	// end inline asm
	fma.rn.f32 	%f523, %f398, %f399, %f522;
	// begin inline asm
	{  cvt.f32.f16 %f400, %rs12;}

	// end inline asm
	// begin inline asm
	{  cvt.f32.f16 %f401, %rs13;}

	// end inline asm
	fma.rn.f32 	%f524, %f400, %f401, %f523;
	// begin inline asm
	{  cvt.f32.f16 %f402, %rs14;}

	// end inline asm
	// begin inline asm
	{  cvt.f32.f16 %f403, %rs15;}

	// end inline asm
	fma.rn.f32 	%f525, %f402, %f403, %f524;
	// begin inline asm
	{  cvt.f32.f16 %f404, %rs16;}

	// end inline asm
	// begin inline asm
	{  cvt.f32.f16 %f405, %rs17;}

	// end inline asm
	fma.rn.f32 	%f526, %f404, %f405, %f525;
	// begin inline asm
	{  cvt.f32.f16 %f406, %rs18;}

	// end inline asm
	// begin inline asm
	{  cvt.f32.f16 %f407, %rs19;}

	// end inline asm
	fma.rn.f32 	%f527, %f406, %f407, %f526;
	ld.shared.v4.b32 	{%r64, %r65, %r66, %r67}, [%r55+16400];
	mov.b32 	{%rs32, %rs34}, %r67;
	mov.b32 	{%rs28, %rs30}, %r66;
	mov.b32 	{%rs24, %rs26}, %r65;
	mov.b32 	{%rs20, %rs22}, %r64;
	// begin inline asm
	{  cvt.f32.f16 %f408, %rs20;}

	// end inline asm
	ld.shared.v4.b32 	{%r68, %r69, %r70, %r71}, [%r55+24592];
	mov.b32 	{%rs33, %rs35}, %r71;
	mov.b32 	{%rs29, %rs31}, %r70;
	mov.b32 	{%rs25, %rs27}, %r69;
	mov.b32 	{%rs21, %rs23}, %r68;
	// begin inline asm
	{  cvt.f32.f16 %f409, %rs21;}

	// end inline asm
	fma.rn.f32 	%f528, %f408, %f409, %f527;
	// begin inline asm
	{  cvt.f32.f16 %f410, %rs22;}

	// end inline asm
	// begin inline asm
	{  cvt.f32.f16 %f411, %rs23;}

	// end inline asm
	fma.rn.f32 	%f529, %f410, %f411, %f528;
	// begin inline asm
	{  cvt.f32.f16 %f412, %rs24;}

	// end inline asm
	// begin inline asm
	{  cvt.f32.f16 %f413, %rs25;}

	// end inline asm
	fma.rn.f32 	%f530, %f412, %f413, %f529;
	// begin inline asm
	{  cvt.f32.f16 %f414, %rs26;}

	// end inline asm
	// begin inline asm
	{  cvt.f32.f16 %f415, %rs27;}

	// end inline asm
	fma.rn.f32 	%f531, %f414, %f415, %f530;
	// begin inline asm
	{  cvt.f32.f16 %f416, %rs28;}

	// end inline asm
	// begin inline asm
	{  cvt.f32.f16 %f417, %rs29;}

	// end inline asm
	fma.rn.f32 	%f532, %f416, %f417, %f531;
	// begin inline asm
	{  cvt.f32.f16 %f418, %rs30;}

	// end inline asm
	// begin inline asm
	{  cvt.f32.f16 %f419, %rs31;}

	// end inline asm
	fma.rn.f32 	%f533, %f418, %f419, %f532;
	// begin inline asm
	{  cvt.f32.f16 %f420, %rs32;}

	// end inline asm
	// begin inline asm
	{  cvt.f32.f16 %f421, %rs33;}

	// end inline asm
	fma.rn.f32 	%f534, %f420, %f421, %f533;
	// begin inline asm
	{  cvt.f32.f16 %f422, %rs34;}

	// end inline asm
	// begin inline asm
	{  cvt.f32.f16 %f423, %rs35;}

	// end inline asm
	fma.rn.f32 	%f535, %f422, %f423, %f534;
	ld.shared.v4.b32 	{%r72, %r73, %r74, %r75}, [%r55+16416];
	mov.b32 	{%rs48, %rs50}, %r75;
	mov.b32 	{%rs44, %rs46}, %r74;
	mov.b32 	{%rs40, %rs42}, %r73;
	mov.b32 	{%rs36, %rs38}, %r72;
	// begin inline asm
	{  cvt.f32.f16 %f424, %rs36;}

	// end inline asm
	ld.shared.v4.b32 	{%r76, %r77, %r78, %r79}, [%r55+24608];
	mov.b32 	{%rs49, %rs51}, %r79;
	mov.b32 	{%rs45, %rs47}, %r78;
	mov.b32 	{%rs41, %rs43}, %r77;
	mov.b32 	{%rs37, %rs39}, %r76;
	// begin inline asm
	{  cvt.f32.f16 %f425, %rs37;}

	// end inline asm
	fma.rn.f32 	%f536, %f424, %f425, %f535;
	// begin inline asm
	{  cvt.f32.f16 %f426, %rs38;}

	// end inline asm
	// begin inline asm
	{  cvt.f32.f16 %f427, %rs39;}

	// end inline asm
	fma.rn.f32 	%f537, %f426, %f427, %f536;
	// begin inline asm
	{  cvt.f32.f16 %f428, %rs40;}

	// end inline asm
	// begin inline asm
	{  cvt.f32.f16 %f429, %rs41;}

	// end inline asm
	fma.rn.f32 	%f538, %f428, %f429, %f537;
	// begin inline asm
	{  cvt.f32.f16 %f430, %rs42;}

	// end inline asm
	// begin inline asm
	{  cvt.f32.f16 %f431, %rs43;}

	// end inline asm
	fma.rn.f32 	%f539, %f430, %f431, %f538;
	// begin inline asm
	{  cvt.f32.f16 %f432, %rs44;}

	// end inline asm
	// begin inline asm
	{  cvt.f32.f16 %f433, %rs45;}

	// end inline asm
	fma.rn.f32 	%f540, %f432, %f433, %f539;
	// begin inline asm
	{  cvt.f32.f16 %f434, %rs46;}

	// end inline asm
	// begin inline asm
	{  cvt.f32.f16 %f435, %rs47;}

	// end inline asm
	fma.rn.f32 	%f541, %f434, %f435, %f540;
	// begin inline asm
	{  cvt.f32.f16 %f436, %rs48;}

	// end inline asm
	// begin inline asm
	{  cvt.f32.f16 %f437, %rs49;}

	// end inline asm
	fma.rn.f32 	%f542, %f436, %f437, %f541;
	// begin inline asm
	{  cvt.f32.f16 %f438, %rs50;}

	// end inline asm
	// begin inline asm
	{  cvt.f32.f16 %f439, %rs51;}

	// end inline asm
	fma.rn.f32 	%f543, %f438, %f439, %f542;
	ld.shared.v4.b32 	{%r80, %r81, %r82, %r83}, [%r55+16432];
	mov.b32 	{%rs64, %rs66}, %r83;
	mov.b32 	{%rs60, %rs62}, %r82;
	mov.b32 	{%rs56, %rs58}, %r81;
	mov.b32 	{%rs52, %rs54}, %r80;
	// begin inline asm
	{  cvt.f32.f16 %f440, %rs52;}

	// end inline asm
	ld.shared.v4.b32 	{%r84, %r85, %r86, %r87}, [%r55+24624];
	mov.b32 	{%rs65, %rs67}, %r87;
	mov.b32 	{%rs61, %rs63}, %r86;
	mov.b32 	{%rs57, %rs59}, %r85;
	mov.b32 	{%rs53, %rs55}, %r84;
	// begin inline asm
	{  cvt.f32.f16 %f441, %rs53;}

	// end inline asm
	fma.rn.f32 	%f544, %f440, %f441, %f543;
	// begin inline asm
	{  cvt.f32.f16 %f442, %rs54;}

	// end inline asm
	// begin inline asm
	{  cvt.f32.f16 %f443, %rs55;}

	// end inline asm
	fma.rn.f32 	%f545, %f442, %f443, %f544;
	// begin inline asm
	{  cvt.f32.f16 %f444, %rs56;}

	// end inline asm
	// begin inline asm
	{  cvt.f32.f16 %f445, %rs57;}

	// end inline asm
	fma.rn.f32 	%f546, %f444, %f445, %f545;
	// begin inline asm
	{  cvt.f32.f16 %f446, %rs58;}

	// end inline asm
	// begin inline asm
	{  cvt.f32.f16 %f447, %rs59;}

	// end inline asm
	fma.rn.f32 	%f547, %f446, %f447, %f546;
	// begin inline asm
	{  cvt.f32.f16 %f448, %rs60;}

	// end inline asm
	// begin inline asm
	{  cvt.f32.f16 %f449, %rs61;}

	// end inline asm
	fma.rn.f32 	%f548, %f448, %f449, %f547;
	// begin inline asm
	{  cvt.f32.f16 %f450, %rs62;}

	// end inline asm
	// begin inline asm
	{  cvt.f32.f16 %f451, %rs63;}

	// end inline asm
	fma.rn.f32 	%f549, %f450, %f451, %f548;
	// begin inline asm
	{  cvt.f32.f16 %f452, %rs64;}

	// end inline asm
	// begin inline asm
	{  cvt.f32.f16 %f453, %rs65;}

	// end inline asm
	fma.rn.f32 	%f550, %f452, %f453, %f549;
	// begin inline asm
	{  cvt.f32.f16 %f454, %rs66;}

	// end inline asm
	// begin inline asm
	{  cvt.f32.f16 %f455, %rs67;}

	// end inline asm
	fma.rn.f32 	%f551, %f454, %f455, %f550;
	ld.shared.v4.b32 	{%r88, %r89, %r90, %r91}, [%r55+16448];
	mov.b32 	{%rs80, %rs82}, %r91;
	mov.b32 	{%rs76, %rs78}, %r90;
	mov.b32 	{%rs72, %rs74}, %r89;
	mov.b32 	{%rs68, %rs70}, %r88;
	// begin inline asm
	{  cvt.f32.f16 %f456, %rs68;}

	// end inline asm
	ld.shared.v4.b32 	{%r92, %r93, %r94, %r95}, [%r55+24640];
	mov.b32 	{%rs81, %rs83}, %r95;
	mov.b32 	{%rs77, %rs79}, %r94;
	mov.b32 	{%rs73, %rs75}, %r93;
	mov.b32 	{%rs69, %rs71}, %r92;
	// begin inline asm
	{  cvt.f32.f16 %f457, %rs69;}

	// end inline asm
	fma.rn.f32 	%f552, %f456, %f457, %f551;
	// begin inline asm
	{  cvt.f32.f16 %f458, %rs70;}

	// end inline asm
	// begin inline asm
	{  cvt.f32.f16 %f459, %rs71;}

	// end inline asm
	fma.rn.f32 	%f553, %f458, %f459, %f552;
	// begin inline asm
	{  cvt.f32.f16 %f460, %rs72;}

	// end inline asm
	// begin inline asm
	{  cvt.f32.f16 %f461, %rs73;}

	// end inline asm
	fma.rn.f32 	%f554, %f460, %f461, %f553;
	// begin inline asm
	{  cvt.f32.f16 %f462, %rs74;}

	// end inline asm
	// begin inline asm
	{  cvt.f32.f16 %f463, %rs75;}

	// end inline asm
	fma.rn.f32 	%f555, %f462, %f463, %f554;
	// begin inline asm
	{  cvt.f32.f16 %f464, %rs76;}

	// end inline asm
	// begin inline asm
	{  cvt.f32.f16 %f465, %rs77;}

	// end inline asm
	fma.rn.f32 	%f556, %f464, %f465, %f555;
	// begin inline asm
	{  cvt.f32.f16 %f466, %rs78;}

	// end inline asm
	// begin inline asm
	{  cvt.f32.f16 %f467, %rs79;}

	// end inline asm
	fma.rn.f32 	%f557, %f466, %f467, %f556;
	// begin inline asm
	{  cvt.f32.f16 %f468, %rs80;}

	// end inline asm
	// begin inline asm
	{  cvt.f32.f16 %f469, %rs81;}

	// end inline asm
	fma.rn.f32 	%f558, %f468, %f469, %f557;
	// begin inline asm
	{  cvt.f32.f16 %f470, %rs82;}

	// end inline asm
	// begin inline asm
	{  cvt.f32.f16 %f471, %rs83;}

	// end inline asm
	fma.rn.f32 	%f559, %f470, %f471, %f558;
	ld.shared.v4.b32 	{%r96, %r97, %r98, %r99}, [%r55+16464];
	mov.b32 	{%rs96, %rs98}, %r99;
	mov.b32 	{%rs92, %rs94}, %r98;
	mov.b32 	{%rs88, %rs90}, %r97;
	mov.b32 	{%rs84, %rs86}, %r96;
	// begin inline asm
	{  cvt.f32.f16 %f472, %rs84;}

	// end inline asm
	ld.shared.v4.b32 	{%r100, %r101, %r102, %r103}, [%r55+24656];
	mov.b32 	{%rs97, %rs99}, %r103;
	mov.b32 	{%rs93, %rs95}, %r102;
	mov.b32 	{%rs89, %rs91}, %r101;
	mov.b32 	{%rs85, %rs87}, %r100;
	// begin inline asm
	{  cvt.f32.f16 %f473, %rs85;}

	// end inline asm
	fma.rn.f32 	%f560, %f472, %f473, %f559;
	// begin inline asm
	{  cvt.f32.f16 %f474, %rs86;}

	// end inline asm
	// begin inline asm
	{  cvt.f32.f16 %f475, %rs87;}

	// end inline asm
	fma.rn.f32 	%f561, %f474, %f475, %f560;
	// begin inline asm
	{  cvt.f32.f16 %f476, %rs88;}

	// end inline asm
	// begin inline asm
	{  cvt.f32.f16 %f477, %rs89;}

	// end inline asm
	fma.rn.f32 	%f562, %f476, %f477, %f561;
	// begin inline asm
	{  cvt.f32.f16 %f478, %rs90;}

	// end inline asm
	// begin inline asm
	{  cvt.f32.f16 %f479, %rs91;}

	// end inline asm
	fma.rn.f32 	%f563, %f478, %f479, %f562;
	// begin inline asm
	{  cvt.f32.f16 %f480, %rs92;}

	// end inline asm
	// begin inline asm
	{  cvt.f32.f16 %f481, %rs93;}

	// end inline asm
	fma.rn.f32 	%f564, %f480, %f481, %f563;
	// begin inline asm
	{  cvt.f32.f16 %f482, %rs94;}

	// end inline asm
	// begin inline asm
	{  cvt.f32.f16 %f483, %rs95;}

	// end inline asm
	fma.rn.f32 	%f565, %f482, %f483, %f564;
	// begin inline asm
	{  cvt.f32.f16 %f484, %rs96;}

	// end inline asm
	// begin inline asm
	{  cvt.f32.f16 %f485, %rs97;}

	// end inline asm
	fma.rn.f32 	%f566, %f484, %f485, %f565;
	// begin inline asm
	{  cvt.f32.f16 %f486, %rs98;}

	// end inline asm
	// begin inline asm
	{  cvt.f32.f16 %f487, %rs99;}

	// end inline asm
	fma.rn.f32 	%f567, %f486, %f487, %f566;
	ld.shared.v4.b32 	{%r104, %r105, %r106, %r107}, [%r55+16480];
	mov.b32 	{%rs112, %rs114}, %r107;
	mov.b32 	{%rs108, %rs110}, %r106;
	mov.b32 	{%rs104, %rs106}, %r105;
	mov.b32 	{%rs100, %rs102}, %r104;
	// begin inline asm
	{  cvt.f32.f16 %f488, %rs100;}

	// end inline asm
	ld.shared.v4.b32 	{%r108, %r109, %r110, %r111}, [%r55+24672];
	mov.b32 	{%rs113, %rs115}, %r111;
	mov.b32 	{%rs109, %rs111}, %r110;
	mov.b32 	{%rs105, %rs107}, %r109;
	mov.b32 	{%rs101, %rs103}, %r108;
	// begin inline asm
	{  cvt.f32.f16 %f489, %rs101;}

	// end inline asm
	fma.rn.f32 	%f568, %f488, %f489, %f567;
	// begin inline asm
	{  cvt.f32.f16 %f490, %rs102;}

	// end inline asm
	// begin inline asm
	{  cvt.f32.f16 %f491, %rs103;}

	// end inline asm
	fma.rn.f32 	%f569, %f490, %f491, %f568;
	// begin inline asm
	{  cvt.f32.f16 %f492, %rs104;}

	// end inline asm
	// begin inline asm
	{  cvt.f32.f16 %f493, %rs105;}

	// end inline asm
	fma.rn.f32 	%f570, %f492, %f493, %f569;
	// begin inline asm
	{  cvt.f32.f16 %f494, %rs106;}

	// end inline asm
	// begin inline asm
	{  cvt.f32.f16 %f495, %rs107;}

	// end inline asm
	fma.rn.f32 	%f571, %f494, %f495, %f570;
	// begin inline asm
	{  cvt.f32.f16 %f496, %rs108;}

	// end inline asm
	// begin inline asm
	{  cvt.f32.f16 %f497, %rs109;}

	// end inline asm
	fma.rn.f32 	%f572, %f496, %f497, %f571;
	// begin inline asm
	{  cvt.f32.f16 %f498, %rs110;}

	// end inline asm
	// begin inline asm
	{  cvt.f32.f16 %f499, %rs111;}

	// end inline asm
	fma.rn.f32 	%f573, %f498, %f499, %f572;
	// begin inline asm
	{  cvt.f32.f16 %f500, %rs112;}

	// end inline asm
	// begin inline asm
	{  cvt.f32.f16 %f501, %rs113;}

	// end inline asm
	fma.rn.f32 	%f574, %f500, %f501, %f573;
	// begin inline asm
	{  cvt.f32.f16 %f502, %rs114;}

	// end inline asm
	// begin inline asm
	{  cvt.f32.f16 %f503, %rs115;}

	// end inline asm
	fma.rn.f32 	%f575, %f502, %f503, %f574;
	ld.shared.v4.b32 	{%r112, %r113, %r114, %r115}, [%r55+16496];
	mov.b32 	{%rs128, %rs130}, %r115;
	mov.b32 	{%rs124, %rs126}, %r114;
	mov.b32 	{%rs120, %rs122}, %r113;
	mov.b32 	{%rs116, %rs118}, %r112;
	// begin inline asm
	{  cvt.f32.f16 %f504, %rs116;}

	// end inline asm
	ld.shared.v4.b32 	{%r116, %r117, %r118, %r119}, [%r55+24688];
	mov.b32 	{%rs129, %rs131}, %r119;
	mov.b32 	{%rs125, %rs127}, %r118;
	mov.b32 	{%rs121, %rs123}, %r117;
	mov.b32 	{%rs117, %rs119}, %r116;
	// begin inline asm
	{  cvt.f32.f16 %f505, %rs117;}

	// end inline asm
	fma.rn.f32 	%f576, %f504, %f505, %f575;
	// begin inline asm
	{  cvt.f32.f16 %f506, %rs118;}

	// end inline asm
	// begin inline asm
	{  cvt.f32.f16 %f507, %rs119;}

	// end inline asm
	fma.rn.f32 	%f577, %f506, %f507, %f576;
	// begin inline asm
	{  cvt.f32.f16 %f508, %rs120;}

	// end inline asm
	// begin inline asm
	{  cvt.f32.f16 %f509, %rs121;}

	// end inline asm
	fma.rn.f32 	%f578, %f508, %f509, %f577;
	// begin inline asm
	{  cvt.f32.f16 %f510, %rs122;}

	// end inline asm
	// begin inline asm
	{  cvt.f32.f16 %f511, %rs123;}

	// end inline asm
	fma.rn.f32 	%f579, %f510, %f511, %f578;
	// begin inline asm
	{  cvt.f32.f16 %f512, %rs124;}

	// end inline asm
	// begin inline asm
	{  cvt.f32.f16 %f513, %rs125;}

	// end inline asm
	fma.rn.f32 	%f580, %f512, %f513, %f579;
	// begin inline asm
	{  cvt.f32.f16 %f514, %rs126;}

	// end inline asm
	// begin inline asm
	{  cvt.f32.f16 %f515, %rs127;}

	// end inline asm
	fma.rn.f32 	%f581, %f514, %f515, %f580;
	// begin inline asm
	{  cvt.f32.f16 %f516, %rs128;}

	// end inline asm
	// begin inline asm
	{  cvt.f32.f16 %f517, %rs129;}

	// end inline asm
	fma.rn.f32 	%f582, %f516, %f517, %f581;
	// begin inline asm
	{  cvt.f32.f16 %f518, %rs130;}

	// end inline asm
	// begin inline asm
	{  cvt.f32.f16 %f519, %rs131;}

	// end inline asm
	fma.rn.f32 	%f1297, %f518, %f519, %f582;
$L__BB8_7:
	ld.param.u32 	%r299, [paged_flash_attention_bwd_64_fp16_small_param_13];
	setp.lt.s32 	%p5, %r299, 1;
	mov.f32 	%f1426, 0f00000000;
	mov.f32 	%f1427, %f1426;
	mov.f32 	%f1428, %f1426;
	mov.f32 	%f1429, %f1426;
	mov.f32 	%f1430, %f1426;
	mov.f32 	%f1431, %f1426;
	mov.f32 	%f1432, %f1426;
	mov.f32 	%f1433, %f1426;
	mov.f32 	%f1434, %f1426;
	mov.f32 	%f1435, %f1426;
	mov.f32 	%f1436, %f1426;
	mov.f32 	%f1437, %f1426;
	mov.f32 	%f1438, %f1426;
	mov.f32 	%f1439, %f1426;
	mov.f32 	%f1440, %f1426;
	mov.f32 	%f1441, %f1426;
	mov.f32 	%f1442, %f1426;
	mov.f32 	%f1443, %f1426;
	mov.f32 	%f1444, %f1426;
	mov.f32 	%f1445, %f1426;
	mov.f32 	%f1446, %f1426;
	mov.f32 	%f1447, %f1426;
	mov.f32 	%f1448, %f1426;
	mov.f32 	%f1449, %f1426;
	mov.f32 	%f1450, %f1426;
	mov.f32 	%f1451, %f1426;
	mov.f32 	%f1452, %f1426;
	mov.f32 	%f1453, %f1426;
	mov.f32 	%f1454, %f1426;
	mov.f32 	%f1455, %f1426;
	mov.f32 	%f1456, %f1426;
	mov.f32 	%f1457, %f1426;
	mov.f32 	%f1458, %f1426;
	mov.f32 	%f1459, %f1426;
	mov.f32 	%f1460, %f1426;
	mov.f32 	%f1461, %f1426;
	mov.f32 	%f1462, %f1426;
	mov.f32 	%f1463, %f1426;
	mov.f32 	%f1464, %f1426;
	mov.f32 	%f1465, %f1426;
	mov.f32 	%f1466, %f1426;
	mov.f32 	%f1467, %f1426;
	mov.f32 	%f1468, %f1426;
	mov.f32 	%f1469, %f1426;
	mov.f32 	%f1470, %f1426;
	mov.f32 	%f1471, %f1426;
	mov.f32 	%f1472, %f1426;
	mov.f32 	%f1473, %f1426;
	mov.f32 	%f1474, %f1426;
	mov.f32 	%f1475, %f1426;
	mov.f32 	%f1476, %f1426;
	mov.f32 	%f1477, %f1426;
	mov.f32 	%f1478, %f1426;
	mov.f32 	%f1479, %f1426;
	mov.f32 	%f1480, %f1426;
	mov.f32 	%f1481, %f1426;
	mov.f32 	%f1482, %f1426;
	mov.f32 	%f1483, %f1426;
	mov.f32 	%f1484, %f1426;
	mov.f32 	%f1485, %f1426;
	mov.f32 	%f1486, %f1426;
	mov.f32 	%f1487, %f1426;
	mov.f32 	%f1488, %f1426;
	mov.f32 	%f1489, %f1426;
	@%p5 bra 	$L__BB8_18;
	mul.lo.s32 	%r11, %r3, %r28;
	mov.b32 	%r306, 0;
	mov.f32 	%f1426, 0f00000000;
	mov.u32 	%r16, %tid.x;
$L__BB8_9:
	ld.param.u32 	%r300, [paged_flash_attention_bwd_64_fp16_small_param_13];
	shl.b32 	%r309, %r306, 5;
	add.s32 	%r121, %r309, 32;
	min.s32 	%r122, %r121, %r300;
	sub.s32 	%r14, %r122, %r309;
	shl.b32 	%r15, %r14, 6;
	setp.ge.s32 	%p6, %r16, %r15;
	@%p6 bra 	$L__BB8_12;
	mov.u32 	%r307, %r16;
$L__BB8_11:
	ld.param.u32 	%r302, [paged_flash_attention_bwd_64_fp16_small_param_15];
	ld.param.u64 	%rd174, [paged_flash_attention_bwd_64_fp16_small_param_6];
	ld.param.u64 	%rd173, [paged_flash_attention_bwd_64_fp16_small_param_2];
	ld.param.u64 	%rd172, [paged_flash_attention_bwd_64_fp16_small_param_1];
	shr.s32 	%r123, %r307, 31;
	shr.u32 	%r124, %r123, 26;
	add.s32 	%r125, %r307, %r124;
	and.b32  	%r126, %r125, -64;
	sub.s32 	%r127, %r307, %r126;
	shr.s32 	%r128, %r125, 6;
	add.s32 	%r129, %r128, %r309;
	div.s32 	%r130, %r129, %r302;
	mul.lo.s32 	%r131, %r130, %r302;
	sub.s32 	%r132, %r129, %r131;
	add.s32 	%r133, %r130, %r11;
	cvta.to.global.u64 	%rd27, %rd174;
	mul.wide.s32 	%rd28, %r133, 4;
	add.s64 	%rd29, %rd27, %rd28;
	ld.global.u32 	%r134, [%rd29];
	mul.lo.s32 	%r135, %r302, %r134;
	shl.b32 	%r136, %r135, 6;
	shl.b32 	%r137, %r132, 6;
	shl.b32 	%r138, %r307, 1;
	mov.u32 	%r139, smem_fp16;
	add.s32 	%r140, %r139, %r138;
	add.s32 	%r141, %r137, %r127;
	add.s32 	%r142, %r141, %r136;
	cvta.to.global.u64 	%rd30, %rd172;
	mul.wide.s32 	%rd31, %r142, 2;
	add.s64 	%rd32, %rd30, %rd31;
	ld.global.nc.u16 	%rs132, [%rd32];
	st.shared.u16 	[%r140+8192], %rs132;
	cvta.to.global.u64 	%rd33, %rd173;
	add.s64 	%rd34, %rd33, %rd31;
	ld.global.nc.u16 	%rs133, [%rd34];
	st.shared.u16 	[%r140+12288], %rs133;
	mov.u32 	%r143, %ntid.x;
	add.s32 	%r307, %r307, %r143;
	setp.lt.s32 	%p7, %r307, %r15;
	@%p7 bra 	$L__BB8_11;
$L__BB8_12:
	setp.ge.s32 	%p8, %r16, %r6;
	bar.sync 	0;
	setp.lt.s32 	%p9, %r14, 1;
	or.pred  	%p10, %p8, %p9;
	@%p10 bra 	$L__BB8_17;
	mov.u32 	%r146, smem_fp16;
	add.s32 	%r308, %r146, 12400;
	mov.b32 	%r310, 0;
$L__BB8_14:
	ld.param.u32 	%r304, [paged_flash_attention_bwd_64_fp16_small_param_17];
	setp.ne.s32 	%p11, %r304, 0;
	mov.u32 	%r147, %ctaid.y;
	shl.b32 	%r148, %r147, 6;
	mov.u32 	%r149, %tid.x;
	add.s32 	%r150, %r148, %r149;
	setp.lt.u32 	%p12, %r150, %r309;
	and.pred  	%p13, %p11, %p12;
	@%p13 bra 	$L__BB8_16;
	ld.param.f32 	%f1295, [paged_flash_attention_bwd_64_fp16_small_param_16];
	ld.param.u32 	%r303, [paged_flash_attention_bwd_64_fp16_small_param_15];
	ld.param.u64 	%rd178, [paged_flash_attention_bwd_64_fp16_small_param_9];
	ld.param.u64 	%rd177, [paged_flash_attention_bwd_64_fp16_small_param_8];
	ld.param.u64 	%rd175, [paged_flash_attention_bwd_64_fp16_small_param_6];
	mov.u32 	%r152, %tid.x;
	shl.b32 	%r153, %r152, 7;
	mov.u32 	%r154, smem_fp16;
	add.s32 	%r155, %r154, %r153;
	ld.shared.v4.b32 	{%r156, %r157, %r158, %r159}, [%r155];
	mov.b32 	{%rs146, %rs148}, %r159;
	mov.b32 	{%rs142, %rs144}, %r158;
	mov.b32 	{%rs138, %rs140}, %r157;
	mov.b32 	{%rs134, %rs136}, %r156;
	// begin inline asm
	{  cvt.f32.f16 %f585, %rs134;}

	// end inline asm
	ld.shared.v4.b32 	{%r160, %r161, %r162, %r163}, [%r308+-4208];
	mov.b32 	{%rs147, %rs149}, %r163;
	mov.b32 	{%rs143, %rs145}, %r162;
	mov.b32 	{%rs139, %rs141}, %r161;
	mov.b32 	{%rs135, %rs137}, %r160;
	// begin inline asm
	{  cvt.f32.f16 %f586, %rs135;}

	// end inline asm
	fma.rn.f32 	%f1096, %f585, %f586, 0f00000000;
	// begin inline asm
	{  cvt.f32.f16 %f587, %rs136;}

	// end inline asm
	// begin inline asm
	{  cvt.f32.f16 %f588, %rs137;}

	// end inline asm
	fma.rn.f32 	%f1097, %f587, %f588, %f1096;
	// begin inline asm
	{  cvt.f32.f16 %f589, %rs138;}

	// end inline asm
	// begin inline asm
	{  cvt.f32.f16 %f590, %rs139;}

	// end inline asm
	fma.rn.f32 	%f1098, %f589, %f590, %f1097;
	// begin inline asm
	{  cvt.f32.f16 %f591, %rs140;}

	// end inline asm
	// begin inline asm
	{  cvt.f32.f16 %f592, %rs141;}

	// end inline asm
	fma.rn.f32 	%f1099, %f591, %f592, %f1098;
	// begin inline asm
	{  cvt.f32.f16 %f593, %rs142;}

	// end inline asm
	// begin inline asm
	{  cvt.f32.f16 %f594, %rs143;}

	// end inline asm
	fma.rn.f32 	%f1100, %f593, %f594, %f1099;
	// begin inline asm
	{  cvt.f32.f16 %f595, %rs144;}

	// end inline asm
	// begin inline asm
	{  cvt.f32.f16 %f596, %rs145;}

	// end inline asm
	fma.rn.f32 	%f1101, %f595, %f596, %f1100;
	// begin inline asm
	{  cvt.f32.f16 %f597, %rs146;}

	// end inline asm
	// begin inline asm
	{  cvt.f32.f16 %f598, %rs147;}

	// end inline asm
	fma.rn.f32 	%f1102, %f597, %f598, %f1101;
	// begin inline asm
	{  cvt.f32.f16 %f599, %rs148;}

	// end inline asm
	// begin inline asm
	{  cvt.f32.f16 %f600, %rs149;}

	// end inline asm
	fma.rn.f32 	%f1103, %f599, %f600, %f1102;
	ld.shared.v4.b32 	{%r164, %r165, %r166, %r167}, [%r155+16];
	mov.b32 	{%rs162, %rs164}, %r167;
	mov.b32 	{%rs158, %rs160}, %r166;
	mov.b32 	{%rs154, %rs156}, %r165;
	mov.b32 	{%rs150, %rs152}, %r164;
	// begin inline asm
	{  cvt.f32.f16 %f601, %rs150;}

	// end inline asm
	ld.shared.v4.b32 	{%r168, %r169, %r170, %r171}, [%r308+-4192];
	mov.b32 	{%rs163, %rs165}, %r171;
	mov.b32 	{%rs159, %rs161}, %r170;
	mov.b32 	{%rs155, %rs157}, %r169;
	mov.b32 	{%rs151, %rs153}, %r168;
	// begin inline asm
	{  cvt.f32.f16 %f602, %rs151;}

	// end inline asm
	fma.rn.f32 	%f1104, %f601, %f602, %f1103;
	// begin inline asm
	{  cvt.f32.f16 %f603, %rs152;}

	// end inline asm
	// begin inline asm
	{  cvt.f32.f16 %f604, %rs153;}

	// end inline asm
	fma.rn.f32 	%f1105, %f603, %f604, %f1104;
	// begin inline asm
	{  cvt.f32.f16 %f605, %rs154;}

	// end inline asm
	// begin inline asm
	{  cvt.f32.f16 %f606, %rs155;}

	// end inline asm
	fma.rn.f32 	%f1106, %f605, %f606, %f1105;
	// begin inline asm
	{  cvt.f32.f16 %f607, %rs156;}

	// end inline asm
	// begin inline asm
	{  cvt.f32.f16 %f608, %rs157;}

	// end inline asm
	fma.rn.f32 	%f1107, %f607, %f608, %f1106;
	// begin inline asm
	{  cvt.f32.f16 %f609, %rs158;}

	// end inline asm
	// begin inline asm
	{  cvt.f32.f16 %f610, %rs159;}

	// end inline asm
	fma.rn.f32 	%f1108, %f609, %f610, %f1107;
	// begin inline asm
	{  cvt.f32.f16 %f611, %rs160;}

	// end inline asm
	// begin inline asm
	{  cvt.f32.f16 %f612, %rs161;}

	// end inline asm
	fma.rn.f32 	%f1109, %f611, %f612, %f1108;
	// begin inline asm
	{  cvt.f32.f16 %f613, %rs162;}

	// end inline asm
	// begin inline asm
	{  cvt.f32.f16 %f614, %rs163;}

	// end inline asm
	fma.rn.f32 	%f1110, %f613, %f614, %f1109;
	// begin inline asm
	{  cvt.f32.f16 %f615, %rs164;}

	// end inline asm
	// begin inline asm
	{  cvt.f32.f16 %f616, %rs165;}

	// end inline asm
	fma.rn.f32 	%f1111, %f615, %f616, %f1110;
	ld.shared.v4.b32 	{%r172, %r173, %r174, %r175}, [%r155+32];
	mov.b32 	{%rs178, %rs180}, %r175;
	mov.b32 	{%rs174, %rs176}, %r174;
	mov.b32 	{%rs170, %rs172}, %r173;
	mov.b32 	{%rs166, %rs168}, %r172;
	// begin inline asm
	{  cvt.f32.f16 %f617, %rs166;}

	// end inline asm
	ld.shared.v4.b32 	{%r176, %r177, %r178, %r179}, [%r308+-4176];
	mov.b32 	{%rs179, %rs181}, %r179;
	mov.b32 	{%rs175, %rs177}, %r178;
	mov.b32 	{%rs171, %rs173}, %r177;
	mov.b32 	{%rs167, %rs169}, %r176;
	// begin inline asm
	{  cvt.f32.f16 %f618, %rs167;}

	// end inline asm
	fma.rn.f32 	%f1112, %f617, %f618, %f1111;
	// begin inline asm
	{  cvt.f32.f16 %f619, %rs168;}

	// end inline asm
	// begin inline asm
	{  cvt.f32.f16 %f620, %rs169;}

	// end inline asm
	fma.rn.f32 	%f1113, %f619, %f620, %f1112;
	// begin inline asm
	{  cvt.f32.f16 %f621, %rs170;}

	// end inline asm
	// begin inline asm
	{  cvt.f32.f16 %f622, %rs171;}

	// end inline asm
	fma.rn.f32 	%f1114, %f621, %f622, %f1113;
	// begin inline asm
	{  cvt.f32.f16 %f623, %rs172;}

	// end inline asm
	// begin inline asm
	{  cvt.f32.f16 %f624, %rs173;}

	// end inline asm
	fma.rn.f32 	%f1115, %f623, %f624, %f1114;
	// begin inline asm
	{  cvt.f32.f16 %f625, %rs174;}

	// end inline asm
	// begin inline asm
	{  cvt.f32.f16 %f626, %rs175;}

	// end inline asm
	fma.rn.f32 	%f1116, %f625, %f626, %f1115;
	// begin inline asm
	{  cvt.f32.f16 %f627, %rs176;}

	// end inline asm
	// begin inline asm
	{  cvt.f32.f16 %f628, %rs177;}

	// end inline asm
	fma.rn.f32 	%f1117, %f627, %f628, %f1116;
	// begin inline asm
	{  cvt.f32.f16 %f629, %rs178;}

	// end inline asm
	// begin inline asm
	{  cvt.f32.f16 %f630, %rs179;}

	// end inline asm
	fma.rn.f32 	%f1118, %f629, %f630, %f1117;
	// begin inline asm
	{  cvt.f32.f16 %f631, %rs180;}

	// end inline asm
	// begin inline asm
	{  cvt.f32.f16 %f632, %rs181;}

	// end inline asm
	fma.rn.f32 	%f1119, %f631, %f632, %f1118;
	ld.shared.v4.b32 	{%r180, %r181, %r182, %r183}, [%r155+48];
	mov.b32 	{%rs194, %rs196}, %r183;
	mov.b32 	{%rs190, %rs192}, %r182;
	mov.b32 	{%rs186, %rs188}, %r181;
	mov.b32 	{%rs182, %rs184}, %r180;
	// begin inline asm
	{  cvt.f32.f16 %f633, %rs182;}

	// end inline asm
	ld.shared.v4.b32 	{%r184, %r185, %r186, %r187}, [%r308+-4160];
	mov.b32 	{%rs195, %rs197}, %r187;
	mov.b32 	{%rs191, %rs193}, %r186;
	mov.b32 	{%rs187, %rs189}, %r185;
	mov.b32 	{%rs183, %rs185}, %r184;
	// begin inline asm
	{  cvt.f32.f16 %f634, %rs183;}

	// end inline asm
	fma.rn.f32 	%f1120, %f633, %f634, %f1119;
	// begin inline asm
	{  cvt.f32.f16 %f635, %rs184;}

	// end inline asm
	// begin inline asm
	{  cvt.f32.f16 %f636, %rs185;}

	// end inline asm
	fma.rn.f32 	%f1121, %f635, %f636, %f1120;
	// begin inline asm
	{  cvt.f32.f16 %f637, %rs186;}

	// end inline asm
	// begin inline asm
	{  cvt.f32.f16 %f638, %rs187;}

	// end inline asm
	fma.rn.f32 	%f1122, %f637, %f638, %f1121;
	// begin inline asm
	{  cvt.f32.f16 %f639, %rs188;}

	// end inline asm
	// begin inline asm
	{  cvt.f32.f16 %f640, %rs189;}

	// end inline asm
	fma.rn.f32 	%f1123, %f639, %f640, %f1122;
	// begin inline asm
	{  cvt.f32.f16 %f641, %rs190;}

	// end inline asm
	// begin inline asm
	{  cvt.f32.f16 %f642, %rs191;}

	// end inline asm
	fma.rn.f32 	%f1124, %f641, %f642, %f1123;
	// begin inline asm
	{  cvt.f32.f16 %f643, %rs192;}

	// end inline asm
	// begin inline asm
	{  cvt.f32.f16 %f644, %rs193;}

	// end inline asm
	fma.rn.f32 	%f1125, %f643, %f644, %f1124;
	// begin inline asm
	{  cvt.f32.f16 %f645, %rs194;}

	// end inline asm
	// begin inline asm
	{  cvt.f32.f16 %f646, %rs195;}

	// end inline asm
	fma.rn.f32 	%f1126, %f645, %f646, %f1125;
	// begin inline asm
	{  cvt.f32.f16 %f647, %rs196;}

	// end inline asm
	// begin inline asm
	{  cvt.f32.f16 %f648, %rs197;}

	// end inline asm
	fma.rn.f32 	%f1127, %f647, %f648, %f1126;
	ld.shared.v4.b32 	{%r188, %r189, %r190, %r191}, [%r155+64];
	mov.b32 	{%rs210, %rs212}, %r191;
	mov.b32 	{%rs206, %rs208}, %r190;
	mov.b32 	{%rs202, %rs204}, %r189;
	mov.b32 	{%rs198, %rs200}, %r188;
	// begin inline asm
	{  cvt.f32.f16 %f649, %rs198;}

	// end inline asm
	ld.shared.v4.b32 	{%r192, %r193, %r194, %r195}, [%r308+-4144];
	mov.b32 	{%rs211, %rs213}, %r195;
	mov.b32 	{%rs207, %rs209}, %r194;
	mov.b32 	{%rs203, %rs205}, %r193;
	mov.b32 	{%rs199, %rs201}, %r192;
	// begin inline asm
	{  cvt.f32.f16 %f650, %rs199;}

	// end inline asm
	fma.rn.f32 	%f1128, %f649, %f650, %f1127;
	// begin inline asm
	{  cvt.f32.f16 %f651, %rs200;}

	// end inline asm
	// begin inline asm
	{  cvt.f32.f16 %f652, %rs201;}

	// end inline asm
	fma.rn.f32 	%f1129, %f651, %f652, %f1128;
	// begin inline asm
	{  cvt.f32.f16 %f653, %rs202;}

	// end inline asm
	// begin inline asm
	{  cvt.f32.f16 %f654, %rs203;}

	// end inline asm
	fma.rn.f32 	%f1130, %f653, %f654, %f1129;
	// begin inline asm
	{  cvt.f32.f16 %f655, %rs204;}

	// end inline asm
	// begin inline asm
	{  cvt.f32.f16 %f656, %rs205;}

	// end inline asm
	fma.rn.f32 	%f1131, %f655, %f656, %f1130;
	// begin inline asm
	{  cvt.f32.f16 %f657, %rs206;}

	// end inline asm
	// begin inline asm
	{  cvt.f32.f16 %f658, %rs207;}

	// end inline asm
	fma.rn.f32 	%f1132, %f657, %f658, %f1131;
	// begin inline asm
	{  cvt.f32.f16 %f659, %rs208;}

	// end inline asm
	// begin inline asm
	{  cvt.f32.f16 %f660, %rs209;}

	// end inline asm
	fma.rn.f32 	%f1133, %f659, %f660, %f1132;
	// begin inline asm
	{  cvt.f32.f16 %f661, %rs210;}

	// end inline asm
	// begin inline asm
	{  cvt.f32.f16 %f662, %rs211;}

	// end inline asm
	fma.rn.f32 	%f1134, %f661, %f662, %f1133;
	// begin inline asm
	{  cvt.f32.f16 %f663, %rs212;}

	// end inline asm
	// begin inline asm
	{  cvt.f32.f16 %f664, %rs213;}

	// end inline asm
	fma.rn.f32 	%f1135, %f663, %f664, %f1134;
	ld.shared.v4.b32 	{%r196, %r197, %r198, %r199}, [%r155+80];
	mov.b32 	{%rs226, %rs228}, %r199;
	mov.b32 	{%rs222, %rs224}, %r198;
	mov.b32 	{%rs218, %rs220}, %r197;
	mov.b32 	{%rs214, %rs216}, %r196;
	// begin inline asm
	{  cvt.f32.f16 %f665, %rs214;}

	// end inline asm
	ld.shared.v4.b32 	{%r200, %r201, %r202, %r203}, [%r308+-4128];
	mov.b32 	{%rs227, %rs229}, %r203;
	mov.b32 	{%rs223, %rs225}, %r202;
	mov.b32 	{%rs219, %rs221}, %r201;
	mov.b32 	{%rs215, %rs217}, %r200;
	// begin inline asm
	{  cvt.f32.f16 %f666, %rs215;}

	// end inline asm
	fma.rn.f32 	%f1136, %f665, %f666, %f1135;
	// begin inline asm
	{  cvt.f32.f16 %f667, %rs216;}

	// end inline asm
	// begin inline asm
	{  cvt.f32.f16 %f668, %rs217;}

	// end inline asm
	fma.rn.f32 	%f1137, %f667, %f668, %f1136;
	// begin inline asm
	{  cvt.f32.f16 %f669, %rs218;}

	// end inline asm
	// begin inline asm
	{  cvt.f32.f16 %f670, %rs219;}

	// end inline asm
	fma.rn.f32 	%f1138, %f669, %f670, %f1137;
	// begin inline asm
	{  cvt.f32.f16 %f671, %rs220;}

	// end inline asm
	// begin inline asm
	{  cvt.f32.f16 %f672, %rs221;}

	// end inline asm
	fma.rn.f32 	%f1139, %f671, %f672, %f1138;
	// begin inline asm
	{  cvt.f32.f16 %f673, %rs222;}

	// end inline asm
	// begin inline asm
	{  cvt.f32.f16 %f674, %rs223;}

	// end inline asm
	fma.rn.f32 	%f1140, %f673, %f674, %f1139;
	// begin inline asm
	{  cvt.f32.f16 %f675, %rs224;}

	// end inline asm
	// begin inline asm
	{  cvt.f32.f16 %f676, %rs225;}

	// end inline asm
	fma.rn.f32 	%f1141, %f675, %f676, %f1140;
	// begin inline asm
	{  cvt.f32.f16 %f677, %rs226;}

	// end inline asm
	// begin inline asm
	{  cvt.f32.f16 %f678, %rs227;}

	// end inline asm
	fma.rn.f32 	%f1142, %f677, %f678, %f1141;
	// begin inline asm
	{  cvt.f32.f16 %f679, %rs228;}

	// end inline asm
	// begin inline asm
	{  cvt.f32.f16 %f680, %rs229;}

	// end inline asm
	fma.rn.f32 	%f1143, %f679, %f680, %f1142;
	ld.shared.v4.b32 	{%r204, %r205, %r206, %r207}, [%r155+96];
	mov.b32 	{%rs242, %rs244}, %r207;
	mov.b32 	{%rs238, %rs240}, %r206;
	mov.b32 	{%rs234, %rs236}, %r205;
	mov.b32 	{%rs230, %rs232}, %r204;
	// begin inline asm
	{  cvt.f32.f16 %f681, %rs230;}

	// end inline asm
	ld.shared.v4.b32 	{%r208, %r209, %r210, %r211}, [%r308+-4112];
	mov.b32 	{%rs243, %rs245}, %r211;
	mov.b32 	{%rs239, %rs241}, %r210;
	mov.b32 	{%rs235, %rs237}, %r209;
	mov.b32 	{%rs231, %rs233}, %r208;
	// begin inline asm
	{  cvt.f32.f16 %f682, %rs231;}

	// end inline asm
	fma.rn.f32 	%f1144, %f681, %f682, %f1143;
	// begin inline asm
	{  cvt.f32.f16 %f683, %rs232;}

	// end inline asm
	// begin inline asm
	{  cvt.f32.f16 %f684, %rs233;}

	// end inline asm
	fma.rn.f32 	%f1145, %f683, %f684, %f1144;
	// begin inline asm
	{  cvt.f32.f16 %f685, %rs234;}

	// end inline asm
	// begin inline asm
	{  cvt.f32.f16 %f686, %rs235;}

	// end inline asm
	fma.rn.f32 	%f1146, %f685, %f686, %f1145;
	// begin inline asm
	{  cvt.f32.f16 %f687, %rs236;}

	// end inline asm
	// begin inline asm
	{  cvt.f32.f16 %f688, %rs237;}

	// end inline asm
	fma.rn.f32 	%f1147, %f687, %f688, %f1146;
	// begin inline asm
	{  cvt.f32.f16 %f689, %rs238;}

	// end inline asm
	// begin inline asm
	{  cvt.f32.f16 %f690, %rs239;}

	// end inline asm
	fma.rn.f32 	%f1148, %f689, %f690, %f1147;
	// begin inline asm
	{  cvt.f32.f16 %f691, %rs240;}

	// end inline asm
	// begin inline asm
	{  cvt.f32.f16 %f692, %rs241;}

	// end inline asm
	fma.rn.f32 	%f1149, %f691, %f692, %f1148;
	// begin inline asm
	{  cvt.f32.f16 %f693, %rs242;}

	// end inline asm
	// begin inline asm
	{  cvt.f32.f16 %f694, %rs243;}

	// end inline asm
	fma.rn.f32 	%f1150, %f693, %f694, %f1149;
	// begin inline asm
	{  cvt.f32.f16 %f695, %rs244;}

	// end inline asm
	// begin inline asm
	{  cvt.f32.f16 %f696, %rs245;}

	// end inline asm
	fma.rn.f32 	%f1151, %f695, %f696, %f1150;
	ld.shared.v4.b32 	{%r212, %r213, %r214, %r215}, [%r155+112];
	mov.b32 	{%rs258, %rs260}, %r215;
	mov.b32 	{%rs254, %rs256}, %r214;
	mov.b32 	{%rs250, %rs252}, %r213;
	mov.b32 	{%rs246, %rs248}, %r212;
	// begin inline asm
	{  cvt.f32.f16 %f697, %rs246;}

	// end inline asm
	ld.shared.v4.b32 	{%r216, %r217, %r218, %r219}, [%r308+-4096];
	mov.b32 	{%rs259, %rs261}, %r219;
	mov.b32 	{%rs255, %rs257}, %r218;
	mov.b32 	{%rs251, %rs253}, %r217;
	mov.b32 	{%rs247, %rs249}, %r216;
	// begin inline asm
	{  cvt.f32.f16 %f698, %rs247;}

	// end inline asm
	fma.rn.f32 	%f1152, %f697, %f698, %f1151;
	// begin inline asm
	{  cvt.f32.f16 %f699, %rs248;}

	// end inline asm
	// begin inline asm
	{  cvt.f32.f16 %f700, %rs249;}

	// end inline asm
	fma.rn.f32 	%f1153, %f699, %f700, %f1152;
	// begin inline asm
	{  cvt.f32.f16 %f701, %rs250;}

	// end inline asm
	// begin inline asm
	{  cvt.f32.f16 %f702, %rs251;}

	// end inline asm
	fma.rn.f32 	%f1154, %f701, %f702, %f1153;
	// begin inline asm
	{  cvt.f32.f16 %f703, %rs252;}

	// end inline asm
	// begin inline asm
	{  cvt.f32.f16 %f704, %rs253;}

	// end inline asm
	fma.rn.f32 	%f1155, %f703, %f704, %f1154;
	// begin inline asm
	{  cvt.f32.f16 %f705, %rs254;}

	// end inline asm
	// begin inline asm
	{  cvt.f32.f16 %f706, %rs255;}

	// end inline asm
	fma.rn.f32 	%f1156, %f705, %f706, %f1155;
	// begin inline asm
	{  cvt.f32.f16 %f707, %rs256;}

	// end inline asm
	// begin inline asm
	{  cvt.f32.f16 %f708, %rs257;}

	// end inline asm
	fma.rn.f32 	%f1157, %f707, %f708, %f1156;
	// begin inline asm
	{  cvt.f32.f16 %f709, %rs258;}

	// end inline asm
	// begin inline asm
	{  cvt.f32.f16 %f710, %rs259;}

	// end inline asm
	fma.rn.f32 	%f1158, %f709, %f710, %f1157;
	// begin inline asm
	{  cvt.f32.f16 %f711, %rs260;}

	// end inline asm
	// begin inline asm
	{  cvt.f32.f16 %f712, %rs261;}

	// end inline asm
	fma.rn.f32 	%f1159, %f711, %f712, %f1158;
	mul.f32 	%f1160, %f1295, %f1159;
	sub.f32 	%f1161, %f1160, %f1296;
	mul.f32 	%f1162, %f1161, 0f3FB8AA3B;
	ex2.approx.f32 	%f1163, %f1162;
	ld.shared.v4.b32 	{%r220, %r221, %r222, %r223}, [%r155+16384];
	mov.b32 	{%rs274, %rs276}, %r223;
	mov.b32 	{%rs270, %rs272}, %r222;
	mov.b32 	{%rs266, %rs268}, %r221;
	mov.b32 	{%rs262, %rs264}, %r220;
	// begin inline asm
	{  cvt.f32.f16 %f713, %rs262;}

	// end inline asm
	ld.shared.v4.b32 	{%r224, %r225, %r226, %r227}, [%r308+-112];
	mov.b32 	{%rs275, %rs277}, %r227;
	mov.b32 	{%rs271, %rs273}, %r226;
	mov.b32 	{%rs267, %rs269}, %r225;
	mov.b32 	{%rs263, %rs265}, %r224;
	// begin inline asm
	{  cvt.f32.f16 %f714, %rs263;}

	// end inline asm
	fma.rn.f32 	%f1164, %f713, %f714, 0f00000000;
	// begin inline asm
	{  cvt.f32.f16 %f715, %rs264;}

	// end inline asm
	// begin inline asm
	{  cvt.f32.f16 %f716, %rs265;}

	// end inline asm
	fma.rn.f32 	%f1165, %f715, %f716, %f1164;
	// begin inline asm
	{  cvt.f32.f16 %f717, %rs266;}

	// end inline asm
	// begin inline asm
	{  cvt.f32.f16 %f718, %rs267;}

	// end inline asm
	fma.rn.f32 	%f1166, %f717, %f718, %f1165;
	// begin inline asm
	{  cvt.f32.f16 %f719, %rs268;}

	// end inline asm
	// begin inline asm
	{  cvt.f32.f16 %f720, %rs269;}

	// end inline asm
	fma.rn.f32 	%f1167, %f719, %f720, %f1166;
	// begin inline asm
	{  cvt.f32.f16 %f721, %rs270;}

	// end inline asm
	// begin inline asm
	{  cvt.f32.f16 %f722, %rs271;}

	// end inline asm
	fma.rn.f32 	%f1168, %f721, %f722, %f1167;
	// begin inline asm
	{  cvt.f32.f16 %f723, %rs272;}

	// end inline asm
	// begin inline asm
	{  cvt.f32.f16 %f724, %rs273;}

	// end inline asm
	fma.rn.f32 	%f1169, %f723, %f724, %f1168;
	// begin inline asm
	{  cvt.f32.f16 %f725, %rs274;}

	// end inline asm
	// begin inline asm
	{  cvt.f32.f16 %f726, %rs275;}

	// end inline asm
	fma.rn.f32 	%f1170, %f725, %f726, %f1169;
	// begin inline asm
	{  cvt.f32.f16 %f727, %rs276;}

	// end inline asm
	// begin inline asm
	{  cvt.f32.f16 %f728, %rs277;}

	// end inline asm
	fma.rn.f32 	%f1171, %f727, %f728, %f1170;
	ld.shared.v4.b32 	{%r228, %r229, %r230, %r231}, [%r155+16400];
	mov.b32 	{%rs290, %rs292}, %r231;
	mov.b32 	{%rs286, %rs288}, %r230;
	mov.b32 	{%rs282, %rs284}, %r229;
	mov.b32 	{%rs278, %rs280}, %r228;
	// begin inline asm
	{  cvt.f32.f16 %f729, %rs278;}

	// end inline asm
	ld.shared.v4.b32 	{%r232, %r233, %r234, %r235}, [%r308+-96];
	mov.b32 	{%rs291, %rs293}, %r235;
	mov.b32 	{%rs287, %rs289}, %r234;
	mov.b32 	{%rs283, %rs285}, %r233;
	mov.b32 	{%rs279, %rs281}, %r232;
	// begin inline asm
	{  cvt.f32.f16 %f730, %rs279;}

	// end inline asm
	fma.rn.f32 	%f1172, %f729, %f730, %f1171;
	// begin inline asm
	{  cvt.f32.f16 %f731, %rs280;}

	// end inline asm
	// begin inline asm
	{  cvt.f32.f16 %f732, %rs281;}

	// end inline asm
	fma.rn.f32 	%f1173, %f731, %f732, %f1172;
	// begin inline asm
	{  cvt.f32.f16 %f733, %rs282;}

	// end inline asm
	// begin inline asm
	{  cvt.f32.f16 %f734, %rs283;}

	// end inline asm
	fma.rn.f32 	%f1174, %f733, %f734, %f1173;
	// begin inline asm
	{  cvt.f32.f16 %f735, %rs284;}

	// end inline asm
	// begin inline asm
	{  cvt.f32.f16 %f736, %rs285;}

	// end inline asm
	fma.rn.f32 	%f1175, %f735, %f736, %f1174;
	// begin inline asm
	{  cvt.f32.f16 %f737, %rs286;}

	// end inline asm
	// begin inline asm
	{  cvt.f32.f16 %f738, %rs287;}

	// end inline asm
	fma.rn.f32 	%f1176, %f737, %f738, %f1175;
	// begin inline asm
	{  cvt.f32.f16 %f739, %rs288;}

	// end inline asm
	// begin inline asm
	{  cvt.f32.f16 %f740, %rs289;}

	// end inline asm
	fma.rn.f32 	%f1177, %f739, %f740, %f1176;
	// begin inline asm
	{  cvt.f32.f16 %f741, %rs290;}

	// end inline asm
	// begin inline asm
	{  cvt.f32.f16 %f742, %rs291;}

	// end inline asm
	fma.rn.f32 	%f1178, %f741, %f742, %f1177;
	// begin inline asm
	{  cvt.f32.f16 %f743, %rs292;}

	// end inline asm
	// begin inline asm
	{  cvt.f32.f16 %f744, %rs293;}

	// end inline asm
	fma.rn.f32 	%f1179, %f743, %f744, %f1178;
	ld.shared.v4.b32 	{%r236, %r237, %r238, %r239}, [%r155+16416];
	mov.b32 	{%rs306, %rs308}, %r239;
	mov.b32 	{%rs302, %rs304}, %r238;
	mov.b32 	{%rs298, %rs300}, %r237;
	mov.b32 	{%rs294, %rs296}, %r236;
	// begin inline asm
	{  cvt.f32.f16 %f745, %rs294;}

	// end inline asm
	ld.shared.v4.b32 	{%r240, %r241, %r242, %r243}, [%r308+-80];
	mov.b32 	{%rs307, %rs309}, %r243;
	mov.b32 	{%rs303, %rs305}, %r242;
	mov.b32 	{%rs299, %rs301}, %r241;
	mov.b32 	{%rs295, %rs297}, %r240;
	// begin inline asm
	{  cvt.f32.f16 %f746, %rs295;}

	// end inline asm
	fma.rn.f32 	%f1180, %f745, %f746, %f1179;
	// begin inline asm
	{  cvt.f32.f16 %f747, %rs296;}

	// end inline asm
	// begin inline asm
	{  cvt.f32.f16 %f748, %rs297;}

	// end inline asm
	fma.rn.f32 	%f1181, %f747, %f748, %f1180;
	// begin inline asm
	{  cvt.f32.f16 %f749, %rs298;}

	// end inline asm
	// begin inline asm
	{  cvt.f32.f16 %f750, %rs299;}

	// end inline asm
	fma.rn.f32 	%f1182, %f749, %f750, %f1181;
	// begin inline asm
	{  cvt.f32.f16 %f751, %rs300;}

	// end inline asm
	// begin inline asm
	{  cvt.f32.f16 %f752, %rs301;}

	// end inline asm
	fma.rn.f32 	%f1183, %f751, %f752, %f1182;
	// begin inline asm
	{  cvt.f32.f16 %f753, %rs302;}

	// end inline asm
	// begin inline asm
	{  cvt.f32.f16 %f754, %rs303;}

	// end inline asm
	fma.rn.f32 	%f1184, %f753, %f754, %f1183;
	// begin inline asm
	{  cvt.f32.f16 %f755, %rs304;}

	// end inline asm
	// begin inline asm
	{  cvt.f32.f16 %f756, %rs305;}

	// end inline asm
	fma.rn.f32 	%f1185, %f755, %f756, %f1184;
	// begin inline asm
	{  cvt.f32.f16 %f757, %rs306;}

	// end inline asm
	// begin inline asm
	{  cvt.f32.f16 %f758, %rs307;}

	// end inline asm
	fma.rn.f32 	%f1186, %f757, %f758, %f1185;
	// begin inline asm
	{  cvt.f32.f16 %f759, %rs308;}

	// end inline asm
	// begin inline asm
	{  cvt.f32.f16 %f760, %rs309;}

	// end inline asm
	fma.rn.f32 	%f1187, %f759, %f760, %f1186;
	ld.shared.v4.b32 	{%r244, %r245, %r246, %r247}, [%r155+16432];
	mov.b32 	{%rs322, %rs324}, %r247;
	mov.b32 	{%rs318, %rs320}, %r246;
	mov.b32 	{%rs314, %rs316}, %r245;
	mov.b32 	{%rs310, %rs312}, %r244;
	// begin inline asm
	{  cvt.f32.f16 %f761, %rs310;}

	// end inline asm
	ld.shared.v4.b32 	{%r248, %r249, %r250, %r251}, [%r308+-64];
	mov.b32 	{%rs323, %rs325}, %r251;
	mov.b32 	{%rs319, %rs321}, %r250;
	mov.b32 	{%rs315, %rs317}, %r249;
	mov.b32 	{%rs311, %rs313}, %r248;
	// begin inline asm
	{  cvt.f32.f16 %f762, %rs311;}

	// end inline asm
	fma.rn.f32 	%f1188, %f761, %f762, %f1187;
	// begin inline asm
	{  cvt.f32.f16 %f763, %rs312;}

	// end inline asm
	// begin inline asm
	{  cvt.f32.f16 %f764, %rs313;}

	// end inline asm
	fma.rn.f32 	%f1189, %f763, %f764, %f1188;
	// begin inline asm
	{  cvt.f32.f16 %f765, %rs314;}

	// end inline asm
	// begin inline asm
	{  cvt.f32.f16 %f766, %rs315;}

	// end inline asm
	fma.rn.f32 	%f1190, %f765, %f766, %f1189;
	// begin inline asm
	{  cvt.f32.f16 %f767, %rs316;}

	// end inline asm
	// begin inline asm
	{  cvt.f32.f16 %f768, %rs317;}

	// end inline asm
	fma.rn.f32 	%f1191, %f767, %f768, %f1190;
	// begin inline asm
	{  cvt.f32.f16 %f769, %rs318;}

	// end inline asm
	// begin inline asm
	{  cvt.f32.f16 %f770, %rs319;}

	// end inline asm
	fma.rn.f32 	%f1192, %f769, %f770, %f1191;
	// begin inline asm
	{  cvt.f32.f16 %f771, %rs320;}

	// end inline asm
	// begin inline asm
	{  cvt.f32.f16 %f772, %rs321;}

	// end inline asm
	fma.rn.f32 	%f1193, %f771, %f772, %f1192;
	// begin inline asm
	{  cvt.f32.f16 %f773, %rs322;}

	// end inline asm
	// begin inline asm
	{  cvt.f32.f16 %f774, %rs323;}

	// end inline asm
	fma.rn.f32 	%f1194, %f773, %f774, %f1193;
	// begin inline asm
	{  cvt.f32.f16 %f775, %rs324;}

	// end inline asm
	// begin inline asm
	{  cvt.f32.f16 %f776, %rs325;}

	// end inline asm
	fma.rn.f32 	%f1195, %f775, %f776, %f1194;
	ld.shared.v4.b32 	{%r252, %r253, %r254, %r255}, [%r155+16448];
	mov.b32 	{%rs338, %rs340}, %r255;
	mov.b32 	{%rs334, %rs336}, %r254;
	mov.b32 	{%rs330, %rs332}, %r253;
	mov.b32 	{%rs326, %rs328}, %r252;
	// begin inline asm
	{  cvt.f32.f16 %f777, %rs326;}

	// end inline asm
	ld.shared.v4.b32 	{%r256, %r257, %r258, %r259}, [%r308+-48];
	mov.b32 	{%rs339, %rs341}, %r259;
	mov.b32 	{%rs335, %rs337}, %r258;
	mov.b32 	{%rs331, %rs333}, %r257;
	mov.b32 	{%rs327, %rs329}, %r256;
	// begin inline asm
	{  cvt.f32.f16 %f778, %rs327;}

	// end inline asm
	fma.rn.f32 	%f1196, %f777, %f778, %f1195;
	// begin inline asm
	{  cvt.f32.f16 %f779, %rs328;}

	// end inline asm
	// begin inline asm
	{  cvt.f32.f16 %f780, %rs329;}

	// end inline asm
	fma.rn.f32 	%f1197, %f779, %f780, %f1196;
	// begin inline asm
	{  cvt.f32.f16 %f781, %rs330;}

	// end inline asm
	// begin inline asm
	{  cvt.f32.f16 %f782, %rs331;}

	// end inline asm
	fma.rn.f32 	%f1198, %f781, %f782, %f1197;
	// begin inline asm
	{  cvt.f32.f16 %f783, %rs332;}

	// end inline asm
	// begin inline asm
	{  cvt.f32.f16 %f784, %rs333;}

	// end inline asm
	fma.rn.f32 	%f1199, %f783, %f784, %f1198;
	// begin inline asm
	{  cvt.f32.f16 %f785, %rs334;}

	// end inline asm
	// begin inline asm
	{  cvt.f32.f16 %f786, %rs335;}

	// end inline asm
	fma.rn.f32 	%f1200, %f785, %f786, %f1199;
	// begin inline asm
	{  cvt.f32.f16 %f787, %rs336;}

	// end inline asm
	// begin inline asm
	{  cvt.f32.f16 %f788, %rs337;}

	// end inline asm
	fma.rn.f32 	%f1201, %f787, %f788, %f1200;
	// begin inline asm
	{  cvt.f32.f16 %f789, %rs338;}

	// end inline asm
	// begin inline asm
	{  cvt.f32.f16 %f790, %rs339;}

	// end inline asm
	fma.rn.f32 	%f1202, %f789, %f790, %f1201;
	// begin inline asm
	{  cvt.f32.f16 %f791, %rs340;}

	// end inline asm
	// begin inline asm
	{  cvt.f32.f16 %f792, %rs341;}

	// end inline asm
	fma.rn.f32 	%f1203, %f791, %f792, %f1202;
	ld.shared.v4.b32 	{%r260, %r261, %r262, %r263}, [%r155+16464];
	mov.b32 	{%rs354, %rs356}, %r263;
	mov.b32 	{%rs350, %rs352}, %r262;
	mov.b32 	{%rs346, %rs348}, %r261;
	mov.b32 	{%rs342, %rs344}, %r260;
	// begin inline asm
	{  cvt.f32.f16 %f793, %rs342;}

	// end inline asm
	ld.shared.v4.b32 	{%r264, %r265, %r266, %r267}, [%r308+-32];
	mov.b32 	{%rs355, %rs357}, %r267;
	mov.b32 	{%rs351, %rs353}, %r266;
	mov.b32 	{%rs347, %rs349}, %r265;
	mov.b32 	{%rs343, %rs345}, %r264;
	// begin inline asm
	{  cvt.f32.f16 %f794, %rs343;}

	// end inline asm
	fma.rn.f32 	%f1204, %f793, %f794, %f1203;
	// begin inline asm
	{  cvt.f32.f16 %f795, %rs344;}

	// end inline asm
	// begin inline asm
	{  cvt.f32.f16 %f796, %rs345;}

	// end inline asm
	fma.rn.f32 	%f1205, %f795, %f796, %f1204;
	// begin inline asm
	{  cvt.f32.f16 %f797, %rs346;}

	// end inline asm
	// begin inline asm
	{  cvt.f32.f16 %f798, %rs347;}

	// end inline asm
	fma.rn.f32 	%f1206, %f797, %f798, %f1205;
	// begin inline asm
	{  cvt.f32.f16 %f799, %rs348;}

	// end inline asm
	// begin inline asm
	{  cvt.f32.f16 %f800, %rs349;}

	// end inline asm
	fma.rn.f32 	%f1207, %f799, %f800, %f1206;
	// begin inline asm
	{  cvt.f32.f16 %f801, %rs350;}

	// end inline asm
	// begin inline asm
	{  cvt.f32.f16 %f802, %rs351;}

	// end inline asm
	fma.rn.f32 	%f1208, %f801, %f802, %f1207;
	// begin inline asm
	{  cvt.f32.f16 %f803, %rs352;}

	// end inline asm
	// begin inline asm
	{  cvt.f32.f16 %f804, %rs353;}

	// end inline asm
	fma.rn.f32 	%f1209, %f803, %f804, %f1208;
	// begin inline asm
	{  cvt.f32.f16 %f805, %rs354;}

	// end inline asm
	// begin inline asm
	{  cvt.f32.f16 %f806, %rs355;}

	// end inline asm
	fma.rn.f32 	%f1210, %f805, %f806, %f1209;
	// begin inline asm
	{  cvt.f32.f16 %f807, %rs356;}

	// end inline asm
	// begin inline asm
	{  cvt.f32.f16 %f808, %rs357;}

	// end inline asm
	fma.rn.f32 	%f1211, %f807, %f808, %f1210;
	ld.shared.v4.b32 	{%r268, %r269, %r270, %r271}, [%r155+16480];
	mov.b32 	{%rs370, %rs372}, %r271;
	mov.b32 	{%rs366, %rs368}, %r270;
	mov.b32 	{%rs362, %rs364}, %r269;
	mov.b32 	{%rs358, %rs360}, %r268;
	// begin inline asm
	{  cvt.f32.f16 %f809, %rs358;}

	// end inline asm
	ld.shared.v4.b32 	{%r272, %r273, %r274, %r275}, [%r308+-16];
	mov.b32 	{%rs371, %rs373}, %r275;
	mov.b32 	{%rs367, %rs369}, %r274;
	mov.b32 	{%rs363, %rs365}, %r273;
	mov.b32 	{%rs359, %rs361}, %r272;
	// begin inline asm
	{  cvt.f32.f16 %f810, %rs359;}

	// end inline asm
	fma.rn.f32 	%f1212, %f809, %f810, %f1211;
	// begin inline asm
	{  cvt.f32.f16 %f811, %rs360;}

	// end inline asm
	// begin inline asm
	{  cvt.f32.f16 %f812, %rs361;}

	// end inline asm
	fma.rn.f32 	%f1213, %f811, %f812, %f1212;
	// begin inline asm
	{  cvt.f32.f16 %f813, %rs362;}

	// end inline asm
	// begin inline asm
	{  cvt.f32.f16 %f814, %rs363;}

	// end inline asm
	fma.rn.f32 	%f1214, %f813, %f814, %f1213;
	// begin inline asm
	{  cvt.f32.f16 %f815, %rs364;}

	// end inline asm
	// begin inline asm
	{  cvt.f32.f16 %f816, %rs365;}

	// end inline asm
	fma.rn.f32 	%f1215, %f815, %f816, %f1214;
	// begin inline asm
	{  cvt.f32.f16 %f817, %rs366;}

	// end inline asm
	// begin inline asm
	{  cvt.f32.f16 %f818, %rs367;}

	// end inline asm
	fma.rn.f32 	%f1216, %f817, %f818, %f1215;
	// begin inline asm
	{  cvt.f32.f16 %f819, %rs368;}

	// end inline asm
	// begin inline asm
	{  cvt.f32.f16 %f820, %rs369;}

	// end inline asm
	fma.rn.f32 	%f1217, %f819, %f820, %f1216;
	// begin inline asm
	{  cvt.f32.f16 %f821, %rs370;}

	// end inline asm
	// begin inline asm
	{  cvt.f32.f16 %f822, %rs371;}

	// end inline asm
	fma.rn.f32 	%f1218, %f821, %f822, %f1217;
	// begin inline asm
	{  cvt.f32.f16 %f823, %rs372;}

	// end inline asm
	// begin inline asm
	{  cvt.f32.f16 %f824, %rs373;}

	// end inline asm
	fma.rn.f32 	%f1219, %f823, %f824, %f1218;
	ld.shared.v4.b32 	{%r276, %r277, %r278, %r279}, [%r155+16496];
	mov.b32 	{%rs386, %rs388}, %r279;
	mov.b32 	{%rs382, %rs384}, %r278;
	mov.b32 	{%rs378, %rs380}, %r277;
	mov.b32 	{%rs374, %rs376}, %r276;
	// begin inline asm
	{  cvt.f32.f16 %f825, %rs374;}

	// end inline asm
	ld.shared.v4.b32 	{%r280, %r281, %r282, %r283}, [%r308];
	mov.b32 	{%rs387, %rs389}, %r283;
	mov.b32 	{%rs383, %rs385}, %r282;
	mov.b32 	{%rs379, %rs381}, %r281;
	mov.b32 	{%rs375, %rs377}, %r280;
	// begin inline asm
	{  cvt.f32.f16 %f826, %rs375;}

	// end inline asm
	fma.rn.f32 	%f1220, %f825, %f826, %f1219;
	// begin inline asm
	{  cvt.f32.f16 %f827, %rs376;}

	// end inline asm
	// begin inline asm
	{  cvt.f32.f16 %f828, %rs377;}

	// end inline asm
	fma.rn.f32 	%f1221, %f827, %f828, %f1220;
	// begin inline asm
	{  cvt.f32.f16 %f829, %rs378;}

	// end inline asm
	// begin inline asm
	{  cvt.f32.f16 %f830, %rs379;}

	// end inline asm
	fma.rn.f32 	%f1222, %f829, %f830, %f1221;
	// begin inline asm
	{  cvt.f32.f16 %f831, %rs380;}

	// end inline asm
	// begin inline asm
	{  cvt.f32.f16 %f832, %rs381;}

	// end inline asm
	fma.rn.f32 	%f1223, %f831, %f832, %f1222;
	// begin inline asm
	{  cvt.f32.f16 %f833, %rs382;}

	// end inline asm
	// begin inline asm
	{  cvt.f32.f16 %f834, %rs383;}

	// end inline asm
	fma.rn.f32 	%f1224, %f833, %f834, %f1223;
	// begin inline asm
	{  cvt.f32.f16 %f835, %rs384;}

	// end inline asm
	// begin inline asm
	{  cvt.f32.f16 %f836, %rs385;}

	// end inline asm
	fma.rn.f32 	%f1225, %f835, %f836, %f1224;
	// begin inline asm
	{  cvt.f32.f16 %f837, %rs386;}

	// end inline asm
	// begin inline asm
	{  cvt.f32.f16 %f838, %rs387;}

	// end inline asm
	fma.rn.f32 	%f1226, %f837, %f838, %f1225;
	// begin inline asm
	{  cvt.f32.f16 %f839, %rs388;}

	// end inline asm
	// begin inline asm
	{  cvt.f32.f16 %f840, %rs389;}

	// end inline asm
	fma.rn.f32 	%f1227, %f839, %f840, %f1226;
	sub.f32 	%f1228, %f1227, %f1297;
	mul.f32 	%f1229, %f1163, %f1228;
	mul.f32 	%f1230, %f1295, %f1229;
	fma.rn.f32 	%f1489, %f1230, %f586, %f1489;
	fma.rn.f32 	%f1488, %f1230, %f588, %f1488;
	fma.rn.f32 	%f1487, %f1230, %f590, %f1487;
	fma.rn.f32 	%f1486, %f1230, %f592, %f1486;
	fma.rn.f32 	%f1485, %f1230, %f594, %f1485;
	fma.rn.f32 	%f1484, %f1230, %f596, %f1484;
	fma.rn.f32 	%f1483, %f1230, %f598, %f1483;
	fma.rn.f32 	%f1482, %f1230, %f600, %f1482;
	fma.rn.f32 	%f1481, %f1230, %f602, %f1481;
	fma.rn.f32 	%f1480, %f1230, %f604, %f1480;
	fma.rn.f32 	%f1479, %f1230, %f606, %f1479;
	fma.rn.f32 	%f1478, %f1230, %f608, %f1478;
	fma.rn.f32 	%f1477, %f1230, %f610, %f1477;
	fma.rn.f32 	%f1476, %f1230, %f612, %f1476;
	fma.rn.f32 	%f1475, %f1230, %f614, %f1475;
	fma.rn.f32 	%f1474, %f1230, %f616, %f1474;
	fma.rn.f32 	%f1473, %f1230, %f618, %f1473;
	fma.rn.f32 	%f1472, %f1230, %f620, %f1472;
	fma.rn.f32 	%f1471, %f1230, %f622, %f1471;
	fma.rn.f32 	%f1470, %f1230, %f624, %f1470;
	fma.rn.f32 	%f1469, %f1230, %f626, %f1469;
	fma.rn.f32 	%f1468, %f1230, %f628, %f1468;
	fma.rn.f32 	%f1467, %f1230, %f630, %f1467;
	fma.rn.f32 	%f1466, %f1230, %f632, %f1466;
	fma.rn.f32 	%f1465, %f1230, %f634, %f1465;
	fma.rn.f32 	%f1464, %f1230, %f636, %f1464;
	fma.rn.f32 	%f1463, %f1230, %f638, %f1463;
	fma.rn.f32 	%f1462, %f1230, %f640, %f1462;
	fma.rn.f32 	%f1461, %f1230, %f642, %f1461;
	fma.rn.f32 	%f1460, %f1230, %f644, %f1460;
	fma.rn.f32 	%f1459, %f1230, %f646, %f1459;
	fma.rn.f32 	%f1458, %f1230, %f648, %f1458;
	fma.rn.f32 	%f1457, %f1230, %f650, %f1457;
	fma.rn.f32 	%f1456, %f1230, %f652, %f1456;
	fma.rn.f32 	%f1455, %f1230, %f654, %f1455;
	fma.rn.f32 	%f1454, %f1230, %f656, %f1454;
	fma.rn.f32 	%f1453, %f1230, %f658, %f1453;
	fma.rn.f32 	%f1452, %f1230, %f660, %f1452;
	fma.rn.f32 	%f1451, %f1230, %f662, %f1451;
	fma.rn.f32 	%f1450, %f1230, %f664, %f1450;
	fma.rn.f32 	%f1449, %f1230, %f666, %f1449;
	fma.rn.f32 	%f1448, %f1230, %f668, %f1448;
	fma.rn.f32 	%f1447, %f1230, %f670, %f1447;
	fma.rn.f32 	%f1446, %f1230, %f672, %f1446;
	fma.rn.f32 	%f1445, %f1230, %f674, %f1445;
	fma.rn.f32 	%f1444, %f1230, %f676, %f1444;
	fma.rn.f32 	%f1443, %f1230, %f678, %f1443;
	fma.rn.f32 	%f1442, %f1230, %f680, %f1442;
	fma.rn.f32 	%f1441, %f1230, %f682, %f1441;
	fma.rn.f32 	%f1440, %f1230, %f684, %f1440;
	fma.rn.f32 	%f1439, %f1230, %f686, %f1439;
	fma.rn.f32 	%f1438, %f1230, %f688, %f1438;
	fma.rn.f32 	%f1437, %f1230, %f690, %f1437;
	fma.rn.f32 	%f1436, %f1230, %f692, %f1436;
	fma.rn.f32 	%f1435, %f1230, %f694, %f1435;
	fma.rn.f32 	%f1434, %f1230, %f696, %f1434;
	fma.rn.f32 	%f1433, %f1230, %f698, %f1433;
	fma.rn.f32 	%f1432, %f1230, %f700, %f1432;
	fma.rn.f32 	%f1431, %f1230, %f702, %f1431;
	fma.rn.f32 	%f1430, %f1230, %f704, %f1430;
	fma.rn.f32 	%f1429, %f1230, %f706, %f1429;
	fma.rn.f32 	%f1428, %f1230, %f708, %f1428;
	fma.rn.f32 	%f1427, %f1230, %f710, %f1427;
	fma.rn.f32 	%f1426, %f1230, %f712, %f1426;
	div.s32 	%r284, %r309, %r303;
	mul.lo.s32 	%r285, %r284, %r303;
	sub.s32 	%r286, %r309, %r285;
	add.s32 	%r287, %r284, %r11;
	cvta.to.global.u64 	%rd163, %rd175;
	mul.wide.s32 	%rd164, %r287, 4;
	add.s64 	%rd165, %rd163, %rd164;
	ld.global.u32 	%r288, [%rd165];
	mul.lo.s32 	%r289, %r303, %r288;
	shl.b32 	%r290, %r289, 6;
	shl.b32 	%r291, %r286, 6;
	add.s32 	%r292, %r290, %r291;
	mul.wide.s32 	%rd166, %r292, 2;
	add.s64 	%rd35, %rd177, %rd166;
	mul.f32 	%f841, %f1230, %f585;
	// begin inline asm
	{  cvt.rn.f16.f32 %rs390, %f841;}

	// end inline asm
	// begin inline asm
	{ atom.add.noftz.f16 %rs391,[%rd35],%rs390; }

	// end inline asm
	add.s64 	%rd36, %rd178, %rd166;
	ld.shared.u16 	%rs393, [%r155+16384];
	// begin inline asm
	{  cvt.f32.f16 %f842, %rs393;}

	// end inline asm
	mul.f32 	%f843, %f1163, %f842;
	// begin inline asm
	{  cvt.rn.f16.f32 %rs394, %f843;}

	// end inline asm
	// begin inline asm
	{ atom.add.noftz.f16 %rs395,[%rd36],%rs394; }

	// end inline asm
	add.s64 	%rd37, %rd35, 2;
	ld.shared.u16 	%rs397, [%r155+2];
	// begin inline asm
	{  cvt.f32.f16 %f844, %rs397;}

	// end inline asm
	mul.f32 	%f845, %f1230, %f844;
	// begin inline asm
	{  cvt.rn.f16.f32 %rs398, %f845;}

	// end inline asm
	// begin inline asm
	{ atom.add.noftz.f16 %rs399,[%rd37],%rs398; }

	// end inline asm
	add.s64 	%rd38, %rd36, 2;
	ld.shared.u16 	%rs401, [%r155+16386];
	// begin inline asm
	{  cvt.f32.f16 %f846, %rs401;}

	// end inline asm
	mul.f32 	%f847, %f1163, %f846;
	// begin inline asm
	{  cvt.rn.f16.f32 %rs402, %f847;}

	// end inline asm
	// begin inline asm
	{ atom.add.noftz.f16 %rs403,[%rd38],%rs402; }

	// end inline asm
	add.s64 	%rd39, %rd35, 4;
	ld.shared.u16 	%rs405, [%r155+4];
	// begin inline asm
	{  cvt.f32.f16 %f848, %rs405;}

	// end inline asm
	mul.f32 	%f849, %f1230, %f848;
	// begin inline asm
	{  cvt.rn.f16.f32 %rs406, %f849;}

	// end inline asm
	// begin inline asm
	{ atom.add.noftz.f16 %rs407,[%rd39],%rs406; }

	// end inline asm
	add.s64 	%rd40, %rd36, 4;
	ld.shared.u16 	%rs409, [%r155+16388];
	// begin inline asm
	{  cvt.f32.f16 %f850, %rs409;}

	// end inline asm
	mul.f32 	%f851, %f1163, %f850;
	// begin inline asm
	{  cvt.rn.f16.f32 %rs410, %f851;}

	// end inline asm
	// begin inline asm
	{ atom.add.noftz.f16 %rs411,[%rd40],%rs410; }

	// end inline asm
	add.s64 	%rd41, %rd35, 6;
	ld.shared.u16 	%rs413, [%r155+6];
	// begin inline asm
	{  cvt.f32.f16 %f852, %rs413;}

	// end inline asm
	mul.f32 	%f853, %f1230, %f852;
	// begin inline asm
	{  cvt.rn.f16.f32 %rs414, %f853;}

	// end inline asm
	// begin inline asm
	{ atom.add.noftz.f16 %rs415,[%rd41],%rs414; }

	// end inline asm
	add.s64 	%rd42, %rd36, 6;
	ld.shared.u16 	%rs417, [%r155+16390];
	// begin inline asm
	{  cvt.f32.f16 %f854, %rs417;}

	// end inline asm
	mul.f32 	%f855, %f1163, %f854;
	// begin inline asm
	{  cvt.rn.f16.f32 %rs418, %f855;}

	// end inline asm
	// begin inline asm
	{ atom.add.noftz.f16 %rs419,[%rd42],%rs418; }

	// end inline asm
	add.s64 	%rd43, %rd35, 8;
	ld.shared.u16 	%rs421, [%r155+8];
	// begin inline asm
	{  cvt.f32.f16 %f856, %rs421;}

	// end inline asm
	mul.f32 	%f857, %f1230, %f856;
	// begin inline asm
	{  cvt.rn.f16.f32 %rs422, %f857;}

	// end inline asm
	// begin inline asm
	{ atom.add.noftz.f16 %rs423,[%rd43],%rs422; }

	// end inline asm
	add.s64 	%rd44, %rd36, 8;
	ld.shared.u16 	%rs425, [%r155+16392];
	// begin inline asm
	{  cvt.f32.f16 %f858, %rs425;}

	// end inline asm
	mul.f32 	%f859, %f1163, %f858;
	// begin inline asm
	{  cvt.rn.f16.f32 %rs426, %f859;}

	// end inline asm
	// begin inline asm
	{ atom.add.noftz.f16 %rs427,[%rd44],%rs426; }

	// end inline asm
	add.s64 	%rd45, %rd35, 10;
	ld.shared.u16 	%rs429, [%r155+10];
	// begin inline asm
	{  cvt.f32.f16 %f860, %rs429;}

	// end inline asm
	mul.f32 	%f861, %f1230, %f860;
	// begin inline asm
	{  cvt.rn.f16.f32 %rs430, %f861;}

	// end inline asm
	// begin inline asm
	{ atom.add.noftz.f16 %rs431,[%rd45],%rs430; }

	// end inline asm
	add.s64 	%rd46, %rd36, 10;
	ld.shared.u16 	%rs433, [%r155+16394];
	// begin inline asm
	{  cvt.f32.f16 %f862, %rs433;}

	// end inline asm
	mul.f32 	%f863, %f1163, %f862;
	// begin inline asm
	{  cvt.rn.f16.f32 %rs434, %f863;}

	// end inline asm
	// begin inline asm
	{ atom.add.noftz.f16 %rs435,[%rd46],%rs434; }

	// end inline asm
	add.s64 	%rd47, %rd35, 12;
	ld.shared.u16 	%rs437, [%r155+12];
	// begin inline asm
	{  cvt.f32.f16 %f864, %rs437;}

	// end inline asm
	mul.f32 	%f865, %f1230, %f864;
	// begin inline asm
	{  cvt.rn.f16.f32 %rs438, %f865;}

	// end inline asm
	// begin inline asm
	{ atom.add.noftz.f16 %rs439,[%rd47],%rs438; }

	// end inline asm
	add.s64 	%rd48, %rd36, 12;
	ld.shared.u16 	%rs441, [%r155+16396];
	// begin inline asm
	{  cvt.f32.f16 %f866, %rs441;}

	// end inline asm
	mul.f32 	%f867, %f1163, %f866;
	// begin inline asm
	{  cvt.rn.f16.f32 %rs442, %f867;}

	// end inline asm
	// begin inline asm
	{ atom.add.noftz.f16 %rs443,[%rd48],%rs442; }

	// end inline asm
	add.s64 	%rd49, %rd35, 14;
	ld.shared.u16 	%rs445, [%r155+14];
	// begin inline asm
	{  cvt.f32.f16 %f868, %rs445;}

	// end inline asm
	mul.f32 	%f869, %f1230, %f868;
	// begin inline asm
	{  cvt.rn.f16.f32 %rs446, %f869;}

	// end inline asm
	// begin inline asm
	{ atom.add.noftz.f16 %rs447,[%rd49],%rs446; }

	// end inline asm
	add.s64 	%rd50, %rd36, 14;
	ld.shared.u16 	%rs449, [%r155+16398];
	// begin inline asm
	{  cvt.f32.f16 %f870, %rs449;}

	// end inline asm
	mul.f32 	%f871, %f1163, %f870;
	// begin inline asm
	{  cvt.rn.f16.f32 %rs450, %f871;}

	// end inline asm
	// begin inline asm
	{ atom.add.noftz.f16 %rs451,[%rd50],%rs450; }

	// end inline asm
	add.s64 	%rd51, %rd35, 16;
	ld.shared.u16 	%rs453, [%r155+16];
	// begin inline asm
	{  cvt.f32.f16 %f872, %rs453;}

	// end inline asm
	mul.f32 	%f873, %f1230, %f872;
	// begin inline asm
	{  cvt.rn.f16.f32 %rs454, %f873;}

	// end inline asm
	// begin inline asm
	{ atom.add.noftz.f16 %rs455,[%rd51],%rs454; }

	// end inline asm
	add.s64 	%rd52, %rd36, 16;
	ld.shared.u16 	%rs457, [%r155+16400];
	// begin inline asm
	{  cvt.f32.f16 %f874, %rs457;}

	// end inline asm
	mul.f32 	%f875, %f1163, %f874;
	// begin inline asm
	{  cvt.rn.f16.f32 %rs458, %f875;}

	// end inline asm
	// begin inline asm
	{ atom.add.noftz.f16 %rs459,[%rd52],%rs458; }

	// end inline asm
	add.s64 	%rd53, %rd35, 18;
	ld.shared.u16 	%rs461, [%r155+18];
	// begin inline asm
	{  cvt.f32.f16 %f876, %rs461;}

	// end inline asm
	mul.f32 	%f877, %f1230, %f876;
	// begin inline asm
	{  cvt.rn.f16.f32 %rs462, %f877;}

	// end inline asm
	// begin inline asm
	{ atom.add.noftz.f16 %rs463,[%rd53],%rs462; }

	// end inline asm
	add.s64 	%rd54, %rd36, 18;
	ld.shared.u16 	%rs465, [%r155+16402];
	// begin inline asm
	{  cvt.f32.f16 %f878, %rs465;}

	// end inline asm
	mul.f32 	%f879, %f1163, %f878;
	// begin inline asm
	{  cvt.rn.f16.f32 %rs466, %f879;}

	// end inline asm
	// begin inline asm
	{ atom.add.noftz.f16 %rs467,[%rd54],%rs466; }

	// end inline asm
	add.s64 	%rd55, %rd35, 20;
	ld.shared.u16 	%rs469, [%r155+20];
	// begin inline asm
	{  cvt.f32.f16 %f880, %rs469;}

	// end inline asm
	mul.f32 	%f881, %f1230, %f880;
	// begin inline asm
	{  cvt.rn.f16.f32 %rs470, %f881;}

	// end inline asm
	// begin inline asm
	{ atom.add.noftz.f16 %rs471,[%rd55],%rs470; }

	// end inline asm
	add.s64 	%rd56, %rd36, 20;
	ld.shared.u16 	%rs473, [%r155+16404];
	// begin inline asm
	{  cvt.f32.f16 %f882, %rs473;}

	// end inline asm
	mul.f32 	%f883, %f1163, %f882;
	// begin inline asm
	{  cvt.rn.f16.f32 %rs474, %f883;}

	// end inline asm
	// begin inline asm
	{ atom.add.noftz.f16 %rs475,[%rd56],%rs474; }

	// end inline asm
	add.s64 	%rd57, %rd35, 22;
	ld.shared.u16 	%rs477, [%r155+22];
	// begin inline asm
	{  cvt.f32.f16 %f884, %rs477;}

	// end inline asm
	mul.f32 	%f885, %f1230, %f884;
	// begin inline asm
	{  cvt.rn.f16.f32 %rs478, %f885;}

	// end inline asm
	// begin inline asm
	{ atom.add.noftz.f16 %rs479,[%rd57],%rs478; }

	// end inline asm
	add.s64 	%rd58, %rd36, 22;
	ld.shared.u16 	%rs481, [%r155+16406];
	// begin inline asm
	{  cvt.f32.f16 %f886, %rs481;}

	// end inline asm
	mul.f32 	%f887, %f1163, %f886;
	// begin inline asm
	{  cvt.rn.f16.f32 %rs482, %f887;}

	// end inline asm
	// begin inline asm
	{ atom.add.noftz.f16 %rs483,[%rd58],%rs482; }

	// end inline asm
	add.s64 	%rd59, %rd35, 24;
	ld.shared.u16 	%rs485, [%r155+24];
	// begin inline asm
	{  cvt.f32.f16 %f888, %rs485;}

	// end inline asm
	mul.f32 	%f889, %f1230, %f888;
	// begin inline asm
	{  cvt.rn.f16.f32 %rs486, %f889;}

	// end inline asm
	// begin inline asm
	{ atom.add.noftz.f16 %rs487,[%rd59],%rs486; }

	// end inline asm
	add.s64 	%rd60, %rd36, 24;
	ld.shared.u16 	%rs489, [%r155+16408];
	// begin inline asm
	{  cvt.f32.f16 %f890, %rs489;}

	// end inline asm
	mul.f32 	%f891, %f1163, %f890;
	// begin inline asm
	{  cvt.rn.f16.f32 %rs490, %f891;}

	// end inline asm
	// begin inline asm
	{ atom.add.noftz.f16 %rs491,[%rd60],%rs490; }

	// end inline asm
	add.s64 	%rd61, %rd35, 26;
	ld.shared.u16 	%rs493, [%r155+26];
	// begin inline asm
	{  cvt.f32.f16 %f892, %rs493;}

	// end inline asm
	mul.f32 	%f893, %f1230, %f892;
	// begin inline asm
	{  cvt.rn.f16.f32 %rs494, %f893;}

	// end inline asm
	// begin inline asm
	{ atom.add.noftz.f16 %rs495,[%rd61],%rs494; }

	// end inline asm
	add.s64 	%rd62, %rd36, 26;
	ld.shared.u16 	%rs497, [%r155+16410];
	// begin inline asm
	{  cvt.f32.f16 %f894, %rs497;}

	// end inline asm
	mul.f32 	%f895, %f1163, %f894;
	// begin inline asm
	{  cvt.rn.f16.f32 %rs498, %f895;}

	// end inline asm
	// begin inline asm
	{ atom.add.noftz.f16 %rs499,[%rd62],%rs498; }

	// end inline asm
	add.s64 	%rd63, %rd35, 28;
	ld.shared.u16 	%rs501, [%r155+28];
	// begin inline asm
	{  cvt.f32.f16 %f896, %rs501;}

	// end inline asm
	mul.f32 	%f897, %f1230, %f896;
	// begin inline asm
	{  cvt.rn.f16.f32 %rs502, %f897;}

	// end inline asm
	// begin inline asm
	{ atom.add.noftz.f16 %rs503,[%rd63],%rs502; }

	// end inline asm
	add.s64 	%rd64, %rd36, 28;
	ld.shared.u16 	%rs505, [%r155+16412];
	// begin inline asm
	{  cvt.f32.f16 %f898, %rs505;}

	// end inline asm
	mul.f32 	%f899, %f1163, %f898;
	// begin inline asm
	{  cvt.rn.f16.f32 %rs506, %f899;}

	// end inline asm
	// begin inline asm
	{ atom.add.noftz.f16 %rs507,[%rd64],%rs506; }

	// end inline asm
	add.s64 	%rd65, %rd35, 30;
	ld.shared.u16 	%rs509, [%r155+30];
	// begin inline asm
	{  cvt.f32.f16 %f900, %rs509;}

	// end inline asm
	mul.f32 	%f901, %f1230, %f900;
	// begin inline asm
	{  cvt.rn.f16.f32 %rs510, %f901;}

	// end inline asm
	// begin inline asm
	{ atom.add.noftz.f16 %rs511,[%rd65],%rs510; }

	// end inline asm
	add.s64 	%rd66, %rd36, 30;
	ld.shared.u16 	%rs513, [%r155+16414];
	// begin inline asm
	{  cvt.f32.f16 %f902, %rs513;}

	// end inline asm
	mul.f32 	%f903, %f1163, %f902;
	// begin inline asm
	{  cvt.rn.f16.f32 %rs514, %f903;}

	// end inline asm
	// begin inline asm
	{ atom.add.noftz.f16 %rs515,[%rd66],%rs514; }

	// end inline asm
	add.s64 	%rd67, %rd35, 32;
	ld.shared.u16 	%rs517, [%r155+32];
	// begin inline asm
	{  cvt.f32.f16 %f904, %rs517;}

	// end inline asm
	mul.f32 	%f905, %f1230, %f904;
	// begin inline asm
	{  cvt.rn.f16.f32 %rs518, %f905;}

	// end inline asm
	// begin inline asm
	{ atom.add.noftz.f16 %rs519,[%rd67],%rs518; }

	// end inline asm
	add.s64 	%rd68, %rd36, 32;
	ld.shared.u16 	%rs521, [%r155+16416];
	// begin inline asm
	{  cvt.f32.f16 %f906, %rs521;}

	// end inline asm
	mul.f32 	%f907, %f1163, %f906;
	// begin inline asm
	{  cvt.rn.f16.f32 %rs522, %f907;}

	// end inline asm
	// begin inline asm
	{ atom.add.noftz.f16 %rs523,[%rd68],%rs522; }

	// end inline asm
	add.s64 	%rd69, %rd35, 34;
	ld.shared.u16 	%rs525, [%r155+34];
	// begin inline asm
	{  cvt.f32.f16 %f908, %rs525;}

	// end inline asm
	mul.f32 	%f909, %f1230, %f908;
	// begin inline asm
	{  cvt.rn.f16.f32 %rs526, %f909;}

	// end inline asm
	// begin inline asm
	{ atom.add.noftz.f16 %rs527,[%rd69],%rs526; }

	// end inline asm
	add.s64 	%rd70, %rd36, 34;
	ld.shared.u16 	%rs529, [%r155+16418];
	// begin inline asm
	{  cvt.f32.f16 %f910, %rs529;}

	// end inline asm
	mul.f32 	%f911, %f1163, %f910;
	// begin inline asm
	{  cvt.rn.f16.f32 %rs530, %f911;}

	// end inline asm
	// begin inline asm
	{ atom.add.noftz.f16 %rs531,[%rd70],%rs530; }

	// end inline asm
	add.s64 	%rd71, %rd35, 36;
	ld.shared.u16 	%rs533, [%r155+36];
	// begin inline asm
	{  cvt.f32.f16 %f912, %rs533;}

	// end inline asm
	mul.f32 	%f913, %f1230, %f912;
	// begin inline asm
	{  cvt.rn.f16.f32 %rs534, %f913;}

	// end inline asm
	// begin inline asm
	{ atom.add.noftz.f16 %rs535,[%rd71],%rs534; }

	// end inline asm
	add.s64 	%rd72, %rd36, 36;
	ld.shared.u16 	%rs537, [%r155+16420];
	// begin inline asm
	{  cvt.f32.f16 %f914, %rs537;}

	// end inline asm
	mul.f32 	%f915, %f1163, %f914;
	// begin inline asm
	{  cvt.rn.f16.f32 %rs538, %f915;}

	// end inline asm
	// begin inline asm
	{ atom.add.noftz.f16 %rs539,[%rd72],%rs538; }

	// end inline asm
	add.s64 	%rd73, %rd35, 38;
	ld.shared.u16 	%rs541, [%r155+38];
	// begin inline asm
	{  cvt.f32.f16 %f916, %rs541;}

	// end inline asm
	mul.f32 	%f917, %f1230, %f916;
	// begin inline asm
	{  cvt.rn.f16.f32 %rs542, %f917;}

	// end inline asm
	// begin inline asm
	{ atom.add.noftz.f16 %rs543,[%rd73],%rs542; }

	// end inline asm
	add.s64 	%rd74, %rd36, 38;
	ld.shared.u16 	%rs545, [%r155+16422];
	// begin inline asm
	{  cvt.f32.f16 %f918, %rs545;}

	// end inline asm
	mul.f32 	%f919, %f1163, %f918;
	// begin inline asm
	{  cvt.rn.f16.f32 %rs546, %f919;}

	// end inline asm
	// begin inline asm
	{ atom.add.noftz.f16 %rs547,[%rd74],%rs546; }

	// end inline asm
	add.s64 	%rd75, %rd35, 40;
	ld.shared.u16 	%rs549, [%r155+40];
	// begin inline asm
	{  cvt.f32.f16 %f920, %rs549;}

	// end inline asm
	mul.f32 	%f921, %f1230, %f920;
	// begin inline asm
	{  cvt.rn.f16.f32 %rs550, %f921;}

	// end inline asm
	// begin inline asm
	{ atom.add.noftz.f16 %rs551,[%rd75],%rs550; }

	// end inline asm
	add.s64 	%rd76, %rd36, 40;
	ld.shared.u16 	%rs553, [%r155+16424];
	// begin inline asm
	{  cvt.f32.f16 %f922, %rs553;}

	// end inline asm
	mul.f32 	%f923, %f1163, %f922;
	// begin inline asm
	{  cvt.rn.f16.f32 %rs554, %f923;}

	// end inline asm
	// begin inline asm
	{ atom.add.noftz.f16 %rs555,[%rd76],%rs554; }

	// end inline asm
	add.s64 	%rd77, %rd35, 42;
	ld.shared.u16 	%rs557, [%r155+42];
	// begin inline asm
	{  cvt.f32.f16 %f924, %rs557;}

	// end inline asm
	mul.f32 	%f925, %f1230, %f924;
	// begin inline asm
	{  cvt.rn.f16.f32 %rs558, %f925;}

	// end inline asm
	// begin inline asm
	{ atom.add.noftz.f16 %rs559,[%rd77],%rs558; }

	// end inline asm
	add.s64 	%rd78, %rd36, 42;
	ld.shared.u16 	%rs561, [%r155+16426];
	// begin inline asm
	{  cvt.f32.f16 %f926, %rs561;}

	// end inline asm
	mul.f32 	%f927, %f1163, %f926;
	// begin inline asm
	{  cvt.rn.f16.f32 %rs562, %f927;}

	// end inline asm
	// begin inline asm
	{ atom.add.noftz.f16 %rs563,[%rd78],%rs562; }

	// end inline asm
	add.s64 	%rd79, %rd35, 44;
	ld.shared.u16 	%rs565, [%r155+44];
	// begin inline asm
	{  cvt.f32.f16 %f928, %rs565;}

	// end inline asm
	mul.f32 	%f929, %f1230, %f928;
	// begin inline asm
	{  cvt.rn.f16.f32 %rs566, %f929;}

	// end inline asm
	// begin inline asm
	{ atom.add.noftz.f16 %rs567,[%rd79],%rs566; }

	// end inline asm
	add.s64 	%rd80, %rd36, 44;
	ld.shared.u16 	%rs569, [%r155+16428];
	// begin inline asm
	{  cvt.f32.f16 %f930, %rs569;}

	// end inline asm
	mul.f32 	%f931, %f1163, %f930;
	// begin inline asm
	{  cvt.rn.f16.f32 %rs570, %f931;}

	// end inline asm
	// begin inline asm
	{ atom.add.noftz.f16 %rs571,[%rd80],%rs570; }

	// end inline asm
	add.s64 	%rd81, %rd35, 46;
	ld.shared.u16 	%rs573, [%r155+46];
	// begin inline asm
	{  cvt.f32.f16 %f932, %rs573;}

	// end inline asm
	mul.f32 	%f933, %f1230, %f932;
	// begin inline asm
	{  cvt.rn.f16.f32 %rs574, %f933;}

	// end inline asm
	// begin inline asm
	{ atom.add.noftz.f16 %rs575,[%rd81],%rs574; }

	// end inline asm
	add.s64 	%rd82, %rd36, 46;
	ld.shared.u16 	%rs577, [%r155+16430];
	// begin inline asm
	{  cvt.f32.f16 %f934, %rs577;}

	// end inline asm
	mul.f32 	%f935, %f1163, %f934;
	// begin inline asm
	{  cvt.rn.f16.f32 %rs578, %f935;}

	// end inline asm
	// begin inline asm
	{ atom.add.noftz.f16 %rs579,[%rd82],%rs578; }

	// end inline asm
	add.s64 	%rd83, %rd35, 48;
	ld.shared.u16 	%rs581, [%r155+48];
	// begin inline asm
	{  cvt.f32.f16 %f936, %rs581;}

	// end inline asm
	mul.f32 	%f937, %f1230, %f936;
	// begin inline asm
	{  cvt.rn.f16.f32 %rs582, %f937;}

	// end inline asm
	// begin inline asm
	{ atom.add.noftz.f16 %rs583,[%rd83],%rs582; }

	// end inline asm
	add.s64 	%rd84, %rd36, 48;
	ld.shared.u16 	%rs585, [%r155+16432];
	// begin inline asm
	{  cvt.f32.f16 %f938, %rs585;}

	// end inline asm
	mul.f32 	%f939, %f1163, %f938;
	// begin inline asm
	{  cvt.rn.f16.f32 %rs586, %f939;}

	// end inline asm
	// begin inline asm
	{ atom.add.noftz.f16 %rs587,[%rd84],%rs586; }

	// end inline asm
	add.s64 	%rd85, %rd35, 50;
	ld.shared.u16 	%rs589, [%r155+50];
	// begin inline asm
	{  cvt.f32.f16 %f940, %rs589;}

	// end inline asm
	mul.f32 	%f941, %f1230, %f940;
	// begin inline asm
	{  cvt.rn.f16.f32 %rs590, %f941;}

	// end inline asm
	// begin inline asm
	{ atom.add.noftz.f16 %rs591,[%rd85],%rs590; }

	// end inline asm
	add.s64 	%rd86, %rd36, 50;
	ld.shared.u16 	%rs593, [%r155+16434];
	// begin inline asm
	{  cvt.f32.f16 %f942, %rs593;}

	// end inline asm
	mul.f32 	%f943, %f1163, %f942;
	// begin inline asm
	{  cvt.rn.f16.f32 %rs594, %f943;}

	// end inline asm
	// begin inline asm
	{ atom.add.noftz.f16 %rs595,[%rd86],%rs594; }

	// end inline asm
	add.s64 	%rd87, %rd35, 52;
	ld.shared.u16 	%rs597, [%r155+52];
	// begin inline asm
	{  cvt.f32.f16 %f944, %rs597;}

	// end inline asm
	mul.f32 	%f945, %f1230, %f944;
	// begin inline asm
	{  cvt.rn.f16.f32 %rs598, %f945;}

	// end inline asm
	// begin inline asm
	{ atom.add.noftz.f16 %rs599,[%rd87],%rs598; }

	// end inline asm
	add.s64 	%rd88, %rd36, 52;
	ld.shared.u16 	%rs601, [%r155+16436];
	// begin inline asm
	{  cvt.f32.f16 %f946, %rs601;}

	// end inline asm
	mul.f32 	%f947, %f1163, %f946;
	// begin inline asm
	{  cvt.rn.f16.f32 %rs602, %f947;}

	// end inline asm
	// begin inline asm
	{ atom.add.noftz.f16 %rs603,[%rd88],%rs602; }

	// end inline asm
	add.s64 	%rd89, %rd35, 54;
	ld.shared.u16 	%rs605, [%r155+54];
	// begin inline asm
	{  cvt.f32.f16 %f948, %rs605;}

	// end inline asm
	mul.f32 	%f949, %f1230, %f948;
	// begin inline asm
	{  cvt.rn.f16.f32 %rs606, %f949;}

	// end inline asm
	// begin inline asm
	{ atom.add.noftz.f16 %rs607,[%rd89],%rs606; }

	// end inline asm
	add.s64 	%rd90, %rd36, 54;
	ld.shared.u16 	%rs609, [%r155+16438];
	// begin inline asm
	{  cvt.f32.f16 %f950, %rs609;}

	// end inline asm
	mul.f32 	%f951, %f1163, %f950;
	// begin inline asm
	{  cvt.rn.f16.f32 %rs610, %f951;}

	// end inline asm
	// begin inline asm
	{ atom.add.noftz.f16 %rs611,[%rd90],%rs610; }

	// end inline asm
	add.s64 	%rd91, %rd35, 56;
	ld.shared.u16 	%rs613, [%r155+56];
	// begin inline asm
	{  cvt.f32.f16 %f952, %rs613;}

	// end inline asm
	mul.f32 	%f953, %f1230, %f952;
	// begin inline asm
	{  cvt.rn.f16.f32 %rs614, %f953;}

	// end inline asm
	// begin inline asm
	{ atom.add.noftz.f16 %rs615,[%rd91],%rs614; }

	// end inline asm
	add.s64 	%rd92, %rd36, 56;
	ld.shared.u16 	%rs617, [%r155+16440];
	// begin inline asm
	{  cvt.f32.f16 %f954, %rs617;}

	// end inline asm
	mul.f32 	%f955, %f1163, %f954;
	// begin inline asm
	{  cvt.rn.f16.f32 %rs618, %f955;}

	// end inline asm
	// begin inline asm
	{ atom.add.noftz.f16 %rs619,[%rd92],%rs618; }

	// end inline asm
	add.s64 	%rd93, %rd35, 58;
	ld.shared.u16 	%rs621, [%r155+58];
	// begin inline asm
	{  cvt.f32.f16 %f956, %rs621;}

	// end inline asm
	mul.f32 	%f957, %f1230, %f956;
	// begin inline asm
	{  cvt.rn.f16.f32 %rs622, %f957;}

	// end inline asm
	// begin inline asm
	{ atom.add.noftz.f16 %rs623,[%rd93],%rs622; }

	// end inline asm
	add.s64 	%rd94, %rd36, 58;
	ld.shared.u16 	%rs625, [%r155+16442];
	// begin inline asm
	{  cvt.f32.f16 %f958, %rs625;}

	// end inline asm
	mul.f32 	%f959, %f1163, %f958;
	// begin inline asm
	{  cvt.rn.f16.f32 %rs626, %f959;}

	// end inline asm
	// begin inline asm
	{ atom.add.noftz.f16 %rs627,[%rd94],%rs626; }

	// end inline asm
	add.s64 	%rd95, %rd35, 60;
	ld.shared.u16 	%rs629, [%r155+60];
	// begin inline asm
	{  cvt.f32.f16 %f960, %rs629;}

	// end inline asm
	mul.f32 	%f961, %f1230, %f960;
	// begin inline asm
	{  cvt.rn.f16.f32 %rs630, %f961;}

	// end inline asm
	// begin inline asm
	{ atom.add.noftz.f16 %rs631,[%rd95],%rs630; }

	// end inline asm
	add.s64 	%rd96, %rd36, 60;
	ld.shared.u16 	%rs633, [%r155+16444];
	// begin inline asm
	{  cvt.f32.f16 %f962, %rs633;}

	// end inline asm
	mul.f32 	%f963, %f1163, %f962;
	// begin inline asm
	{  cvt.rn.f16.f32 %rs634, %f963;}

	// end inline asm
	// begin inline asm
	{ atom.add.noftz.f16 %rs635,[%rd96],%rs634; }

	// end inline asm
	add.s64 	%rd97, %rd35, 62;
	ld.shared.u16 	%rs637, [%r155+62];
	// begin inline asm
	{  cvt.f32.f16 %f964, %rs637;}

	// end inline asm
	mul.f32 	%f965, %f1230, %f964;
	// begin inline asm
	{  cvt.rn.f16.f32 %rs638, %f965;}

	// end inline asm
	// begin inline asm
	{ atom.add.noftz.f16 %rs639,[%rd97],%rs638; }

	// end inline asm
	add.s64 	%rd98, %rd36, 62;
	ld.shared.u16 	%rs641, [%r155+16446];
	// begin inline asm
	{  cvt.f32.f16 %f966, %rs641;}

	// end inline asm
	mul.f32 	%f967, %f1163, %f966;
	// begin inline asm
	{  cvt.rn.f16.f32 %rs642, %f967;}

	// end inline asm
	// begin inline asm
	{ atom.add.noftz.f16 %rs643,[%rd98],%rs642; }

	// end inline asm
	add.s64 	%rd99, %rd35, 64;
	ld.shared.u16 	%rs645, [%r155+64];
	// begin inline asm
	{  cvt.f32.f16 %f968, %rs645;}

	// end inline asm
	mul.f32 	%f969, %f1230, %f968;
	// begin inline asm
	{  cvt.rn.f16.f32 %rs646, %f969;}

	// end inline asm
	// begin inline asm
	{ atom.add.noftz.f16 %rs647,[%rd99],%rs646; }

	// end inline asm
	add.s64 	%rd100, %rd36, 64;
	ld.shared.u16 	%rs649, [%r155+16448];
	// begin inline asm
	{  cvt.f32.f16 %f970, %rs649;}

	// end inline asm
	mul.f32 	%f971, %f1163, %f970;
	// begin inline asm
	{  cvt.rn.f16.f32 %rs650, %f971;}

	// end inline asm
	// begin inline asm
	{ atom.add.noftz.f16 %rs651,[%rd100],%rs650; }

	// end inline asm
	add.s64 	%rd101, %rd35, 66;
	ld.shared.u16 	%rs653, [%r155+66];
	// begin inline asm
	{  cvt.f32.f16 %f972, %rs653;}

	// end inline asm
	mul.f32 	%f973, %f1230, %f972;
	// begin inline asm
	{  cvt.rn.f16.f32 %rs654, %f973;}

	// end inline asm
	// begin inline asm
	{ atom.add.noftz.f16 %rs655,[%rd101],%rs654; }

	// end inline asm
	add.s64 	%rd102, %rd36, 66;
	ld.shared.u16 	%rs657, [%r155+16450];
	// begin inline asm
	{  cvt.f32.f16 %f974, %rs657;}

	// end inline asm
	mul.f32 	%f975, %f1163, %f974;
	// begin inline asm
	{  cvt.rn.f16.f32 %rs658, %f975;}

	// end inline asm
	// begin inline asm
	{ atom.add.noftz.f16 %rs659,[%rd102],%rs658; }

	// end inline asm
	add.s64 	%rd103, %rd35, 68;
	ld.shared.u16 	%rs661, [%r155+68];
	// begin inline asm
	{  cvt.f32.f16 %f976, %rs661;}

	// end inline asm
	mul.f32 	%f977, %f1230, %f976;
	// begin inline asm
	{  cvt.rn.f16.f32 %rs662, %f977;}

	// end inline asm
	// begin inline asm
	{ atom.add.noftz.f16 %rs663,[%rd103],%rs662; }

	// end inline asm
	add.s64 	%rd104, %rd36, 68;
	ld.shared.u16 	%rs665, [%r155+16452];
	// begin inline asm
	{  cvt.f32.f16 %f978, %rs665;}

	// end inline asm
	mul.f32 	%f979, %f1163, %f978;
	// begin inline asm
	{  cvt.rn.f16.f32 %rs666, %f979;}

	// end inline asm
	// begin inline asm
	{ atom.add.noftz.f16 %rs667,[%rd104],%rs666; }

	// end inline asm
	add.s64 	%rd105, %rd35, 70;
	ld.shared.u16 	%rs669, [%r155+70];
	// begin inline asm
	{  cvt.f32.f16 %f980, %rs669;}

	// end inline asm
	mul.f32 	%f981, %f1230, %f980;
	// begin inline asm
	{  cvt.rn.f16.f32 %rs670, %f981;}

	// end inline asm
	// begin inline asm
	{ atom.add.noftz.f16 %rs671,[%rd105],%rs670; }

	// end inline asm
	add.s64 	%rd106, %rd36, 70;
	ld.shared.u16 	%rs673, [%r155+16454];
	// begin inline asm
	{  cvt.f32.f16 %f982, %rs673;}

	// end inline asm
	mul.f32 	%f983, %f1163, %f982;
	// begin inline asm
	{  cvt.rn.f16.f32 %rs674, %f983;}

	// end inline asm
	// begin inline asm
	{ atom.add.noftz.f16 %rs675,[%rd106],%rs674; }

	// end inline asm
	add.s64 	%rd107, %rd35, 72;
	ld.shared.u16 	%rs677, [%r155+72];
	// begin inline asm
	{  cvt.f32.f16 %f984, %rs677;}

	// end inline asm
	mul.f32 	%f985, %f1230, %f984;
	// begin inline asm
	{  cvt.rn.f16.f32 %rs678, %f985;}

	// end inline asm
	// begin inline asm
	{ atom.add.noftz.f16 %rs679,[%rd107],%rs678; }

	// end inline asm
	add.s64 	%rd108, %rd36, 72;
	ld.shared.u16 	%rs681, [%r155+16456];
	// begin inline asm
	{  cvt.f32.f16 %f986, %rs681;}

	// end inline asm
	mul.f32 	%f987, %f1163, %f986;
	// begin inline asm
	{  cvt.rn.f16.f32 %rs682, %f987;}

	// end inline asm
	// begin inline asm
	{ atom.add.noftz.f16 %rs683,[%rd108],%rs682; }

	// end inline asm
	add.s64 	%rd109, %rd35, 74;
	ld.shared.u16 	%rs685, [%r155+74];
	// begin inline asm
	{  cvt.f32.f16 %f988, %rs685;}

	// end inline asm
	mul.f32 	%f989, %f1230, %f988;
	// begin inline asm
	{  cvt.rn.f16.f32 %rs686, %f989;}

	// end inline asm
	// begin inline asm
	{ atom.add.noftz.f16 %rs687,[%rd109],%rs686; }

	// end inline asm
	add.s64 	%rd110, %rd36, 74;
	ld.shared.u16 	%rs689, [%r155+16458];
	// begin inline asm
	{  cvt.f32.f16 %f990, %rs689;}

	// end inline asm
	mul.f32 	%f991, %f1163, %f990;
	// begin inline asm
	{  cvt.rn.f16.f32 %rs690, %f991;}

	// end inline asm
	// begin inline asm
	{ atom.add.noftz.f16 %rs691,[%rd110],%rs690; }

	// end inline asm
	add.s64 	%rd111, %rd35, 76;
	ld.shared.u16 	%rs693, [%r155+76];
	// begin inline asm
	{  cvt.f32.f16 %f992, %rs693;}

	// end inline asm
	mul.f32 	%f993, %f1230, %f992;
	// begin inline asm
	{  cvt.rn.f16.f32 %rs694, %f993;}

	// end inline asm
	// begin inline asm
	{ atom.add.noftz.f16 %rs695,[%rd111],%rs694; }

	// end inline asm
	add.s64 	%rd112, %rd36, 76;
	ld.shared.u16 	%rs697, [%r155+16460];
	// begin inline asm
	{  cvt.f32.f16 %f994, %rs697;}

	// end inline asm
	mul.f32 	%f995, %f1163, %f994;
	// begin inline asm
	{  cvt.rn.f16.f32 %rs698, %f995;}

	// end inline asm
	// begin inline asm
	{ atom.add.noftz.f16 %rs699,[%rd112],%rs698; }

	// end inline asm
	add.s64 	%rd113, %rd35, 78;
	ld.shared.u16 	%rs701, [%r155+78];
	// begin inline asm
	{  cvt.f32.f16 %f996, %rs701;}

	// end inline asm
	mul.f32 	%f997, %f1230, %f996;
	// begin inline asm
	{  cvt.rn.f16.f32 %rs702, %f997;}

	// end inline asm
	// begin inline asm
	{ atom.add.noftz.f16 %rs703,[%rd113],%rs702; }

	// end inline asm
	add.s64 	%rd114, %rd36, 78;
	ld.shared.u16 	%rs705, [%r155+16462];
	// begin inline asm
	{  cvt.f32.f16 %f998, %rs705;}

	// end inline asm
	mul.f32 	%f999, %f1163, %f998;
	// begin inline asm
	{  cvt.rn.f16.f32 %rs706, %f999;}

	// end inline asm
	// begin inline asm
	{ atom.add.noftz.f16 %rs707,[%rd114],%rs706; }

	// end inline asm
	add.s64 	%rd115, %rd35, 80;
	ld.shared.u16 	%rs709, [%r155+80];
	// begin inline asm
	{  cvt.f32.f16 %f1000, %rs709;}

	// end inline asm
	mul.f32 	%f1001, %f1230, %f1000;
	// begin inline asm
	{  cvt.rn.f16.f32 %rs710, %f1001;}

	// end inline asm
	// begin inline asm
	{ atom.add.noftz.f16 %rs711,[%rd115],%rs710; }

	// end inline asm
	add.s64 	%rd116, %rd36, 80;
	ld.shared.u16 	%rs713, [%r155+16464];
	// begin inline asm
	{  cvt.f32.f16 %f1002, %rs713;}

	// end inline asm
	mul.f32 	%f1003, %f1163, %f1002;
	// begin inline asm
	{  cvt.rn.f16.f32 %rs714, %f1003;}

	// end inline asm
	// begin inline asm
	{ atom.add.noftz.f16 %rs715,[%rd116],%rs714; }

	// end inline asm
	add.s64 	%rd117, %rd35, 82;
	ld.shared.u16 	%rs717, [%r155+82];
	// begin inline asm
	{  cvt.f32.f16 %f1004, %rs717;}

	// end inline asm
	mul.f32 	%f1005, %f1230, %f1004;
	// begin inline asm
	{  cvt.rn.f16.f32 %rs718, %f1005;}

	// end inline asm
	// begin inline asm
	{ atom.add.noftz.f16 %rs719,[%rd117],%rs718; }

	// end inline asm
	add.s64 	%rd118, %rd36, 82;
	ld.shared.u16 	%rs721, [%r155+16466];
	// begin inline asm
	{  cvt.f32.f16 %f1006, %rs721;}

	// end inline asm
	mul.f32 	%f1007, %f1163, %f1006;
	// begin inline asm
	{  cvt.rn.f16.f32 %rs722, %f1007;}

	// end inline asm
	// begin inline asm
	{ atom.add.noftz.f16 %rs723,[%rd118],%rs722; }

	// end inline asm
	add.s64 	%rd119, %rd35, 84;
	ld.shared.u16 	%rs725, [%r155+84];
	// begin inline asm
	{  cvt.f32.f16 %f1008, %rs725;}

	// end inline asm
	mul.f32 	%f1009, %f1230, %f1008;
	// begin inline asm
	{  cvt.rn.f16.f32 %rs726, %f1009;}

	// end inline asm
	// begin inline asm
	{ atom.add.noftz.f16 %rs727,[%rd119],%rs726; }

	// end inline asm
	add.s64 	%rd120, %rd36, 84;
	ld.shared.u16 	%rs729, [%r155+16468];
	// begin inline asm
	{  cvt.f32.f16 %f1010, %rs729;}

	// end inline asm
	mul.f32 	%f1011, %f1163, %f1010;
	// begin inline asm
	{  cvt.rn.f16.f32 %rs730, %f1011;}

	// end inline asm
	// begin inline asm
	{ atom.add.noftz.f16 %rs731,[%rd120],%rs730; }

	// end inline asm
	add.s64 	%rd121, %rd35, 86;
	ld.shared.u16 	%rs733, [%r155+86];
	// begin inline asm
	{  cvt.f32.f16 %f1012, %rs733;}

	// end inline asm
	mul.f32 	%f1013, %f1230, %f1012;
	// begin inline asm
	{  cvt.rn.f16.f32 %rs734, %f1013;}

	// end inline asm
	// begin inline asm
	{ atom.add.noftz.f16 %rs735,[%rd121],%rs734; }

	// end inline asm
	add.s64 	%rd122, %rd36, 86;
	ld.shared.u16 	%rs737, [%r155+16470];
	// begin inline asm
	{  cvt.f32.f16 %f1014, %rs737;}

	// end inline asm
	mul.f32 	%f1015, %f1163, %f1014;
	// begin inline asm
	{  cvt.rn.f16.f32 %rs738, %f1015;}

	// end inline asm
	// begin inline asm
	{ atom.add.noftz.f16 %rs739,[%rd122],%rs738; }

	// end inline asm
	add.s64 	%rd123, %rd35, 88;
	ld.shared.u16 	%rs741, [%r155+88];
	// begin inline asm
	{  cvt.f32.f16 %f1016, %rs741;}

	// end inline asm
	mul.f32 	%f1017, %f1230, %f1016;
	// begin inline asm
	{  cvt.rn.f16.f32 %rs742, %f1017;}

	// end inline asm
	// begin inline asm
	{ atom.add.noftz.f16 %rs743,[%rd123],%rs742; }

	// end inline asm
	add.s64 	%rd124, %rd36, 88;
	ld.shared.u16 	%rs745, [%r155+16472];
	// begin inline asm
	{  cvt.f32.f16 %f1018, %rs745;}

	// end inline asm
	mul.f32 	%f1019, %f1163, %f1018;
	// begin inline asm
	{  cvt.rn.f16.f32 %rs746, %f1019;}

	// end inline asm
	// begin inline asm
	{ atom.add.noftz.f16 %rs747,[%rd124],%rs746; }

	// end inline asm
	add.s64 	%rd125, %rd35, 90;
	ld.shared.u16 	%rs749, [%r155+90];
	// begin inline asm
	{  cvt.f32.f16 %f1020, %rs749;}

	// end inline asm
	mul.f32 	%f1021, %f1230, %f1020;
	// begin inline asm
	{  cvt.rn.f16.f32 %rs750, %f1021;}

	// end inline asm
	// begin inline asm
	{ atom.add.noftz.f16 %rs751,[%rd125],%rs750; }

	// end inline asm
	add.s64 	%rd126, %rd36, 90;
	ld.shared.u16 	%rs753, [%r155+16474];
	// begin inline asm
	{  cvt.f32.f16 %f1022, %rs753;}

	// end inline asm
	mul.f32 	%f1023, %f1163, %f1022;
	// begin inline asm
	{  cvt.rn.f16.f32 %rs754, %f1023;}

	// end inline asm
	// begin inline asm
	{ atom.add.noftz.f16 %rs755,[%rd126],%rs754; }

	// end inline asm
	add.s64 	%rd127, %rd35, 92;
	ld.shared.u16 	%rs757, [%r155+92];
	// begin inline asm
	{  cvt.f32.f16 %f1024, %rs757;}

	// end inline asm
	mul.f32 	%f1025, %f1230, %f1024;
	// begin inline asm
	{  cvt.rn.f16.f32 %rs758, %f1025;}

	// end inline asm
	// begin inline asm
	{ atom.add.noftz.f16 %rs759,[%rd127],%rs758; }

	// end inline asm
	add.s64 	%rd128, %rd36, 92;
	ld.shared.u16 	%rs761, [%r155+16476];
	// begin inline asm
	{  cvt.f32.f16 %f1026, %rs761;}

	// end inline asm
	mul.f32 	%f1027, %f1163, %f1026;
	// begin inline asm
	{  cvt.rn.f16.f32 %rs762, %f1027;}

	// end inline asm
	// begin inline asm
	{ atom.add.noftz.f16 %rs763,[%rd128],%rs762; }

	// end inline asm
	add.s64 	%rd129, %rd35, 94;
	ld.shared.u16 	%rs765, [%r155+94];
	// begin inline asm
	{  cvt.f32.f16 %f1028, %rs765;}

	// end inline asm
	mul.f32 	%f1029, %f1230, %f1028;
	// begin inline asm
	{  cvt.rn.f16.f32 %rs766, %f1029;}

	// end inline asm
	// begin inline asm
	{ atom.add.noftz.f16 %rs767,[%rd129],%rs766; }

	// end inline asm
	add.s64 	%rd130, %rd36, 94;
	ld.shared.u16 	%rs769, [%r155+16478];
	// begin inline asm
	{  cvt.f32.f16 %f1030, %rs769;}

	// end inline asm
	mul.f32 	%f1031, %f1163, %f1030;
	// begin inline asm
	{  cvt.rn.f16.f32 %rs770, %f1031;}

	// end inline asm
	// begin inline asm
	{ atom.add.noftz.f16 %rs771,[%rd130],%rs770; }

	// end inline asm
	add.s64 	%rd131, %rd35, 96;
	ld.shared.u16 	%rs773, [%r155+96];
	// begin inline asm
	{  cvt.f32.f16 %f1032, %rs773;}

	// end inline asm
	mul.f32 	%f1033, %f1230, %f1032;
	// begin inline asm
	{  cvt.rn.f16.f32 %rs774, %f1033;}

	// end inline asm
	// begin inline asm
	{ atom.add.noftz.f16 %rs775,[%rd131],%rs774; }

	// end inline asm
	add.s64 	%rd132, %rd36, 96;
	ld.shared.u16 	%rs777, [%r155+16480];
	// begin inline asm
	{  cvt.f32.f16 %f1034, %rs777;}

	// end inline asm
	mul.f32 	%f1035, %f1163, %f1034;
	// begin inline asm
	{  cvt.rn.f16.f32 %rs778, %f1035;}

	// end inline asm
	// begin inline asm
	{ atom.add.noftz.f16 %rs779,[%rd132],%rs778; }

	// end inline asm
	add.s64 	%rd133, %rd35, 98;
	ld.shared.u16 	%rs781, [%r155+98];
	// begin inline asm
	{  cvt.f32.f16 %f1036, %rs781;}

	// end inline asm
	mul.f32 	%f1037, %f1230, %f1036;
	// begin inline asm
	{  cvt.rn.f16.f32 %rs782, %f1037;}

	// end inline asm
	// begin inline asm
	{ atom.add.noftz.f16 %rs783,[%rd133],%rs782; }

	// end inline asm
	add.s64 	%rd134, %rd36, 98;
	ld.shared.u16 	%rs785, [%r155+16482];
	// begin inline asm
	{  cvt.f32.f16 %f1038, %rs785;}

	// end inline asm
	mul.f32 	%f1039, %f1163, %f1038;
	// begin inline asm
	{  cvt.rn.f16.f32 %rs786, %f1039;}

	// end inline asm
	// begin inline asm
	{ atom.add.noftz.f16 %rs787,[%rd134],%rs786; }

	// end inline asm
	add.s64 	%rd135, %rd35, 100;
	ld.shared.u16 	%rs789, [%r155+100];
	// begin inline asm
	{  cvt.f32.f16 %f1040, %rs789;}

	// end inline asm
	mul.f32 	%f1041, %f1230, %f1040;
	// begin inline asm
	{  cvt.rn.f16.f32 %rs790, %f1041;}

	// end inline asm
	// begin inline asm
	{ atom.add.noftz.f16 %rs791,[%rd135],%rs790; }

	// end inline asm
	add.s64 	%rd136, %rd36, 100;
	ld.shared.u16 	%rs793, [%r155+16484];
	// begin inline asm
	{  cvt.f32.f16 %f1042, %rs793;}

	// end inline asm
	mul.f32 	%f1043, %f1163, %f1042;
	// begin inline asm
	{  cvt.rn.f16.f32 %rs794, %f1043;}

	// end inline asm
	// begin inline asm
	{ atom.add.noftz.f16 %rs795,[%rd136],%rs794; }

	// end inline asm
	add.s64 	%rd137, %rd35, 102;
	ld.shared.u16 	%rs797, [%r155+102];
	// begin inline asm
	{  cvt.f32.f16 %f1044, %rs797;}

	// end inline asm
	mul.f32 	%f1045, %f1230, %f1044;
	// begin inline asm
	{  cvt.rn.f16.f32 %rs798, %f1045;}

	// end inline asm
	// begin inline asm
	{ atom.add.noftz.f16 %rs799,[%rd137],%rs798; }

	// end inline asm
	add.s64 	%rd138, %rd36, 102;
	ld.shared.u16 	%rs801, [%r155+16486];
	// begin inline asm
	{  cvt.f32.f16 %f1046, %rs801;}

	// end inline asm
	mul.f32 	%f1047, %f1163, %f1046;
	// begin inline asm
	{  cvt.rn.f16.f32 %rs802, %f1047;}

	// end inline asm
	// begin inline asm
	{ atom.add.noftz.f16 %rs803,[%rd138],%rs802; }

	// end inline asm
	add.s64 	%rd139, %rd35, 104;
	ld.shared.u16 	%rs805, [%r155+104];
	// begin inline asm
	{  cvt.f32.f16 %f1048, %rs805;}

	// end inline asm
	mul.f32 	%f1049, %f1230, %f1048;
	// begin inline asm
	{  cvt.rn.f16.f32 %rs806, %f1049;}

	// end inline asm
	// begin inline asm
	{ atom.add.noftz.f16 %rs807,[%rd139],%rs806; }

	// end inline asm
	add.s64 	%rd140, %rd36, 104;
	ld.shared.u16 	%rs809, [%r155+16488];
	// begin inline asm
	{  cvt.f32.f16 %f1050, %rs809;}

	// end inline asm
	mul.f32 	%f1051, %f1163, %f1050;
	// begin inline asm
	{  cvt.rn.f16.f32 %rs810, %f1051;}

	// end inline asm
	// begin inline asm
	{ atom.add.noftz.f16 %rs811,[%rd140],%rs810; }

	// end inline asm
	add.s64 	%rd141, %rd35, 106;
	ld.shared.u16 	%rs813, [%r155+106];
	// begin inline asm
	{  cvt.f32.f16 %f1052, %rs813;}

	// end inline asm
	mul.f32 	%f1053, %f1230, %f1052;
	// begin inline asm
	{  cvt.rn.f16.f32 %rs814, %f1053;}

	// end inline asm
	// begin inline asm
	{ atom.add.noftz.f16 %rs815,[%rd141],%rs814; }

	// end inline asm
	add.s64 	%rd142, %rd36, 106;
	ld.shared.u16 	%rs817, [%r155+16490];
	// begin inline asm
	{  cvt.f32.f16 %f1054, %rs817;}

	// end inline asm
	mul.f32 	%f1055, %f1163, %f1054;
	// begin inline asm
	{  cvt.rn.f16.f32 %rs818, %f1055;}

	// end inline asm
	// begin inline asm
	{ atom.add.noftz.f16 %rs819,[%rd142],%rs818; }

	// end inline asm
	add.s64 	%rd143, %rd35, 108;
	ld.shared.u16 	%rs821, [%r155+108];
	// begin inline asm
	{  cvt.f32.f16 %f1056, %rs821;}

	// end inline asm
	mul.f32 	%f1057, %f1230, %f1056;
	// begin inline asm
	{  cvt.rn.f16.f32 %rs822, %f1057;}

	// end inline asm
	// begin inline asm
	{ atom.add.noftz.f16 %rs823,[%rd143],%rs822; }

	// end inline asm
	add.s64 	%rd144, %rd36, 108;
	ld.shared.u16 	%rs825, [%r155+16492];
	// begin inline asm
	{  cvt.f32.f16 %f1058, %rs825;}

	// end inline asm
	mul.f32 	%f1059, %f1163, %f1058;
	// begin inline asm
	{  cvt.rn.f16.f32 %rs826, %f1059;}

	// end inline asm
	// begin inline asm
	{ atom.add.noftz.f16 %rs827,[%rd144],%rs826; }

	// end inline asm
	add.s64 	%rd145, %rd35, 110;
	ld.shared.u16 	%rs829, [%r155+110];
	// begin inline asm
	{  cvt.f32.f16 %f1060, %rs829;}

	// end inline asm
	mul.f32 	%f1061, %f1230, %f1060;
	// begin inline asm
	{  cvt.rn.f16.f32 %rs830, %f1061;}

	// end inline asm
	// begin inline asm
	{ atom.add.noftz.f16 %rs831,[%rd145],%rs830; }

	// end inline asm
	add.s64 	%rd146, %rd36, 110;
	ld.shared.u16 	%rs833, [%r155+16494];
	// begin inline asm
	{  cvt.f32.f16 %f1062, %rs833;}

	// end inline asm
	mul.f32 	%f1063, %f1163, %f1062;
	// begin inline asm
	{  cvt.rn.f16.f32 %rs834, %f1063;}

	// end inline asm
	// begin inline asm
	{ atom.add.noftz.f16 %rs835,[%rd146],%rs834; }

	// end inline asm
	add.s64 	%rd147, %rd35, 112;
	ld.shared.u16 	%rs837, [%r155+112];
	// begin inline asm
	{  cvt.f32.f16 %f1064, %rs837;}

	// end inline asm
	mul.f32 	%f1065, %f1230, %f1064;
	// begin inline asm
	{  cvt.rn.f16.f32 %rs838, %f1065;}

	// end inline asm
	// begin inline asm
	{ atom.add.noftz.f16 %rs839,[%rd147],%rs838; }

	// end inline asm
	add.s64 	%rd148, %rd36, 112;
	ld.shared.u16 	%rs841, [%r155+16496];
	// begin inline asm
	{  cvt.f32.f16 %f1066, %rs841;}

	// end inline asm
	mul.f32 	%f1067, %f1163, %f1066;
	// begin inline asm
	{  cvt.rn.f16.f32 %rs842, %f1067;}

	// end inline asm
	// begin inline asm
	{ atom.add.noftz.f16 %rs843,[%rd148],%rs842; }

	// end inline asm
	add.s64 	%rd149, %rd35, 114;
	ld.shared.u16 	%rs845, [%r155+114];
	// begin inline asm
	{  cvt.f32.f16 %f1068, %rs845;}

	// end inline asm
	mul.f32 	%f1069, %f1230, %f1068;
	// begin inline asm
	{  cvt.rn.f16.f32 %rs846, %f1069;}

	// end inline asm
	// begin inline asm
	{ atom.add.noftz.f16 %rs847,[%rd149],%rs846; }

	// end inline asm
	add.s64 	%rd150, %rd36, 114;
	ld.shared.u16 	%rs849, [%r155+16498];
	// begin inline asm
	{  cvt.f32.f16 %f1070, %rs849;}

	// end inline asm
	mul.f32 	%f1071, %f1163, %f1070;
	// begin inline asm
	{  cvt.rn.f16.f32 %rs850, %f1071;}

	// end inline asm
	// begin inline asm
	{ atom.add.noftz.f16 %rs851,[%rd150],%rs850; }

	// end inline asm
	add.s64 	%rd151, %rd35, 116;
	ld.shared.u16 	%rs853, [%r155+116];
	// begin inline asm
	{  cvt.f32.f16 %f1072, %rs853;}

	// end inline asm
	mul.f32 	%f1073, %f1230, %f1072;
	// begin inline asm
	{  cvt.rn.f16.f32 %rs854, %f1073;}

	// end inline asm
	// begin inline asm
	{ atom.add.noftz.f16 %rs855,[%rd151],%rs854; }

	// end inline asm
	add.s64 	%rd152, %rd36, 116;
	ld.shared.u16 	%rs857, [%r155+16500];
	// begin inline asm
	{  cvt.f32.f16 %f1074, %rs857;}

	// end inline asm
	mul.f32 	%f1075, %f1163, %f1074;
	// begin inline asm
	{  cvt.rn.f16.f32 %rs858, %f1075;}

	// end inline asm
	// begin inline asm
	{ atom.add.noftz.f16 %rs859,[%rd152],%rs858; }

	// end inline asm
	add.s64 	%rd153, %rd35, 118;
	ld.shared.u16 	%rs861, [%r155+118];
	// begin inline asm
	{  cvt.f32.f16 %f1076, %rs861;}

	// end inline asm
	mul.f32 	%f1077, %f1230, %f1076;
	// begin inline asm
	{  cvt.rn.f16.f32 %rs862, %f1077;}

	// end inline asm
	// begin inline asm
	{ atom.add.noftz.f16 %rs863,[%rd153],%rs862; }

	// end inline asm
	add.s64 	%rd154, %rd36, 118;
	ld.shared.u16 	%rs865, [%r155+16502];
	// begin inline asm
	{  cvt.f32.f16 %f1078, %rs865;}

	// end inline asm
	mul.f32 	%f1079, %f1163, %f1078;
	// begin inline asm
	{  cvt.rn.f16.f32 %rs866, %f1079;}

	// end inline asm
	// begin inline asm
	{ atom.add.noftz.f16 %rs867,[%rd154],%rs866; }

	// end inline asm
	add.s64 	%rd155, %rd35, 120;
	ld.shared.u16 	%rs869, [%r155+120];
	// begin inline asm
	{  cvt.f32.f16 %f1080, %rs869;}

	// end inline asm
	mul.f32 	%f1081, %f1230, %f1080;
	// begin inline asm
	{  cvt.rn.f16.f32 %rs870, %f1081;}

	// end inline asm
	// begin inline asm
	{ atom.add.noftz.f16 %rs871,[%rd155],%rs870; }

	// end inline asm
	add.s64 	%rd156, %rd36, 120;
	ld.shared.u16 	%rs873, [%r155+16504];
	// begin inline asm
	{  cvt.f32.f16 %f1082, %rs873;}

	// end inline asm
	mul.f32 	%f1083, %f1163, %f1082;
	// begin inline asm
	{  cvt.rn.f16.f32 %rs874, %f1083;}

	// end inline asm
	// begin inline asm
	{ atom.add.noftz.f16 %rs875,[%rd156],%rs874; }

	// end inline asm
	add.s64 	%rd157, %rd35, 122;
	ld.shared.u16 	%rs877, [%r155+122];
	// begin inline asm
	{  cvt.f32.f16 %f1084, %rs877;}

	// end inline asm
	mul.f32 	%f1085, %f1230, %f1084;
	// begin inline asm
	{  cvt.rn.f16.f32 %rs878, %f1085;}

	// end inline asm
	// begin inline asm
	{ atom.add.noftz.f16 %rs879,[%rd157],%rs878; }

	// end inline asm
	add.s64 	%rd158, %rd36, 122;
	ld.shared.u16 	%rs881, [%r155+16506];
	// begin inline asm
	{  cvt.f32.f16 %f1086, %rs881;}

	// end inline asm
	mul.f32 	%f1087, %f1163, %f1086;
	// begin inline asm
	{  cvt.rn.f16.f32 %rs882, %f1087;}

	// end inline asm
	// begin inline asm
	{ atom.add.noftz.f16 %rs883,[%rd158],%rs882; }

	// end inline asm
	add.s64 	%rd159, %rd35, 124;
	ld.shared.u16 	%rs885, [%r155+124];
	// begin inline asm
	{  cvt.f32.f16 %f1088, %rs885;}

	// end inline asm
	mul.f32 	%f1089, %f1230, %f1088;
	// begin inline asm
	{  cvt.rn.f16.f32 %rs886, %f1089;}

	// end inline asm
	// begin inline asm
	{ atom.add.noftz.f16 %rs887,[%rd159],%rs886; }

	// end inline asm
	add.s64 	%rd160, %rd36, 124;
	ld.shared.u16 	%rs889, [%r155+16508];
	// begin inline asm
	{  cvt.f32.f16 %f1090, %rs889;}

	// end inline asm
	mul.f32 	%f1091, %f1163, %f1090;
	// begin inline asm
	{  cvt.rn.f16.f32 %rs890, %f1091;}

	// end inline asm
	// begin inline asm
	{ atom.add.noftz.f16 %rs891,[%rd160],%rs890; }

	// end inline asm
	add.s64 	%rd161, %rd35, 126;
	ld.shared.u16 	%rs893, [%r155+126];
	// begin inline asm
	{  cvt.f32.f16 %f1092, %rs893;}

	// end inline asm
	mul.f32 	%f1093, %f1230, %f1092;
	// begin inline asm
	{  cvt.rn.f16.f32 %rs894, %f1093;}

	// end inline asm
	// begin inline asm
	{ atom.add.noftz.f16 %rs895,[%rd161],%rs894; }

	// end inline asm
	add.s64 	%rd162, %rd36, 126;
	ld.shared.u16 	%rs897, [%r155+16510];
	// begin inline asm
	{  cvt.f32.f16 %f1094, %rs897;}

	// end inline asm
	mul.f32 	%f1095, %f1163, %f1094;
	// begin inline asm
	{  cvt.rn.f16.f32 %rs898, %f1095;}

	// end inline asm
	// begin inline asm
	{ atom.add.noftz.f16 %rs899,[%rd162],%rs898; }

	// end inline asm
$L__BB8_16:
	add.s32 	%r310, %r310, 1;
	add.s32 	%r309, %r309, 1;
	add.s32 	%r308, %r308, 128;
	setp.lt.s32 	%p14, %r310, %r14;
	@%p14 bra 	$L__BB8_14;
$L__BB8_17:
	ld.param.u32 	%r301, [paged_flash_attention_bwd_64_fp16_small_param_13];
	bar.sync 	0;
	add.s32 	%r306, %r306, 1;
	add.s32 	%r293, %r301, 31;
	shr.u32 	%r294, %r293, 5;
	setp.ne.s32 	%p15, %r306, %r294;
	@%p15 bra 	$L__BB8_9;
$L__BB8_18:
	mov.u32 	%r26, %tid.x;
	setp.ge.s32 	%p16, %r26, %r6;
	@%p16 bra 	$L__BB8_20;
	ld.param.u64 	%rd176, [paged_flash_attention_bwd_64_fp16_small_param_7];
	mov.u32 	%r295, %ctaid.y;
	shl.b32 	%r296, %r295, 6;
	add.s32 	%r297, %r296, %r26;
	shl.b32 	%r298, %r297, 6;
	// begin inline asm
	{  cvt.rn.f16.f32 %rs901, %f1489;}

	// end inline asm
	cvt.u64.u32 	%rd167, %r298;
	add.s64 	%rd168, %rd167, %rd1;
	cvta.to.global.u64 	%rd169, %rd176;
	shl.b64 	%rd170, %rd168, 1;
	add.s64 	%rd171, %rd169, %rd170;
	st.global.u16 	[%rd171], %rs901;
	// begin inline asm
	{  cvt.rn.f16.f32 %rs902, %f1488;}

	// end inline asm
	st.global.u16 	[%rd171+2], %rs902;
	// begin inline asm
	{  cvt.rn.f16.f32 %rs903, %f1487;}

	// end inline asm
	st.global.u16 	[%rd171+4], %rs903;
	// begin inline asm
	{  cvt.rn.f16.f32 %rs904, %f1486;}

	// end inline asm
	st.global.u16 	[%rd171+6], %rs904;
	// begin inline asm
	{  cvt.rn.f16.f32 %rs905, %f1485;}

	// end inline asm
	st.global.u16 	[%rd171+8], %rs905;
	// begin inline asm
	{  cvt.rn.f16.f32 %rs906, %f1484;}

	// end inline asm
	st.global.u16 	[%rd171+10], %rs906;
	// begin inline asm
	{  cvt.rn.f16.f32 %rs907, %f1483;}

	// end inline asm
	st.global.u16 	[%rd171+12], %rs907;
	// begin inline asm
	{  cvt.rn.f16.f32 %rs908, %f1482;}

	// end inline asm
	st.global.u16 	[%rd171+14], %rs908;
	// begin inline asm
	{  cvt.rn.f16.f32 %rs909, %f1481;}

	// end inline asm
	st.global.u16 	[%rd171+16], %rs909;
	// begin inline asm
	{  cvt.rn.f16.f32 %rs910, %f1480;}

	// end inline asm
	st.global.u16 	[%rd171+18], %rs910;
	// begin inline asm
	{  cvt.rn.f16.f32 %rs911, %f1479;}

	// end inline asm
	st.global.u16 	[%rd171+20], %rs911;
	// begin inline asm
	{  cvt.rn.f16.f32 %rs912, %f1478;}

	// end inline asm
	st.global.u16 	[%rd171+22], %rs912;
	// begin inline asm
	{  cvt.rn.f16.f32 %rs913, %f1477;}

	// end inline asm
	st.global.u16 	[%rd171+24], %rs913;
	// begin inline asm
	{  cvt.rn.f16.f32 %rs914, %f1476;}

	// end inline asm
	st.global.u16 	[%rd171+26], %rs914;
	// begin inline asm
	{  cvt.rn.f16.f32 %rs915, %f1475;}

	// end inline asm
	st.global.u16 	[%rd171+28], %rs915;
	// begin inline asm
	{  cvt.rn.f16.f32 %rs916, %f1474;}

	// end inline asm
	st.global.u16 	[%rd171+30], %rs916;
	// begin inline asm
	{  cvt.rn.f16.f32 %rs917, %f1473;}

	// end inline asm
	st.global.u16 	[%rd171+32], %rs917;
	// begin inline asm
	{  cvt.rn.f16.f32 %rs918, %f1472;}

	// end inline asm
	st.global.u16 	[%rd171+34], %rs918;
	// begin inline asm
	{  cvt.rn.f16.f32 %rs919, %f1471;}

	// end inline asm
	st.global.u16 	[%rd171+36], %rs919;
	// begin inline asm
	{  cvt.rn.f16.f32 %rs920, %f1470;}

	// end inline asm
	st.global.u16 	[%rd171+38], %rs920;
	// begin inline asm
	{  cvt.rn.f16.f32 %rs921, %f1469;}

	// end inline asm
	st.global.u16 	[%rd171+40], %rs921;
	// begin inline asm
	{  cvt.rn.f16.f32 %rs922, %f1468;}

	// end inline asm
	st.global.u16 	[%rd171+42], %rs922;
	// begin inline asm
	{  cvt.rn.f16.f32 %rs923, %f1467;}

	// end inline asm
	st.global.u16 	[%rd171+44], %rs923;
	// begin inline asm
	{  cvt.rn.f16.f32 %rs924, %f1466;}

	// end inline asm
	st.global.u16 	[%rd171+46], %rs924;
	// begin inline asm
	{  cvt.rn.f16.f32 %rs925, %f1465;}

	// end inline asm
	st.global.u16 	[%rd171+48], %rs925;
	// begin inline asm
	{  cvt.rn.f16.f32 %rs926, %f1464;}

	// end inline asm
	st.global.u16 	[%rd171+50], %rs926;
	// begin inline asm
	{  cvt.rn.f16.f32 %rs927, %f1463;}

	// end inline asm
	st.global.u16 	[%rd171+52], %rs927;
	// begin inline asm
	{  cvt.rn.f16.f32 %rs928, %f1462;}

	// end inline asm
	st.global.u16 	[%rd171+54], %rs928;
	// begin inline asm
	{  cvt.rn.f16.f32 %rs929, %f1461;}

	// end inline asm
	st.global.u16 	[%rd171+56], %rs929;
	// begin inline asm
	{  cvt.rn.f16.f32 %rs930, %f1460;}

	// end inline asm
	st.global.u16 	[%rd171+58], %rs930;
	// begin inline asm
	{  cvt.rn.f16.f32 %rs931, %f1459;}

	// end inline asm
	st.global.u16 	[%rd171+60], %rs931;
	// begin inline asm
	{  cvt.rn.f16.f32 %rs932, %f1458;}

	// end inline asm
	st.global.u16 	[%rd171+62], %rs932;
	// begin inline asm
	{  cvt.rn.f16.f32 %rs933, %f1457;}

	// end inline asm
	st.global.u16 	[%rd171+64], %rs933;
	// begin inline asm
	{  cvt.rn.f16.f32 %rs934, %f1456;}

	// end inline asm
	st.global.u16 	[%rd171+66], %rs934;
	// begin inline asm
	{  cvt.rn.f16.f32 %rs935, %f1455;}

	// end inline asm
	st.global.u16 	[%rd171+68], %rs935;
	// begin inline asm
	{  cvt.rn.f16.f32 %rs936, %f1454;}

	// end inline asm
	st.global.u16 	[%rd171+70], %rs936;
	// begin inline asm
	{  cvt.rn.f16.f32 %rs937, %f1453;}

	// end inline asm
	st.global.u16 	[%rd171+72], %rs937;
	// begin inline asm
	{  cvt.rn.f16.f32 %rs938, %f1452;}

	// end inline asm
	st.global.u16 	[%rd171+74], %rs938;
	// begin inline asm
	{  cvt.rn.f16.f32 %rs939, %f1451;}

	// end inline asm
	st.global.u16 	[%rd171+76], %rs939;
	// begin inline asm
	{  cvt.rn.f16.f32 %rs940, %f1450;}

	// end inline asm
	st.global.u16 	[%rd171+78], %rs940;
	// begin inline asm
	{  cvt.rn.f16.f32 %rs941, %f1449;}

	// end inline asm
	st.global.u16 	[%rd171+80], %rs941;
	// begin inline asm
	{  cvt.rn.f16.f32 %rs942, %f1448;}

	// end inline asm
	st.global.u16 	[%rd171+82], %rs942;
	// begin inline asm
	{  cvt.rn.f16.f32 %rs943, %f1447;}

	// end inline asm
	st.global.u16 	[%rd171+84], %rs943;
	// begin inline asm
	{  cvt.rn.f16.f32 %rs944, %f1446;}

	// end inline asm
	st.global.u16 	[%rd171+86], %rs944;
	// begin inline asm
	{  cvt.rn.f16.f32 %rs945, %f1445;}

	// end inline asm
	st.global.u16 	[%rd171+88], %rs945;
	// begin inline asm
	{  cvt.rn.f16.f32 %rs946, %f1444;}

	// end inline asm
	st.global.u16 	[%rd171+90], %rs946;
	// begin inline asm
	{  cvt.rn.f16.f32 %rs947, %f1443;}

	// end inline asm
	st.global.u16 	[%rd171+92], %rs947;
	// begin inline asm
	{  cvt.rn.f16.f32 %rs948, %f1442;}

	// end inline asm
	st.global.u16 	[%rd171+94], %rs948;
	// begin inline asm
	{  cvt.rn.f16.f32 %rs949, %f1441;}

	// end inline asm
	st.global.u16 	[%rd171+96], %rs949;
	// begin inline asm
	{  cvt.rn.f16.f32 %rs950, %f1440;}

	// end inline asm
	st.global.u16 	[%rd171+98], %rs950;
	// begin inline asm
	{  cvt.rn.f16.f32 %rs951, %f1439;}

	// end inline asm
	st.global.u16 	[%rd171+100], %rs951;
	// begin inline asm
	{  cvt.rn.f16.f32 %rs952, %f1438;}

	// end inline asm
	st.global.u16 	[%rd171+102], %rs952;
	// begin inline asm
	{  cvt.rn.f16.f32 %rs953, %f1437;}

	// end inline asm
	st.global.u16 	[%rd171+104], %rs953;
	// begin inline asm
	{  cvt.rn.f16.f32 %rs954, %f1436;}

	// end inline asm
	st.global.u16 	[%rd171+106], %rs954;
	// begin inline asm
	{  cvt.rn.f16.f32 %rs955, %f1435;}

	// end inline asm
	st.global.u16 	[%rd171+108], %rs955;
	// begin inline asm
	{  cvt.rn.f16.f32 %rs956, %f1434;}

	// end inline asm
	st.global.u16 	[%rd171+110], %rs956;
	// begin inline asm
	{  cvt.rn.f16.f32 %rs957, %f1433;}

	// end inline asm
	st.global.u16 	[%rd171+112], %rs957;
	// begin inline asm
	{  cvt.rn.f16.f32 %rs958, %f1432;}

	// end inline asm
	st.global.u16 	[%rd171+114], %rs958;
	// begin inline asm
	{  cvt.rn.f16.f32 %rs959, %f1431;}

	// end inline asm
	st.global.u16 	[%rd171+116], %rs959;
	// begin inline asm
	{  cvt.rn.f16.f32 %rs960, %f1430;}

	// end inline asm
	st.global.u16 	[%rd171+118], %rs960;
	// begin inline asm
	{  cvt.rn.f16.f32 %rs961, %f1429;}

	// end inline asm
	st.global.u16 	[%rd171+120], %rs961;
	// begin inline asm
	{  cvt.rn.f16.f32 %rs962, %f1428;}

	// end inline asm
	st.global.u16 	[%rd171+122], %rs962;
	// begin inline asm
	{  cvt.rn.f16.f32 %rs963, %f1427;}

	// end inline asm
	st.global.u16 	[%rd171+124], %rs963;
	// begin inline asm
	{  cvt.rn.f16.f32 %rs964, %f1426;}

	// end inline asm
	st.global.u16 	[%rd171+126], %rs964;
$L__BB8_20:
	ret;

}
	// .globl	paged_flash_attention_bwd_128_fp16_small
.visible .entry paged_flash_attention_bwd_128_fp16_small(
	.param .u64 .ptr .align 1 paged_flash_attention_bwd_128_fp16_small_param_0,
	.param .u64 .ptr .align 1 paged_flash_attention_bwd_128_fp16_small_param_1,
	.param .u64 .ptr .align 1 paged_flash_attention_bwd_128_fp16_small_param_2,
	.param .u64 .ptr .align 1 paged_flash_attention_bwd_128_fp16_small_param_3,
	.param .u64 .ptr .align 1 paged_flash_attention_bwd_128_fp16_small_param_4,
	.param .u64 .ptr .align 1 paged_flash_attention_bwd_128_fp16_small_param_5,
	.param .u64 .ptr .align 1 paged_flash_attention_bwd_128_fp16_small_param_6,
	.param .u64 .ptr .align 1 paged_flash_attention_bwd_128_fp16_small_param_7,
	.param .u64 .ptr .align 1 paged_flash_attention_bwd_128_fp16_small_param_8,
	.param .u64 .ptr .align 1 paged_flash_attention_bwd_128_fp16_small_param_9,
	.param .u32 paged_flash_attention_bwd_128_fp16_small_param_10,
	.param .u32 paged_flash_attention_bwd_128_fp16_small_param_11,
	.param .u32 paged_flash_attention_bwd_128_fp16_small_param_12,
	.param .u32 paged_flash_attention_bwd_128_fp16_small_param_13,
	.param .u32 paged_flash_attention_bwd_128_fp16_small_param_14,
	.param .u32 paged_flash_attention_bwd_128_fp16_small_param_15,
	.param .f32 paged_flash_attention_bwd_128_fp16_small_param_16,
	.param .u32 paged_flash_attention_bwd_128_fp16_small_param_17
)
{
	.reg .pred 	%p<17>;
	.reg .b16 	%rs<1925>;
	.reg .b32 	%r<503>;
	.reg .b32 	%f<3218>;
	.reg .b64 	%rd<307>;

	ld.param.u64 	%rd5, [paged_flash_attention_bwd_128_fp16_small_param_0];
	ld.param.u64 	%rd8, [paged_flash_attention_bwd_128_fp16_small_param_3];
	ld.param.u64 	%rd9, [paged_flash_attention_bwd_128_fp16_small_param_4];
	ld.param.u64 	%rd10, [paged_flash_attention_bwd_128_fp16_small_param_5];
	ld.param.u32 	%r31, [paged_flash_attention_bwd_128_fp16_small_param_11];
	ld.param.u32 	%r32, [paged_flash_attention_bwd_128_fp16_small_param_12];
	ld.param.u32 	%r28, [paged_flash_attention_bwd_128_fp16_small_param_14];
	mov.u32 	%r1, %tid.x;
	mov.u32 	%r33, %ctaid.x;
	mov.u32 	%r2, %ctaid.y;
	div.s32 	%r3, %r33, %r31;
	mul.lo.s32 	%r34, %r3, %r31;
	sub.s32 	%r35, %r33, %r34;
	mul.lo.s32 	%r36, %r32, %r31;
	mul.lo.s32 	%r37, %r36, %r3;
	shl.b32 	%r38, %r37, 7;
	mul.lo.s32 	%r39, %r35, %r32;
	shl.b32 	%r40, %r39, 7;
	add.s32 	%r41, %r38, %r40;
	add.s32 	%r4, %r37, %r39;
	cvt.s64.s32 	%rd1, %r41;
	shl.b32 	%r5, %r2, 5;
	add.s32 	%r42, %r5, 32;
	min.s32 	%r43, %r42, %r32;
	sub.s32 	%r6, %r43, %r5;
	shl.b32 	%r7, %r6, 7;
	setp.ge.s32 	%p1, %r1, %r7;
	@%p1 bra 	$L__BB9_3;
	mov.u32 	%r8, %ntid.x;
	cvta.to.global.u64 	%rd2, %rd5;
	cvta.to.global.u64 	%rd3, %rd8;
	cvta.to.global.u64 	%rd4, %rd9;
	mov.u32 	%r497, %r1;
$L__BB9_2:
	and.b32  	%r44, %r497, 127;
	shl.b32 	%r45, %r497, 1;
	mov.u32 	%r46, smem_fp16;
	add.s32 	%r47, %r46, %r45;
	shl.b32 	%r48, %r2, 12;
	add.s32 	%r49, %r497, %r48;
	and.b32  	%r50, %r49, -128;
	or.b32  	%r51, %r50, %r44;
	cvt.s64.s32 	%rd15, %r51;
	add.s64 	%rd16, %rd15, %rd1;
	shl.b64 	%rd17, %rd16, 1;
	add.s64 	%rd18, %rd2, %rd17;
	ld.global.u16 	%rs1, [%rd18];
	st.shared.u16 	[%r47], %rs1;
	add.s64 	%rd19, %rd3, %rd17;
	ld.global.u16 	%rs2, [%rd19];
	st.shared.u16 	[%r47+32768], %rs2;
	add.s64 	%rd20, %rd4, %rd17;
	ld.global.u16 	%rs3, [%rd20];
	st.shared.u16 	[%r47+24576], %rs3;
	add.s32 	%r497, %r497, %r8;
	setp.lt.s32 	%p2, %r497, %r7;
	@%p2 bra 	$L__BB9_2;
$L__BB9_3:
	bar.sync 	0;
	setp.ge.s32 	%p3, %r1, %r6;
	mov.f32 	%f2576, 0f00000000;
	@%p3 bra 	$L__BB9_5;
	add.s32 	%r52, %r5, %r1;
	cvt.u64.u32 	%rd21, %r52;
	cvt.s64.s32 	%rd22, %r4;
	add.s64 	%rd23, %rd22, %rd21;
	cvta.to.global.u64 	%rd24, %rd10;
	shl.b64 	%rd25, %rd23, 2;
	add.s64 	%rd26, %rd24, %rd25;
	ld.global.f32 	%f2576, [%rd26];
$L__BB9_5:
	setp.ge.s32 	%p4, %r1, %r6;
	mov.f32 	%f2577, 0f00000000;
	@%p4 bra 	$L__BB9_7;
	shl.b32 	%r53, %r1, 8;
	mov.u32 	%r54, smem_fp16;
	add.s32 	%r55, %r53, %r54;
	ld.shared.v4.b32 	{%r56, %r57, %r58, %r59}, [%r55+24576];
	mov.b32 	{%rs16, %rs18}, %r59;
	mov.b32 	{%rs12, %rs14}, %r58;
	mov.b32 	{%rs8, %rs10}, %r57;
	mov.b32 	{%rs4, %rs6}, %r56;
	// begin inline asm
	{  cvt.f32.f16 %f776, %rs4;}

	// end inline asm
	ld.shared.v4.b32 	{%r60, %r61, %r62, %r63}, [%r55+32768];
	mov.b32 	{%rs17, %rs19}, %r63;
	mov.b32 	{%rs13, %rs15}, %r62;
	mov.b32 	{%rs9, %rs11}, %r61;
	mov.b32 	{%rs5, %rs7}, %r60;
	// begin inline asm
	{  cvt.f32.f16 %f777, %rs5;}

	// end inline asm
	fma.rn.f32 	%f1032, %f776, %f777, 0f00000000;
	// begin inline asm
	{  cvt.f32.f16 %f778, %rs6;}

	// end inline asm
	// begin inline asm
	{  cvt.f32.f16 %f779, %rs7;}

	// end inline asm
	fma.rn.f32 	%f1033, %f778, %f779, %f1032;
	// begin inline asm
	{  cvt.f32.f16 %f780, %rs8;}

	// end inline asm
	// begin inline asm
	{  cvt.f32.f16 %f781, %rs9;}

	// end inline asm
	fma.rn.f32 	%f1034, %f780, %f781, %f1033;
	// begin inline asm
	{  cvt.f32.f16 %f782, %rs10;}

	// end inline asm
	// begin inline asm
	{  cvt.f32.f16 %f783, %rs11;}

	// end inline asm
	fma.rn.f32 	%f1035, %f782, %f783, %f1034;
	// begin inline asm
	{  cvt.f32.f16 %f784, %rs12;}

	// end inline asm
	// begin inline asm
	{  cvt.f32.f16 %f785, %rs13;}

	// end inline asm
	fma.rn.f32 	%f1036, %f784, %f785, %f1035;
	// begin inline asm
	{  cvt.f32.f16 %f786, %rs14;}

	// end inline asm
	// begin inline asm
	{  cvt.f32.f16 %f787, %rs15;}

	// end inline asm
	fma.rn.f32 	%f1037, %f786, %f787, %f1036;
	// begin inline asm
	{  cvt.f32.f16 %f788, %rs16;}

	// end inline asm
	// begin inline asm
	{  cvt.f32.f16 %f789, %rs17;}

	// end inline asm
	fma.rn.f32 	%f1038, %f788, %f789, %f1037;
	// begin inline asm
	{  cvt.f32.f16 %f790, %rs18;}

	// end inline asm
	// begin inline asm
	{  cvt.f32.f16 %f791, %rs19;}

	// end inline asm
	fma.rn.f32 	%f1039, %f790, %f791, %f1038;
	ld.shared.v4.b32 	{%r64, %r65, %r66, %r67}, [%r55+24592];
	mov.b32 	{%rs32, %rs34}, %r67;
	mov.b32 	{%rs28, %rs30}, %r66;
	mov.b32 	{%rs24, %rs26}, %r65;
	mov.b32 	{%rs20, %rs22}, %r64;
	// begin inline asm
	{  cvt.f32.f16 %f792, %rs20;}

	// end inline asm
	ld.shared.v4.b32 	{%r68, %r69, %r70, %r71}, [%r55+32784];
	mov.b32 	{%rs33, %rs35}, %r71;
	mov.b32 	{%rs29, %rs31}, %r70;
	mov.b32 	{%rs25, %rs27}, %r69;
	mov.b32 	{%rs21, %rs23}, %r68;
	// begin inline asm
	{  cvt.f32.f16 %f793, %rs21;}

	// end inline asm
	fma.rn.f32 	%f1040, %f792, %f793, %f1039;
	// begin inline asm
	{  cvt.f32.f16 %f794, %rs22;}

	// end inline asm
	// begin inline asm
	{  cvt.f32.f16 %f795, %rs23;}

	// end inline asm
	fma.rn.f32 	%f1041, %f794, %f795, %f1040;
	// begin inline asm
	{  cvt.f32.f16 %f796, %rs24;}

	// end inline asm
	// begin inline asm
	{  cvt.f32.f16 %f797, %rs25;}

	// end inline asm
	fma.rn.f32 	%f1042, %f796, %f797, %f1041;
	// begin inline asm
	{  cvt.f32.f16 %f798, %rs26;}

	// end inline asm
	// begin inline asm
	{  cvt.f32.f16 %f799, %rs27;}

	// end inline asm
	fma.rn.f32 	%f1043, %f798, %f799, %f1042;
	// begin inline asm
	{  cvt.f32.f16 %f800, %rs28;}

	// end inline asm
	// begin inline asm
	{  cvt.f32.f16 %f801, %rs29;}

	// end inline asm
	fma.rn.f32 	%f1044, %f800, %f801, %f1043;
	// begin inline asm
	{  cvt.f32.f16 %f802, %rs30;}

	// end inline asm
	// begin inline asm
	{  cvt.f32.f16 %f803, %rs31;}

	// end inline asm
	fma.rn.f32 	%f1045, %f802, %f803, %f1044;
	// begin inline asm
	{  cvt.f32.f16 %f804, %rs32;}

	// end inline asm
	// begin inline asm
	{  cvt.f32.f16 %f805, %rs33;}

	// end inline asm
	fma.rn.f32 	%f1046, %f804, %f805, %f1045;
	// begin inline asm
	{  cvt.f32.f16 %f806, %rs34;}

	// end inline asm
	// begin inline asm
	{  cvt.f32.f16 %f807, %rs35;}

	// end inline asm
	fma.rn.f32 	%f1047, %f806, %f807, %f1046;
	ld.shared.v4.b32 	{%r72, %r73, %r74, %r75}, [%r55+24608];
	mov.b32 	{%rs48, %rs50}, %r75;
	mov.b32 	{%rs44, %rs46}, %r74;
	mov.b32 	{%rs40, %rs42}, %r73;
	mov.b32 	{%rs36, %rs38}, %r72;
	// begin inline asm
	{  cvt.f32.f16 %f808, %rs36;}

	// end inline asm
	ld.shared.v4.b32 	{%r76, %r77, %r78, %r79}, [%r55+32800];
	mov.b32 	{%rs49, %rs51}, %r79;
	mov.b32 	{%rs45, %rs47}, %r78;
	mov.b32 	{%rs41, %rs43}, %r77;
	mov.b32 	{%rs37, %rs39}, %r76;
	// begin inline asm
	{  cvt.f32.f16 %f809, %rs37;}

	// end inline asm
	fma.rn.f32 	%f1048, %f808, %f809, %f1047;
	// begin inline asm
	{  cvt.f32.f16 %f810, %rs38;}

	// end inline asm
	// begin inline asm
	{  cvt.f32.f16 %f811, %rs39;}

	// end inline asm
	fma.rn.f32 	%f1049, %f810, %f811, %f1048;
	// begin inline asm
	{  cvt.f32.f16 %f812, %rs40;}

	// end inline asm
	// begin inline asm
	{  cvt.f32.f16 %f813, %rs41;}

	// end inline asm
	fma.rn.f32 	%f1050, %f812, %f813, %f1049;
	// begin inline asm
	{  cvt.f32.f16 %f814, %rs42;}

	// end inline asm
	// begin inline asm
	{  cvt.f32.f16 %f815, %rs43;}

	// end inline asm
	fma.rn.f32 	%f1051, %f814, %f815, %f1050;
	// begin inline asm
	{  cvt.f32.f16 %f816, %rs44;}

	// end inline asm
	// begin inline asm
	{  cvt.f32.f16 %f817, %rs45;}

	// end inline asm
	fma.rn.f32 	%f1052, %f816, %f817, %f1051;
	// begin inline asm
	{  cvt.f32.f16 %f818, %rs46;}

	// end inline asm
	// begin inline asm
	{  cvt.f32.f16 %f819, %rs47;}

	// end inline asm
	fma.rn.f32 	%f1053, %f818, %f819, %f1052;
	// begin inline asm
	{  cvt.f32.f16 %f820, %rs48;}

	// end inline asm
	// begin inline asm
	{  cvt.f32.f16 %f821, %rs49;}

	// end inline asm
	fma.rn.f32 	%f1054, %f820, %f821, %f1053;
	// begin inline asm
	{  cvt.f32.f16 %f822, %rs50;}

	// end inline asm
	// begin inline asm
	{  cvt.f32.f16 %f823, %rs51;}

	// end inline asm
	fma.rn.f32 	%f1055, %f822, %f823, %f1054;
	ld.shared.v4.b32 	{%r80, %r81, %r82, %r83}, [%r55+24624];
	mov.b32 	{%rs64, %rs66}, %r83;
	mov.b32 	{%rs60, %rs62}, %r82;
	mov.b32 	{%rs56, %rs58}, %r81;
	mov.b32 	{%rs52, %rs54}, %r80;
	// begin inline asm
	{  cvt.f32.f16 %f824, %rs52;}

	// end inline asm
	ld.shared.v4.b32 	{%r84, %r85, %r86, %r87}, [%r55+32816];
	mov.b32 	{%rs65, %rs67}, %r87;
	mov.b32 	{%rs61, %rs63}, %r86;
	mov.b32 	{%rs57, %rs59}, %r85;
	mov.b32 	{%rs53, %rs55}, %r84;
	// begin inline asm
	{  cvt.f32.f16 %f825, %rs53;}

	// end inline asm
	fma.rn.f32 	%f1056, %f824, %f825, %f1055;
	// begin inline asm
	{  cvt.f32.f16 %f826, %rs54;}

	// end inline asm
	// begin inline asm
	{  cvt.f32.f16 %f827, %rs55;}

	// end inline asm
	fma.rn.f32 	%f1057, %f826, %f827, %f1056;
	// begin inline asm
	{  cvt.f32.f16 %f828, %rs56;}

	// end inline asm
	// begin inline asm
	{  cvt.f32.f16 %f829, %rs57;}

	// end inline asm
	fma.rn.f32 	%f1058, %f828, %f829, %f1057;
	// begin inline asm
	{  cvt.f32.f16 %f830, %rs58;}

	// end inline asm
	// begin inline asm
	{  cvt.f32.f16 %f831, %rs59;}

	// end inline asm
	fma.rn.f32 	%f1059, %f830, %f831, %f1058;
	// begin inline asm
	{  cvt.f32.f16 %f832, %rs60;}

	// end inline asm
	// begin inline asm
	{  cvt.f32.f16 %f833, %rs61;}

	// end inline asm
	fma.rn.f32 	%f1060, %f832, %f833, %f1059;
	// begin inline asm
	{  cvt.f32.f16 %f834, %rs62;}

	// end inline asm
	// begin inline asm
	{  cvt.f32.f16 %f835, %rs63;}

	// end inline asm
	fma.rn.f32 	%f1061, %f834, %f835, %f1060;
	// begin inline asm
	{  cvt.f32.f16 %f836, %rs64;}

	// end inline asm
	// begin inline asm
	{  cvt.f32.f16 %f837, %rs65;}

	// end inline asm
	fma.rn.f32 	%f1062, %f836, %f837, %f1061;
	// begin inline asm
	{  cvt.f32.f16 %f838, %rs66;}

	// end inline asm
	// begin inline asm
	{  cvt.f32.f16 %f839, %rs67;}

	// end inline asm
	fma.rn.f32 	%f1063, %f838, %f839, %f1062;
	ld.shared.v4.b32 	{%r88, %r89, %r90, %r91}, [%r55+24640];
	mov.b32 	{%rs80, %rs82}, %r91;
	mov.b32 	{%rs76, %rs78}, %r90;
	mov.b32 	{%rs72, %rs74}, %r89;
	mov.b32 	{%rs68, %rs70}, %r88;
	// begin inline asm
	{  cvt.f32.f16 %f840, %rs68;}

	// end inline asm
	ld.shared.v4.b32 	{%r92, %r93, %r94, %r95}, [%r55+32832];
	mov.b32 	{%rs81, %rs83}, %r95;
	mov.b32 	{%rs77, %rs79}, %r94;
	mov.b32 	{%rs73, %rs75}, %r93;
	mov.b32 	{%rs69, %rs71}, %r92;
	// begin inline asm
	{  cvt.f32.f16 %f841, %rs69;}

	// end inline asm
	fma.rn.f32 	%f1064, %f840, %f841, %f1063;
	// begin inline asm
	{  cvt.f32.f16 %f842, %rs70;}

	// end inline asm
	// begin inline asm
	{  cvt.f32.f16 %f843, %rs71;}

	// end inline asm
	fma.rn.f32 	%f1065, %f842, %f843, %f1064;
	// begin inline asm
	{  cvt.f32.f16 %f844, %rs72;}

	// end inline asm
	// begin inline asm
	{  cvt.f32.f16 %f845, %rs73;}

	// end inline asm
	fma.rn.f32 	%f1066, %f844, %f845, %f1065;
	// begin inline asm
	{  cvt.f32.f16 %f846, %rs74;}

	// end inline asm
	// begin inline asm
	{  cvt.f32.f16 %f847, %rs75;}

	// end inline asm
	fma.rn.f32 	%f1067, %f846, %f847, %f1066;
	// begin inline asm
	{  cvt.f32.f16 %f848, %rs76;}

	// end inline asm
	// begin inline asm
	{  cvt.f32.f16 %f849, %rs77;}

	// end inline asm
	fma.rn.f32 	%f1068, %f848, %f849, %f1067;
	// begin inline asm
	{  cvt.f32.f16 %f850, %rs78;}

	// end inline asm
	// begin inline asm
	{  cvt.f32.f16 %f851, %rs79;}

	// end inline asm
	fma.rn.f32 	%f1069, %f850, %f851, %f1068;
	// begin inline asm
	{  cvt.f32.f16 %f852, %rs80;}

	// end inline asm
	// begin inline asm
	{  cvt.f32.f16 %f853, %rs81;}

	// end inline asm
	fma.rn.f32 	%f1070, %f852, %f853, %f1069;
	// begin inline asm
	{  cvt.f32.f16 %f854, %rs82;}

	// end inline asm
	// begin inline asm
	{  cvt.f32.f16 %f855, %rs83;}

	// end inline asm
	fma.rn.f32 	%f1071, %f854, %f855, %f1070;
	ld.shared.v4.b32 	{%r96, %r97, %r98, %r99}, [%r55+24656];
	mov.b32 	{%rs96, %rs98}, %r99;
	mov.b32 	{%rs92, %rs94}, %r98;
	mov.b32 	{%rs88, %rs90}, %r97;
	mov.b32 	{%rs84, %rs86}, %r96;
	// begin inline asm
	{  cvt.f32.f16 %f856, %rs84;}

	// end inline asm
	ld.shared.v4.b32 	{%r100, %r101, %r102, %r103}, [%r55+32848];
	mov.b32 	{%rs97, %rs99}, %r103;
	mov.b32 	{%rs93, %rs95}, %r102;
	mov.b32 	{%rs89, %rs91}, %r101;
	mov.b32 	{%rs85, %rs87}, %r100;
	// begin inline asm
	{  cvt.f32.f16 %f857, %rs85;}

	// end inline asm
	fma.rn.f32 	%f1072, %f856, %f857, %f1071;
	// begin inline asm
	{  cvt.f32.f16 %f858, %rs86;}

	// end inline asm
	// begin inline asm
	{  cvt.f32.f16 %f859, %rs87;}

	// end inline asm
	fma.rn.f32 	%f1073, %f858, %f859, %f1072;
	// begin inline asm
	{  cvt.f32.f16 %f860, %rs88;}

	// end inline asm
	// begin inline asm
	{  cvt.f32.f16 %f861, %rs89;}

	// end inline asm
	fma.rn.f32 	%f1074, %f860, %f861, %f1073;
	// begin inline asm
	{  cvt.f32.f16 %f862, %rs90;}

	// end inline asm
	// begin inline asm
	{  cvt.f32.f16 %f863, %rs91;}

	// end inline asm
	fma.rn.f32 	%f1075, %f862, %f863, %f1074;
	// begin inline asm
	{  cvt.f32.f16 %f864, %rs92;}

	// end inline asm
	// begin inline asm
	{  cvt.f32.f16 %f865, %rs93;}

	// end inline asm
	fma.rn.f32 	%f1076, %f864, %f865, %f1075;
	// begin inline asm
	{  cvt.f32.f16 %f866, %rs94;}

	// end inline asm
	// begin inline asm
	{  cvt.f32.f16 %f867, %rs95;}

	// end inline asm
	fma.rn.f32 	%f1077, %f866, %f867, %f1076;
	// begin inline asm
	{  cvt.f32.f16 %f868, %rs96;}

	// end inline asm
	// begin inline asm
	{  cvt.f32.f16 %f869, %rs97;}

	// end inline asm
	fma.rn.f32 	%f1078, %f868, %f869, %f1077;
	// begin inline asm
	{  cvt.f32.f16 %f870, %rs98;}

	// end inline asm
	// begin inline asm
	{  cvt.f32.f16 %f871, %rs99;}

	// end inline asm
	fma.rn.f32 	%f1079, %f870, %f871, %f1078;
	ld.shared.v4.b32 	{%r104, %r105, %r106, %r107}, [%r55+24672];
	mov.b32 	{%rs112, %rs114}, %r107;
	mov.b32 	{%rs108, %rs110}, %r106;
	mov.b32 	{%rs104, %rs106}, %r105;
	mov.b32 	{%rs100, %rs102}, %r104;
	// begin inline asm
	{  cvt.f32.f16 %f872, %rs100;}

	// end inline asm
	ld.shared.v4.b32 	{%r108, %r109, %r110, %r111}, [%r55+32864];
	mov.b32 	{%rs113, %rs115}, %r111;
	mov.b32 	{%rs109, %rs111}, %r110;
	mov.b32 	{%rs105, %rs107}, %r109;
	mov.b32 	{%rs101, %rs103}, %r108;
	// begin inline asm
	{  cvt.f32.f16 %f873, %rs101;}

	// end inline asm
	fma.rn.f32 	%f1080, %f872, %f873, %f1079;
	// begin inline asm
	{  cvt.f32.f16 %f874, %rs102;}

	// end inline asm
	// begin inline asm
	{  cvt.f32.f16 %f875, %rs103;}

	// end inline asm
	fma.rn.f32 	%f1081, %f874, %f875, %f1080;
	// begin inline asm
	{  cvt.f32.f16 %f876, %rs104;}

	// end inline asm
	// begin inline asm
	{  cvt.f32.f16 %f877, %rs105;}

	// end inline asm
	fma.rn.f32 	%f1082, %f876, %f877, %f1081;
	// begin inline asm
	{  cvt.f32.f16 %f878, %rs106;}

	// end inline asm
	// begin inline asm
	{  cvt.f32.f16 %f879, %rs107;}

	// end inline asm
	fma.rn.f32 	%f1083, %f878, %f879, %f1082;
	// begin inline asm
	{  cvt.f32.f16 %f880, %rs108;}

	// end inline asm
	// begin inline asm
	{  cvt.f32.f16 %f881, %rs109;}

	// end inline asm
	fma.rn.f32 	%f1084, %f880, %f881, %f1083;
	// begin inline asm
	{  cvt.f32.f16 %f882, %rs110;}

	// end inline asm
	// begin inline asm
	{  cvt.f32.f16 %f883, %rs111;}

	// end inline asm
	fma.rn.f32 	%f1085, %f882, %f883, %f1084;
	// begin inline asm
	{  cvt.f32.f16 %f884, %rs112;}

	// end inline asm
	// begin inline asm
	{  cvt.f32.f16 %f885, %rs113;}

	// end inline asm
	fma.rn.f32 	%f1086, %f884, %f885, %f1085;
	// begin inline asm
	{  cvt.f32.f16 %f886, %rs114;}

	// end inline asm
	// begin inline asm
	{  cvt.f32.f16 %f887, %rs115;}

	// end inline asm
	fma.rn.f32 	%f1087, %f886, %f887, %f1086;
	ld.shared.v4.b32 	{%r112, %r113, %r114, %r115}, [%r55+24688];
	mov.b32 	{%rs128, %rs130}, %r115;
	mov.b32 	{%rs124, %rs126}, %r114;
	mov.b32 	{%rs120, %rs122}, %r113;
	mov.b32 	{%rs116, %rs118}, %r112;
	// begin inline asm
	{  cvt.f32.f16 %f888, %rs116;}

	// end inline asm
	ld.shared.v4.b32 	{%r116, %r117, %r118, %r119}, [%r55+32880];
	mov.b32 	{%rs129, %rs131}, %r119;
	mov.b32 	{%rs125, %rs127}, %r118;
	mov.b32 	{%rs121, %rs123}, %r117;
	mov.b32 	{%rs117, %rs119}, %r116;
	// begin inline asm
	{  cvt.f32.f16 %f889, %rs117;}

	// end inline asm
	fma.rn.f32 	%f1088, %f888, %f889, %f1087;
	// begin inline asm
	{  cvt.f32.f16 %f890, %rs118;}

	// end inline asm
	// begin inline asm
	{  cvt.f32.f16 %f891, %rs119;}

	// end inline asm
	fma.rn.f32 	%f1089, %f890, %f891, %f1088;
	// begin inline asm
	{  cvt.f32.f16 %f892, %rs120;}

	// end inline asm
	// begin inline asm
	{  cvt.f32.f16 %f893, %rs121;}

	// end inline asm
	fma.rn.f32 	%f1090, %f892, %f893, %f1089;
	// begin inline asm
	{  cvt.f32.f16 %f894, %rs122;}

	// end inline asm
	// begin inline asm
	{  cvt.f32.f16 %f895, %rs123;}

	// end inline asm
	fma.rn.f32 	%f1091, %f894, %f895, %f1090;
	// begin inline asm
	{  cvt.f32.f16 %f896, %rs124;}

	// end inline asm
	// begin inline asm
	{  cvt.f32.f16 %f897, %rs125;}

	// end inline asm
	fma.rn.f32 	%f1092, %f896, %f897, %f1091;
	// begin inline asm
	{  cvt.f32.f16 %f898, %rs126;}

	// end inline asm
	// begin inline asm
	{  cvt.f32.f16 %f899, %rs127;}

	// end inline asm
	fma.rn.f32 	%f1093, %f898, %f899, %f1092;
	// begin inline asm
	{  cvt.f32.f16 %f900, %rs128;}

	// end inline asm
	// begin inline asm
	{  cvt.f32.f16 %f901, %rs129;}

	// end inline asm
	fma.rn.f32 	%f1094, %f900, %f901, %f1093;
	// begin inline asm
	{  cvt.f32.f16 %f902, %rs130;}

	// end inline asm
	// begin inline asm
	{  cvt.f32.f16 %f903, %rs131;}

	// end inline asm
	fma.rn.f32 	%f1095, %f902, %f903, %f1094;
	ld.shared.v4.b32 	{%r120, %r121, %r122, %r123}, [%r55+24704];
	mov.b32 	{%rs144, %rs146}, %r123;
	mov.b32 	{%rs140, %rs142}, %r122;
	mov.b32 	{%rs136, %rs138}, %r121;
	mov.b32 	{%rs132, %rs134}, %r120;
	// begin inline asm
	{  cvt.f32.f16 %f904, %rs132;}

	// end inline asm
	ld.shared.v4.b32 	{%r124, %r125, %r126, %r127}, [%r55+32896];
	mov.b32 	{%rs145, %rs147}, %r127;
	mov.b32 	{%rs141, %rs143}, %r126;
	mov.b32 	{%rs137, %rs139}, %r125;
	mov.b32 	{%rs133, %rs135}, %r124;
	// begin inline asm
	{  cvt.f32.f16 %f905, %rs133;}

	// end inline asm
	fma.rn.f32 	%f1096, %f904, %f905, %f1095;
	// begin inline asm
	{  cvt.f32.f16 %f906, %rs134;}

	// end inline asm
	// begin inline asm
	{  cvt.f32.f16 %f907, %rs135;}

	// end inline asm
	fma.rn.f32 	%f1097, %f906, %f907, %f1096;
	// begin inline asm
	{  cvt.f32.f16 %f908, %rs136;}

	// end inline asm
	// begin inline asm
	{  cvt.f32.f16 %f909, %rs137;}

	// end inline asm
	fma.rn.f32 	%f1098, %f908, %f909, %f1097;
	// begin inline asm
	{  cvt.f32.f16 %f910, %rs138;}

	// end inline asm
	// begin inline asm
	{  cvt.f32.f16 %f911, %rs139;}

	// end inline asm
	fma.rn.f32 	%f1099, %f910, %f911, %f1098;
	// begin inline asm
	{  cvt.f32.f16 %f912, %rs140;}

	// end inline asm
	// begin inline asm
	{  cvt.f32.f16 %f913, %rs141;}

	// end inline asm
	fma.rn.f32 	%f1100, %f912, %f913, %f1099;
	// begin inline asm
	{  cvt.f32.f16 %f914, %rs142;}

	// end inline asm
	// begin inline asm
	{  cvt.f32.f16 %f915, %rs143;}

	// end inline asm
	fma.rn.f32 	%f1101, %f914, %f915, %f1100;
	// begin inline asm
	{  cvt.f32.f16 %f916, %rs144;}

	// end inline asm
	// begin inline asm
	{  cvt.f32.f16 %f917, %rs145;}

	// end inline asm
	fma.rn.f32 	%f1102, %f916, %f917, %f1101;
	// begin inline asm
	{  cvt.f32.f16 %f918, %rs146;}

	// end inline asm
	// begin inline asm
	{  cvt.f32.f16 %f919, %rs147;}

	// end inline asm
	fma.rn.f32 	%f1103, %f918, %f919, %f1102;
	ld.shared.v4.b32 	{%r128, %r129, %r130, %r131}, [%r55+24720];
	mov.b32 	{%rs160, %rs162}, %r131;
	mov.b32 	{%rs156, %rs158}, %r130;
	mov.b32 	{%rs152, %rs154}, %r129;
	mov.b32 	{%rs148, %rs150}, %r128;
	// begin inline asm
	{  cvt.f32.f16 %f920, %rs148;}

	// end inline asm
	ld.shared.v4.b32 	{%r132, %r133, %r134, %r135}, [%r55+32912];
	mov.b32 	{%rs161, %rs163}, %r135;
	mov.b32 	{%rs157, %rs159}, %r134;
	mov.b32 	{%rs153, %rs155}, %r133;
	mov.b32 	{%rs149, %rs151}, %r132;
	// begin inline asm
	{  cvt.f32.f16 %f921, %rs149;}

	// end inline asm
	fma.rn.f32 	%f1104, %f920, %f921, %f1103;
	// begin inline asm
	{  cvt.f32.f16 %f922, %rs150;}

	// end inline asm
	// begin inline asm
	{  cvt.f32.f16 %f923, %rs151;}

	// end inline asm
	fma.rn.f32 	%f1105, %f922, %f923, %f1104;
	// begin inline asm
	{  cvt.f32.f16 %f924, %rs152;}

	// end inline asm
	// begin inline asm
	{  cvt.f32.f16 %f925, %rs153;}

	// end inline asm
	fma.rn.f32 	%f1106, %f924, %f925, %f1105;
	// begin inline asm
	{  cvt.f32.f16 %f926, %rs154;}

	// end inline asm
	// begin inline asm
	{  cvt.f32.f16 %f927, %rs155;}

	// end inline asm
	fma.rn.f32 	%f1107, %f926, %f927, %f1106;
	// begin inline asm
	{  cvt.f32.f16 %f928, %rs156;}

	// end inline asm
	// begin inline asm
	{  cvt.f32.f16 %f929, %rs157;}

	// end inline asm
	fma.rn.f32 	%f1108, %f928, %f929, %f1107;
	// begin inline asm
	{  cvt.f32.f16 %f930, %rs158;}

	// end inline asm
	// begin inline asm
	{  cvt.f32.f16 %f931, %rs159;}

	// end inline asm
	fma.rn.f32 	%f1109, %f930, %f931, %f1108;
	// begin inline asm
	{  cvt.f32.f16 %f932, %rs160;}

	// end inline asm
	// begin inline asm
	{  cvt.f32.f16 %f933, %rs161;}

	// end inline asm
	fma.rn.f32 	%f1110, %f932, %f933, %f1109;
	// begin inline asm
	{  cvt.f32.f16 %f934, %rs162;}

	// end inline asm
	// begin inline asm
	{  cvt.f32.f16 %f935, %rs163;}

	// end inline asm
	fma.rn.f32 	%f1111, %f934, %f935, %f1110;
	ld.shared.v4.b32 	{%r136, %r137, %r138, %r139}, [%r55+24736];
	mov.b32 	{%rs176, %rs178}, %r139;
	mov.b32 	{%rs172, %rs174}, %r138;
	mov.b32 	{%rs168, %rs170}, %r137;
	mov.b32 	{%rs164, %rs166}, %r136;
	// begin inline asm
	{  cvt.f32.f16 %f936, %rs164;}

	// end inline asm
	ld.shared.v4.b32 	{%r140, %r141, %r142, %r143}, [%r55+32928];
	mov.b32 	{%rs177, %rs179}, %r143;
	mov.b32 	{%rs173, %rs175}, %r142;
	mov.b32 	{%rs169, %rs171}, %r141;
	mov.b32 	{%rs165, %rs167}, %r140;
	// begin inline asm
	{  cvt.f32.f16 %f937, %rs165;}

	// end inline asm
	fma.rn.f32 	%f1112, %f936, %f937, %f1111;
	// begin inline asm
	{  cvt.f32.f16 %f938, %rs166;}

	// end inline asm
	// begin inline asm
	{  cvt.f32.f16 %f939, %rs167;}

	// end inline asm
	fma.rn.f32 	%f1113, %f938, %f939, %f1112;
	// begin inline asm
	{  cvt.f32.f16 %f940, %rs168;}

	// end inline asm
	// begin inline asm
	{  cvt.f32.f16 %f941, %rs169;}

	// end inline asm
	fma.rn.f32 	%f1114, %f940, %f941, %f1113;
	// begin inline asm
	{  cvt.f32.f16 %f942, %rs170;}

	// end inline asm
	// begin inline asm
	{  cvt.f32.f16 %f943, %rs171;}

	// end inline asm
	fma.rn.f32 	%f1115, %f942, %f943, %f1114;
	// begin inline asm
	{  cvt.f32.f16 %f944, %rs172;}

	// end inline asm
	// begin inline asm
	{  cvt.f32.f16 %f945, %rs173;}

	// end inline asm
	fma.rn.f32 	%f1116, %f944, %f945, %f1115;
	// begin inline asm
	{  cvt.f32.f16 %f946, %rs174;}

	// end inline asm
	// begin inline asm
	{  cvt.f32.f16 %f947, %rs175;}

	// end inline asm
	fma.rn.f32 	%f1117, %f946, %f947, %f1116;
	// begin inline asm
	{  cvt.f32.f16 %f948, %rs176;}

	// end inline asm
	// begin inline asm
	{  cvt.f32.f16 %f949, %rs177;}

	// end inline asm
	fma.rn.f32 	%f1118, %f948, %f949, %f1117;
	// begin inline asm
	{  cvt.f32.f16 %f950, %rs178;}

	// end inline asm
	// begin inline asm
	{  cvt.f32.f16 %f951, %rs179;}

	// end inline asm
	fma.rn.f32 	%f1119, %f950, %f951, %f1118;
	ld.shared.v4.b32 	{%r144, %r145, %r146, %r147}, [%r55+24752];
	mov.b32 	{%rs192, %rs194}, %r147;
	mov.b32 	{%rs188, %rs190}, %r146;
	mov.b32 	{%rs184, %rs186}, %r145;
	mov.b32 	{%rs180, %rs182}, %r144;
	// begin inline asm
	{  cvt.f32.f16 %f952, %rs180;}

	// end inline asm
	ld.shared.v4.b32 	{%r148, %r149, %r150, %r151}, [%r55+32944];
	mov.b32 	{%rs193, %rs195}, %r151;
	mov.b32 	{%rs189, %rs191}, %r150;
	mov.b32 	{%rs185, %rs187}, %r149;
	mov.b32 	{%rs181, %rs183}, %r148;
	// begin inline asm
	{  cvt.f32.f16 %f953, %rs181;}

	// end inline asm
	fma.rn.f32 	%f1120, %f952, %f953, %f1119;
	// begin inline asm
	{  cvt.f32.f16 %f954, %rs182;}

	// end inline asm
	// begin inline asm
	{  cvt.f32.f16 %f955, %rs183;}

	// end inline asm
	fma.rn.f32 	%f1121, %f954, %f955, %f1120;
	// begin inline asm
	{  cvt.f32.f16 %f956, %rs184;}

	// end inline asm
	// begin inline asm
	{  cvt.f32.f16 %f957, %rs185;}

	// end inline asm
	fma.rn.f32 	%f1122, %f956, %f957, %f1121;
	// begin inline asm
	{  cvt.f32.f16 %f958, %rs186;}

	// end inline asm
	// begin inline asm
	{  cvt.f32.f16 %f959, %rs187;}

	// end inline asm
	fma.rn.f32 	%f1123, %f958, %f959, %f1122;
	// begin inline asm
	{  cvt.f32.f16 %f960, %rs188;}

	// end inline asm
	// begin inline asm
	{  cvt.f32.f16 %f961, %rs189;}

	// end inline asm
	fma.rn.f32 	%f1124, %f960, %f961, %f1123;
	// begin inline asm
	{  cvt.f32.f16 %f962, %rs190;}

	// end inline asm
	// begin inline asm
	{  cvt.f32.f16 %f963, %rs191;}

	// end inline asm
	fma.rn.f32 	%f1125, %f962, %f963, %f1124;
	// begin inline asm
	{  cvt.f32.f16 %f964, %rs192;}

	// end inline asm
	// begin inline asm
	{  cvt.f32.f16 %f965, %rs193;}

	// end inline asm
	fma.rn.f32 	%f1126, %f964, %f965, %f1125;
	// begin inline asm
	{  cvt.f32.f16 %f966, %rs194;}

	// end inline asm
	// begin inline asm
	{  cvt.f32.f16 %f967, %rs195;}

	// end inline asm
	fma.rn.f32 	%f1127, %f966, %f967, %f1126;
	ld.shared.v4.b32 	{%r152, %r153, %r154, %r155}, [%r55+24768];
	mov.b32 	{%rs208, %rs210}, %r155;
	mov.b32 	{%rs204, %rs206}, %r154;
	mov.b32 	{%rs200, %rs202}, %r153;
	mov.b32 	{%rs196, %rs198}, %r152;
	// begin inline asm
	{  cvt.f32.f16 %f968, %rs196;}

	// end inline asm
	ld.shared.v4.b32 	{%r156, %r157, %r158, %r159}, [%r55+32960];
	mov.b32 	{%rs209, %rs211}, %r159;
	mov.b32 	{%rs205, %rs207}, %r158;
	mov.b32 	{%rs201, %rs203}, %r157;
	mov.b32 	{%rs197, %rs199}, %r156;
	// begin inline asm
	{  cvt.f32.f16 %f969, %rs197;}

	// end inline asm
	fma.rn.f32 	%f1128, %f968, %f969, %f1127;
	// begin inline asm
	{  cvt.f32.f16 %f970, %rs198;}

	// end inline asm
	// begin inline asm
	{  cvt.f32.f16 %f971, %rs199;}

	// end inline asm
	fma.rn.f32 	%f1129, %f970, %f971, %f1128;
	// begin inline asm
	{  cvt.f32.f16 %f972, %rs200;}

	// end inline asm
	// begin inline asm
	{  cvt.f32.f16 %f973, %rs201;}

	// end inline asm
	fma.rn.f32 	%f1130, %f972, %f973, %f1129;
	// begin inline asm
	{  cvt.f32.f16 %f974, %rs202;}

	// end inline asm
	// begin inline asm
	{  cvt.f32.f16 %f975, %rs203;}

	// end inline asm
	fma.rn.f32 	%f1131, %f974, %f975, %f1130;
	// begin inline asm
	{  cvt.f32.f16 %f976, %rs204;}

	// end inline asm
	// begin inline asm
	{  cvt.f32.f16 %f977, %rs205;}

	// end inline asm
	fma.rn.f32 	%f1132, %f976, %f977, %f1131;
	// begin inline asm
	{  cvt.f32.f16 %f978, %rs206;}

	// end inline asm
	// begin inline asm
	{  cvt.f32.f16 %f979, %rs207;}

	// end inline asm
	fma.rn.f32 	%f1133, %f978, %f979, %f1132;
	// begin inline asm
	{  cvt.f32.f16 %f980, %rs208;}

	// end inline asm
	// begin inline asm
	{  cvt.f32.f16 %f981, %rs209;}

	// end inline asm
	fma.rn.f32 	%f1134, %f980, %f981, %f1133;
	// begin inline asm
	{  cvt.f32.f16 %f982, %rs210;}

	// end inline asm
	// begin inline asm
	{  cvt.f32.f16 %f983, %rs211;}

	// end inline asm
	fma.rn.f32 	%f1135, %f982, %f983, %f1134;
	ld.shared.v4.b32 	{%r160, %r161, %r162, %r163}, [%r55+24784];
	mov.b32 	{%rs224, %rs226}, %r163;
	mov.b32 	{%rs220, %rs222}, %r162;
	mov.b32 	{%rs216, %rs218}, %r161;
	mov.b32 	{%rs212, %rs214}, %r160;
	// begin inline asm
	{  cvt.f32.f16 %f984, %rs212;}

	// end inline asm
	ld.shared.v4.b32 	{%r164, %r165, %r166, %r167}, [%r55+32976];
	mov.b32 	{%rs225, %rs227}, %r167;
	mov.b32 	{%rs221, %rs223}, %r166;
	mov.b32 	{%rs217, %rs219}, %r165;
	mov.b32 	{%rs213, %rs215}, %r164;
	// begin inline asm
	{  cvt.f32.f16 %f985, %rs213;}

	// end inline asm
	fma.rn.f32 	%f1136, %f984, %f985, %f1135;
	// begin inline asm
	{  cvt.f32.f16 %f986, %rs214;}

	// end inline asm
	// begin inline asm
	{  cvt.f32.f16 %f987, %rs215;}

	// end inline asm
	fma.rn.f32 	%f1137, %f986, %f987, %f1136;
	// begin inline asm
	{  cvt.f32.f16 %f988, %rs216;}

	// end inline asm
	// begin inline asm
	{  cvt.f32.f16 %f989, %rs217;}

	// end inline asm
	fma.rn.f32 	%f1138, %f988, %f989, %f1137;
	// begin inline asm
	{  cvt.f32.f16 %f990, %rs218;}

	// end inline asm
	// begin inline asm
	{  cvt.f32.f16 %f991, %rs219;}

	// end inline asm
	fma.rn.f32 	%f1139, %f990, %f991, %f1138;
	// begin inline asm
	{  cvt.f32.f16 %f992, %rs220;}

	// end inline asm
	// begin inline asm
	{  cvt.f32.f16 %f993, %rs221;}

	// end inline asm
	fma.rn.f32 	%f1140, %f992, %f993, %f1139;
	// begin inline asm
	{  cvt.f32.f16 %f994, %rs222;}

	// end inline asm
	// begin inline asm
	{  cvt.f32.f16 %f995, %rs223;}

	// end inline asm
	fma.rn.f32 	%f1141, %f994, %f995, %f1140;
	// begin inline asm
	{  cvt.f32.f16 %f996, %rs224;}

	// end inline asm
	// begin inline asm
	{  cvt.f32.f16 %f997, %rs225;}

	// end inline asm
	fma.rn.f32 	%f1142, %f996, %f997, %f1141;
	// begin inline asm
	{  cvt.f32.f16 %f998, %rs226;}

	// end inline asm
	// begin inline asm
	{  cvt.f32.f16 %f999, %rs227;}

	// end inline asm
	fma.rn.f32 	%f1143, %f998, %f999, %f1142;
	ld.shared.v4.b32 	{%r168, %r169, %r170, %r171}, [%r55+24800];
	mov.b32 	{%rs240, %rs242}, %r171;
	mov.b32 	{%rs236, %rs238}, %r170;
	mov.b32 	{%rs232, %rs234}, %r169;
	mov.b32 	{%rs228, %rs230}, %r168;
	// begin inline asm
	{  cvt.f32.f16 %f1000, %rs228;}

	// end inline asm
	ld.shared.v4.b32 	{%r172, %r173, %r174, %r175}, [%r55+32992];
	mov.b32 	{%rs241, %rs243}, %r175;
	mov.b32 	{%rs237, %rs239}, %r174;
	mov.b32 	{%rs233, %rs235}, %r173;
	mov.b32 	{%rs229, %rs231}, %r172;
	// begin inline asm
	{  cvt.f32.f16 %f1001, %rs229;}

	// end inline asm
	fma.rn.f32 	%f1144, %f1000, %f1001, %f1143;
	// begin inline asm
	{  cvt.f32.f16 %f1002, %rs230;}

	// end inline asm
	// begin inline asm
	{  cvt.f32.f16 %f1003, %rs231;}

	// end inline asm
	fma.rn.f32 	%f1145, %f1002, %f1003, %f1144;
	// begin inline asm
	{  cvt.f32.f16 %f1004, %rs232;}

	// end inline asm
	// begin inline asm
	{  cvt.f32.f16 %f1005, %rs233;}

	// end inline asm
	fma.rn.f32 	%f1146, %f1004, %f1005, %f1145;
	// begin inline asm
	{  cvt.f32.f16 %f1006, %rs234;}

	// end inline asm
	// begin inline asm
	{  cvt.f32.f16 %f1007, %rs235;}

	// end inline asm
	fma.rn.f32 	%f1147, %f1006, %f1007, %f1146;
	// begin inline asm
	{  cvt.f32.f16 %f1008, %rs236;}

	// end inline asm
	// begin inline asm
	{  cvt.f32.f16 %f1009, %rs237;}

	// end inline asm
	fma.rn.f32 	%f1148, %f1008, %f1009, %f1147;
	// begin inline asm
	{  cvt.f32.f16 %f1010, %rs238;}

	// end inline asm
	// begin inline asm
	{  cvt.f32.f16 %f1011, %rs239;}

	// end inline asm
	fma.rn.f32 	%f1149, %f1010, %f1011, %f1148;
	// begin inline asm
	{  cvt.f32.f16 %f1012, %rs240;}

	// end inline asm
	// begin inline asm
	{  cvt.f32.f16 %f1013, %rs241;}

	// end inline asm
	fma.rn.f32 	%f1150, %f1012, %f1013, %f1149;
	// begin inline asm
	{  cvt.f32.f16 %f1014, %rs242;}

	// end inline asm
	// begin inline asm
	{  cvt.f32.f16 %f1015, %rs243;}

	// end inline asm
	fma.rn.f32 	%f1151, %f1014, %f1015, %f1150;
	ld.shared.v4.b32 	{%r176, %r177, %r178, %r179}, [%r55+24816];
	mov.b32 	{%rs256, %rs258}, %r179;
	mov.b32 	{%rs252, %rs254}, %r178;
	mov.b32 	{%rs248, %rs250}, %r177;
	mov.b32 	{%rs244, %rs246}, %r176;
	// begin inline asm
	{  cvt.f32.f16 %f1016, %rs244;}

	// end inline asm
	ld.shared.v4.b32 	{%r180, %r181, %r182, %r183}, [%r55+33008];
	mov.b32 	{%rs257, %rs259}, %r183;
	mov.b32 	{%rs253, %rs255}, %r182;
	mov.b32 	{%rs249, %rs251}, %r181;
	mov.b32 	{%rs245, %rs247}, %r180;
	// begin inline asm
	{  cvt.f32.f16 %f1017, %rs245;}

	// end inline asm
	fma.rn.f32 	%f1152, %f1016, %f1017, %f1151;
	// begin inline asm
	{  cvt.f32.f16 %f1018, %rs246;}

	// end inline asm
	// begin inline asm
	{  cvt.f32.f16 %f1019, %rs247;}

	// end inline asm
	fma.rn.f32 	%f1153, %f1018, %f1019, %f1152;
	// begin inline asm
	{  cvt.f32.f16 %f1020, %rs248;}

	// end inline asm
	// begin inline asm
	{  cvt.f32.f16 %f1021, %rs249;}

	// end inline asm
	fma.rn.f32 	%f1154, %f1020, %f1021, %f1153;
	// begin inline asm
	{  cvt.f32.f16 %f1022, %rs250;}

	// end inline asm
	// begin inline asm
	{  cvt.f32.f16 %f1023, %rs251;}

	// end inline asm
	fma.rn.f32 	%f1155, %f1022, %f1023, %f1154;
	// begin inline asm
	{  cvt.f32.f16 %f1024, %rs252;}

	// end inline asm
	// begin inline asm
	{  cvt.f32.f16 %f1025, %rs253;}

	// end inline asm
	fma.rn.f32 	%f1156, %f1024, %f1025, %f1155;
	// begin inline asm
	{  cvt.f32.f16 %f1026, %rs254;}

	// end inline asm
	// begin inline asm
	{  cvt.f32.f16 %f1027, %rs255;}

	// end inline asm
	fma.rn.f32 	%f1157, %f1026, %f1027, %f1156;
	// begin inline asm
	{  cvt.f32.f16 %f1028, %rs256;}

	// end inline asm
	// begin inline asm
	{  cvt.f32.f16 %f1029, %rs257;}

	// end inline asm
	fma.rn.f32 	%f1158, %f1028, %f1029, %f1157;
	// begin inline asm
	{  cvt.f32.f16 %f1030, %rs258;}

	// end inline asm
	// begin inline asm
	{  cvt.f32.f16 %f1031, %rs259;}

	// end inline asm
	fma.rn.f32 	%f2577, %f1030, %f1031, %f1158;
$L__BB9_7:
	ld.param.u32 	%r491, [paged_flash_attention_bwd_128_fp16_small_param_13];
	setp.lt.s32 	%p5, %r491, 1;
	mov.f32 	%f2834, 0f00000000;
	mov.f32 	%f2835, %f2834;
	mov.f32 	%f2836, %f2834;
	mov.f32 	%f2837, %f2834;
	mov.f32 	%f2838, %f2834;
	mov.f32 	%f2839, %f2834;
	mov.f32 	%f2840, %f2834;
	mov.f32 	%f2841, %f2834;
	mov.f32 	%f2842, %f2834;
	mov.f32 	%f2843, %f2834;
	mov.f32 	%f2844, %f2834;
	mov.f32 	%f2845, %f2834;
	mov.f32 	%f2846, %f2834;
	mov.f32 	%f2847, %f2834;
	mov.f32 	%f2848, %f2834;
	mov.f32 	%f2849, %f2834;
	mov.f32 	%f2850, %f2834;
	mov.f32 	%f2851, %f2834;
	mov.f32 	%f2852, %f2834;
	mov.f32 	%f2853, %f2834;
	mov.f32 	%f2854, %f2834;
	mov.f32 	%f2855, %f2834;
	mov.f32 	%f2856, %f2834;
	mov.f32 	%f2857, %f2834;
	mov.f32 	%f2858, %f2834;
	mov.f32 	%f2859, %f2834;
	mov.f32 	%f2860, %f2834;
	mov.f32 	%f2861, %f2834;
	mov.f32 	%f2862, %f2834;
	mov.f32 	%f2863, %f2834;
	mov.f32 	%f2864, %f2834;
	mov.f32 	%f2865, %f2834;
	mov.f32 	%f2866, %f2834;
	mov.f32 	%f2867, %f2834;
	mov.f32 	%f2868, %f2834;
	mov.f32 	%f2869, %f2834;
	mov.f32 	%f2870, %f2834;
	mov.f32 	%f2871, %f2834;
	mov.f32 	%f2872, %f2834;
	mov.f32 	%f2873, %f2834;
	mov.f32 	%f2874, %f2834;
	mov.f32 	%f2875, %f2834;
	mov.f32 	%f2876, %f2834;
	mov.f32 	%f2877, %f2834;
	mov.f32 	%f2878, %f2834;
	mov.f32 	%f2879, %f2834;
	mov.f32 	%f2880, %f2834;
	mov.f32 	%f2881, %f2834;
	mov.f32 	%f2882, %f2834;
	mov.f32 	%f2883, %f2834;
	mov.f32 	%f2884, %f2834;
	mov.f32 	%f2885, %f2834;
	mov.f32 	%f2886, %f2834;
	mov.f32 	%f2887, %f2834;
	mov.f32 	%f2888, %f2834;
	mov.f32 	%f2889, %f2834;
	mov.f32 	%f2890, %f2834;
	mov.f32 	%f2891, %f2834;
	mov.f32 	%f2892, %f2834;
	mov.f32 	%f2893, %f2834;
	mov.f32 	%f2894, %f2834;
	mov.f32 	%f2895, %f2834;
	mov.f32 	%f2896, %f2834;
	mov.f32 	%f2897, %f2834;
	mov.f32 	%f2898, %f2834;
	mov.f32 	%f2899, %f2834;
	mov.f32 	%f2900, %f2834;
	mov.f32 	%f2901, %f2834;
	mov.f32 	%f2902, %f2834;
	mov.f32 	%f2903, %f2834;
	mov.f32 	%f2904, %f2834;
	mov.f32 	%f2905, %f2834;
	mov.f32 	%f2906, %f2834;
	mov.f32 	%f2907, %f2834;
	mov.f32 	%f2908, %f2834;
	mov.f32 	%f2909, %f2834;
	mov.f32 	%f2910, %f2834;
	mov.f32 	%f2911, %f2834;
	mov.f32 	%f2912, %f2834;
	mov.f32 	%f2913, %f2834;
	mov.f32 	%f2914, %f2834;
	mov.f32 	%f2915, %f2834;
	mov.f32 	%f2916, %f2834;
	mov.f32 	%f2917, %f2834;
	mov.f32 	%f2918, %f2834;
	mov.f32 	%f2919, %f2834;
	mov.f32 	%f2920, %f2834;
	mov.f32 	%f2921, %f2834;
	mov.f32 	%f2922, %f2834;
	mov.f32 	%f2923, %f2834;
	mov.f32 	%f2924, %f2834;
	mov.f32 	%f2925, %f2834;
	mov.f32 	%f2926, %f2834;
	mov.f32 	%f2927, %f2834;
	mov.f32 	%f2928, %f2834;
	mov.f32 	%f2929, %f2834;
	mov.f32 	%f2930, %f2834;
	mov.f32 	%f2931, %f2834;
	mov.f32 	%f2932, %f2834;
	mov.f32 	%f2933, %f2834;
	mov.f32 	%f2934, %f2834;
	mov.f32 	%f2935, %f2834;
	mov.f32 	%f2936, %f2834;
	mov.f32 	%f2937, %f2834;
	mov.f32 	%f2938, %f2834;
	mov.f32 	%f2939, %f2834;
	mov.f32 	%f2940, %f2834;
	mov.f32 	%f2941, %f2834;
	mov.f32 	%f2942, %f2834;
	mov.f32 	%f2943, %f2834;
	mov.f32 	%f2944, %f2834;
	mov.f32 	%f2945, %f2834;
	mov.f32 	%f2946, %f2834;
	mov.f32 	%f2947, %f2834;
	mov.f32 	%f2948, %f2834;
	mov.f32 	%f2949, %f2834;
	mov.f32 	%f2950, %f2834;
	mov.f32 	%f2951, %f2834;
	mov.f32 	%f2952, %f2834;
	mov.f32 	%f2953, %f2834;
	mov.f32 	%f2954, %f2834;
	mov.f32 	%f2955, %f2834;
	mov.f32 	%f2956, %f2834;
	mov.f32 	%f2957, %f2834;
	mov.f32 	%f2958, %f2834;
	mov.f32 	%f2959, %f2834;
	mov.f32 	%f2960, %f2834;
	mov.f32 	%f2961, %f2834;
	@%p5 bra 	$L__BB9_18;
	mul.lo.s32 	%r11, %r3, %r28;
	mov.b32 	%r498, 0;
	mov.f32 	%f2834, 0f00000000;
	mov.u32 	%r16, %tid.x;
$L__BB9_9:
	ld.param.u32 	%r492, [paged_flash_attention_bwd_128_fp16_small_param_13];
	shl.b32 	%r501, %r498, 5;
	add.s32 	%r185, %r501, 32;
	min.s32 	%r186, %r185, %r492;
	sub.s32 	%r14, %r186, %r501;
	shl.b32 	%r15, %r14, 7;
	setp.ge.s32 	%p6, %r16, %r15;
	@%p6 bra 	$L__BB9_12;
	mov.u32 	%r499, %r16;
$L__BB9_11:
	ld.param.u32 	%r494, [paged_flash_attention_bwd_128_fp16_small_param_15];
	ld.param.u64 	%rd302, [paged_flash_attention_bwd_128_fp16_small_param_6];
	ld.param.u64 	%rd301, [paged_flash_attention_bwd_128_fp16_small_param_2];
	ld.param.u64 	%rd300, [paged_flash_attention_bwd_128_fp16_small_param_1];
	shr.s32 	%r187, %r499, 31;
	shr.u32 	%r188, %r187, 25;
	add.s32 	%r189, %r499, %r188;
	and.b32  	%r190, %r189, -128;
	sub.s32 	%r191, %r499, %r190;
	shr.s32 	%r192, %r189, 7;
	add.s32 	%r193, %r192, %r501;
	div.s32 	%r194, %r193, %r494;
	mul.lo.s32 	%r195, %r194, %r494;
	sub.s32 	%r196, %r193, %r195;
	add.s32 	%r197, %r194, %r11;
	cvta.to.global.u64 	%rd27, %rd302;
	mul.wide.s32 	%rd28, %r197, 4;
	add.s64 	%rd29, %rd27, %rd28;
	ld.global.u32 	%r198, [%rd29];
	mul.lo.s32 	%r199, %r494, %r198;
	shl.b32 	%r200, %r199, 7;
	shl.b32 	%r201, %r196, 7;
	shl.b32 	%r202, %r499, 1;
	mov.u32 	%r203, smem_fp16;
	add.s32 	%r204, %r203, %r202;
	add.s32 	%r205, %r201, %r191;
	add.s32 	%r206, %r205, %r200;
	cvta.to.global.u64 	%rd30, %rd300;
	mul.wide.s32 	%rd31, %r206, 2;
	add.s64 	%rd32, %rd30, %rd31;
	ld.global.nc.u16 	%rs260, [%rd32];
	st.shared.u16 	[%r204+8192], %rs260;
	cvta.to.global.u64 	%rd33, %rd301;
	add.s64 	%rd34, %rd33, %rd31;
	ld.global.nc.u16 	%rs261, [%rd34];
	st.shared.u16 	[%r204+16384], %rs261;
	mov.u32 	%r207, %ntid.x;
	add.s32 	%r499, %r499, %r207;
	setp.lt.s32 	%p7, %r499, %r15;
	@%p7 bra 	$L__BB9_11;
$L__BB9_12:
	setp.ge.s32 	%p8, %r16, %r6;
	bar.sync 	0;
	setp.lt.s32 	%p9, %r14, 1;
	or.pred  	%p10, %p8, %p9;
	@%p10 bra 	$L__BB9_17;
	mov.u32 	%r210, smem_fp16;
	add.s32 	%r500, %r210, 8320;
	mov.b32 	%r502, 0;
$L__BB9_14:
	ld.param.u32 	%r496, [paged_flash_attention_bwd_128_fp16_small_param_17];
	setp.ne.s32 	%p11, %r496, 0;
	mov.u32 	%r211, %ctaid.y;
	shl.b32 	%r212, %r211, 5;
	mov.u32 	%r213, %tid.x;
	add.s32 	%r214, %r212, %r213;
	setp.lt.u32 	%p12, %r214, %r501;
	and.pred  	%p13, %p11, %p12;
	@%p13 bra 	$L__BB9_16;
	ld.param.f32 	%f2575, [paged_flash_attention_bwd_128_fp16_small_param_16];
	ld.param.u32 	%r495, [paged_flash_attention_bwd_128_fp16_small_param_15];
	ld.param.u64 	%rd306, [paged_flash_attention_bwd_128_fp16_small_param_9];
	ld.param.u64 	%rd305, [paged_flash_attention_bwd_128_fp16_small_param_8];
	ld.param.u64 	%rd303, [paged_flash_attention_bwd_128_fp16_small_param_6];
	mov.u32 	%r216, %tid.x;
	shl.b32 	%r217, %r216, 8;
	mov.u32 	%r218, smem_fp16;
	add.s32 	%r219, %r218, %r217;
	ld.shared.v4.b32 	{%r220, %r221, %r222, %r223}, [%r219];
	mov.b32 	{%rs274, %rs276}, %r223;
	mov.b32 	{%rs270, %rs272}, %r222;
	mov.b32 	{%rs266, %rs268}, %r221;
	mov.b32 	{%rs262, %rs264}, %r220;
	// begin inline asm
	{  cvt.f32.f16 %f1161, %rs262;}

	// end inline asm
	ld.shared.v4.b32 	{%r224, %r225, %r226, %r227}, [%r500+-128];
	mov.b32 	{%rs275, %rs277}, %r227;
	mov.b32 	{%rs271, %rs273}, %r226;
	mov.b32 	{%rs267, %rs269}, %r225;
	mov.b32 	{%rs263, %rs265}, %r224;
	// begin inline asm
	{  cvt.f32.f16 %f1162, %rs263;}

	// end inline asm
	fma.rn.f32 	%f2184, %f1161, %f1162, 0f00000000;
	// begin inline asm
	{  cvt.f32.f16 %f1163, %rs264;}

	// end inline asm
	// begin inline asm
	{  cvt.f32.f16 %f1164, %rs265;}

	// end inline asm
	fma.rn.f32 	%f2185, %f1163, %f1164, %f2184;
	// begin inline asm
	{  cvt.f32.f16 %f1165, %rs266;}

	// end inline asm
	// begin inline asm
	{  cvt.f32.f16 %f1166, %rs267;}

	// end inline asm
	fma.rn.f32 	%f2186, %f1165, %f1166, %f2185;
	// begin inline asm
	{  cvt.f32.f16 %f1167, %rs268;}

	// end inline asm
	// begin inline asm
	{  cvt.f32.f16 %f1168, %rs269;}

	// end inline asm
	fma.rn.f32 	%f2187, %f1167, %f1168, %f2186;
	// begin inline asm
	{  cvt.f32.f16 %f1169, %rs270;}

	// end inline asm
	// begin inline asm
	{  cvt.f32.f16 %f1170, %rs271;}

	// end inline asm
	fma.rn.f32 	%f2188, %f1169, %f1170, %f2187;
	// begin inline asm
	{  cvt.f32.f16 %f1171, %rs272;}

	// end inline asm
	// begin inline asm
	{  cvt.f32.f16 %f1172, %rs273;}

	// end inline asm
	fma.rn.f32 	%f2189, %f1171, %f1172, %f2188;
	// begin inline asm
	{  cvt.f32.f16 %f1173, %rs274;}

	// end inline asm
	// begin inline asm
	{  cvt.f32.f16 %f1174, %rs275;}

	// end inline asm
	fma.rn.f32 	%f2190, %f1173, %f1174, %f2189;
	// begin inline asm
	{  cvt.f32.f16 %f1175, %rs276;}

	// end inline asm
	// begin inline asm
	{  cvt.f32.f16 %f1176, %rs277;}

	// end inline asm
	fma.rn.f32 	%f2191, %f1175, %f1176, %f2190;
	ld.shared.v4.b32 	{%r228, %r229, %r230, %r231}, [%r219+16];
	mov.b32 	{%rs290, %rs292}, %r231;
	mov.b32 	{%rs286, %rs288}, %r230;
	mov.b32 	{%rs282, %rs284}, %r229;
	mov.b32 	{%rs278, %rs280}, %r228;
	// begin inline asm
	{  cvt.f32.f16 %f1177, %rs278;}

	// end inline asm
	ld.shared.v4.b32 	{%r232, %r233, %r234, %r235}, [%r500+-112];
	mov.b32 	{%rs291, %rs293}, %r235;
	mov.b32 	{%rs287, %rs289}, %r234;
	mov.b32 	{%rs283, %rs285}, %r233;
	mov.b32 	{%rs279, %rs281}, %r232;
	// begin inline asm
	{  cvt.f32.f16 %f1178, %rs279;}

	// end inline asm
	fma.rn.f32 	%f2192, %f1177, %f1178, %f2191;
	// begin inline asm
	{  cvt.f32.f16 %f1179, %rs280;}

	// end inline asm
	// begin inline asm
	{  cvt.f32.f16 %f1180, %rs281;}

	// end inline asm
	fma.rn.f32 	%f2193, %f1179, %f1180, %f2192;
	// begin inline asm
	{  cvt.f32.f16 %f1181, %rs282;}

	// end inline asm
	// begin inline asm
	{  cvt.f32.f16 %f1182, %rs283;}

	// end inline asm
	fma.rn.f32 	%f2194, %f1181, %f1182, %f2193;
	// begin inline asm
	{  cvt.f32.f16 %f1183, %rs284;}

	// end inline asm
	// begin inline asm
	{  cvt.f32.f16 %f1184, %rs285;}

	// end inline asm
	fma.rn.f32 	%f2195, %f1183, %f1184, %f2194;
	// begin inline asm
	{  cvt.f32.f16 %f1185, %rs286;}

	// end inline asm
	// begin inline asm
	{  cvt.f32.f16 %f1186, %rs287;}

	// end inline asm
	fma.rn.f32 	%f2196, %f1185, %f1186, %f2195;
	// begin inline asm
	{  cvt.f32.f16 %f1187, %rs288;}

	// end inline asm
	// begin inline asm
	{  cvt.f32.f16 %f1188, %rs289;}

	// end inline asm
	fma.rn.f32 	%f2197, %f1187, %f1188, %f2196;
	// begin inline asm
	{  cvt.f32.f16 %f1189, %rs290;}

	// end inline asm
	// begin inline asm
	{  cvt.f32.f16 %f1190, %rs291;}

	// end inline asm
	fma.rn.f32 	%f2198, %f1189, %f1190, %f2197;
	// begin inline asm
	{  cvt.f32.f16 %f1191, %rs292;}

	// end inline asm
	// begin inline asm
	{  cvt.f32.f16 %f1192, %rs293;}

	// end inline asm
	fma.rn.f32 	%f2199, %f1191, %f1192, %f2198;
	ld.shared.v4.b32 	{%r236, %r237, %r238, %r239}, [%r219+32];
	mov.b32 	{%rs306, %rs308}, %r239;
	mov.b32 	{%rs302, %rs304}, %r238;
	mov.b32 	{%rs298, %rs300}, %r237;
	mov.b32 	{%rs294, %rs296}, %r236;
	// begin inline asm
	{  cvt.f32.f16 %f1193, %rs294;}

	// end inline asm
	ld.shared.v4.b32 	{%r240, %r241, %r242, %r243}, [%r500+-96];
	mov.b32 	{%rs307, %rs309}, %r243;
	mov.b32 	{%rs303, %rs305}, %r242;
	mov.b32 	{%rs299, %rs301}, %r241;
	mov.b32 	{%rs295, %rs297}, %r240;
	// begin inline asm
	{  cvt.f32.f16 %f1194, %rs295;}

	// end inline asm
	fma.rn.f32 	%f2200, %f1193, %f1194, %f2199;
	// begin inline asm
	{  cvt.f32.f16 %f1195, %rs296;}

	// end inline asm
	// begin inline asm
	{  cvt.f32.f16 %f1196, %rs297;}

	// end inline asm
	fma.rn.f32 	%f2201, %f1195, %f1196, %f2200;
	// begin inline asm
	{  cvt.f32.f16 %f1197, %rs298;}

	// end inline asm
	// begin inline asm
	{  cvt.f32.f16 %f1198, %rs299;}

	// end inline asm
	fma.rn.f32 	%f2202, %f1197, %f1198, %f2201;
	// begin inline asm
	{  cvt.f32.f16 %f1199, %rs300;}

	// end inline asm
	// begin inline asm
	{  cvt.f32.f16 %f1200, %rs301;}

	// end inline asm
	fma.rn.f32 	%f2203, %f1199, %f1200, %f2202;
	// begin inline asm
	{  cvt.f32.f16 %f1201, %rs302;}

	// end inline asm
	// begin inline asm
	{  cvt.f32.f16 %f1202, %rs303;}

	// end inline asm
	fma.rn.f32 	%f2204, %f1201, %f1202, %f2203;
	// begin inline asm
	{  cvt.f32.f16 %f1203, %rs304;}

	// end inline asm
	// begin inline asm
	{  cvt.f32.f16 %f1204, %rs305;}

	// end inline asm
	fma.rn.f32 	%f2205, %f1203, %f1204, %f2204;
	// begin inline asm
	{  cvt.f32.f16 %f1205, %rs306;}

	// end inline asm
	// begin inline asm
	{  cvt.f32.f16 %f1206, %rs307;}

	// end inline asm
	fma.rn.f32 	%f2206, %f1205, %f1206, %f2205;
	// begin inline asm
	{  cvt.f32.f16 %f1207, %rs308;}

	// end inline asm
	// begin inline asm
	{  cvt.f32.f16 %f1208, %rs309;}

	// end inline asm
	fma.rn.f32 	%f2207, %f1207, %f1208, %f2206;
	ld.shared.v4.b32 	{%r244, %r245, %r246, %r247}, [%r219+48];
	mov.b32 	{%rs322, %rs324}, %r247;
	mov.b32 	{%rs318, %rs320}, %r246;
	mov.b32 	{%rs314, %rs316}, %r245;
	mov.b32 	{%rs310, %rs312}, %r244;
	// begin inline asm
	{  cvt.f32.f16 %f1209, %rs310;}

	// end inline asm
	ld.shared.v4.b32 	{%r248, %r249, %r250, %r251}, [%r500+-80];
	mov.b32 	{%rs323, %rs325}, %r251;
	mov.b32 	{%rs319, %rs321}, %r250;
	mov.b32 	{%rs315, %rs317}, %r249;
	mov.b32 	{%rs311, %rs313}, %r248;
	// begin inline asm
	{  cvt.f32.f16 %f1210, %rs311;}

	// end inline asm
	fma.rn.f32 	%f2208, %f1209, %f1210, %f2207;
	// begin inline asm
	{  cvt.f32.f16 %f1211, %rs312;}

	// end inline asm
	// begin inline asm
	{  cvt.f32.f16 %f1212, %rs313;}

	// end inline asm
	fma.rn.f32 	%f2209, %f1211, %f1212, %f2208;
	// begin inline asm
	{  cvt.f32.f16 %f1213, %rs314;}

	// end inline asm
	// begin inline asm
	{  cvt.f32.f16 %f1214, %rs315;}

	// end inline asm
	fma.rn.f32 	%f2210, %f1213, %f1214, %f2209;
	// begin inline asm
	{  cvt.f32.f16 %f1215, %rs316;}

	// end inline asm
	// begin inline asm
	{  cvt.f32.f16 %f1216, %rs317;}

	// end inline asm
	fma.rn.f32 	%f2211, %f1215, %f1216, %f2210;
	// begin inline asm
	{  cvt.f32.f16 %f1217, %rs318;}

	// end inline asm
	// begin inline asm
	{  cvt.f32.f16 %f1218, %rs319;}

	// end inline asm
	fma.rn.f32 	%f2212, %f1217, %f1218, %f2211;
	// begin inline asm
	{  cvt.f32.f16 %f1219, %rs320;}

	// end inline asm
	// begin inline asm
	{  cvt.f32.f16 %f1220, %rs321;}

	// end inline asm
	fma.rn.f32 	%f2213, %f1219, %f1220, %f2212;
	// begin inline asm
	{  cvt.f32.f16 %f1221, %rs322;}

	// end inline asm
	// begin inline asm
	{  cvt.f32.f16 %f1222, %rs323;}

	// end inline asm
	fma.rn.f32 	%f2214, %f1221, %f1222, %f2213;
	// begin inline asm
	{  cvt.f32.f16 %f1223, %rs324;}

	// end inline asm
	// begin inline asm
	{  cvt.f32.f16 %f1224, %rs325;}

	// end inline asm
	fma.rn.f32 	%f2215, %f1223, %f1224, %f2214;
	ld.shared.v4.b32 	{%r252, %r253, %r254, %r255}, [%r219+64];
	mov.b32 	{%rs338, %rs340}, %r255;
	mov.b32 	{%rs334, %rs336}, %r254;
	mov.b32 	{%rs330, %rs332}, %r253;
	mov.b32 	{%rs326, %rs328}, %r252;
	// begin inline asm
	{  cvt.f32.f16 %f1225, %rs326;}

	// end inline asm
	ld.shared.v4.b32 	{%r256, %r257, %r258, %r259}, [%r500+-64];
	mov.b32 	{%rs339, %rs341}, %r259;
	mov.b32 	{%rs335, %rs337}, %r258;
	mov.b32 	{%rs331, %rs333}, %r257;
	mov.b32 	{%rs327, %rs329}, %r256;
	// begin inline asm
	{  cvt.f32.f16 %f1226, %rs327;}

	// end inline asm
	fma.rn.f32 	%f2216, %f1225, %f1226, %f2215;
	// begin inline asm
	{  cvt.f32.f16 %f1227, %rs328;}

	// end inline asm
	// begin inline asm
	{  cvt.f32.f16 %f1228, %rs329;}

	// end inline asm
	fma.rn.f32 	%f2217, %f1227, %f1228, %f2216;
	// begin inline asm
	{  cvt.f32.f16 %f1229, %rs330;}

	// end inline asm
	// begin inline asm
	{  cvt.f32.f16 %f1230, %rs331;}

	// end inline asm
	fma.rn.f32 	%f2218, %f1229, %f1230, %f2217;
	// begin inline asm
	{  cvt.f32.f16 %f1231, %rs332;}

	// end inline asm
	// begin inline asm
	{  cvt.f32.f16 %f1232, %rs333;}

	// end inline asm
	fma.rn.f32 	%f2219, %f1231, %f1232, %f2218;
	// begin inline asm
	{  cvt.f32.f16 %f1233, %rs334;}

	// end inline asm
	// begin inline asm
	{  cvt.f32.f16 %f1234, %rs335;}

	// end inline asm
	fma.rn.f32 	%f2220, %f1233, %f1234, %f2219;
	// begin inline asm
	{  cvt.f32.f16 %f1235, %rs336;}

	// end inline asm
	// begin inline asm
	{  cvt.f32.f16 %f1236, %rs337;}

	// end inline asm
	fma.rn.f32 	%f2221, %f1235, %f1236, %f2220;
	// begin inline asm
	{  cvt.f32.f16 %f1237, %rs338;}

	// end inline asm
	// begin inline asm
	{  cvt.f32.f16 %f1238, %rs339;}

	// end inline asm
	fma.rn.f32 	%f2222, %f1237, %f1238, %f2221;
	// begin inline asm
	{  cvt.f32.f16 %f1239, %rs340;}

	// end inline asm
	// begin inline asm
	{  cvt.f32.f16 %f1240, %rs341;}

	// end inline asm
	fma.rn.f32 	%f2223, %f1239, %f1240, %f2222;
	ld.shared.v4.b32 	{%r260, %r261, %r262, %r263}, [%r219+80];
	mov.b32 	{%rs354, %rs356}, %r263;
	mov.b32 	{%rs350, %rs352}, %r262;
	mov.b32 	{%rs346, %rs348}, %r261;
	mov.b32 	{%rs342, %rs344}, %r260;
	// begin inline asm
	{  cvt.f32.f16 %f1241, %rs342;}

	// end inline asm
	ld.shared.v4.b32 	{%r264, %r265, %r266, %r267}, [%r500+-48];
	mov.b32 	{%rs355, %rs357}, %r267;
	mov.b32 	{%rs351, %rs353}, %r266;
	mov.b32 	{%rs347, %rs349}, %r265;
	mov.b32 	{%rs343, %rs345}, %r264;
	// begin inline asm
	{  cvt.f32.f16 %f1242, %rs343;}

	// end inline asm
	fma.rn.f32 	%f2224, %f1241, %f1242, %f2223;
	// begin inline asm
	{  cvt.f32.f16 %f1243, %rs344;}

	// end inline asm
	// begin inline asm
	{  cvt.f32.f16 %f1244, %rs345;}

	// end inline asm
	fma.rn.f32 	%f2225, %f1243, %f1244, %f2224;
	// begin inline asm
	{  cvt.f32.f16 %f1245, %rs346;}

	// end inline asm
	// begin inline asm
	{  cvt.f32.f16 %f1246, %rs347;}

	// end inline asm
	fma.rn.f32 	%f2226, %f1245, %f1246, %f2225;
	// begin inline asm
	{  cvt.f32.f16 %f1247, %rs348;}

	// end inline asm
	// begin inline asm
	{  cvt.f32.f16 %f1248, %rs349;}

	// end inline asm
	fma.rn.f32 	%f2227, %f1247, %f1248, %f2226;
	// begin inline asm
	{  cvt.f32.f16 %f1249, %rs350;}

	// end inline asm
	// begin inline asm
	{  cvt.f32.f16 %f1250, %rs351;}

	// end inline asm
	fma.rn.f32 	%f2228, %f1249, %f1250, %f2227;
	// begin inline asm
	{  cvt.f32.f16 %f1251, %rs352;}

	// end inline asm
	// begin inline asm
	{  cvt.f32.f16 %f1252, %rs353;}

	// end inline asm
	fma.rn.f32 	%f2229, %f1251, %f1252, %f2228;
	// begin inline asm
	{  cvt.f32.f16 %f1253, %rs354;}

	// end inline asm
	// begin inline asm
	{  cvt.f32.f16 %f1254, %rs355;}

	// end inline asm
	fma.rn.f32 	%f2230, %f1253, %f1254, %f2229;
	// begin inline asm
	{  cvt.f32.f16 %f1255, %rs356;}

	// end inline asm
	// begin inline asm
	{  cvt.f32.f16 %f1256, %rs357;}

	// end inline asm
	fma.rn.f32 	%f2231, %f1255, %f1256, %f2230;
	ld.shared.v4.b32 	{%r268, %r269, %r270, %r271}, [%r219+96];
	mov.b32 	{%rs370, %rs372}, %r271;
	mov.b32 	{%rs366, %rs368}, %r270;
	mov.b32 	{%rs362, %rs364}, %r269;
	mov.b32 	{%rs358, %rs360}, %r268;
	// begin inline asm
	{  cvt.f32.f16 %f1257, %rs358;}

	// end inline asm
	ld.shared.v4.b32 	{%r272, %r273, %r274, %r275}, [%r500+-32];
	mov.b32 	{%rs371, %rs373}, %r275;
	mov.b32 	{%rs367, %rs369}, %r274;
	mov.b32 	{%rs363, %rs365}, %r273;
	mov.b32 	{%rs359, %rs361}, %r272;
	// begin inline asm
	{  cvt.f32.f16 %f1258, %rs359;}

	// end inline asm
	fma.rn.f32 	%f2232, %f1257, %f1258, %f2231;
	// begin inline asm
	{  cvt.f32.f16 %f1259, %rs360;}

	// end inline asm
	// begin inline asm
	{  cvt.f32.f16 %f1260, %rs361;}

	// end inline asm
	fma.rn.f32 	%f2233, %f1259, %f1260, %f2232;
	// begin inline asm
	{  cvt.f32.f16 %f1261, %rs362;}

	// end inline asm
	// begin inline asm
	{  cvt.f32.f16 %f1262, %rs363;}

	// end inline asm
	fma.rn.f32 	%f2234, %f1261, %f1262, %f2233;
	// begin inline asm
	{  cvt.f32.f16 %f1263, %rs364;}

	// end inline asm
	// begin inline asm
	{  cvt.f32.f16 %f1264, %rs365;}

	// end inline asm
	fma.rn.f32 	%f2235, %f1263, %f1264, %f2234;
	// begin inline asm
	{  cvt.f32.f16 %f1265, %rs366;}

	// end inline asm
	// begin inline asm
	{  cvt.f32.f16 %f1266, %rs367;}

	// end inline asm
	fma.rn.f32 	%f2236, %f1265, %f1266, %f2235;
	// begin inline asm
	{  cvt.f32.f16 %f1267, %rs368;}

	// end inline asm
	// begin inline asm
	{  cvt.f32.f16 %f1268, %rs369;}

	// end inline asm
	fma.rn.f32 	%f2237, %f1267, %f1268, %f2236;
	// begin inline asm
	{  cvt.f32.f16 %f1269, %rs370;}

	// end inline asm
	// begin inline asm
	{  cvt.f32.f16 %f1270, %rs371;}

	// end inline asm
	fma.rn.f32 	%f2238, %f1269, %f1270, %f2237;
	// begin inline asm
	{  cvt.f32.f16 %f1271, %rs372;}

	// end inline asm
	// begin inline asm
	{  cvt.f32.f16 %f1272, %rs373;}

	// end inline asm
	fma.rn.f32 	%f2239, %f1271, %f1272, %f2238;
	ld.shared.v4.b32 	{%r276, %r277, %r278, %r279}, [%r219+112];
	mov.b32 	{%rs386, %rs388}, %r279;
	mov.b32 	{%rs382, %rs384}, %r278;
	mov.b32 	{%rs378, %rs380}, %r277;
	mov.b32 	{%rs374, %rs376}, %r276;
	// begin inline asm
	{  cvt.f32.f16 %f1273, %rs374;}

	// end inline asm
	ld.shared.v4.b32 	{%r280, %r281, %r282, %r283}, [%r500+-16];
	mov.b32 	{%rs387, %rs389}, %r283;
	mov.b32 	{%rs383, %rs385}, %r282;
	mov.b32 	{%rs379, %rs381}, %r281;
	mov.b32 	{%rs375, %rs377}, %r280;
	// begin inline asm
	{  cvt.f32.f16 %f1274, %rs375;}

	// end inline asm
	fma.rn.f32 	%f2240, %f1273, %f1274, %f2239;
	// begin inline asm
	{  cvt.f32.f16 %f1275, %rs376;}

	// end inline asm
	// begin inline asm
	{  cvt.f32.f16 %f1276, %rs377;}

	// end inline asm
	fma.rn.f32 	%f2241, %f1275, %f1276, %f2240;
	// begin inline asm
	{  cvt.f32.f16 %f1277, %rs378;}

	// end inline asm
	// begin inline asm
	{  cvt.f32.f16 %f1278, %rs379;}

	// end inline asm
	fma.rn.f32 	%f2242, %f1277, %f1278, %f2241;
	// begin inline asm
	{  cvt.f32.f16 %f1279, %rs380;}

	// end inline asm
	// begin inline asm
	{  cvt.f32.f16 %f1280, %rs381;}

	// end inline asm
	fma.rn.f32 	%f2243, %f1279, %f1280, %f2242;
	// begin inline asm
	{  cvt.f32.f16 %f1281, %rs382;}

	// end inline asm
	// begin inline asm
	{  cvt.f32.f16 %f1282, %rs383;}

	// end inline asm
	fma.rn.f32 	%f2244, %f1281, %f1282, %f2243;
	// begin inline asm
	{  cvt.f32.f16 %f1283, %rs384;}

	// end inline asm
	// begin inline asm
	{  cvt.f32.f16 %f1284, %rs385;}

	// end inline asm
	fma.rn.f32 	%f2245, %f1283, %f1284, %f2244;
	// begin inline asm
	{  cvt.f32.f16 %f1285, %rs386;}

	// end inline asm
	// begin inline asm
	{  cvt.f32.f16 %f1286, %rs387;}

	// end inline asm
	fma.rn.f32 	%f2246, %f1285, %f1286, %f2245;
	// begin inline asm
	{  cvt.f32.f16 %f1287, %rs388;}

	// end inline asm
	// begin inline asm
	{  cvt.f32.f16 %f1288, %rs389;}

	// end inline asm
	fma.rn.f32 	%f2247, %f1287, %f1288, %f2246;
	ld.shared.v4.b32 	{%r284, %r285, %r286, %r287}, [%r219+128];
	mov.b32 	{%rs402, %rs404}, %r287;
	mov.b32 	{%rs398, %rs400}, %r286;
	mov.b32 	{%rs394, %rs396}, %r285;
	mov.b32 	{%rs390, %rs392}, %r284;
	// begin inline asm
	{  cvt.f32.f16 %f1289, %rs390;}

	// end inline asm
	ld.shared.v4.b32 	{%r288, %r289, %r290, %r291}, [%r500];
	mov.b32 	{%rs403, %rs405}, %r291;
	mov.b32 	{%rs399, %rs401}, %r290;
	mov.b32 	{%rs395, %rs397}, %r289;
	mov.b32 	{%rs391, %rs393}, %r288;
	// begin inline asm
	{  cvt.f32.f16 %f1290, %rs391;}

	// end inline asm
	fma.rn.f32 	%f2248, %f1289, %f1290, %f2247;
	// begin inline asm
	{  cvt.f32.f16 %f1291, %rs392;}

	// end inline asm
	// begin inline asm
	{  cvt.f32.f16 %f1292, %rs393;}

	// end inline asm
	fma.rn.f32 	%f2249, %f1291, %f1292, %f2248;
	// begin inline asm
	{  cvt.f32.f16 %f1293, %rs394;}

	// end inline asm
	// begin inline asm
	{  cvt.f32.f16 %f1294, %rs395;}

	// end inline asm
	fma.rn.f32 	%f2250, %f1293, %f1294, %f2249;
	// begin inline asm
	{  cvt.f32.f16 %f1295, %rs396;}

	// end inline asm
	// begin inline asm
	{  cvt.f32.f16 %f1296, %rs397;}

	// end inline asm
	fma.rn.f32 	%f2251, %f1295, %f1296, %f2250;
	// begin inline asm
	{  cvt.f32.f16 %f1297, %rs398;}

	// end inline asm
	// begin inline asm
	{  cvt.f32.f16 %f1298, %rs399;}

	// end inline asm
	fma.rn.f32 	%f2252, %f1297, %f1298, %f2251;
	// begin inline asm
	{  cvt.f32.f16 %f1299, %rs400;}

	// end inline asm
	// begin inline asm
	{  cvt.f32.f16 %f1300, %rs401;}

	// end inline asm
	fma.rn.f32 	%f2253, %f1299, %f1300, %f2252;
	// begin inline asm
	{  cvt.f32.f16 %f1301, %rs402;}

	// end inline asm
	// begin inline asm
	{  cvt.f32.f16 %f1302, %rs403;}

	// end inline asm
	fma.rn.f32 	%f2254, %f1301, %f1302, %f2253;
	// begin inline asm
	{  cvt.f32.f16 %f1303, %rs404;}

	// end inline asm
	// begin inline asm
	{  cvt.f32.f16 %f1304, %rs405;}

	// end inline asm
	fma.rn.f32 	%f2255, %f1303, %f1304, %f2254;
	ld.shared.v4.b32 	{%r292, %r293, %r294, %r295}, [%r219+144];
	mov.b32 	{%rs418, %rs420}, %r295;
	mov.b32 	{%rs414, %rs416}, %r294;
	mov.b32 	{%rs410, %rs412}, %r293;
	mov.b32 	{%rs406, %rs408}, %r292;
	// begin inline asm
	{  cvt.f32.f16 %f1305, %rs406;}

	// end inline asm
	ld.shared.v4.b32 	{%r296, %r297, %r298, %r299}, [%r500+16];
	mov.b32 	{%rs419, %rs421}, %r299;
	mov.b32 	{%rs415, %rs417}, %r298;
	mov.b32 	{%rs411, %rs413}, %r297;
	mov.b32 	{%rs407, %rs409}, %r296;
	// begin inline asm
	{  cvt.f32.f16 %f1306, %rs407;}

	// end inline asm
	fma.rn.f32 	%f2256, %f1305, %f1306, %f2255;
	// begin inline asm
	{  cvt.f32.f16 %f1307, %rs408;}

	// end inline asm
	// begin inline asm
	{  cvt.f32.f16 %f1308, %rs409;}

	// end inline asm
	fma.rn.f32 	%f2257, %f1307, %f1308, %f2256;
	// begin inline asm
	{  cvt.f32.f16 %f1309, %rs410;}

	// end inline asm
	// begin inline asm
	{  cvt.f32.f16 %f1310, %rs411;}

	// end inline asm
	fma.rn.f32 	%f2258, %f1309, %f1310, %f2257;
	// begin inline asm
	{  cvt.f32.f16 %f1311, %rs412;}

	// end inline asm
	// begin inline asm
	{  cvt.f32.f16 %f1312, %rs413;}

	// end inline asm
	fma.rn.f32 	%f2259, %f1311, %f1312, %f2258;
	// begin inline asm
	{  cvt.f32.f16 %f1313, %rs414;}

	// end inline asm
	// begin inline asm
	{  cvt.f32.f16 %f1314, %rs415;}

	// end inline asm
	fma.rn.f32 	%f2260, %f1313, %f1314, %f2259;
	// begin inline asm
	{  cvt.f32.f16 %f1315, %rs416;}

	// end inline asm
	// begin inline asm
	{  cvt.f32.f16 %f1316, %rs417;}

	// end inline asm
	fma.rn.f32 	%f2261, %f1315, %f1316, %f2260;
	// begin inline asm
	{  cvt.f32.f16 %f1317, %rs418;}

	// end inline asm
	// begin inline asm
	{  cvt.f32.f16 %f1318, %rs419;}

	// end inline asm
	fma.rn.f32 	%f2262, %f1317, %f1318, %f2261;
	// begin inline asm
	{  cvt.f32.f16 %f1319, %rs420;}

	// end inline asm
	// begin inline asm
	{  cvt.f32.f16 %f1320, %rs421;}

	// end inline asm
	fma.rn.f32 	%f2263, %f1319, %f1320, %f2262;
	ld.shared.v4.b32 	{%r300, %r301, %r302, %r303}, [%r219+160];
	mov.b32 	{%rs434, %rs436}, %r303;
	mov.b32 	{%rs430, %rs432}, %r302;
	mov.b32 	{%rs426, %rs428}, %r301;
	mov.b32 	{%rs422, %rs424}, %r300;
	// begin inline asm
	{  cvt.f32.f16 %f1321, %rs422;}

	// end inline asm
	ld.shared.v4.b32 	{%r304, %r305, %r306, %r307}, [%r500+32];
	mov.b32 	{%rs435, %rs437}, %r307;
	mov.b32 	{%rs431, %rs433}, %r306;
	mov.b32 	{%rs427, %rs429}, %r305;
	mov.b32 	{%rs423, %rs425}, %r304;
	// begin inline asm
	{  cvt.f32.f16 %f1322, %rs423;}

	// end inline asm
	fma.rn.f32 	%f2264, %f1321, %f1322, %f2263;
	// begin inline asm
	{  cvt.f32.f16 %f1323, %rs424;}

	// end inline asm
	// begin inline asm
	{  cvt.f32.f16 %f1324, %rs425;}

	// end inline asm
	fma.rn.f32 	%f2265, %f1323, %f1324, %f2264;
	// begin inline asm
	{  cvt.f32.f16 %f1325, %rs426;}

	// end inline asm
	// begin inline asm
	{  cvt.f32.f16 %f1326, %rs427;}

	// end inline asm
	fma.rn.f32 	%f2266, %f1325, %f1326, %f2265;
	// begin inline asm
	{  cvt.f32.f16 %f1327, %rs428;}

	// end inline asm
	// begin inline asm
	{  cvt.f32.f16 %f1328, %rs429;}

	// end inline asm
	fma.rn.f32 	%f2267, %f1327, %f1328, %f2266;
	// begin inline asm
	{  cvt.f32.f16 %f1329, %rs430;}

	// end inline asm
	// begin inline asm
	{  cvt.f32.f16 %f1330, %rs431;}

	// end inline asm
	fma.rn.f32 	%f2268, %f1329, %f1330, %f2267;
	// begin inline asm
	{  cvt.f32.f16 %f1331, %rs432;}

	// end inline asm
	// begin inline asm
	{  cvt.f32.f16 %f1332, %rs433;}

	// end inline asm
	fma.rn.f32 	%f2269, %f1331, %f1332, %f2268;
	// begin inline asm
	{  cvt.f32.f16 %f1333, %rs434;}

	// end inline asm
	// begin inline asm
	{  cvt.f32.f16 %f1334, %rs435;}

	// end inline asm
	fma.rn.f32 	%f2270, %f1333, %f1334, %f2269;
	// begin inline asm
	{  cvt.f32.f16 %f1335, %rs436;}

	// end inline asm
	// begin inline asm
	{  cvt.f32.f16 %f1336, %rs437;}

	// end inline asm
	fma.rn.f32 	%f2271, %f1335, %f1336, %f2270;
	ld.shared.v4.b32 	{%r308, %r309, %r310, %r311}, [%r219+176];
	mov.b32 	{%rs450, %rs452}, %r311;
	mov.b32 	{%rs446, %rs448}, %r310;
	mov.b32 	{%rs442, %rs444}, %r309;
	mov.b32 	{%rs438, %rs440}, %r308;
	// begin inline asm
	{  cvt.f32.f16 %f1337, %rs438;}

	// end inline asm
	ld.shared.v4.b32 	{%r312, %r313, %r314, %r315}, [%r500+48];
	mov.b32 	{%rs451, %rs453}, %r315;
	mov.b32 	{%rs447, %rs449}, %r314;
	mov.b32 	{%rs443, %rs445}, %r313;
	mov.b32 	{%rs439, %rs441}, %r312;
	// begin inline asm
	{  cvt.f32.f16 %f1338, %rs439;}

	// end inline asm
	fma.rn.f32 	%f2272, %f1337, %f1338, %f2271;
	// begin inline asm
	{  cvt.f32.f16 %f1339, %rs440;}

	// end inline asm
	// begin inline asm
	{  cvt.f32.f16 %f1340, %rs441;}

	// end inline asm
	fma.rn.f32 	%f2273, %f1339, %f1340, %f2272;
	// begin inline asm
	{  cvt.f32.f16 %f1341, %rs442;}

	// end inline asm
	// begin inline asm
	{  cvt.f32.f16 %f1342, %rs443;}

	// end inline asm
	fma.rn.f32 	%f2274, %f1341, %f1342, %f2273;
	// begin inline asm
	{  cvt.f32.f16 %f1343, %rs444;}

	// end inline asm
	// begin inline asm
	{  cvt.f32.f16 %f1344, %rs445;}

	// end inline asm
	fma.rn.f32 	%f2275, %f1343, %f1344, %f2274;
	// begin inline asm
	{  cvt.f32.f16 %f1345, %rs446;}

	// end inline asm
	// begin inline asm
	{  cvt.f32.f16 %f1346, %rs447;}

	// end inline asm
	fma.rn.f32 	%f2276, %f1345, %f1346, %f2275;
	// begin inline asm
	{  cvt.f32.f16 %f1347, %rs448;}

	// end inline asm
	// begin inline asm
	{  cvt.f32.f16 %f1348, %rs449;}

	// end inline asm
	fma.rn.f32 	%f2277, %f1347, %f1348, %f2276;
	// begin inline asm
	{  cvt.f32.f16 %f1349, %rs450;}

	// end inline asm
	// begin inline asm
	{  cvt.f32.f16 %f1350, %rs451;}

	// end inline asm
	fma.rn.f32 	%f2278, %f1349, %f1350, %f2277;
	// begin inline asm
	{  cvt.f32.f16 %f1351, %rs452;}

	// end inline asm
	// begin inline asm
	{  cvt.f32.f16 %f1352, %rs453;}

	// end inline asm
	fma.rn.f32 	%f2279, %f1351, %f1352, %f2278;
	ld.shared.v4.b32 	{%r316, %r317, %r318, %r319}, [%r219+192];
	mov.b32 	{%rs466, %rs468}, %r319;
	mov.b32 	{%rs462, %rs464}, %r318;
	mov.b32 	{%rs458, %rs460}, %r317;
	mov.b32 	{%rs454, %rs456}, %r316;
	// begin inline asm
	{  cvt.f32.f16 %f1353, %rs454;}

	// end inline asm
	ld.shared.v4.b32 	{%r320, %r321, %r322, %r323}, [%r500+64];
	mov.b32 	{%rs467, %rs469}, %r323;
	mov.b32 	{%rs463, %rs465}, %r322;
	mov.b32 	{%rs459, %rs461}, %r321;
	mov.b32 	{%rs455, %rs457}, %r320;
	// begin inline asm
	{  cvt.f32.f16 %f1354, %rs455;}

	// end inline asm
	fma.rn.f32 	%f2280, %f1353, %f1354, %f2279;
	// begin inline asm
	{  cvt.f32.f16 %f1355, %rs456;}

	// end inline asm
	// begin inline asm
	{  cvt.f32.f16 %f1356, %rs457;}

	// end inline asm
	fma.rn.f32 	%f2281, %f1355, %f1356, %f2280;
	// begin inline asm
	{  cvt.f32.f16 %f1357, %rs458;}

	// end inline asm
	// begin inline asm
	{  cvt.f32.f16 %f1358, %rs459;}

	// end inline asm
	fma.rn.f32 	%f2282, %f1357, %f1358, %f2281;
	// begin inline asm
	{  cvt.f32.f16 %f1359, %rs460;}

	// end inline asm
	// begin inline asm
	{  cvt.f32.f16 %f1360, %rs461;}

	// end inline asm
	fma.rn.f32 	%f2283, %f1359, %f1360, %f2282;
	// begin inline asm
	{  cvt.f32.f16 %f1361, %rs462;}

	// end inline asm
	// begin inline asm
	{  cvt.f32.f16 %f1362, %rs463;}

	// end inline asm
	fma.rn.f32 	%f2284, %f1361, %f1362, %f2283;
	// begin inline asm
	{  cvt.f32.f16 %f1363, %rs464;}

	// end inline asm
	// begin inline asm
	{  cvt.f32.f16 %f1364, %rs465;}

	// end inline asm
	fma.rn.f32 	%f2285, %f1363, %f1364, %f2284;
	// begin inline asm
	{  cvt.f32.f16 %f1365, %rs466;}

	// end inline asm
	// begin inline asm
	{  cvt.f32.f16 %f1366, %rs467;}

	// end inline asm
	fma.rn.f32 	%f2286, %f1365, %f1366, %f2285;
	// begin inline asm
	{  cvt.f32.f16 %f1367, %rs468;}

	// end inline asm
	// begin inline asm
	{  cvt.f32.f16 %f1368, %rs469;}

	// end inline asm
	fma.rn.f32 	%f2287, %f1367, %f1368, %f2286;
	ld.shared.v4.b32 	{%r324, %r325, %r326, %r327}, [%r219+208];
	mov.b32 	{%rs482, %rs484}, %r327;
	mov.b32 	{%rs478, %rs480}, %r326;
	mov.b32 	{%rs474, %rs476}, %r325;
	mov.b32 	{%rs470, %rs472}, %r324;
	// begin inline asm
	{  cvt.f32.f16 %f1369, %rs470;}

	// end inline asm
	ld.shared.v4.b32 	{%r328, %r329, %r330, %r331}, [%r500+80];
	mov.b32 	{%rs483, %rs485}, %r331;
	mov.b32 	{%rs479, %rs481}, %r330;
	mov.b32 	{%rs475, %rs477}, %r329;
	mov.b32 	{%rs471, %rs473}, %r328;
	// begin inline asm
	{  cvt.f32.f16 %f1370, %rs471;}

	// end inline asm
	fma.rn.f32 	%f2288, %f1369, %f1370, %f2287;
	// begin inline asm
	{  cvt.f32.f16 %f1371, %rs472;}

	// end inline asm
	// begin inline asm
	{  cvt.f32.f16 %f1372, %rs473;}

	// end inline asm
	fma.rn.f32 	%f2289, %f1371, %f1372, %f2288;
	// begin inline asm
	{  cvt.f32.f16 %f1373, %rs474;}

	// end inline asm
	// begin inline asm
	{  cvt.f32.f16 %f1374, %rs475;}

	// end inline asm
	fma.rn.f32 	%f2290, %f1373, %f1374, %f2289;
	// begin inline asm
	{  cvt.f32.f16 %f1375, %rs476;}

	// end inline asm
	// begin inline asm
	{  cvt.f32.f16 %f1376, %rs477;}

	// end inline asm
	fma.rn.f32 	%f2291, %f1375, %f1376, %f2290;
	// begin inline asm
	{  cvt.f32.f16 %f1377, %rs478;}

	// end inline asm
	// begin inline asm
	{  cvt.f32.f16 %f1378, %rs479;}

	// end inline asm
	fma.rn.f32 	%f2292, %f1377, %f1378, %f2291;
	// begin inline asm
	{  cvt.f32.f16 %f1379, %rs480;}

	// end inline asm
	// begin inline asm
	{  cvt.f32.f16 %f1380, %rs481;}

	// end inline asm
	fma.rn.f32 	%f2293, %f1379, %f1380, %f2292;
	// begin inline asm
	{  cvt.f32.f16 %f1381, %rs482;}

	// end inline asm
	// begin inline asm
	{  cvt.f32.f16 %f1382, %rs483;}

	// end inline asm
	fma.rn.f32 	%f2294, %f1381, %f1382, %f2293;
	// begin inline asm
	{  cvt.f32.f16 %f1383, %rs484;}

	// end inline asm
	// begin inline asm
	{  cvt.f32.f16 %f1384, %rs485;}

	// end inline asm
	fma.rn.f32 	%f2295, %f1383, %f1384, %f2294;
	ld.shared.v4.b32 	{%r332, %r333, %r334, %r335}, [%r219+224];
	mov.b32 	{%rs498, %rs500}, %r335;
	mov.b32 	{%rs494, %rs496}, %r334;
	mov.b32 	{%rs490, %rs492}, %r333;
	mov.b32 	{%rs486, %rs488}, %r332;
	// begin inline asm
	{  cvt.f32.f16 %f1385, %rs486;}

	// end inline asm
	ld.shared.v4.b32 	{%r336, %r337, %r338, %r339}, [%r500+96];
	mov.b32 	{%rs499, %rs501}, %r339;
	mov.b32 	{%rs495, %rs497}, %r338;
	mov.b32 	{%rs491, %rs493}, %r337;
	mov.b32 	{%rs487, %rs489}, %r336;
	// begin inline asm
	{  cvt.f32.f16 %f1386, %rs487;}

	// end inline asm
	fma.rn.f32 	%f2296, %f1385, %f1386, %f2295;
	// begin inline asm
	{  cvt.f32.f16 %f1387, %rs488;}

	// end inline asm
	// begin inline asm
	{  cvt.f32.f16 %f1388, %rs489;}

	// end inline asm
	fma.rn.f32 	%f2297, %f1387, %f1388, %f2296;
	// begin inline asm
	{  cvt.f32.f16 %f1389, %rs490;}

	// end inline asm
	// begin inline asm
	{  cvt.f32.f16 %f1390, %rs491;}

	// end inline asm
	fma.rn.f32 	%f2298, %f1389, %f1390, %f2297;
	// begin inline asm
	{  cvt.f32.f16 %f1391, %rs492;}

	// end inline asm
	// begin inline asm
	{  cvt.f32.f16 %f1392, %rs493;}

	// end inline asm
	fma.rn.f32 	%f2299, %f1391, %f1392, %f2298;
	// begin inline asm
	{  cvt.f32.f16 %f1393, %rs494;}

	// end inline asm
	// begin inline asm
	{  cvt.f32.f16 %f1394, %rs495;}

	// end inline asm
	fma.rn.f32 	%f2300, %f1393, %f1394, %f2299;
	// begin inline asm
	{  cvt.f32.f16 %f1395, %rs496;}

	// end inline asm
	// begin inline asm
	{  cvt.f32.f16 %f1396, %rs497;}

	// end inline asm
	fma.rn.f32 	%f2301, %f1395, %f1396, %f2300;
	// begin inline asm
	{  cvt.f32.f16 %f1397, %rs498;}

	// end inline asm
	// begin inline asm
	{  cvt.f32.f16 %f1398, %rs499;}

	// end inline asm
	fma.rn.f32 	%f2302, %f1397, %f1398, %f2301;
	// begin inline asm
	{  cvt.f32.f16 %f1399, %rs500;}

	// end inline asm
	// begin inline asm
	{  cvt.f32.f16 %f1400, %rs501;}

	// end inline asm
	fma.rn.f32 	%f2303, %f1399, %f1400, %f2302;
	ld.shared.v4.b32 	{%r340, %r341, %r342, %r343}, [%r219+240];
	mov.b32 	{%rs514, %rs516}, %r343;
	mov.b32 	{%rs510, %rs512}, %r342;
	mov.b32 	{%rs506, %rs508}, %r341;
	mov.b32 	{%rs502, %rs504}, %r340;
	// begin inline asm
	{  cvt.f32.f16 %f1401, %rs502;}

	// end inline asm
	ld.shared.v4.b32 	{%r344, %r345, %r346, %r347}, [%r500+112];
	mov.b32 	{%rs515, %rs517}, %r347;
	mov.b32 	{%rs511, %rs513}, %r346;
	mov.b32 	{%rs507, %rs509}, %r345;
	mov.b32 	{%rs503, %rs505}, %r344;
	// begin inline asm
	{  cvt.f32.f16 %f1402, %rs503;}

	// end inline asm
	fma.rn.f32 	%f2304, %f1401, %f1402, %f2303;
	// begin inline asm
	{  cvt.f32.f16 %f1403, %rs504;}

	// end inline asm
	// begin inline asm
	{  cvt.f32.f16 %f1404, %rs505;}

	// end inline asm
	fma.rn.f32 	%f2305, %f1403, %f1404, %f2304;
	// begin inline asm
	{  cvt.f32.f16 %f1405, %rs506;}

	// end inline asm
	// begin inline asm
	{  cvt.f32.f16 %f1406, %rs507;}

	// end inline asm
	fma.rn.f32 	%f2306, %f1405, %f1406, %f2305;
	// begin inline asm
	{  cvt.f32.f16 %f1407, %rs508;}

	// end inline asm
	// begin inline asm
	{  cvt.f32.f16 %f1408, %rs509;}

	// end inline asm
	fma.rn.f32 	%f2307, %f1407, %f1408, %f2306;
	// begin inline asm
	{  cvt.f32.f16 %f1409, %rs510;}

	// end inline asm
	// begin inline asm
	{  cvt.f32.f16 %f1410, %rs511;}

	// end inline asm
	fma.rn.f32 	%f2308, %f1409, %f1410, %f2307;
	// begin inline asm
	{  cvt.f32.f16 %f1411, %rs512;}

	// end inline asm
	// begin inline asm
	{  cvt.f32.f16 %f1412, %rs513;}

	// end inline asm
	fma.rn.f32 	%f2309, %f1411, %f1412, %f2308;
	// begin inline asm
	{  cvt.f32.f16 %f1413, %rs514;}

	// end inline asm
	// begin inline asm
	{  cvt.f32.f16 %f1414, %rs515;}

	// end inline asm
	fma.rn.f32 	%f2310, %f1413, %f1414, %f2309;
	// begin inline asm
	{  cvt.f32.f16 %f1415, %rs516;}

	// end inline asm
	// begin inline asm
	{  cvt.f32.f16 %f1416, %rs517;}

	// end inline asm
	fma.rn.f32 	%f2311, %f1415, %f1416, %f2310;
	mul.f32 	%f2312, %f2575, %f2311;
	sub.f32 	%f2313, %f2312, %f2576;
	mul.f32 	%f2314, %f2313, 0f3FB8AA3B;
	ex2.approx.f32 	%f2315, %f2314;
	ld.shared.v4.b32 	{%r348, %r349, %r350, %r351}, [%r219+24576];
	mov.b32 	{%rs530, %rs532}, %r351;
	mov.b32 	{%rs526, %rs528}, %r350;
	mov.b32 	{%rs522, %rs524}, %r349;
	mov.b32 	{%rs518, %rs520}, %r348;
	// begin inline asm
	{  cvt.f32.f16 %f1417, %rs518;}

	// end inline asm
	ld.shared.v4.b32 	{%r352, %r353, %r354, %r355}, [%r500+8064];
	mov.b32 	{%rs531, %rs533}, %r355;
	mov.b32 	{%rs527, %rs529}, %r354;
	mov.b32 	{%rs523, %rs525}, %r353;
	mov.b32 	{%rs519, %rs521}, %r352;
	// begin inline asm
	{  cvt.f32.f16 %f1418, %rs519;}

	// end inline asm
	fma.rn.f32 	%f2316, %f1417, %f1418, 0f00000000;
	// begin inline asm
	{  cvt.f32.f16 %f1419, %rs520;}

	// end inline asm
	// begin inline asm
	{  cvt.f32.f16 %f1420, %rs521;}

	// end inline asm
	fma.rn.f32 	%f2317, %f1419, %f1420, %f2316;
	// begin inline asm
	{  cvt.f32.f16 %f1421, %rs522;}

	// end inline asm
	// begin inline asm
	{  cvt.f32.f16 %f1422, %rs523;}

	// end inline asm
	fma.rn.f32 	%f2318, %f1421, %f1422, %f2317;
	// begin inline asm
	{  cvt.f32.f16 %f1423, %rs524;}

	// end inline asm
	// begin inline asm
	{  cvt.f32.f16 %f1424, %rs525;}

	// end inline asm
	fma.rn.f32 	%f2319, %f1423, %f1424, %f2318;
	// begin inline asm
	{  cvt.f32.f16 %f1425, %rs526;}

	// end inline asm
	// begin inline asm
	{  cvt.f32.f16 %f1426, %rs527;}

	// end inline asm
	fma.rn.f32 	%f2320, %f1425, %f1426, %f2319;
	// begin inline asm
	{  cvt.f32.f16 %f1427, %rs528;}

	// end inline asm
	// begin inline asm
	{  cvt.f32.f16 %f1428, %rs529;}

	// end inline asm
	fma.rn.f32 	%f2321, %f1427, %f1428, %f2320;
	// begin inline asm
	{  cvt.f32.f16 %f1429, %rs530;}

	// end inline asm
	// begin inline asm
	{  cvt.f32.f16 %f1430, %rs531;}

	// end inline asm
	fma.rn.f32 	%f2322, %f1429, %f1430, %f2321;
	// begin inline asm
	{  cvt.f32.f16 %f1431, %rs532;}

	// end inline asm
	// begin inline asm
	{  cvt.f32.f16 %f1432, %rs533;}

	// end inline asm
	fma.rn.f32 	%f2323, %f1431, %f1432, %f2322;
	ld.shared.v4.b32 	{%r356, %r357, %r358, %r359}, [%r219+24592];
	mov.b32 	{%rs546, %rs548}, %r359;
	mov.b32 	{%rs542, %rs544}, %r358;
	mov.b32 	{%rs538, %rs540}, %r357;
	mov.b32 	{%rs534, %rs536}, %r356;
	// begin inline asm
	{  cvt.f32.f16 %f1433, %rs534;}

	// end inline asm
	ld.shared.v4.b32 	{%r360, %r361, %r362, %r363}, [%r500+8080];
	mov.b32 	{%rs547, %rs549}, %r363;
	mov.b32 	{%rs543, %rs545}, %r362;
	mov.b32 	{%rs539, %rs541}, %r361;
	mov.b32 	{%rs535, %rs537}, %r360;
	// begin inline asm
	{  cvt.f32.f16 %f1434, %rs535;}

	// end inline asm
	fma.rn.f32 	%f2324, %f1433, %f1434, %f2323;
	// begin inline asm
	{  cvt.f32.f16 %f1435, %rs536;}

	// end inline asm
	// begin inline asm
	{  cvt.f32.f16 %f1436, %rs537;}

	// end inline asm
	fma.rn.f32 	%f2325, %f1435, %f1436, %f2324;
	// begin inline asm
	{  cvt.f32.f16 %f1437, %rs538;}

	// end inline asm
	// begin inline asm
	{  cvt.f32.f16 %f1438, %rs539;}

	// end inline asm
	fma.rn.f32 	%f2326, %f1437, %f1438, %f2325;
	// begin inline asm
	{  cvt.f32.f16 %f1439, %rs540;}

	// end inline asm
	// begin inline asm
	{  cvt.f32.f16 %f1440, %rs541;}

	// end inline asm
	fma.rn.f32 	%f2327, %f1439, %f1440, %f2326;
	// begin inline asm
	{  cvt.f32.f16 %f1441, %rs542;}

	// end inline asm
	// begin inline asm
	{  cvt.f32.f16 %f1442, %rs543;}

	// end inline asm
	fma.rn.f32 	%f2328, %f1441, %f1442, %f2327;
	// begin inline asm
	{  cvt.f32.f16 %f1443, %rs544;}

	// end inline asm
	// begin inline asm
	{  cvt.f32.f16 %f1444, %rs545;}

	// end inline asm
	fma.rn.f32 	%f2329, %f1443, %f1444, %f2328;
	// begin inline asm
	{  cvt.f32.f16 %f1445, %rs546;}

	// end inline asm
	// begin inline asm
	{  cvt.f32.f16 %f1446, %rs547;}

	// end inline asm
	fma.rn.f32 	%f2330, %f1445, %f1446, %f2329;
	// begin inline asm
	{  cvt.f32.f16 %f1447, %rs548;}

	// end inline asm
	// begin inline asm
	{  cvt.f32.f16 %f1448, %rs549;}

	// end inline asm
	fma.rn.f32 	%f2331, %f1447, %f1448, %f2330;
	ld.shared.v4.b32 	{%r364, %r365, %r366, %r367}, [%r219+24608];
	mov.b32 	{%rs562, %rs564}, %r367;
	mov.b32 	{%rs558, %rs560}, %r366;
	mov.b32 	{%rs554, %rs556}, %r365;
	mov.b32 	{%rs550, %rs552}, %r364;
	// begin inline asm
	{  cvt.f32.f16 %f1449, %rs550;}

	// end inline asm
	ld.shared.v4.b32 	{%r368, %r369, %r370, %r371}, [%r500+8096];
	mov.b32 	{%rs563, %rs565}, %r371;
	mov.b32 	{%rs559, %rs561}, %r370;
	mov.b32 	{%rs555, %rs557}, %r369;
	mov.b32 	{%rs551, %rs553}, %r368;
	// begin inline asm
	{  cvt.f32.f16 %f1450, %rs551;}

	// end inline asm
	fma.rn.f32 	%f2332, %f1449, %f1450, %f2331;
	// begin inline asm
	{  cvt.f32.f16 %f1451, %rs552;}

	// end inline asm
	// begin inline asm
	{  cvt.f32.f16 %f1452, %rs553;}

	// end inline asm
	fma.rn.f32 	%f2333, %f1451, %f1452, %f2332;
	// begin inline asm
	{  cvt.f32.f16 %f1453, %rs554;}

	// end inline asm
	// begin inline asm
	{  cvt.f32.f16 %f1454, %rs555;}

	// end inline asm
	fma.rn.f32 	%f2334, %f1453, %f1454, %f2333;
	// begin inline asm
	{  cvt.f32.f16 %f1455, %rs556;}

	// end inline asm
	// begin inline asm
	{  cvt.f32.f16 %f1456, %rs557;}

	// end inline asm
	fma.rn.f32 	%f2335, %f1455, %f1456, %f2334;
	// begin inline asm
	{  cvt.f32.f16 %f1457, %rs558;}

	// end inline asm
	// begin inline asm
	{  cvt.f32.f16 %f1458, %rs559;}

	// end inline asm
	fma.rn.f32 	%f2336, %f1457, %f1458, %f2335;
	// begin inline asm
	{  cvt.f32.f16 %f1459, %rs560;}

	// end inline asm
	// begin inline asm
	{  cvt.f32.f16 %f1460, %rs561;}

	// end inline asm
	fma.rn.f32 	%f2337, %f1459, %f1460, %f2336;
	// begin inline asm
	{  cvt.f32.f16 %f1461, %rs562;}

	// end inline asm
	// begin inline asm
	{  cvt.f32.f16 %f1462, %rs563;}

	// end inline asm
	fma.rn.f32 	%f2338, %f1461, %f1462, %f2337;
	// begin inline asm
	{  cvt.f32.f16 %f1463, %rs564;}

	// end inline asm
	// begin inline asm
	{  cvt.f32.f16 %f1464, %rs565;}

	// end inline asm
	fma.rn.f32 	%f2339, %f1463, %f1464, %f2338;
	ld.shared.v4.b32 	{%r372, %r373, %r374, %r375}, [%r219+24624];
	mov.b32 	{%rs578, %rs580}, %r375;
	mov.b32 	{%rs574, %rs576}, %r374;
	mov.b32 	{%rs570, %rs572}, %r373;
	mov.b32 	{%rs566, %rs568}, %r372;
	// begin inline asm
	{  cvt.f32.f16 %f1465, %rs566;}

	// end inline asm
	ld.shared.v4.b32 	{%r376, %r377, %r378, %r379}, [%r500+8112];
	mov.b32 	{%rs579, %rs581}, %r379;
	mov.b32 	{%rs575, %rs577}, %r378;
	mov.b32 	{%rs571, %rs573}, %r377;
	mov.b32 	{%rs567, %rs569}, %r376;
	// begin inline asm
	{  cvt.f32.f16 %f1466, %rs567;}

	// end inline asm
	fma.rn.f32 	%f2340, %f1465, %f1466, %f2339;
	// begin inline asm
	{  cvt.f32.f16 %f1467, %rs568;}

	// end inline asm
	// begin inline asm
	{  cvt.f32.f16 %f1468, %rs569;}

	// end inline asm
	fma.rn.f32 	%f2341, %f1467, %f1468, %f2340;
	// begin inline asm
	{  cvt.f32.f16 %f1469, %rs570;}

	// end inline asm
	// begin inline asm
	{  cvt.f32.f16 %f1470, %rs571;}

	// end inline asm
	fma.rn.f32 	%f2342, %f1469, %f1470, %f2341;
	// begin inline asm
	{  cvt.f32.f16 %f1471, %rs572;}

	// end inline asm
	// begin inline asm
	{  cvt.f32.f16 %f1472, %rs573;}

	// end inline asm
	fma.rn.f32 	%f2343, %f1471, %f1472, %f2342;
	// begin inline asm
	{  cvt.f32.f16 %f1473, %rs574;}

	// end inline asm
	// begin inline asm
	{  cvt.f32.f16 %f1474, %rs575;}

	// end inline asm
	fma.rn.f32 	%f2344, %f1473, %f1474, %f2343;
	// begin inline asm
	{  cvt.f32.f16 %f1475, %rs576;}

	// end inline asm
	// begin inline asm
	{  cvt.f32.f16 %f1476, %rs577;}

	// end inline asm
	fma.rn.f32 	%f2345, %f1475, %f1476, %f2344;
	// begin inline asm
	{  cvt.f32.f16 %f1477, %rs578;}

	// end inline asm
	// begin inline asm
	{  cvt.f32.f16 %f1478, %rs579;}

	// end inline asm
	fma.rn.f32 	%f2346, %f1477, %f1478, %f2345;
	// begin inline asm
	{  cvt.f32.f16 %f1479, %rs580;}

	// end inline asm
	// begin inline asm
	{  cvt.f32.f16 %f1480, %rs581;}

	// end inline asm
	fma.rn.f32 	%f2347, %f1479, %f1480, %f2346;
	ld.shared.v4.b32 	{%r380, %r381, %r382, %r383}, [%r219+24640];
	mov.b32 	{%rs594, %rs596}, %r383;
	mov.b32 	{%rs590, %rs592}, %r382;
	mov.b32 	{%rs586, %rs588}, %r381;
	mov.b32 	{%rs582, %rs584}, %r380;
	// begin inline asm
	{  cvt.f32.f16 %f1481, %rs582;}

	// end inline asm
	ld.shared.v4.b32 	{%r384, %r385, %r386, %r387}, [%r500+8128];
	mov.b32 	{%rs595, %rs597}, %r387;
	mov.b32 	{%rs591, %rs593}, %r386;
	mov.b32 	{%rs587, %rs589}, %r385;
	mov.b32 	{%rs583, %rs585}, %r384;
	// begin inline asm
	{  cvt.f32.f16 %f1482, %rs583;}

	// end inline asm
	fma.rn.f32 	%f2348, %f1481, %f1482, %f2347;
	// begin inline asm
	{  cvt.f32.f16 %f1483, %rs584;}

	// end inline asm
	// begin inline asm
	{  cvt.f32.f16 %f1484, %rs585;}

	// end inline asm
	fma.rn.f32 	%f2349, %f1483, %f1484, %f2348;
	// begin inline asm
	{  cvt.f32.f16 %f1485, %rs586;}

	// end inline asm
	// begin inline asm
	{  cvt.f32.f16 %f1486, %rs587;}

	// end inline asm
	fma.rn.f32 	%f2350, %f1485, %f1486, %f2349;
	// begin inline asm
	{  cvt.f32.f16 %f1487, %rs588;}

	// end inline asm
	// begin inline asm
	{  cvt.f32.f16 %f1488, %rs589;}

	// end inline asm
	fma.rn.f32 	%f2351, %f1487, %f1488, %f2350;
	// begin inline asm
	{  cvt.f32.f16 %f1489, %rs590;}

	// end inline asm
	// begin inline asm
	{  cvt.f32.f16 %f1490, %rs591;}

	// end inline asm
	fma.rn.f32 	%f2352, %f1489, %f1490, %f2351;
	// begin inline asm
	{  cvt.f32.f16 %f1491, %rs592;}

	// end inline asm
	// begin inline asm
	{  cvt.f32.f16 %f1492, %rs593;}

	// end inline asm
	fma.rn.f32 	%f2353, %f1491, %f1492, %f2352;
	// begin inline asm
	{  cvt.f32.f16 %f1493, %rs594;}

	// end inline asm
	// begin inline asm
	{  cvt.f32.f16 %f1494, %rs595;}

	// end inline asm
	fma.rn.f32 	%f2354, %f1493, %f1494, %f2353;
	// begin inline asm
	{  cvt.f32.f16 %f1495, %rs596;}

	// end inline asm
	// begin inline asm
	{  cvt.f32.f16 %f1496, %rs597;}

	// end inline asm
	fma.rn.f32 	%f2355, %f1495, %f1496, %f2354;
	ld.shared.v4.b32 	{%r388, %r389, %r390, %r391}, [%r219+24656];
	mov.b32 	{%rs610, %rs612}, %r391;
	mov.b32 	{%rs606, %rs608}, %r390;
	mov.b32 	{%rs602, %rs604}, %r389;
	mov.b32 	{%rs598, %rs600}, %r388;
	// begin inline asm
	{  cvt.f32.f16 %f1497, %rs598;}

	// end inline asm
	ld.shared.v4.b32 	{%r392, %r393, %r394, %r395}, [%r500+8144];
	mov.b32 	{%rs611, %rs613}, %r395;
	mov.b32 	{%rs607, %rs609}, %r394;
	mov.b32 	{%rs603, %rs605}, %r393;
	mov.b32 	{%rs599, %rs601}, %r392;
	// begin inline asm
	{  cvt.f32.f16 %f1498, %rs599;}

	// end inline asm
	fma.rn.f32 	%f2356, %f1497, %f1498, %f2355;
	// begin inline asm
	{  cvt.f32.f16 %f1499, %rs600;}

	// end inline asm
	// begin inline asm
	{  cvt.f32.f16 %f1500, %rs601;}

	// end inline asm
	fma.rn.f32 	%f2357, %f1499, %f1500, %f2356;
	// begin inline asm
	{  cvt.f32.f16 %f1501, %rs602;}

	// end inline asm
	// begin inline asm
	{  cvt.f32.f16 %f1502, %rs603;}

	// end inline asm
	fma.rn.f32 	%f2358, %f1501, %f1502, %f2357;
	// begin inline asm
	{  cvt.f32.f16 %f1503, %rs604;}

	// end inline asm
	// begin inline asm
	{  cvt.f32.f16 %f1504, %rs605;}

	// end inline asm
	fma.rn.f32 	%f2359, %f1503, %f1504, %f2358;
	// begin inline asm
	{  cvt.f32.f16 %f1505, %rs606;}

	// end inline asm
	// begin inline asm
	{  cvt.f32.f16 %f1506, %rs607;}

	// end inline asm
	fma.rn.f32 	%f2360, %f1505, %f1506, %f2359;
	// begin inline asm
	{  cvt.f32.f16 %f1507, %rs608;}

	// end inline asm
	// begin inline asm
	{  cvt.f32.f16 %f1508, %rs609;}

	// end inline asm
	fma.rn.f32 	%f2361, %f1507, %f1508, %f2360;
	// begin inline asm
	{  cvt.f32.f16 %f1509, %rs610;}

	// end inline asm
	// begin inline asm
	{  cvt.f32.f16 %f1510, %rs611;}

	// end inline asm
	fma.rn.f32 	%f2362, %f1509, %f1510, %f2361;
	// begin inline asm
	{  cvt.f32.f16 %f1511, %rs612;}

	// end inline asm
	// begin inline asm
	{  cvt.f32.f16 %f1512, %rs613;}

	// end inline asm
	fma.rn.f32 	%f2363, %f1511, %f1512, %f2362;
	ld.shared.v4.b32 	{%r396, %r397, %r398, %r399}, [%r219+24672];
	mov.b32 	{%rs626, %rs628}, %r399;
	mov.b32 	{%rs622, %rs624}, %r398;
	mov.b32 	{%rs618, %rs620}, %r397;
	mov.b32 	{%rs614, %rs616}, %r396;
	// begin inline asm
	{  cvt.f32.f16 %f1513, %rs614;}

	// end inline asm
	ld.shared.v4.b32 	{%r400, %r401, %r402, %r403}, [%r500+8160];
	mov.b32 	{%rs627, %rs629}, %r403;
	mov.b32 	{%rs623, %rs625}, %r402;
	mov.b32 	{%rs619, %rs621}, %r401;
	mov.b32 	{%rs615, %rs617}, %r400;
	// begin inline asm
	{  cvt.f32.f16 %f1514, %rs615;}

	// end inline asm
	fma.rn.f32 	%f2364, %f1513, %f1514, %f2363;
	// begin inline asm
	{  cvt.f32.f16 %f1515, %rs616;}

	// end inline asm
	// begin inline asm
	{  cvt.f32.f16 %f1516, %rs617;}

	// end inline asm
	fma.rn.f32 	%f2365, %f1515, %f1516, %f2364;
	// begin inline asm
	{  cvt.f32.f16 %f1517, %rs618;}

	// end inline asm
	// begin inline asm
	{  cvt.f32.f16 %f1518, %rs619;}

	// end inline asm
	fma.rn.f32 	%f2366, %f1517, %f1518, %f2365;
	// begin inline asm
	{  cvt.f32.f16 %f1519, %rs620;}

	// end inline asm
	// begin inline asm
	{  cvt.f32.f16 %f1520, %rs621;}

	// end inline asm
	fma.rn.f32 	%f2367, %f1519, %f1520, %f2366;
	// begin inline asm
	{  cvt.f32.f16 %f1521, %rs622;}

	// end inline asm
	// begin inline asm
	{  cvt.f32.f16 %f1522, %rs623;}

	// end inline asm
	fma.rn.f32 	%f2368, %f1521, %f1522, %f2367;
	// begin inline asm
	{  cvt.f32.f16 %f1523, %rs624;}

	// end inline asm
	// begin inline asm
	{  cvt.f32.f16 %f1524, %rs625;}

	// end inline asm
	fma.rn.f32 	%f2369, %f1523, %f1524, %f2368;
	// begin inline asm
	{  cvt.f32.f16 %f1525, %rs626;}

	// end inline asm
	// begin inline asm
	{  cvt.f32.f16 %f1526, %rs627;}

	// end inline asm
	fma.rn.f32 	%f2370, %f1525, %f1526, %f2369;
	// begin inline asm
	{  cvt.f32.f16 %f1527, %rs628;}

	// end inline asm
	// begin inline asm
	{  cvt.f32.f16 %f1528, %rs629;}

	// end inline asm
	fma.rn.f32 	%f2371, %f1527, %f1528, %f2370;
	ld.shared.v4.b32 	{%r404, %r405, %r406, %r407}, [%r219+24688];
	mov.b32 	{%rs642, %rs644}, %r407;
	mov.b32 	{%rs638, %rs640}, %r406;
	mov.b32 	{%rs634, %rs636}, %r405;
	mov.b32 	{%rs630, %rs632}, %r404;
	// begin inline asm
	{  cvt.f32.f16 %f1529, %rs630;}

	// end inline asm
	ld.shared.v4.b32 	{%r408, %r409, %r410, %r411}, [%r500+8176];
	mov.b32 	{%rs643, %rs645}, %r411;
	mov.b32 	{%rs639, %rs641}, %r410;
	mov.b32 	{%rs635, %rs637}, %r409;
	mov.b32 	{%rs631, %rs633}, %r408;
	// begin inline asm
	{  cvt.f32.f16 %f1530, %rs631;}

	// end inline asm
	fma.rn.f32 	%f2372, %f1529, %f1530, %f2371;
	// begin inline asm
	{  cvt.f32.f16 %f1531, %rs632;}

	// end inline asm
	// begin inline asm
	{  cvt.f32.f16 %f1532, %rs633;}

	// end inline asm
	fma.rn.f32 	%f2373, %f1531, %f1532, %f2372;
	// begin inline asm
	{  cvt.f32.f16 %f1533, %rs634;}

	// end inline asm
	// begin inline asm
	{  cvt.f32.f16 %f1534, %rs635;}

	// end inline asm
	fma.rn.f32 	%f2374, %f1533, %f1534, %f2373;
	// begin inline asm
	{  cvt.f32.f16 %f1535, %rs636;}

	// end inline asm
	// begin inline asm
	{  cvt.f32.f16 %f1536, %rs637;}

	// end inline asm
	fma.rn.f32 	%f2375, %f1535, %f1536, %f2374;
	// begin inline asm
	{  cvt.f32.f16 %f1537, %rs638;}

	// end inline asm
	// begin inline asm
	{  cvt.f32.f16 %f1538, %rs639;}

	// end inline asm
	fma.rn.f32 	%f2376, %f1537, %f1538, %f2375;
	// begin inline asm
	{  cvt.f32.f16 %f1539, %rs640;}

	// end inline asm
	// begin inline asm
	{  cvt.f32.f16 %f1540, %rs641;}

	// end inline asm
	fma.rn.f32 	%f2377, %f1539, %f1540, %f2376;
	// begin inline asm
	{  cvt.f32.f16 %f1541, %rs642;}

	// end inline asm
	// begin inline asm
	{  cvt.f32.f16 %f1542, %rs643;}

	// end inline asm
	fma.rn.f32 	%f2378, %f1541, %f1542, %f2377;
	// begin inline asm
	{  cvt.f32.f16 %f1543, %rs644;}

	// end inline asm
	// begin inline asm
	{  cvt.f32.f16 %f1544, %rs645;}

	// end inline asm
	fma.rn.f32 	%f2379, %f1543, %f1544, %f2378;
	ld.shared.v4.b32 	{%r412, %r413, %r414, %r415}, [%r219+24704];
	mov.b32 	{%rs658, %rs660}, %r415;
	mov.b32 	{%rs654, %rs656}, %r414;
	mov.b32 	{%rs650, %rs652}, %r413;
	mov.b32 	{%rs646, %rs648}, %r412;
	// begin inline asm
	{  cvt.f32.f16 %f1545, %rs646;}

	// end inline asm
	ld.shared.v4.b32 	{%r416, %r417, %r418, %r419}, [%r500+8192];
	mov.b32 	{%rs659, %rs661}, %r419;
	mov.b32 	{%rs655, %rs657}, %r418;
	mov.b32 	{%rs651, %rs653}, %r417;
	mov.b32 	{%rs647, %rs649}, %r416;
	// begin inline asm
	{  cvt.f32.f16 %f1546, %rs647;}

	// end inline asm
	fma.rn.f32 	%f2380, %f1545, %f1546, %f2379;
	// begin inline asm
	{  cvt.f32.f16 %f1547, %rs648;}

	// end inline asm
	// begin inline asm
	{  cvt.f32.f16 %f1548, %rs649;}

	// end inline asm
	fma.rn.f32 	%f2381, %f1547, %f1548, %f2380;
	// begin inline asm
	{  cvt.f32.f16 %f1549, %rs650;}

	// end inline asm
	// begin inline asm
	{  cvt.f32.f16 %f1550, %rs651;}

	// end inline asm
	fma.rn.f32 	%f2382, %f1549, %f1550, %f2381;
	// begin inline asm
	{  cvt.f32.f16 %f1551, %rs652;}

	// end inline asm
	// begin inline asm
	{  cvt.f32.f16 %f1552, %rs653;}

	// end inline asm
	fma.rn.f32 	%f2383, %f1551, %f1552, %f2382;
	// begin inline asm
	{  cvt.f32.f16 %f1553, %rs654;}

	// end inline asm
	// begin inline asm
	{  cvt.f32.f16 %f1554, %rs655;}

	// end inline asm
	fma.rn.f32 	%f2384, %f1553, %f1554, %f2383;
	// begin inline asm
	{  cvt.f32.f16 %f1555, %rs656;}

	// end inline asm
	// begin inline asm
	{  cvt.f32.f16 %f1556, %rs657;}

	// end inline asm
	fma.rn.f32 	%f2385, %f1555, %f1556, %f2384;
	// begin inline asm
	{  cvt.f32.f16 %f1557, %rs658;}

	// end inline asm
	// begin inline asm
	{  cvt.f32.f16 %f1558, %rs659;}

	// end inline asm
	fma.rn.f32 	%f2386, %f1557, %f1558, %f2385;
	// begin inline asm
	{  cvt.f32.f16 %f1559, %rs660;}

	// end inline asm
	// begin inline asm
	{  cvt.f32.f16 %f1560, %rs661;}

	// end inline asm
	fma.rn.f32 	%f2387, %f1559, %f1560, %f2386;
	ld.shared.v4.b32 	{%r420, %r421, %r422, %r423}, [%r219+24720];
	mov.b32 	{%rs674, %rs676}, %r423;
	mov.b32 	{%rs670, %rs672}, %r422;
	mov.b32 	{%rs666, %rs668}, %r421;
	mov.b32 	{%rs662, %rs664}, %r420;
	// begin inline asm
	{  cvt.f32.f16 %f1561, %rs662;}

	// end inline asm
	ld.shared.v4.b32 	{%r424, %r425, %r426, %r427}, [%r500+8208];
	mov.b32 	{%rs675, %rs677}, %r427;
	mov.b32 	{%rs671, %rs673}, %r426;
	mov.b32 	{%rs667, %rs669}, %r425;
	mov.b32 	{%rs663, %rs665}, %r424;
	// begin inline asm
	{  cvt.f32.f16 %f1562, %rs663;}

	// end inline asm
	fma.rn.f32 	%f2388, %f1561, %f1562, %f2387;
	// begin inline asm
	{  cvt.f32.f16 %f1563, %rs664;}

	// end inline asm
	// begin inline asm
	{  cvt.f32.f16 %f1564, %rs665;}

	// end inline asm
	fma.rn.f32 	%f2389, %f1563, %f1564, %f2388;
	// begin inline asm
	{  cvt.f32.f16 %f1565, %rs666;}

	// end inline asm
	// begin inline asm
	{  cvt.f32.f16 %f1566, %rs667;}

	// end inline asm
	fma.rn.f32 	%f2390, %f1565, %f1566, %f2389;
	// begin inline asm
	{  cvt.f32.f16 %f1567, %rs668;}

	// end inline asm
	// begin inline asm
	{  cvt.f32.f16 %f1568, %rs669;}

	// end inline asm
	fma.rn.f32 	%f2391, %f1567, %f1568, %f2390;
	// begin inline asm
	{  cvt.f32.f16 %f1569, %rs670;}

	// end inline asm
	// begin inline asm
	{  cvt.f32.f16 %f1570, %rs671;}

	// end inline asm
	fma.rn.f32 	%f2392, %f1569, %f1570, %f2391;
	// begin inline asm
	{  cvt.f32.f16 %f1571, %rs672;}

	// end inline asm
	// begin inline asm
	{  cvt.f32.f16 %f1572, %rs673;}

	// end inline asm
	fma.rn.f32 	%f2393, %f1571, %f1572, %f2392;
	// begin inline asm
	{  cvt.f32.f16 %f1573, %rs674;}

	// end inline asm
	// begin inline asm
	{  cvt.f32.f16 %f1574, %rs675;}

	// end inline asm
	fma.rn.f32 	%f2394, %f1573, %f1574, %f2393;
	// begin inline asm
	{  cvt.f32.f16 %f1575, %rs676;}

	// end inline asm
	// begin inline asm
	{  cvt.f32.f16 %f1576, %rs677;}

	// end inline asm
	fma.rn.f32 	%f2395, %f1575, %f1576, %f2394;
	ld.shared.v4.b32 	{%r428, %r429, %r430, %r431}, [%r219+24736];
	mov.b32 	{%rs690, %rs692}, %r431;
	mov.b32 	{%rs686, %rs688}, %r430;
	mov.b32 	{%rs682, %rs684}, %r429;
	mov.b32 	{%rs678, %rs680}, %r428;
	// begin inline asm
	{  cvt.f32.f16 %f1577, %rs678;}

	// end inline asm
	ld.shared.v4.b32 	{%r432, %r433, %r434, %r435}, [%r500+8224];
	mov.b32 	{%rs691, %rs693}, %r435;
	mov.b32 	{%rs687, %rs689}, %r434;
	mov.b32 	{%rs683, %rs685}, %r433;
	mov.b32 	{%rs679, %rs681}, %r432;
	// begin inline asm
	{  cvt.f32.f16 %f1578, %rs679;}

	// end inline asm
	fma.rn.f32 	%f2396, %f1577, %f1578, %f2395;
	// begin inline asm
	{  cvt.f32.f16 %f1579, %rs680;}

	// end inline asm
	// begin inline asm
	{  cvt.f32.f16 %f1580, %rs681;}

	// end inline asm
	fma.rn.f32 	%f2397, %f1579, %f1580, %f2396;
	// begin inline asm
	{  cvt.f32.f16 %f1581, %rs682;}

	// end inline asm
	// begin inline asm
	{  cvt.f32.f16 %f1582, %rs683;}

	// end inline asm
	fma.rn.f32 	%f2398, %f1581, %f1582, %f2397;
	// begin inline asm
	{  cvt.f32.f16 %f1583, %rs684;}

	// end inline asm
	// begin inline asm
	{  cvt.f32.f16 %f1584, %rs685;}

	// end inline asm
	fma.rn.f32 	%f2399, %f1583, %f1584, %f2398;
	// begin inline asm
	{  cvt.f32.f16 %f1585, %rs686;}

	// end inline asm
	// begin inline asm
	{  cvt.f32.f16 %f1586, %rs687;}

	// end inline asm
	fma.rn.f32 	%f2400, %f1585, %f1586, %f2399;
	// begin inline asm
	{  cvt.f32.f16 %f1587, %rs688;}

	// end inline asm
	// begin inline asm
	{  cvt.f32.f16 %f1588, %rs689;}

	// end inline asm
	fma.rn.f32 	%f2401, %f1587, %f1588, %f2400;
	// begin inline asm
	{  cvt.f32.f16 %f1589, %rs690;}

	// end inline asm
	// begin inline asm
	{  cvt.f32.f16 %f1590, %rs691;}

	// end inline asm
	fma.rn.f32 	%f2402, %f1589, %f1590, %f2401;
	// begin inline asm
	{  cvt.f32.f16 %f1591, %rs692;}

	// end inline asm
	// begin inline asm
	{  cvt.f32.f16 %f1592, %rs693;}

	// end inline asm
	fma.rn.f32 	%f2403, %f1591, %f1592, %f2402;
	ld.shared.v4.b32 	{%r436, %r437, %r438, %r439}, [%r219+24752];
	mov.b32 	{%rs706, %rs708}, %r439;
	mov.b32 	{%rs702, %rs704}, %r438;
	mov.b32 	{%rs698, %rs700}, %r437;
	mov.b32 	{%rs694, %rs696}, %r436;
	// begin inline asm
	{  cvt.f32.f16 %f1593, %rs694;}

	// end inline asm
	ld.shared.v4.b32 	{%r440, %r441, %r442, %r443}, [%r500+8240];
	mov.b32 	{%rs707, %rs709}, %r443;
	mov.b32 	{%rs703, %rs705}, %r442;
	mov.b32 	{%rs699, %rs701}, %r441;
	mov.b32 	{%rs695, %rs697}, %r440;
	// begin inline asm
	{  cvt.f32.f16 %f1594, %rs695;}

	// end inline asm
	fma.rn.f32 	%f2404, %f1593, %f1594, %f2403;
	// begin inline asm
	{  cvt.f32.f16 %f1595, %rs696;}

	// end inline asm
	// begin inline asm
	{  cvt.f32.f16 %f1596, %rs697;}

	// end inline asm
	fma.rn.f32 	%f2405, %f1595, %f1596, %f2404;
	// begin inline asm
	{  cvt.f32.f16 %f1597, %rs698;}

	// end inline asm
	// begin inline asm
	{  cvt.f32.f16 %f1598, %rs699;}

	// end inline asm
	fma.rn.f32 	%f2406, %f1597, %f1598, %f2405;
	// begin inline asm
	{  cvt.f32.f16 %f1599, %rs700;}

	// end inline asm
	// begin inline asm
	{  cvt.f32.f16 %f1600, %rs701;}

	// end inline asm
	fma.rn.f32 	%f2407, %f1599, %f1600, %f2406;
	// begin inline asm
	{  cvt.f32.f16 %f1601, %rs702;}

	// end inline asm
	// begin inline asm
	{  cvt.f32.f16 %f1602, %rs703;}

	// end inline asm
	fma.rn.f32 	%f2408, %f1601, %f1602, %f2407;
	// begin inline asm
	{  cvt.f32.f16 %f1603, %rs704;}

	// end inline asm
	// begin inline asm
	{  cvt.f32.f16 %f1604, %rs705;}

	// end inline asm
	fma.rn.f32 	%f2409, %f1603, %f1604, %f2408;
	// begin inline asm
	{  cvt.f32.f16 %f1605, %rs706;}

	// end inline asm
	// begin inline asm
	{  cvt.f32.f16 %f1606, %rs707;}

	// end inline asm
	fma.rn.f32 	%f2410, %f1605, %f1606, %f2409;
	// begin inline asm
	{  cvt.f32.f16 %f1607, %rs708;}

	// end inline asm
	// begin inline asm
	{  cvt.f32.f16 %f1608, %rs709;}

	// end inline asm
	fma.rn.f32 	%f2411, %f1607, %f1608, %f2410;
	ld.shared.v4.b32 	{%r444, %r445, %r446, %r447}, [%r219+24768];
	mov.b32 	{%rs722, %rs724}, %r447;
	mov.b32 	{%rs718, %rs720}, %r446;
	mov.b32 	{%rs714, %rs716}, %r445;
	mov.b32 	{%rs710, %rs712}, %r444;
	// begin inline asm
	{  cvt.f32.f16 %f1609, %rs710;}

	// end inline asm
	ld.shared.v4.b32 	{%r448, %r449, %r450, %r451}, [%r500+8256];
	mov.b32 	{%rs723, %rs725}, %r451;
	mov.b32 	{%rs719, %rs721}, %r450;
	mov.b32 	{%rs715, %rs717}, %r449;
	mov.b32 	{%rs711, %rs713}, %r448;
	// begin inline asm
	{  cvt.f32.f16 %f1610, %rs711;}

	// end inline asm
	fma.rn.f32 	%f2412, %f1609, %f1610, %f2411;
	// begin inline asm
	{  cvt.f32.f16 %f1611, %rs712;}

	// end inline asm
	// begin inline asm
	{  cvt.f32.f16 %f1612, %rs713;}

	// end inline asm
	fma.rn.f32 	%f2413, %f1611, %f1612, %f2412;
	// begin inline asm
	{  cvt.f32.f16 %f1613, %rs714;}

	// end inline asm
	// begin inline asm
	{  cvt.f32.f16 %f1614, %rs715;}

	// end inline asm
	fma.rn.f32 	%f2414, %f1613, %f1614, %f2413;
	// begin inline asm
	{  cvt.f32.f16 %f1615, %rs716;}

	// end inline asm
	// begin inline asm
	{  cvt.f32.f16 %f1616, %rs717;}

	// end inline asm
	fma.rn.f32 	%f2415, %f1615, %f1616, %f2414;
	// begin inline asm
	{  cvt.f32.f16 %f1617, %rs718;}

	// end inline asm
	// begin inline asm
	{  cvt.f32.f16 %f1618, %rs719;}

	// end inline asm
	fma.rn.f32 	%f2416, %f1617, %f1618, %f2415;
	// begin inline asm
	{  cvt.f32.f16 %f1619, %rs720;}

	// end inline asm
	// begin inline asm
	{  cvt.f32.f16 %f1620, %rs721;}

	// end inline asm
	fma.rn.f32 	%f2417, %f1619, %f1620, %f2416;
	// begin inline asm
	{  cvt.f32.f16 %f1621, %rs722;}

	// end inline asm
	// begin inline asm
	{  cvt.f32.f16 %f1622, %rs723;}

	// end inline asm
	fma.rn.f32 	%f2418, %f1621, %f1622, %f2417;
	// begin inline asm
	{  cvt.f32.f16 %f1623, %rs724;}

	// end inline asm
	// begin inline asm
	{  cvt.f32.f16 %f1624, %rs725;}

	// end inline asm
	fma.rn.f32 	%f2419, %f1623, %f1624, %f2418;
	ld.shared.v4.b32 	{%r452, %r453, %r454, %r455}, [%r219+24784];
	mov.b32 	{%rs738, %rs740}, %r455;
	mov.b32 	{%rs734, %rs736}, %r454;
	mov.b32 	{%rs730, %rs732}, %r453;
	mov.b32 	{%rs726, %rs728}, %r452;
	// begin inline asm
	{  cvt.f32.f16 %f1625, %rs726;}

	// end inline asm
	ld.shared.v4.b32 	{%r456, %r457, %r458, %r459}, [%r500+8272];
	mov.b32 	{%rs739, %rs741}, %r459;
	mov.b32 	{%rs735, %rs737}, %r458;
	mov.b32 	{%rs731, %rs733}, %r457;
	mov.b32 	{%rs727, %rs729}, %r456;
	// begin inline asm
	{  cvt.f32.f16 %f1626, %rs727;}

	// end inline asm
	fma.rn.f32 	%f2420, %f1625, %f1626, %f2419;
	// begin inline asm
	{  cvt.f32.f16 %f1627, %rs728;}

	// end inline asm
	// begin inline asm
	{  cvt.f32.f16 %f1628, %rs729;}

	// end inline asm
	fma.rn.f32 	%f2421, %f1627, %f1628, %f2420;
	// begin inline asm
	{  cvt.f32.f16 %f1629, %rs730;}

	// end inline asm
	// begin inline asm
	{  cvt.f32.f16 %f1630, %rs731;}

	// end inline asm
	fma.rn.f32 	%f2422, %f1629, %f1630, %f2421;
	// begin inline asm
	{  cvt.f32.f16 %f1631, %rs732;}

	// end inline asm
	// begin inline asm
	{  cvt.f32.f16 %f1632, %rs733;}

	// end inline asm
	fma.rn.f32 	%f2423, %f1631, %f1632, %f2422;
	// begin inline asm
	{  cvt.f32.f16 %f1633, %rs734;}

	// end inline asm
	// begin inline asm
	{  cvt.f32.f16 %f1634, %rs735;}

	// end inline asm
	fma.rn.f32 	%f2424, %f1633, %f1634, %f2423;
	// begin inline asm
	{  cvt.f32.f16 %f1635, %rs736;}

	// end inline asm
	// begin inline asm
	{  cvt.f32.f16 %f1636, %rs737;}

	// end inline asm
	fma.rn.f32 	%f2425, %f1635, %f1636, %f2424;
	// begin inline asm
	{  cvt.f32.f16 %f1637, %rs738;}

	// end inline asm
	// begin inline asm
	{  cvt.f32.f16 %f1638, %rs739;}

	// end inline asm
	fma.rn.f32 	%f2426, %f1637, %f1638, %f2425;
	// begin inline asm
	{  cvt.f32.f16 %f1639, %rs740;}

	// end inline asm
	// begin inline asm
	{  cvt.f32.f16 %f1640, %rs741;}

	// end inline asm
	fma.rn.f32 	%f2427, %f1639, %f1640, %f2426;
	ld.shared.v4.b32 	{%r460, %r461, %r462, %r463}, [%r219+24800];
	mov.b32 	{%rs754, %rs756}, %r463;
	mov.b32 	{%rs750, %rs752}, %r462;
	mov.b32 	{%rs746, %rs748}, %r461;
	mov.b32 	{%rs742, %rs744}, %r460;
	// begin inline asm
	{  cvt.f32.f16 %f1641, %rs742;}

	// end inline asm
	ld.shared.v4.b32 	{%r464, %r465, %r466, %r467}, [%r500+8288];
	mov.b32 	{%rs755, %rs757}, %r467;
	mov.b32 	{%rs751, %rs753}, %r466;
	mov.b32 	{%rs747, %rs749}, %r465;
	mov.b32 	{%rs743, %rs745}, %r464;
	// begin inline asm
	{  cvt.f32.f16 %f1642, %rs743;}

	// end inline asm
	fma.rn.f32 	%f2428, %f1641, %f1642, %f2427;
	// begin inline asm
	{  cvt.f32.f16 %f1643, %rs744;}

	// end inline asm
	// begin inline asm
	{  cvt.f32.f16 %f1644, %rs745;}

	// end inline asm
	fma.rn.f32 	%f2429, %f1643, %f1644, %f2428;
	// begin inline asm
	{  cvt.f32.f16 %f1645, %rs746;}

	// end inline asm
	// begin inline asm
	{  cvt.f32.f16 %f1646, %rs747;}

	// end inline asm
	fma.rn.f32 	%f2430, %f1645, %f1646, %f2429;
	// begin inline asm
	{  cvt.f32.f16 %f1647, %rs748;}

	// end inline asm
	// begin inline asm
	{  cvt.f32.f16 %f1648, %rs749;}

	// end inline asm
	fma.rn.f32 	%f2431, %f1647, %f1648, %f2430;
	// begin inline asm
	{  cvt.f32.f16 %f1649, %rs750;}

	// end inline asm
	// begin inline asm
	{  cvt.f32.f16 %f1650, %rs751;}

	// end inline asm
	fma.rn.f32 	%f2432, %f1649, %f1650, %f2431;
	// begin inline asm
	{  cvt.f32.f16 %f1651, %rs752;}

	// end inline asm
	// begin inline asm
	{  cvt.f32.f16 %f1652, %rs753;}

	// end inline asm
	fma.rn.f32 	%f2433, %f1651, %f1652, %f2432;
	// begin inline asm
	{  cvt.f32.f16 %f1653, %rs754;}

	// end inline asm
	// begin inline asm
	{  cvt.f32.f16 %f1654, %rs755;}

	// end inline asm
	fma.rn.f32 	%f2434, %f1653, %f1654, %f2433;
	// begin inline asm
	{  cvt.f32.f16 %f1655, %rs756;}

	// end inline asm
	// begin inline asm
	{  cvt.f32.f16 %f1656, %rs757;}

	// end inline asm
	fma.rn.f32 	%f2435, %f1655, %f1656, %f2434;
	ld.shared.v4.b32 	{%r468, %r469, %r470, %r471}, [%r219+24816];
	mov.b32 	{%rs770, %rs772}, %r471;
	mov.b32 	{%rs766, %rs768}, %r470;
	mov.b32 	{%rs762, %rs764}, %r469;
	mov.b32 	{%rs758, %rs760}, %r468;
	// begin inline asm
	{  cvt.f32.f16 %f1657, %rs758;}

	// end inline asm
	ld.shared.v4.b32 	{%r472, %r473, %r474, %r475}, [%r500+8304];
	mov.b32 	{%rs771, %rs773}, %r475;
	mov.b32 	{%rs767, %rs769}, %r474;
	mov.b32 	{%rs763, %rs765}, %r473;
	mov.b32 	{%rs759, %rs761}, %r472;
	// begin inline asm
	{  cvt.f32.f16 %f1658, %rs759;}

	// end inline asm
	fma.rn.f32 	%f2436, %f1657, %f1658, %f2435;
	// begin inline asm
	{  cvt.f32.f16 %f1659, %rs760;}

	// end inline asm
	// begin inline asm
	{  cvt.f32.f16 %f1660, %rs761;}

	// end inline asm
	fma.rn.f32 	%f2437, %f1659, %f1660, %f2436;
	// begin inline asm
	{  cvt.f32.f16 %f1661, %rs762;}

	// end inline asm
	// begin inline asm
	{  cvt.f32.f16 %f1662, %rs763;}

	// end inline asm
	fma.rn.f32 	%f2438, %f1661, %f1662, %f2437;
	// begin inline asm
	{  cvt.f32.f16 %f1663, %rs764;}

	// end inline asm
	// begin inline asm
	{  cvt.f32.f16 %f1664, %rs765;}

	// end inline asm
	fma.rn.f32 	%f2439, %f1663, %f1664, %f2438;
	// begin inline asm
	{  cvt.f32.f16 %f1665, %rs766;}

	// end inline asm
	// begin inline asm
	{  cvt.f32.f16 %f1666, %rs767;}

	// end inline asm
	fma.rn.f32 	%f2440, %f1665, %f1666, %f2439;
	// begin inline asm
	{  cvt.f32.f16 %f1667, %rs768;}

	// end inline asm
	// begin inline asm
	{  cvt.f32.f16 %f1668, %rs769;}

	// end inline asm
	fma.rn.f32 	%f2441, %f1667, %f1668, %f2440;
	// begin inline asm
	{  cvt.f32.f16 %f1669, %rs770;}

	// end inline asm
	// begin inline asm
	{  cvt.f32.f16 %f1670, %rs771;}

	// end inline asm
	fma.rn.f32 	%f2442, %f1669, %f1670, %f2441;
	// begin inline asm
	{  cvt.f32.f16 %f1671, %rs772;}

	// end inline asm
	// begin inline asm
	{  cvt.f32.f16 %f1672, %rs773;}

	// end inline asm
	fma.rn.f32 	%f2443, %f1671, %f1672, %f2442;
	sub.f32 	%f2444, %f2443, %f2577;
	mul.f32 	%f2445, %f2315, %f2444;
	mul.f32 	%f2446, %f2575, %f2445;
	fma.rn.f32 	%f2961, %f2446, %f1162, %f2961;
	fma.rn.f32 	%f2960, %f2446, %f1164, %f2960;
	fma.rn.f32 	%f2959, %f2446, %f1166, %f2959;
	fma.rn.f32 	%f2958, %f2446, %f1168, %f2958;
	fma.rn.f32 	%f2957, %f2446, %f1170, %f2957;
	fma.rn.f32 	%f2956, %f2446, %f1172, %f2956;
	fma.rn.f32 	%f2955, %f2446, %f1174, %f2955;
	fma.rn.f32 	%f2954, %f2446, %f1176, %f2954;
	fma.rn.f32 	%f2953, %f2446, %f1178, %f2953;
	fma.rn.f32 	%f2952, %f2446, %f1180, %f2952;
	fma.rn.f32 	%f2951, %f2446, %f1182, %f2951;
	fma.rn.f32 	%f2950, %f2446, %f1184, %f2950;
	fma.rn.f32 	%f2949, %f2446, %f1186, %f2949;
	fma.rn.f32 	%f2948, %f2446, %f1188, %f2948;
	fma.rn.f32 	%f2947, %f2446, %f1190, %f2947;
	fma.rn.f32 	%f2946, %f2446, %f1192, %f2946;
	fma.rn.f32 	%f2945, %f2446, %f1194, %f2945;
	fma.rn.f32 	%f2944, %f2446, %f1196, %f2944;
	fma.rn.f32 	%f2943, %f2446, %f1198, %f2943;
	fma.rn.f32 	%f2942, %f2446, %f1200, %f2942;
	fma.rn.f32 	%f2941, %f2446, %f1202, %f2941;
	fma.rn.f32 	%f2940, %f2446, %f1204, %f2940;
	fma.rn.f32 	%f2939, %f2446, %f1206, %f2939;
	fma.rn.f32 	%f2938, %f2446, %f1208, %f2938;
	fma.rn.f32 	%f2937, %f2446, %f1210, %f2937;
	fma.rn.f32 	%f2936, %f2446, %f1212, %f2936;
	fma.rn.f32 	%f2935, %f2446, %f1214, %f2935;
	fma.rn.f32 	%f2934, %f2446, %f1216, %f2934;
	fma.rn.f32 	%f2933, %f2446, %f1218, %f2933;
	fma.rn.f32 	%f2932, %f2446, %f1220, %f2932;
	fma.rn.f32 	%f2931, %f2446, %f1222, %f2931;
	fma.rn.f32 	%f2930, %f2446, %f1224, %f2930;
	fma.rn.f32 	%f2929, %f2446, %f1226, %f2929;
	fma.rn.f32 	%f2928, %f2446, %f1228, %f2928;
	fma.rn.f32 	%f2927, %f2446, %f1230, %f2927;
	fma.rn.f32 	%f2926, %f2446, %f1232, %f2926;
	fma.rn.f32 	%f2925, %f2446, %f1234, %f2925;
	fma.rn.f32 	%f2924, %f2446, %f1236, %f2924;
	fma.rn.f32 	%f2923, %f2446, %f1238, %f2923;
	fma.rn.f32 	%f2922, %f2446, %f1240, %f2922;
	fma.rn.f32 	%f2921, %f2446, %f1242, %f2921;
	fma.rn.f32 	%f2920, %f2446, %f1244, %f2920;
	fma.rn.f32 	%f2919, %f2446, %f1246, %f2919;
	fma.rn.f32 	%f2918, %f2446, %f1248, %f2918;
	fma.rn.f32 	%f2917, %f2446, %f1250, %f2917;
	fma.rn.f32 	%f2916, %f2446, %f1252, %f2916;
	fma.rn.f32 	%f2915, %f2446, %f1254, %f2915;
	fma.rn.f32 	%f2914, %f2446, %f1256, %f2914;
	fma.rn.f32 	%f2913, %f2446, %f1258, %f2913;
	fma.rn.f32 	%f2912, %f2446, %f1260, %f2912;
	fma.rn.f32 	%f2911, %f2446, %f1262, %f2911;
	fma.rn.f32 	%f2910, %f2446, %f1264, %f2910;
	fma.rn.f32 	%f2909, %f2446, %f1266, %f2909;
	fma.rn.f32 	%f2908, %f2446, %f1268, %f2908;
	fma.rn.f32 	%f2907, %f2446, %f1270, %f2907;
	fma.rn.f32 	%f2906, %f2446, %f1272, %f2906;
	fma.rn.f32 	%f2905, %f2446, %f1274, %f2905;
	fma.rn.f32 	%f2904, %f2446, %f1276, %f2904;
	fma.rn.f32 	%f2903, %f2446, %f1278, %f2903;
	fma.rn.f32 	%f2902, %f2446, %f1280, %f2902;
	fma.rn.f32 	%f2901, %f2446, %f1282, %f2901;
	fma.rn.f32 	%f2900, %f2446, %f1284, %f2900;
	fma.rn.f32 	%f2899, %f2446, %f1286, %f2899;
	fma.rn.f32 	%f2898, %f2446, %f1288, %f2898;
	fma.rn.f32 	%f2897, %f2446, %f1290, %f2897;
	fma.rn.f32 	%f2896, %f2446, %f1292, %f2896;
	fma.rn.f32 	%f2895, %f2446, %f1294, %f2895;
	fma.rn.f32 	%f2894, %f2446, %f1296, %f2894;
	fma.rn.f32 	%f2893, %f2446, %f1298, %f2893;
	fma.rn.f32 	%f2892, %f2446, %f1300, %f2892;
	fma.rn.f32 	%f2891, %f2446, %f1302, %f2891;
	fma.rn.f32 	%f2890, %f2446, %f1304, %f2890;
	fma.rn.f32 	%f2889, %f2446, %f1306, %f2889;
	fma.rn.f32 	%f2888, %f2446, %f1308, %f2888;
	fma.rn.f32 	%f2887, %f2446, %f1310, %f2887;
	fma.rn.f32 	%f2886, %f2446, %f1312, %f2886;
	fma.rn.f32 	%f2885, %f2446, %f1314, %f2885;
	fma.rn.f32 	%f2884, %f2446, %f1316, %f2884;
	fma.rn.f32 	%f2883, %f2446, %f1318, %f2883;
	fma.rn.f32 	%f2882, %f2446, %f1320, %f2882;
	fma.rn.f32 	%f2881, %f2446, %f1322, %f2881;
	fma.rn.f32 	%f2880, %f2446, %f1324, %f2880;
	fma.rn.f32 	%f2879, %f2446, %f1326, %f2879;
	fma.rn.f32 	%f2878, %f2446, %f1328, %f2878;
	fma.rn.f32 	%f2877, %f2446, %f1330, %f2877;
	fma.rn.f32 	%f2876, %f2446, %f1332, %f2876;
	fma.rn.f32 	%f2875, %f2446, %f1334, %f2875;
	fma.rn.f32 	%f2874, %f2446, %f1336, %f2874;
	fma.rn.f32 	%f2873, %f2446, %f1338, %f2873;
	fma.rn.f32 	%f2872, %f2446, %f1340, %f2872;
	fma.rn.f32 	%f2871, %f2446, %f1342, %f2871;
	fma.rn.f32 	%f2870, %f2446, %f1344, %f2870;
	fma.rn.f32 	%f2869, %f2446, %f1346, %f2869;
	fma.rn.f32 	%f2868, %f2446, %f1348, %f2868;
	fma.rn.f32 	%f2867, %f2446, %f1350, %f2867;
	fma.rn.f32 	%f2866, %f2446, %f1352, %f2866;
	fma.rn.f32 	%f2865, %f2446, %f1354, %f2865;
	fma.rn.f32 	%f2864, %f2446, %f1356, %f2864;
	fma.rn.f32 	%f2863, %f2446, %f1358, %f2863;
	fma.rn.f32 	%f2862, %f2446, %f1360, %f2862;
	fma.rn.f32 	%f2861, %f2446, %f1362, %f2861;
	fma.rn.f32 	%f2860, %f2446, %f1364, %f2860;
	fma.rn.f32 	%f2859, %f2446, %f1366, %f2859;
	fma.rn.f32 	%f2858, %f2446, %f1368, %f2858;
	fma.rn.f32 	%f2857, %f2446, %f1370, %f2857;
	fma.rn.f32 	%f2856, %f2446, %f1372, %f2856;
	fma.rn.f32 	%f2855, %f2446, %f1374, %f2855;
	fma.rn.f32 	%f2854, %f2446, %f1376, %f2854;
	fma.rn.f32 	%f2853, %f2446, %f1378, %f2853;
	fma.rn.f32 	%f2852, %f2446, %f1380, %f2852;
	fma.rn.f32 	%f2851, %f2446, %f1382, %f2851;
	fma.rn.f32 	%f2850, %f2446, %f1384, %f2850;
	fma.rn.f32 	%f2849, %f2446, %f1386, %f2849;
	fma.rn.f32 	%f2848, %f2446, %f1388, %f2848;
	fma.rn.f32 	%f2847, %f2446, %f1390, %f2847;
	fma.rn.f32 	%f2846, %f2446, %f1392, %f2846;
	fma.rn.f32 	%f2845, %f2446, %f1394, %f2845;
	fma.rn.f32 	%f2844, %f2446, %f1396, %f2844;
	fma.rn.f32 	%f2843, %f2446, %f1398, %f2843;
	fma.rn.f32 	%f2842, %f2446, %f1400, %f2842;
	fma.rn.f32 	%f2841, %f2446, %f1402, %f2841;
	fma.rn.f32 	%f2840, %f2446, %f1404, %f2840;
	fma.rn.f32 	%f2839, %f2446, %f1406, %f2839;
	fma.rn.f32 	%f2838, %f2446, %f1408, %f2838;
	fma.rn.f32 	%f2837, %f2446, %f1410, %f2837;
	fma.rn.f32 	%f2836, %f2446, %f1412, %f2836;
	fma.rn.f32 	%f2835, %f2446, %f1414, %f2835;
	fma.rn.f32 	%f2834, %f2446, %f1416, %f2834;
	div.s32 	%r476, %r501, %r495;
	mul.lo.s32 	%r477, %r476, %r495;
	sub.s32 	%r478, %r501, %r477;
	add.s32 	%r479, %r476, %r11;
	cvta.to.global.u64 	%rd291, %rd303;
	mul.wide.s32 	%rd292, %r479, 4;
	add.s64 	%rd293, %rd291, %rd292;
	ld.global.u32 	%r480, [%rd293];
	mul.lo.s32 	%r481, %r495, %r480;
	shl.b32 	%r482, %r481, 7;
	shl.b32 	%r483, %r478, 7;
	add.s32 	%r484, %r482, %r483;
	mul.wide.s32 	%rd294, %r484, 2;
	add.s64 	%rd35, %rd305, %rd294;
	mul.f32 	%f1673, %f2446, %f1161;
	// begin inline asm
	{  cvt.rn.f16.f32 %rs774, %f1673;}

	// end inline asm
	// begin inline asm
	{ atom.add.noftz.f16 %rs775,[%rd35],%rs774; }

	// end inline asm
	add.s64 	%rd36, %rd306, %rd294;
	ld.shared.u16 	%rs777, [%r219+24576];
	// begin inline asm
	{  cvt.f32.f16 %f1674, %rs777;}

	// end inline asm
	mul.f32 	%f1675, %f2315, %f1674;
	// begin inline asm
	{  cvt.rn.f16.f32 %rs778, %f1675;}

	// end inline asm
	// begin inline asm
	{ atom.add.noftz.f16 %rs779,[%rd36],%rs778; }

	// end inline asm
	add.s64 	%rd37, %rd35, 2;
	ld.shared.u16 	%rs781, [%r219+2];
	// begin inline asm
	{  cvt.f32.f16 %f1676, %rs781;}

	// end inline asm
	mul.f32 	%f1677, %f2446, %f1676;
	// begin inline asm
	{  cvt.rn.f16.f32 %rs782, %f1677;}

	// end inline asm
	// begin inline asm
	{ atom.add.noftz.f16 %rs783,[%rd37],%rs782; }

	// end inline asm
	add.s64 	%rd38, %rd36, 2;
	ld.shared.u16 	%rs785, [%r219+24578];
	// begin inline asm
	{  cvt.f32.f16 %f1678, %rs785;}

	// end inline asm
	mul.f32 	%f1679, %f2315, %f1678;
	// begin inline asm
	{  cvt.rn.f16.f32 %rs786, %f1679;}

	// end inline asm
	// begin inline asm
	{ atom.add.noftz.f16 %rs787,[%rd38],%rs786; }

	// end inline asm
	add.s64 	%rd39, %rd35, 4;
	ld.shared.u16 	%rs789, [%r219+4];
	// begin inline asm
	{  cvt.f32.f16 %f1680, %rs789;}

	// end inline asm
	mul.f32 	%f1681, %f2446, %f1680;
	// begin inline asm
	{  cvt.rn.f16.f32 %rs790, %f1681;}

	// end inline asm
	// begin inline asm
	{ atom.add.noftz.f16 %rs791,[%rd39],%rs790; }

	// end inline asm
	add.s64 	%rd40, %rd36, 4;
	ld.shared.u16 	%rs793, [%r219+24580];
	// begin inline asm
	{  cvt.f32.f16 %f1682, %rs793;}

	// end inline asm
	mul.f32 	%f1683, %f2315, %f1682;
	// begin inline asm
	{  cvt.rn.f16.f32 %rs794, %f1683;}

	// end inline asm
	// begin inline asm
	{ atom.add.noftz.f16 %rs795,[%rd40],%rs794; }

	// end inline asm
	add.s64 	%rd41, %rd35, 6;
	ld.shared.u16 	%rs797, [%r219+6];
	// begin inline asm
	{  cvt.f32.f16 %f1684, %rs797;}

	// end inline asm
	mul.f32 	%f1685, %f2446, %f1684;
	// begin inline asm
	{  cvt.rn.f16.f32 %rs798, %f1685;}

	// end inline asm
	// begin inline asm
	{ atom.add.noftz.f16 %rs799,[%rd41],%rs798; }

	// end inline asm
	add.s64 	%rd42, %rd36, 6;
	ld.shared.u16 	%rs801, [%r219+24582];
	// begin inline asm
	{  cvt.f32.f16 %f1686, %rs801;}

	// end inline asm
	mul.f32 	%f1687, %f2315, %f1686;
	// begin inline asm
	{  cvt.rn.f16.f32 %rs802, %f1687;}

	// end inline asm
	// begin inline asm
	{ atom.add.noftz.f16 %rs803,[%rd42],%rs802; }

	// end inline asm
	add.s64 	%rd43, %rd35, 8;
	ld.shared.u16 	%rs805, [%r219+8];
	// begin inline asm
	{  cvt.f32.f16 %f1688, %rs805;}

	// end inline asm
	mul.f32 	%f1689, %f2446, %f1688;
	// begin inline asm
	{  cvt.rn.f16.f32 %rs806, %f1689;}

	// end inline asm
	// begin inline asm
	{ atom.add.noftz.f16 %rs807,[%rd43],%rs806; }

	// end inline asm
	add.s64 	%rd44, %rd36, 8;
	ld.shared.u16 	%rs809, [%r219+24584];
	// begin inline asm
	{  cvt.f32.f16 %f1690, %rs809;}

	// end inline asm
	mul.f32 	%f1691, %f2315, %f1690;
	// begin inline asm
	{  cvt.rn.f16.f32 %rs810, %f1691;}

	// end inline asm
	// begin inline asm
	{ atom.add.noftz.f16 %rs811,[%rd44],%rs810; }

	// end inline asm
	add.s64 	%rd45, %rd35, 10;
	ld.shared.u16 	%rs813, [%r219+10];
	// begin inline asm
	{  cvt.f32.f16 %f1692, %rs813;}

	// end inline asm
	mul.f32 	%f1693, %f2446, %f1692;
	// begin inline asm
	{  cvt.rn.f16.f32 %rs814, %f1693;}

	// end inline asm
	// begin inline asm
	{ atom.add.noftz.f16 %rs815,[%rd45],%rs814; }

	// end inline asm
	add.s64 	%rd46, %rd36, 10;
	ld.shared.u16 	%rs817, [%r219+24586];
	// begin inline asm
	{  cvt.f32.f16 %f1694, %rs817;}

	// end inline asm
	mul.f32 	%f1695, %f2315, %f1694;
	// begin inline asm
	{  cvt.rn.f16.f32 %rs818, %f1695;}

	// end inline asm
	// begin inline asm
	{ atom.add.noftz.f16 %rs819,[%rd46],%rs818; }

	// end inline asm
	add.s64 	%rd47, %rd35, 12;
	ld.shared.u16 	%rs821, [%r219+12];
	// begin inline asm
	{  cvt.f32.f16 %f1696, %rs821;}

	// end inline asm
	mul.f32 	%f1697, %f2446, %f1696;
	// begin inline asm
	{  cvt.rn.f16.f32 %rs822, %f1697;}

	// end inline asm
	// begin inline asm
	{ atom.add.noftz.f16 %rs823,[%rd47],%rs822; }

	// end inline asm
	add.s64 	%rd48, %rd36, 12;
	ld.shared.u16 	%rs825, [%r219+24588];
	// begin inline asm
	{  cvt.f32.f16 %f1698, %rs825;}

	// end inline asm
	mul.f32 	%f1699, %f2315, %f1698;
	// begin inline asm
	{  cvt.rn.f16.f32 %rs826, %f1699;}

	// end inline asm
	// begin inline asm
	{ atom.add.noftz.f16 %rs827,[%rd48],%rs826; }

	// end inline asm
	add.s64 	%rd49, %rd35, 14;
	ld.shared.u16 	%rs829, [%r219+14];
	// begin inline asm
	{  cvt.f32.f16 %f1700, %rs829;}

	// end inline asm
	mul.f32 	%f1701, %f2446, %f1700;
	// begin inline asm
	{  cvt.rn.f16.f32 %rs830, %f1701;}

	// end inline asm
	// begin inline asm
	{ atom.add.noftz.f16 %rs831,[%rd49],%rs830; }

	// end inline asm
	add.s64 	%rd50, %rd36, 14;
	ld.shared.u16 	%rs833, [%r219+24590];
	// begin inline asm
	{  cvt.f32.f16 %f1702, %rs833;}

	// end inline asm
	mul.f32 	%f1703, %f2315, %f1702;
	// begin inline asm
	{  cvt.rn.f16.f32 %rs834, %f1703;}

	// end inline asm
	// begin inline asm
	{ atom.add.noftz.f16 %rs835,[%rd50],%rs834; }

	// end inline asm
	add.s64 	%rd51, %rd35, 16;
	ld.shared.u16 	%rs837, [%r219+16];
	// begin inline asm
	{  cvt.f32.f16 %f1704, %rs837;}

	// end inline asm
	mul.f32 	%f1705, %f2446, %f1704;
	// begin inline asm
	{  cvt.rn.f16.f32 %rs838, %f1705;}

	// end inline asm
	// begin inline asm
	{ atom.add.noftz.f16 %rs839,[%rd51],%rs838; }

	// end inline asm
	add.s64 	%rd52, %rd36, 16;
	ld.shared.u16 	%rs841, [%r219+24592];
	// begin inline asm
	{  cvt.f32.f16 %f1706, %rs841;}

	// end inline asm
	mul.f32 	%f1707, %f2315, %f1706;
	// begin inline asm
	{  cvt.rn.f16.f32 %rs842, %f1707;}

	// end inline asm
	// begin inline asm
	{ atom.add.noftz.f16 %rs843,[%rd52],%rs842; }

	// end inline asm
	add.s64 	%rd53, %rd35, 18;
	ld.shared.u16 	%rs845, [%r219+18];
	// begin inline asm
	{  cvt.f32.f16 %f1708, %rs845;}

	// end inline asm
	mul.f32 	%f1709, %f2446, %f1708;
	// begin inline asm
	{  cvt.rn.f16.f32 %rs846, %f1709;}

	// end inline asm
	// begin inline asm
	{ atom.add.noftz.f16 %rs847,[%rd53],%rs846; }

	// end inline asm
	add.s64 	%rd54, %rd36, 18;
	ld.shared.u16 	%rs849, [%r219+24594];
	// begin inline asm
	{  cvt.f32.f16 %f1710, %rs849;}

	// end inline asm
	mul.f32 	%f1711, %f2315, %f1710;
	// begin inline asm
	{  cvt.rn.f16.f32 %rs850, %f1711;}

	// end inline asm
	// begin inline asm
	{ atom.add.noftz.f16 %rs851,[%rd54],%rs850; }

	// end inline asm
	add.s64 	%rd55, %rd35, 20;
	ld.shared.u16 	%rs853, [%r219+20];
	// begin inline asm
	{  cvt.f32.f16 %f1712, %rs853;}

	// end inline asm
	mul.f32 	%f1713, %f2446, %f1712;
	// begin inline asm
	{  cvt.rn.f16.f32 %rs854, %f1713;}

	// end inline asm
	// begin inline asm
	{ atom.add.noftz.f16 %rs855,[%rd55],%rs854; }

	// end inline asm
	add.s64 	%rd56, %rd36, 20;
	ld.shared.u16 	%rs857, [%r219+24596];
	// begin inline asm
	{  cvt.f32.f16 %f1714, %rs857;}

	// end inline asm
	mul.f32 	%f1715, %f2315, %f1714;
	// begin inline asm
	{  cvt.rn.f16.f32 %rs858, %f1715;}

	// end inline asm
	// begin inline asm
	{ atom.add.noftz.f16 %rs859,[%rd56],%rs858; }

	// end inline asm
	add.s64 	%rd57, %rd35, 22;
	ld.shared.u16 	%rs861, [%r219+22];
	// begin inline asm
	{  cvt.f32.f16 %f1716, %rs861;}

	// end inline asm
	mul.f32 	%f1717, %f2446, %f1716;
	// begin inline asm
	{  cvt.rn.f16.f32 %rs862, %f1717;}

	// end inline asm
	// begin inline asm
	{ atom.add.noftz.f16 %rs863,[%rd57],%rs862; }

	// end inline asm
	add.s64 	%rd58, %rd36, 22;
	ld.shared.u16 	%rs865, [%r219+24598];
	// begin inline asm
	{  cvt.f32.f16 %f1718, %rs865;}

	// end inline asm
	mul.f32 	%f1719, %f2315, %f1718;
	// begin inline asm
	{  cvt.rn.f16.f32 %rs866, %f1719;}

	// end inline asm
	// begin inline asm
	{ atom.add.noftz.f16 %rs867,[%rd58],%rs866; }

	// end inline asm
	add.s64 	%rd59, %rd35, 24;
	ld.shared.u16 	%rs869, [%r219+24];
	// begin inline asm
	{  cvt.f32.f16 %f1720, %rs869;}

	// end inline asm
	mul.f32 	%f1721, %f2446, %f1720;
	// begin inline asm
	{  cvt.rn.f16.f32 %rs870, %f1721;}

	// end inline asm
	// begin inline asm
	{ atom.add.noftz.f16 %rs871,[%rd59],%rs870; }

	// end inline asm
	add.s64 	%rd60, %rd36, 24;
	ld.shared.u16 	%rs873, [%r219+24600];
	// begin inline asm
	{  cvt.f32.f16 %f1722, %rs873;}

	// end inline asm
	mul.f32 	%f1723, %f2315, %f1722;
	// begin inline asm
	{  cvt.rn.f16.f32 %rs874, %f1723;}

	// end inline asm
	// begin inline asm
	{ atom.add.noftz.f16 %rs875,[%rd60],%rs874; }

	// end inline asm
	add.s64 	%rd61, %rd35, 26;
	ld.shared.u16 	%rs877, [%r219+26];
	// begin inline asm
	{  cvt.f32.f16 %f1724, %rs877;}

	// end inline asm
	mul.f32 	%f1725, %f2446, %f1724;
	// begin inline asm
	{  cvt.rn.f16.f32 %rs878, %f1725;}

	// end inline asm
	// begin inline asm
	{ atom.add.noftz.f16 %rs879,[%rd61],%rs878; }

	// end inline asm
	add.s64 	%rd62, %rd36, 26;
	ld.shared.u16 	%rs881, [%r219+24602];
	// begin inline asm
	{  cvt.f32.f16 %f1726, %rs881;}

	// end inline asm
	mul.f32 	%f1727, %f2315, %f1726;
	// begin inline asm
	{  cvt.rn.f16.f32 %rs882, %f1727;}

	// end inline asm
	// begin inline asm
	{ atom.add.noftz.f16 %rs883,[%rd62],%rs882; }

	// end inline asm
	add.s64 	%rd63, %rd35, 28;
	ld.shared.u16 	%rs885, [%r219+28];
	// begin inline asm
	{  cvt.f32.f16 %f1728, %rs885;}

	// end inline asm
	mul.f32 	%f1729, %f2446, %f1728;
	// begin inline asm
	{  cvt.rn.f16.f32 %rs886, %f1729;}

	// end inline asm
	// begin inline asm
	{ atom.add.noftz.f16 %rs887,[%rd63],%rs886; }

	// end inline asm
	add.s64 	%rd64, %rd36, 28;
	ld.shared.u16 	%rs889, [%r219+24604];
	// begin inline asm
	{  cvt.f32.f16 %f1730, %rs889;}

	// end inline asm
	mul.f32 	%f1731, %f2315, %f1730;
	// begin inline asm
	{  cvt.rn.f16.f32 %rs890, %f1731;}

	// end inline asm
	// begin inline asm
	{ atom.add.noftz.f16 %rs891,[%rd64],%rs890; }

	// end inline asm
	add.s64 	%rd65, %rd35, 30;
	ld.shared.u16 	%rs893, [%r219+30];
	// begin inline asm
	{  cvt.f32.f16 %f1732, %rs893;}

	// end inline asm
	mul.f32 	%f1733, %f2446, %f1732;
	// begin inline asm
	{  cvt.rn.f16.f32 %rs894, %f1733;}

	// end inline asm
	// begin inline asm
	{ atom.add.noftz.f16 %rs895,[%rd65],%rs894; }

	// end inline asm
	add.s64 	%rd66, %rd36, 30;
	ld.shared.u16 	%rs897, [%r219+24606];
	// begin inline asm
	{  cvt.f32.f16 %f1734, %rs897;}

	// end inline asm
	mul.f32 	%f1735, %f2315, %f1734;
	// begin inline asm
	{  cvt.rn.f16.f32 %rs898, %f1735;}

	// end inline asm
	// begin inline asm
	{ atom.add.noftz.f16 %rs899,[%rd66],%rs898; }

	// end inline asm
	add.s64 	%rd67, %rd35, 32;
	ld.shared.u16 	%rs901, [%r219+32];
	// begin inline asm
	{  cvt.f32.f16 %f1736, %rs901;}

	// end inline asm
	mul.f32 	%f1737, %f2446, %f1736;
	// begin inline asm
	{  cvt.rn.f16.f32 %rs902, %f1737;}

	// end inline asm
	// begin inline asm
	{ atom.add.noftz.f16 %rs903,[%rd67],%rs902; }

	// end inline asm
	add.s64 	%rd68, %rd36, 32;
	ld.shared.u16 	%rs905, [%r219+24608];
	// begin inline asm
	{  cvt.f32.f16 %f1738, %rs905;}

	// end inline asm
	mul.f32 	%f1739, %f2315, %f1738;
	// begin inline asm
	{  cvt.rn.f16.f32 %rs906, %f1739;}

	// end inline asm
	// begin inline asm
	{ atom.add.noftz.f16 %rs907,[%rd68],%rs906; }

	// end inline asm
	add.s64 	%rd69, %rd35, 34;
	ld.shared.u16 	%rs909, [%r219+34];
	// begin inline asm
	{  cvt.f32.f16 %f1740, %rs909;}

	// end inline asm
	mul.f32 	%f1741, %f2446, %f1740;
	// begin inline asm
	{  cvt.rn.f16.f32 %rs910, %f1741;}

	// end inline asm
	// begin inline asm
	{ atom.add.noftz.f16 %rs911,[%rd69],%rs910; }

	// end inline asm
	add.s64 	%rd70, %rd36, 34;
	ld.shared.u16 	%rs913, [%r219+24610];
	// begin inline asm
	{  cvt.f32.f16 %f1742, %rs913;}

	// end inline asm
	mul.f32 	%f1743, %f2315, %f1742;
	// begin inline asm
	{  cvt.rn.f16.f32 %rs914, %f1743;}

	// end inline asm
	// begin inline asm
	{ atom.add.noftz.f16 %rs915,[%rd70],%rs914; }

	// end inline asm
	add.s64 	%rd71, %rd35, 36;
	ld.shared.u16 	%rs917, [%r219+36];
	// begin inline asm
	{  cvt.f32.f16 %f1744, %rs917;}

	// end inline asm
	mul.f32 	%f1745, %f2446, %f1744;
	// begin inline asm
	{  cvt.rn.f16.f32 %rs918, %f1745;}

	// end inline asm
	// begin inline asm
	{ atom.add.noftz.f16 %rs919,[%rd71],%rs918; }

	// end inline asm
	add.s64 	%rd72, %rd36, 36;
	ld.shared.u16 	%rs921, [%r219+24612];
	// begin inline asm
	{  cvt.f32.f16 %f1746, %rs921;}

	// end inline asm
	mul.f32 	%f1747, %f2315, %f1746;
	// begin inline asm
	{  cvt.rn.f16.f32 %rs922, %f1747;}

	// end inline asm
	// begin inline asm
	{ atom.add.noftz.f16 %rs923,[%rd72],%rs922; }

	// end inline asm
	add.s64 	%rd73, %rd35, 38;
	ld.shared.u16 	%rs925, [%r219+38];
	// begin inline asm
	{  cvt.f32.f16 %f1748, %rs925;}

	// end inline asm
	mul.f32 	%f1749, %f2446, %f1748;
	// begin inline asm
	{  cvt.rn.f16.f32 %rs926, %f1749;}

	// end inline asm
	// begin inline asm
	{ atom.add.noftz.f16 %rs927,[%rd73],%rs926; }

	// end inline asm
	add.s64 	%rd74, %rd36, 38;
	ld.shared.u16 	%rs929, [%r219+24614];
	// begin inline asm
	{  cvt.f32.f16 %f1750, %rs929;}

	// end inline asm
	mul.f32 	%f1751, %f2315, %f1750;
	// begin inline asm
	{  cvt.rn.f16.f32 %rs930, %f1751;}

	// end inline asm
	// begin inline asm
	{ atom.add.noftz.f16 %rs931,[%rd74],%rs930; }

	// end inline asm
	add.s64 	%rd75, %rd35, 40;
	ld.shared.u16 	%rs933, [%r219+40];
	// begin inline asm
	{  cvt.f32.f16 %f1752, %rs933;}

	// end inline asm
	mul.f32 	%f1753, %f2446, %f1752;
	// begin inline asm
	{  cvt.rn.f16.f32 %rs934, %f1753;}

	// end inline asm
	// begin inline asm
	{ atom.add.noftz.f16 %rs935,[%rd75],%rs934; }

	// end inline asm
	add.s64 	%rd76, %rd36, 40;
	ld.shared.u16 	%rs937, [%r219+24616];
	// begin inline asm
	{  cvt.f32.f16 %f1754, %rs937;}

	// end inline asm
	mul.f32 	%f1755, %f2315, %f1754;
	// begin inline asm
	{  cvt.rn.f16.f32 %rs938, %f1755;}

	// end inline asm
	// begin inline asm
	{ atom.add.noftz.f16 %rs939,[%rd76],%rs938; }

	// end inline asm
	add.s64 	%rd77, %rd35, 42;
	ld.shared.u16 	%rs941, [%r219+42];
	// begin inline asm
	{  cvt.f32.f16 %f1756, %rs941;}

	// end inline asm
	mul.f32 	%f1757, %f2446, %f1756;
	// begin inline asm
	{  cvt.rn.f16.f32 %rs942, %f1757;}

	// end inline asm
	// begin inline asm
	{ atom.add.noftz.f16 %rs943,[%rd77],%rs942; }

	// end inline asm
	add.s64 	%rd78, %rd36, 42;
	ld.shared.u16 	%rs945, [%r219+24618];
	// begin inline asm
	{  cvt.f32.f16 %f1758, %rs945;}

	// end inline asm
	mul.f32 	%f1759, %f2315, %f1758;
	// begin inline asm
	{  cvt.rn.f16.f32 %rs946, %f1759;}

	// end inline asm
	// begin inline asm
	{ atom.add.noftz.f16 %rs947,[%rd78],%rs946; }

	// end inline asm
	add.s64 	%rd79, %rd35, 44;
	ld.shared.u16 	%rs949, [%r219+44];
	// begin inline asm
	{  cvt.f32.f16 %f1760, %rs949;}

	// end inline asm
	mul.f32 	%f1761, %f2446, %f1760;
	// begin inline asm
	{  cvt.rn.f16.f32 %rs950, %f1761;}

	// end inline asm
	// begin inline asm
	{ atom.add.noftz.f16 %rs951,[%rd79],%rs950; }

	// end inline asm
	add.s64 	%rd80, %rd36, 44;
	ld.shared.u16 	%rs953, [%r219+24620];
	// begin inline asm
	{  cvt.f32.f16 %f1762, %rs953;}

	// end inline asm
	mul.f32 	%f1763, %f2315, %f1762;
	// begin inline asm
	{  cvt.rn.f16.f32 %rs954, %f1763;}

	// end inline asm
	// begin inline asm
	{ atom.add.noftz.f16 %rs955,[%rd80],%rs954; }

	// end inline asm
	add.s64 	%rd81, %rd35, 46;
	ld.shared.u16 	%rs957, [%r219+46];
	// begin inline asm
	{  cvt.f32.f16 %f1764, %rs957;}

	// end inline asm
	mul.f32 	%f1765, %f2446, %f1764;
	// begin inline asm
	{  cvt.rn.f16.f32 %rs958, %f1765;}

	// end inline asm
	// begin inline asm
	{ atom.add.noftz.f16 %rs959,[%rd81],%rs958; }

	// end inline asm
	add.s64 	%rd82, %rd36, 46;
	ld.shared.u16 	%rs961, [%r219+24622];
	// begin inline asm
	{  cvt.f32.f16 %f1766, %rs961;}

	// end inline asm
	mul.f32 	%f1767, %f2315, %f1766;
	// begin inline asm
	{  cvt.rn.f16.f32 %rs962, %f1767;}

	// end inline asm
	// begin inline asm
	{ atom.add.noftz.f16 %rs963,[%rd82],%rs962; }

	// end inline asm
	add.s64 	%rd83, %rd35, 48;
	ld.shared.u16 	%rs965, [%r219+48];
	// begin inline asm
	{  cvt.f32.f16 %f1768, %rs965;}

	// end inline asm
	mul.f32 	%f1769, %f2446, %f1768;
	// begin inline asm
	{  cvt.rn.f16.f32 %rs966, %f1769;}

	// end inline asm
	// begin inline asm
	{ atom.add.noftz.f16 %rs967,[%rd83],%rs966; }

	// end inline asm
	add.s64 	%rd84, %rd36, 48;
	ld.shared.u16 	%rs969, [%r219+24624];
	// begin inline asm
	{  cvt.f32.f16 %f1770, %rs969;}

	// end inline asm
	mul.f32 	%f1771, %f2315, %f1770;
	// begin inline asm
	{  cvt.rn.f16.f32 %rs970, %f1771;}

	// end inline asm
	// begin inline asm
	{ atom.add.noftz.f16 %rs971,[%rd84],%rs970; }

	// end inline asm
	add.s64 	%rd85, %rd35, 50;
	ld.shared.u16 	%rs973, [%r219+50];
	// begin inline asm
	{  cvt.f32.f16 %f1772, %rs973;}

	// end inline asm
	mul.f32 	%f1773, %f2446, %f1772;
	// begin inline asm
	{  cvt.rn.f16.f32 %rs974, %f1773;}

	// end inline asm
	// begin inline asm
	{ atom.add.noftz.f16 %rs975,[%rd85],%rs974; }

	// end inline asm
	add.s64 	%rd86, %rd36, 50;
	ld.shared.u16 	%rs977, [%r219+24626];
	// begin inline asm
	{  cvt.f32.f16 %f1774, %rs977;}

	// end inline asm
	mul.f32 	%f1775, %f2315, %f1774;
	// begin inline asm
	{  cvt.rn.f16.f32 %rs978, %f1775;}

	// end inline asm
	// begin inline asm
	{ atom.add.noftz.f16 %rs979,[%rd86],%rs978; }

	// end inline asm
	add.s64 	%rd87, %rd35, 52;
	ld.shared.u16 	%rs981, [%r219+52];
	// begin inline asm
	{  cvt.f32.f16 %f1776, %rs981;}

	// end inline asm
	mul.f32 	%f1777, %f2446, %f1776;
	// begin inline asm
	{  cvt.rn.f16.f32 %rs982, %f1777;}

	// end inline asm
	// begin inline asm
	{ atom.add.noftz.f16 %rs983,[%rd87],%rs982; }

	// end inline asm
	add.s64 	%rd88, %rd36, 52;
	ld.shared.u16 	%rs985, [%r219+24628];
	// begin inline asm
	{  cvt.f32.f16 %f1778, %rs985;}

	// end inline asm
	mul.f32 	%f1779, %f2315, %f1778;
	// begin inline asm
	{  cvt.rn.f16.f32 %rs986, %f1779;}

	// end inline asm
	// begin inline asm
	{ atom.add.noftz.f16 %rs987,[%rd88],%rs986; }

	// end inline asm
	add.s64 	%rd89, %rd35, 54;
	ld.shared.u16 	%rs989, [%r219+54];
	// begin inline asm
	{  cvt.f32.f16 %f1780, %rs989;}

	// end inline asm
	mul.f32 	%f1781, %f2446, %f1780;
	// begin inline asm
	{  cvt.rn.f16.f32 %rs990, %f1781;}

	// end inline asm
	// begin inline asm
	{ atom.add.noftz.f16 %rs991,[%rd89],%rs990; }

	// end inline asm
	add.s64 	%rd90, %rd36, 54;
	ld.shared.u16 	%rs993, [%r219+24630];
	// begin inline asm
	{  cvt.f32.f16 %f1782, %rs993;}

	// end inline asm
	mul.f32 	%f1783, %f2315, %f1782;
	// begin inline asm
	{  cvt.rn.f16.f32 %rs994, %f1783;}

	// end inline asm
	// begin inline asm
	{ atom.add.noftz.f16 %rs995,[%rd90],%rs994; }

	// end inline asm
	add.s64 	%rd91, %rd35, 56;
	ld.shared.u16 	%rs997, [%r219+56];
	// begin inline asm
	{  cvt.f32.f16 %f1784, %rs997;}

	// end inline asm
	mul.f32 	%f1785, %f2446, %f1784;
	// begin inline asm
	{  cvt.rn.f16.f32 %rs998, %f1785;}

	// end inline asm
	// begin inline asm
	{ atom.add.noftz.f16 %rs999,[%rd91],%rs998; }

	// end inline asm
	add.s64 	%rd92, %rd36, 56;
	ld.shared.u16 	%rs1001, [%r219+24632];
	// begin inline asm
	{  cvt.f32.f16 %f1786, %rs1001;}

	// end inline asm
	mul.f32 	%f1787, %f2315, %f1786;
	// begin inline asm
	{  cvt.rn.f16.f32 %rs1002, %f1787;}

	// end inline asm
	// begin inline asm
	{ atom.add.noftz.f16 %rs1003,[%rd92],%rs1002; }

	// end inline asm
	add.s64 	%rd93, %rd35, 58;
	ld.shared.u16 	%rs1005, [%r219+58];
	// begin inline asm
	{  cvt.f32.f16 %f1788, %rs1005;}

	// end inline asm
	mul.f32 	%f1789, %f2446, %f1788;
	// begin inline asm
	{  cvt.rn.f16.f32 %rs1006, %f1789;}

	// end inline asm
	// begin inline asm
	{ atom.add.noftz.f16 %rs1007,[%rd93],%rs1006; }

	// end inline asm
	add.s64 	%rd94, %rd36, 58;
	ld.shared.u16 	%rs1009, [%r219+24634];
	// begin inline asm
	{  cvt.f32.f16 %f1790, %rs1009;}

	// end inline asm
	mul.f32 	%f1791, %f2315, %f1790;
	// begin inline asm
	{  cvt.rn.f16.f32 %rs1010, %f1791;}

	// end inline asm
	// begin inline asm
	{ atom.add.noftz.f16 %rs1011,[%rd94],%rs1010; }

	// end inline asm
	add.s64 	%rd95, %rd35, 60;
	ld.shared.u16 	%rs1013, [%r219+60];
	// begin inline asm
	{  cvt.f32.f16 %f1792, %rs1013;}

	// end inline asm
	mul.f32 	%f1793, %f2446, %f1792;
	// begin inline asm
	{  cvt.rn.f16.f32 %rs1014, %f1793;}

	// end inline asm
	// begin inline asm
	{ atom.add.noftz.f16 %rs1015,[%rd95],%rs1014; }

	// end inline asm
	add.s64 	%rd96, %rd36, 60;
	ld.shared.u16 	%rs1017, [%r219+24636];
	// begin inline asm
	{  cvt.f32.f16 %f1794, %rs1017;}

	// end inline asm
	mul.f32 	%f1795, %f2315, %f1794;
	// begin inline asm
	{  cvt.rn.f16.f32 %rs1018, %f1795;}

	// end inline asm
	// begin inline asm
	{ atom.add.noftz.f16 %rs1019,[%rd96],%rs1018; }

	// end inline asm
	add.s64 	%rd97, %rd35, 62;
	ld.shared.u16 	%rs1021, [%r219+62];
	// begin inline asm
	{  cvt.f32.f16 %f1796, %rs1021;}

	// end inline asm
	mul.f32 	%f1797, %f2446, %f1796;
	// begin inline asm
	{  cvt.rn.f16.f32 %rs1022, %f1797;}

	// end inline asm
	// begin inline asm
	{ atom.add.noftz.f16 %rs1023,[%rd97],%rs1022; }

	// end inline asm
	add.s64 	%rd98, %rd36, 62;
	ld.shared.u16 	%rs1025, [%r219+24638];
	// begin inline asm
	{  cvt.f32.f16 %f1798, %rs1025;}

	// end inline asm
	mul.f32 	%f1799, %f2315, %f1798;
	// begin inline asm
	{  cvt.rn.f16.f32 %rs1026, %f1799;}

	// end inline asm
	// begin inline asm
	{ atom.add.noftz.f16 %rs1027,[%rd98],%rs1026; }

	// end inline asm
	add.s64 	%rd99, %rd35, 64;
	ld.shared.u16 	%rs1029, [%r219+64];
	// begin inline asm
	{  cvt.f32.f16 %f1800, %rs1029;}

	// end inline asm
	mul.f32 	%f1801, %f2446, %f1800;
	// begin inline asm
	{  cvt.rn.f16.f32 %rs1030, %f1801;}

	// end inline asm
	// begin inline asm
	{ atom.add.noftz.f16 %rs1031,[%rd99],%rs1030; }

	// end inline asm
	add.s64 	%rd100, %rd36, 64;
	ld.shared.u16 	%rs1033, [%r219+24640];
	// begin inline asm
	{  cvt.f32.f16 %f1802, %rs1033;}

	// end inline asm
	mul.f32 	%f1803, %f2315, %f1802;
	// begin inline asm
	{  cvt.rn.f16.f32 %rs1034, %f1803;}

	// end inline asm
	// begin inline asm
	{ atom.add.noftz.f16 %rs1035,[%rd100],%rs1034; }

	// end inline asm
	add.s64 	%rd101, %rd35, 66;
	ld.shared.u16 	%rs1037, [%r219+66];
	// begin inline asm
	{  cvt.f32.f16 %f1804, %rs1037;}

	// end inline asm
	mul.f32 	%f1805, %f2446, %f1804;
	// begin inline asm
	{  cvt.rn.f16.f32 %rs1038, %f1805;}

	// end inline asm
	// begin inline asm
	{ atom.add.noftz.f16 %rs1039,[%rd101],%rs1038; }

	// end inline asm
	add.s64 	%rd102, %rd36, 66;
	ld.shared.u16 	%rs1041, [%r219+24642];
	// begin inline asm
	{  cvt.f32.f16 %f1806, %rs1041;}

	// end inline asm
	mul.f32 	%f1807, %f2315, %f1806;
	// begin inline asm
	{  cvt.rn.f16.f32 %rs1042, %f1807;}

	// end inline asm
	// begin inline asm
	{ atom.add.noftz.f16 %rs1043,[%rd102],%rs1042; }

	// end inline asm
	add.s64 	%rd103, %rd35, 68;
	ld.shared.u16 	%rs1045, [%r219+68];
	// begin inline asm
	{  cvt.f32.f16 %f1808, %rs1045;}

	// end inline asm
	mul.f32 	%f1809, %f2446, %f1808;
	// begin inline asm
	{  cvt.rn.f16.f32 %rs1046, %f1809;}

	// end inline asm
	// begin inline asm
	{ atom.add.noftz.f16 %rs1047,[%rd103],%rs1046; }

	// end inline asm
	add.s64 	%rd104, %rd36, 68;
	ld.shared.u16 	%rs1049, [%r219+24644];
	// begin inline asm
	{  cvt.f32.f16 %f1810, %rs1049;}

	// end inline asm
	mul.f32 	%f1811, %f2315, %f1810;
	// begin inline asm
	{  cvt.rn.f16.f32 %rs1050, %f1811;}

	// end inline asm
	// begin inline asm
	{ atom.add.noftz.f16 %rs1051,[%rd104],%rs1050; }

	// end inline asm
	add.s64 	%rd105, %rd35, 70;
	ld.shared.u16 	%rs1053, [%r219+70];
	// begin inline asm
	{  cvt.f32.f16 %f1812, %rs1053;}

	// end inline asm
	mul.f32 	%f1813, %f2446, %f1812;
	// begin inline asm
	{  cvt.rn.f16.f32 %rs1054, %f1813;}

	// end inline asm
	// begin inline asm
	{ atom.add.noftz.f16 %rs1055,[%rd105],%rs1054; }

	// end inline asm
	add.s64 	%rd106, %rd36, 70;
	ld.shared.u16 	%rs1057, [%r219+24646];
	// begin inline asm
	{  cvt.f32.f16 %f1814, %rs1057;}

	// end inline asm
	mul.f32 	%f1815, %f2315, %f1814;
	// begin inline asm
	{  cvt.rn.f16.f32 %rs1058, %f1815;}

	// end inline asm
	// begin inline asm
	{ atom.add.noftz.f16 %rs1059,[%rd106],%rs1058; }

	// end inline asm
	add.s64 	%rd107, %rd35, 72;
	ld.shared.u16 	%rs1061, [%r219+72];
	// begin inline asm
	{  cvt.f32.f16 %f1816, %rs1061;}

	// end inline asm
	mul.f32 	%f1817, %f2446, %f1816;
	// begin inline asm
	{  cvt.rn.f16.f32 %rs1062, %f1817;}

	// end inline asm
	// begin inline asm
	{ atom.add.noftz.f16 %rs1063,[%rd107],%rs1062; }

	// end inline asm
	add.s64 	%rd108, %rd36, 72;
	ld.shared.u16 	%rs1065, [%r219+24648];
	// begin inline asm
	{  cvt.f32.f16 %f1818, %rs1065;}

	// end inline asm
	mul.f32 	%f1819, %f2315, %f1818;
	// begin inline asm
	{  cvt.rn.f16.f32 %rs1066, %f1819;}

	// end inline asm
	// begin inline asm
	{ atom.add.noftz.f16 %rs1067,[%rd108],%rs1066; }

	// end inline asm
	add.s64 	%rd109, %rd35, 74;
	ld.shared.u16 	%rs1069, [%r219+74];
	// begin inline asm
	{  cvt.f32.f16 %f1820, %rs1069;}

	// end inline asm
	mul.f32 	%f1821, %f2446, %f1820;
	// begin inline asm
	{  cvt.rn.f16.f32 %rs1070, %f1821;}

	// end inline asm
	// begin inline asm
	{ atom.add.noftz.f16 %rs1071,[%rd109],%rs1070; }

	// end inline asm
	add.s64 	%rd110, %rd36, 74;
	ld.shared.u16 	%rs1073, [%r219+24650];
	// begin inline asm
	{  cvt.f32.f16 %f1822, %rs1073;}

	// end inline asm
	mul.f32 	%f1823, %f2315, %f1822;
	// begin inline asm
	{  cvt.rn.f16.f32 %rs1074, %f1823;}

	// end inline asm
	// begin inline asm
	{ atom.add.noftz.f16 %rs1075,[%rd110],%rs1074; }

	// end inline asm
	add.s64 	%rd111, %rd35, 76;
	ld.shared.u16 	%rs1077, [%r219+76];
	// begin inline asm
	{  cvt.f32.f16 %f1824, %rs1077;}

	// end inline asm
	mul.f32 	%f1825, %f2446, %f1824;
	// begin inline asm
	{  cvt.rn.f16.f32 %rs1078, %f1825;}

	// end inline asm
	// begin inline asm
	{ atom.add.noftz.f16 %rs1079,[%rd111],%rs1078; }

	// end inline asm
	add.s64 	%rd112, %rd36, 76;
	ld.shared.u16 	%rs1081, [%r219+24652];
	// begin inline asm
	{  cvt.f32.f16 %f1826, %rs1081;}

	// end inline asm
	mul.f32 	%f1827, %f2315, %f1826;
	// begin inline asm
	{  cvt.rn.f16.f32 %rs1082, %f1827;}

	// end inline asm
	// begin inline asm
	{ atom.add.noftz.f16 %rs1083,[%rd112],%rs1082; }

	// end inline asm
	add.s64 	%rd113, %rd35, 78;
	ld.shared.u16 	%rs1085, [%r219+78];
	// begin inline asm
	{  cvt.f32.f16 %f1828, %rs1085;}

	// end inline asm
	mul.f32 	%f1829, %f2446, %f1828;
	// begin inline asm
	{  cvt.rn.f16.f32 %rs1086, %f1829;}

	// end inline asm
	// begin inline asm
	{ atom.add.noftz.f16 %rs1087,[%rd113],%rs1086; }

	// end inline asm
	add.s64 	%rd114, %rd36, 78;
	ld.shared.u16 	%rs1089, [%r219+24654];
	// begin inline asm
	{  cvt.f32.f16 %f1830, %rs1089;}

	// end inline asm
	mul.f32 	%f1831, %f2315, %f1830;
	// begin inline asm
	{  cvt.rn.f16.f32 %rs1090, %f1831;}

	// end inline asm
	// begin inline asm
	{ atom.add.noftz.f16 %rs1091,[%rd114],%rs1090; }

	// end inline asm
	add.s64 	%rd115, %rd35, 80;
	ld.shared.u16 	%rs1093, [%r219+80];
	// begin inline asm
	{  cvt.f32.f16 %f1832, %rs1093;}

	// end inline asm
	mul.f32 	%f1833, %f2446, %f1832;
	// begin inline asm
	{  cvt.rn.f16.f32 %rs1094, %f1833;}

	// end inline asm
	// begin inline asm
	{ atom.add.noftz.f16 %rs1095,[%rd115],%rs1094; }

	// end inline asm
	add.s64 	%rd116, %rd36, 80;
	ld.shared.u16 	%rs1097, [%r219+24656];
	// begin inline asm
	{  cvt.f32.f16 %f1834, %rs1097;}

	// end inline asm
	mul.f32 	%f1835, %f2315, %f1834;
	// begin inline asm
	{  cvt.rn.f16.f32 %rs1098, %f1835;}

	// end inline asm
	// begin inline asm
	{ atom.add.noftz.f16 %rs1099,[%rd116],%rs1098; }

	// end inline asm
	add.s64 	%rd117, %rd35, 82;
	ld.shared.u16 	%rs1101, [%r219+82];
	// begin inline asm
	{  cvt.f32.f16 %f1836, %rs1101;}

	// end inline asm
	mul.f32 	%f1837, %f2446, %f1836;
	// begin inline asm
	{  cvt.rn.f16.f32 %rs1102, %f1837;}

	// end inline asm
	// begin inline asm
	{ atom.add.noftz.f16 %rs1103,[%rd117],%rs1102; }

	// end inline asm
	add.s64 	%rd118, %rd36, 82;
	ld.shared.u16 	%rs1105, [%r219+24658];
	// begin inline asm
	{  cvt.f32.f16 %f1838, %rs1105;}

	// end inline asm
	mul.f32 	%f1839, %f2315, %f1838;
	// begin inline asm
	{  cvt.rn.f16.f32 %rs1106, %f1839;}

	// end inline asm
	// begin inline asm
	{ atom.add.noftz.f16 %rs1107,[%rd118],%rs1106; }

	// end inline asm
	add.s64 	%rd119, %rd35, 84;
	ld.shared.u16 	%rs1109, [%r219+84];
	// begin inline asm
	{  cvt.f32.f16 %f1840, %rs1109;}

	// end inline asm
	mul.f32 	%f1841, %f2446, %f1840;
	// begin inline asm
	{  cvt.rn.f16.f32 %rs1110, %f1841;}

	// end inline asm
	// begin inline asm
	{ atom.add.noftz.f16 %rs1111,[%rd119],%rs1110; }

	// end inline asm
	add.s64 	%rd120, %rd36, 84;
	ld.shared.u16 	%rs1113, [%r219+24660];
	// begin inline asm
	{  cvt.f32.f16 %f1842, %rs1113;}

	// end inline asm
	mul.f32 	%f1843, %f2315, %f1842;
	// begin inline asm
	{  cvt.rn.f16.f32 %rs1114, %f1843;}

	// end inline asm
	// begin inline asm
	{ atom.add.noftz.f16 %rs1115,[%rd120],%rs1114; }

	// end inline asm
	add.s64 	%rd121, %rd35, 86;
	ld.shared.u16 	%rs1117, [%r219+86];
	// begin inline asm
	{  cvt.f32.f16 %f1844, %rs1117;}

	// end inline asm
	mul.f32 	%f1845, %f2446, %f1844;
	// begin inline asm
	{  cvt.rn.f16.f32 %rs1118, %f1845;}

	// end inline asm
	// begin inline asm
	{ atom.add.noftz.f16 %rs1119,[%rd121],%rs1118; }

	// end inline asm
	add.s64 	%rd122, %rd36, 86;
	ld.shared.u16 	%rs1121, [%r219+24662];
	// begin inline asm
	{  cvt.f32.f16 %f1846, %rs1121;}

	// end inline asm
	mul.f32 	%f1847, %f2315, %f1846;
	// begin inline asm
	{  cvt.rn.f16.f32 %rs1122, %f1847;}

	// end inline asm
	// begin inline asm
	{ atom.add.noftz.f16 %rs1123,[%rd122],%rs1122; }

	// end inline asm
	add.s64 	%rd123, %rd35, 88;
	ld.shared.u16 	%rs1125, [%r219+88];
	// begin inline asm
	{  cvt.f32.f16 %f1848, %rs1125;}

	// end inline asm
	mul.f32 	%f1849, %f2446, %f1848;
	// begin inline asm
	{  cvt.rn.f16.f32 %rs1126, %f1849;}

	// end inline asm
	// begin inline asm
	{ atom.add.noftz.f16 %rs1127,[%rd123],%rs1126; }

	// end inline asm
	add.s64 	%rd124, %rd36, 88;
	ld.shared.u16 	%rs1129, [%r219+24664];
	// begin inline asm
	{  cvt.f32.f16 %f1850, %rs1129;}

	// end inline asm
	mul.f32 	%f1851, %f2315, %f1850;
	// begin inline asm
	{  cvt.rn.f16.f32 %rs1130, %f1851;}

	// end inline asm
	// begin inline asm
	{ atom.add.noftz.f16 %rs1131,[%rd124],%rs1130; }

	// end inline asm
	add.s64 	%rd125, %rd35, 90;
	ld.shared.u16 	%rs1133, [%r219+90];
	// begin inline asm
	{  cvt.f32.f16 %f1852, %rs1133;}

	// end inline asm
	mul.f32 	%f1853, %f2446, %f1852;
	// begin inline asm
	{  cvt.rn.f16.f32 %rs1134, %f1853;}

	// end inline asm
	// begin inline asm
	{ atom.add.noftz.f16 %rs1135,[%rd125],%rs1134; }

	// end inline asm
	add.s64 	%rd126, %rd36, 90;
	ld.shared.u16 	%rs1137, [%r219+24666];
	// begin inline asm
	{  cvt.f32.f16 %f1854, %rs1137;}

	// end inline asm
	mul.f32 	%f1855, %f2315, %f1854;
	// begin inline asm
	{  cvt.rn.f16.f32 %rs1138, %f1855;}

	// end inline asm
	// begin inline asm
	{ atom.add.noftz.f16 %rs1139,[%rd126],%rs1138; }

	// end inline asm
	add.s64 	%rd127, %rd35, 92;
	ld.shared.u16 	%rs1141, [%r219+92];
	// begin inline asm
	{  cvt.f32.f16 %f1856, %rs1141;}

	// end inline asm
	mul.f32 	%f1857, %f2446, %f1856;
	// begin inline asm
	{  cvt.rn.f16.f32 %rs1142, %f1857;}

	// end inline asm
	// begin inline asm
	{ atom.add.noftz.f16 %rs1143,[%rd127],%rs1142; }

	// end inline asm
	add.s64 	%rd128, %rd36, 92;
	ld.shared.u16 	%rs1145, [%r219+24668];
	// begin inline asm
	{  cvt.f32.f16 %f1858, %rs1145;}

	// end inline asm
	mul.f32 	%f1859, %f2315, %f1858;
	// begin inline asm
	{  cvt.rn.f16.f32 %rs1146, %f1859;}

	// end inline asm
	// begin inline asm
	{ atom.add.noftz.f16 %rs1147,[%rd128],%rs1146; }

	// end inline asm
	add.s64 	%rd129, %rd35, 94;
	ld.shared.u16 	%rs1149, [%r219+94];
	// begin inline asm
	{  cvt.f32.f16 %f1860, %rs1149;}

	// end inline asm
	mul.f32 	%f1861, %f2446, %f1860;
	// begin inline asm
	{  cvt.rn.f16.f32 %rs1150, %f1861;}

	// end inline asm
	// begin inline asm
	{ atom.add.noftz.f16 %rs1151,[%rd129],%rs1150; }

	// end inline asm
	add.s64 	%rd130, %rd36, 94;
	ld.shared.u16 	%rs1153, [%r219+24670];
	// begin inline asm
	{  cvt.f32.f16 %f1862, %rs1153;}

	// end inline asm
	mul.f32 	%f1863, %f2315, %f1862;
	// begin inline asm
	{  cvt.rn.f16.f32 %rs1154, %f1863;}

	// end inline asm
	// begin inline asm
	{ atom.add.noftz.f16 %rs1155,[%rd130],%rs1154; }

	// end inline asm
	add.s64 	%rd131, %rd35, 96;
	ld.shared.u16 	%rs1157, [%r219+96];
	// begin inline asm
	{  cvt.f32.f16 %f1864, %rs1157;}

	// end inline asm
	mul.f32 	%f1865, %f2446, %f1864;
	// begin inline asm
	{  cvt.rn.f16.f32 %rs1158, %f1865;}

	// end inline asm
	// begin inline asm
	{ atom.add.noftz.f16 %rs1159,[%rd131],%rs1158; }

	// end inline asm
	add.s64 	%rd132, %rd36, 96;
	ld.shared.u16 	%rs1161, [%r219+24672];
	// begin inline asm
	{  cvt.f32.f16 %f1866, %rs1161;}

	// end inline asm
	mul.f32 	%f1867, %f2315, %f1866;
	// begin inline asm
	{  cvt.rn.f16.f32 %rs1162, %f1867;}

	// end inline asm
	// begin inline asm
	{ atom.add.noftz.f16 %rs1163,[%rd132],%rs1162; }

	// end inline asm
	add.s64 	%rd133, %rd35, 98;
	ld.shared.u16 	%rs1165, [%r219+98];
	// begin inline asm
	{  cvt.f32.f16 %f1868, %rs1165;}

	// end inline asm
	mul.f32 	%f1869, %f2446, %f1868;
	// begin inline asm
	{  cvt.rn.f16.f32 %rs1166, %f1869;}

	// end inline asm
	// begin inline asm
	{ atom.add.noftz.f16 %rs1167,[%rd133],%rs1166; }

	// end inline asm
	add.s64 	%rd134, %rd36, 98;
	ld.shared.u16 	%rs1169, [%r219+24674];
	// begin inline asm
	{  cvt.f32.f16 %f1870, %rs1169;}

	// end inline asm
	mul.f32 	%f1871, %f2315, %f1870;
	// begin inline asm
	{  cvt.rn.f16.f32 %rs1170, %f1871;}

	// end inline asm
	// begin inline asm
	{ atom.add.noftz.f16 %rs1171,[%rd134],%rs1170; }

	// end inline asm
	add.s64 	%rd135, %rd35, 100;
	ld.shared.u16 	%rs1173, [%r219+100];
	// begin inline asm
	{  cvt.f32.f16 %f1872, %rs1173;}

	// end inline asm
	mul.f32 	%f1873, %f2446, %f1872;
	// begin inline asm
	{  cvt.rn.f16.f32 %rs1174, %f1873;}

	// end inline asm
	// begin inline asm
	{ atom.add.noftz.f16 %rs1175,[%rd135],%rs1174; }

	// end inline asm
	add.s64 	%rd136, %rd36, 100;
	ld.shared.u16 	%rs1177, [%r219+24676];
	// begin inline asm
	{  cvt.f32.f16 %f1874, %rs1177;}

	// end inline asm
	mul.f32 	%f1875, %f2315, %f1874;
	// begin inline asm
	{  cvt.rn.f16.f32 %rs1178, %f1875;}

	// end inline asm
	// begin inline asm
	{ atom.add.noftz.f16 %rs1179,[%rd136],%rs1178; }

	// end inline asm
	add.s64 	%rd137, %rd35, 102;
	ld.shared.u16 	%rs1181, [%r219+102];
	// begin inline asm
	{  cvt.f32.f16 %f1876, %rs1181;}

	// end inline asm
	mul.f32 	%f1877, %f2446, %f1876;
	// begin inline asm
	{  cvt.rn.f16.f32 %rs1182, %f1877;}

	// end inline asm
	// begin inline asm
	{ atom.add.noftz.f16 %rs1183,[%rd137],%rs1182; }

	// end inline asm
	add.s64 	%rd138, %rd36, 102;
	ld.shared.u16 	%rs1185, [%r219+24678];
	// begin inline asm
	{  cvt.f32.f16 %f1878, %rs1185;}

	// end inline asm
	mul.f32 	%f1879, %f2315, %f1878;
	// begin inline asm
	{  cvt.rn.f16.f32 %rs1186, %f1879;}

	// end inline asm
	// begin inline asm
	{ atom.add.noftz.f16 %rs1187,[%rd138],%rs1186; }

	// end inline asm
	add.s64 	%rd139, %rd35, 104;
	ld.shared.u16 	%rs1189, [%r219+104];
	// begin inline asm
	{  cvt.f32.f16 %f1880, %rs1189;}

	// end inline asm
	mul.f32 	%f1881, %f2446, %f1880;
	// begin inline asm
	{  cvt.rn.f16.f32 %rs1190, %f1881;}

	// end inline asm
	// begin inline asm
	{ atom.add.noftz.f16 %rs1191,[%rd139],%rs1190; }

	// end inline asm
	add.s64 	%rd140, %rd36, 104;
	ld.shared.u16 	%rs1193, [%r219+24680];
	// begin inline asm
	{  cvt.f32.f16 %f1882, %rs1193;}

	// end inline asm
	mul.f32 	%f1883, %f2315, %f1882;
	// begin inline asm
	{  cvt.rn.f16.f32 %rs1194, %f1883;}

	// end inline asm
	// begin inline asm
	{ atom.add.noftz.f16 %rs1195,[%rd140],%rs1194; }

	// end inline asm
	add.s64 	%rd141, %rd35, 106;
	ld.shared.u16 	%rs1197, [%r219+106];
	// begin inline asm
	{  cvt.f32.f16 %f1884, %rs1197;}

	// end inline asm
	mul.f32 	%f1885, %f2446, %f1884;
	// begin inline asm
	{  cvt.rn.f16.f32 %rs1198, %f1885;}

	// end inline asm
	// begin inline asm
	{ atom.add.noftz.f16 %rs1199,[%rd141],%rs1198; }

	// end inline asm
	add.s64 	%rd142, %rd36, 106;
	ld.shared.u16 	%rs1201, [%r219+24682];
	// begin inline asm
	{  cvt.f32.f16 %f1886, %rs1201;}

	// end inline asm
	mul.f32 	%f1887, %f2315, %f1886;
	// begin inline asm
	{  cvt.rn.f16.f32 %rs1202, %f1887;}

	// end inline asm
	// begin inline asm
	{ atom.add.noftz.f16 %rs1203,[%rd142],%rs1202; }

	// end inline asm
	add.s64 	%rd143, %rd35, 108;
	ld.shared.u16 	%rs1205, [%r219+108];
	// begin inline asm
	{  cvt.f32.f16 %f1888, %rs1205;}

	// end inline asm
	mul.f32 	%f1889, %f2446, %f1888;
	// begin inline asm
	{  cvt.rn.f16.f32 %rs1206, %f1889;}

	// end inline asm
	// begin inline asm
	{ atom.add.noftz.f16 %rs1207,[%rd143],%rs1206; }

	// end inline asm
	add.s64 	%rd144, %rd36, 108;
	ld.shared.u16 	%rs1209, [%r219+24684];
	// begin inline asm
	{  cvt.f32.f16 %f1890, %rs1209;}

	// end inline asm
	mul.f32 	%f1891, %f2315, %f1890;
	// begin inline asm
	{  cvt.rn.f16.f32 %rs1210, %f1891;}

	// end inline asm
	// begin inline asm
	{ atom.add.noftz.f16 %rs1211,[%rd144],%rs1210; }

	// end inline asm
	add.s64 	%rd145, %rd35, 110;
	ld.shared.u16 	%rs1213, [%r219+110];
	// begin inline asm
	{  cvt.f32.f16 %f1892, %rs1213;}

	// end inline asm
	mul.f32 	%f1893, %f2446, %f1892;
	// begin inline asm
	{  cvt.rn.f16.f32 %rs1214, %f1893;}

	// end inline asm
	// begin inline asm
	{ atom.add.noftz.f16 %rs1215,[%rd145],%rs1214; }

	// end inline asm
	add.s64 	%rd146, %rd36, 110;
	ld.shared.u16 	%rs1217, [%r219+24686];
	// begin inline asm
	{  cvt.f32.f16 %f1894, %rs1217;}

	// end inline asm
	mul.f32 	%f1895, %f2315, %f1894;
	// begin inline asm
	{  cvt.rn.f16.f32 %rs1218, %f1895;}

	// end inline asm
	// begin inline asm
	{ atom.add.noftz.f16 %rs1219,[%rd146],%rs1218; }

	// end inline asm
	add.s64 	%rd147, %rd35, 112;
	ld.shared.u16 	%rs1221, [%r219+112];
	// begin inline asm
	{  cvt.f32.f16 %f1896, %rs1221;}

	// end inline asm
	mul.f32 	%f1897, %f2446, %f1896;
	// begin inline asm
	{  cvt.rn.f16.f32 %rs1222, %f1897;}

	// end inline asm
	// begin inline asm
	{ atom.add.noftz.f16 %rs1223,[%rd147],%rs1222; }

	// end inline asm
	add.s64 	%rd148, %rd36, 112;
	ld.shared.u16 	%rs1225, [%r219+24688];
	// begin inline asm
	{  cvt.f32.f16 %f1898, %rs1225;}

	// end inline asm
	mul.f32 	%f1899, %f2315, %f1898;
	// begin inline asm
	{  cvt.rn.f16.f32 %rs1226, %f1899;}

	// end inline asm
	// begin inline asm
	{ atom.add.noftz.f16 %rs1227,[%rd148],%rs1226; }

	// end inline asm
	add.s64 	%rd149, %rd35, 114;
	ld.shared.u16 	%rs1229, [%r219+114];
	// begin inline asm
	{  cvt.f32.f16 %f1900, %rs1229;}

	// end inline asm
	mul.f32 	%f1901, %f2446, %f1900;
	// begin inline asm
	{  cvt.rn.f16.f32 %rs1230, %f1901;}

	// end inline asm
	// begin inline asm
	{ atom.add.noftz.f16 %rs1231,[%rd149],%rs1230; }

	// end inline asm
	add.s64 	%rd150, %rd36, 114;
	ld.shared.u16 	%rs1233, [%r219+24690];
	// begin inline asm
	{  cvt.f32.f16 %f1902, %rs1233;}

	// end inline asm
	mul.f32 	%f1903, %f2315, %f1902;
	// begin inline asm
	{  cvt.rn.f16.f32 %rs1234, %f1903;}

	// end inline asm
	// begin inline asm
	{ atom.add.noftz.f16 %rs1235,[%rd150],%rs1234; }

	// end inline asm
	add.s64 	%rd151, %rd35, 116;
	ld.shared.u16 	%rs1237, [%r219+116];
	// begin inline asm
	{  cvt.f32.f16 %f1904, %rs1237;}

	// end inline asm
	mul.f32 	%f1905, %f2446, %f1904;
	// begin inline asm
	{  cvt.rn.f16.f32 %rs1238, %f1905;}

	// end inline asm
	// begin inline asm
	{ atom.add.noftz.f16 %rs1239,[%rd151],%rs1238; }

	// end inline asm
	add.s64 	%rd152, %rd36, 116;
	ld.shared.u16 	%rs1241, [%r219+24692];
	// begin inline asm
	{  cvt.f32.f16 %f1906, %rs1241;}

	// end inline asm
	mul.f32 	%f1907, %f2315, %f1906;
	// begin inline asm
	{  cvt.rn.f16.f32 %rs1242, %f1907;}

	// end inline asm
	// begin inline asm
	{ atom.add.noftz.f16 %rs1243,[%rd152],%rs1242; }

	// end inline asm
	add.s64 	%rd153, %rd35, 118;
	ld.shared.u16 	%rs1245, [%r219+118];
	// begin inline asm
	{  cvt.f32.f16 %f1908, %rs1245;}

	// end inline asm
	mul.f32 	%f1909, %f2446, %f1908;
	// begin inline asm
	{  cvt.rn.f16.f32 %rs1246, %f1909;}

	// end inline asm
	// begin inline asm
	{ atom.add.noftz.f16 %rs1247,[%rd153],%rs1246; }

	// end inline asm
	add.s64 	%rd154, %rd36, 118;
	ld.shared.u16 	%rs1249, [%r219+24694];
	// begin inline asm
	{  cvt.f32.f16 %f1910, %rs1249;}

	// end inline asm
	mul.f32 	%f1911, %f2315, %f1910;
	// begin inline asm
	{  cvt.rn.f16.f32 %rs1250, %f1911;}

	// end inline asm
	// begin inline asm
	{ atom.add.noftz.f16 %rs1251,[%rd154],%rs1250; }

	// end inline asm
	add.s64 	%rd155, %rd35, 120;
	ld.shared.u16 	%rs1253, [%r219+120];
	// begin inline asm
	{  cvt.f32.f16 %f1912, %rs1253;}

	// end inline asm
	mul.f32 	%f1913, %f2446, %f1912;
	// begin inline asm
	{  cvt.rn.f16.f32 %rs1254, %f1913;}

	// end inline asm
	// begin inline asm
	{ atom.add.noftz.f16 %rs1255,[%rd155],%rs1254; }

	// end inline asm
	add.s64 	%rd156, %rd36, 120;
	ld.shared.u16 	%rs1257, [%r219+24696];
	// begin inline asm
	{  cvt.f32.f16 %f1914, %rs1257;}

	// end inline asm
	mul.f32 	%f1915, %f2315, %f1914;
	// begin inline asm
	{  cvt.rn.f16.f32 %rs1258, %f1915;}

	// end inline asm
	// begin inline asm
	{ atom.add.noftz.f16 %rs1259,[%rd156],%rs1258; }

	// end inline asm
	add.s64 	%rd157, %rd35, 122;
	ld.shared.u16 	%rs1261, [%r219+122];
	// begin inline asm
	{  cvt.f32.f16 %f1916, %rs1261;}

	// end inline asm
	mul.f32 	%f1917, %f2446, %f1916;
	// begin inline asm
	{  cvt.rn.f16.f32 %rs1262, %f1917;}

	// end inline asm
	// begin inline asm
	{ atom.add.noftz.f16 %rs1263,[%rd157],%rs1262; }

	// end inline asm
	add.s64 	%rd158, %rd36, 122;
	ld.shared.u16 	%rs1265, [%r219+24698];
	// begin inline asm
	{  cvt.f32.f16 %f1918, %rs1265;}

	// end inline asm
	mul.f32 	%f1919, %f2315, %f1918;
	// begin inline asm
	{  cvt.rn.f16.f32 %rs1266, %f1919;}

	// end inline asm
	// begin inline asm
	{ atom.add.noftz.f16 %rs1267,[%rd158],%rs1266; }

	// end inline asm
	add.s64 	%rd159, %rd35, 124;
	ld.shared.u16 	%rs1269, [%r219+124];
	// begin inline asm
	{  cvt.f32.f16 %f1920, %rs1269;}

	// end inline asm
	mul.f32 	%f1921, %f2446, %f1920;
	// begin inline asm
	{  cvt.rn.f16.f32 %rs1270, %f1921;}

	// end inline asm
	// begin inline asm
	{ atom.add.noftz.f16 %rs1271,[%rd159],%rs1270; }

	// end inline asm
	add.s64 	%rd160, %rd36, 124;
	ld.shared.u16 	%rs1273, [%r219+24700];
	// begin inline asm
	{  cvt.f32.f16 %f1922, %rs1273;}

	// end inline asm
	mul.f32 	%f1923, %f2315, %f1922;
	// begin inline asm
	{  cvt.rn.f16.f32 %rs1274, %f1923;}

	// end inline asm
	// begin inline asm
	{ atom.add.noftz.f16 %rs1275,[%rd160],%rs1274; }

	// end inline asm
	add.s64 	%rd161, %rd35, 126;
	ld.shared.u16 	%rs1277, [%r219+126];
	// begin inline asm
	{  cvt.f32.f16 %f1924, %rs1277;}

	// end inline asm
	mul.f32 	%f1925, %f2446, %f1924;
	// begin inline asm
	{  cvt.rn.f16.f32 %rs1278, %f1925;}

	// end inline asm
	// begin inline asm
	{ atom.add.noftz.f16 %rs1279,[%rd161],%rs1278; }

	// end inline asm
	add.s64 	%rd162, %rd36, 126;
	ld.shared.u16 	%rs1281, [%r219+24702];
	// begin inline asm
	{  cvt.f32.f16 %f1926, %rs1281;}

	// end inline asm
	mul.f32 	%f1927, %f2315, %f1926;
	// begin inline asm
	{  cvt.rn.f16.f32 %rs1282, %f1927;}

	// end inline asm
	// begin inline asm
	{ atom.add.noftz.f16 %rs1283,[%rd162],%rs1282; }

	// end inline asm
	add.s64 	%rd163, %rd35, 128;
	ld.shared.u16 	%rs1285, [%r219+128];
	// begin inline asm
	{  cvt.f32.f16 %f1928, %rs1285;}

	// end inline asm
	mul.f32 	%f1929, %f2446, %f1928;
	// begin inline asm
	{  cvt.rn.f16.f32 %rs1286, %f1929;}

	// end inline asm
	// begin inline asm
	{ atom.add.noftz.f16 %rs1287,[%rd163],%rs1286; }

	// end inline asm
	add.s64 	%rd164, %rd36, 128;
	ld.shared.u16 	%rs1289, [%r219+24704];
	// begin inline asm
	{  cvt.f32.f16 %f1930, %rs1289;}

	// end inline asm
	mul.f32 	%f1931, %f2315, %f1930;
	// begin inline asm
	{  cvt.rn.f16.f32 %rs1290, %f1931;}

	// end inline asm
	// begin inline asm
	{ atom.add.noftz.f16 %rs1291,[%rd164],%rs1290; }

	// end inline asm
	add.s64 	%rd165, %rd35, 130;
	ld.shared.u16 	%rs1293, [%r219+130];
	// begin inline asm
	{  cvt.f32.f16 %f1932, %rs1293;}

	// end inline asm
	mul.f32 	%f1933, %f2446, %f1932;
	// begin inline asm
	{  cvt.rn.f16.f32 %rs1294, %f1933;}

	// end inline asm
	// begin inline asm
	{ atom.add.noftz.f16 %rs1295,[%rd165],%rs1294; }

	// end inline asm
	add.s64 	%rd166, %rd36, 130;
	ld.shared.u16 	%rs1297, [%r219+24706];
	// begin inline asm
	{  cvt.f32.f16 %f1934, %rs1297;}

	// end inline asm
	mul.f32 	%f1935, %f2315, %f1934;
	// begin inline asm
	{  cvt.rn.f16.f32 %rs1298, %f1935;}

	// end inline asm
	// begin inline asm
	{ atom.add.noftz.f16 %rs1299,[%rd166],%rs1298; }

	// end inline asm
	add.s64 	%rd167, %rd35, 132;
	ld.shared.u16 	%rs1301, [%r219+132];
	// begin inline asm
	{  cvt.f32.f16 %f1936, %rs1301;}

	// end inline asm
	mul.f32 	%f1937, %f2446, %f1936;
	// begin inline asm
	{  cvt.rn.f16.f32 %rs1302, %f1937;}

	// end inline asm
	// begin inline asm
	{ atom.add.noftz.f16 %rs1303,[%rd167],%rs1302; }

	// end inline asm
	add.s64 	%rd168, %rd36, 132;
	ld.shared.u16 	%rs1305, [%r219+24708];
	// begin inline asm
	{  cvt.f32.f16 %f1938, %rs1305;}

	// end inline asm
	mul.f32 	%f1939, %f2315, %f1938;
	// begin inline asm
	{  cvt.rn.f16.f32 %rs1306, %f1939;}

	// end inline asm
	// begin inline asm
	{ atom.add.noftz.f16 %rs1307,[%rd168],%rs1306; }

	// end inline asm
	add.s64 	%rd169, %rd35, 134;
	ld.shared.u16 	%rs1309, [%r219+134];
	// begin inline asm
	{  cvt.f32.f16 %f1940, %rs1309;}

	// end inline asm
	mul.f32 	%f1941, %f2446, %f1940;
	// begin inline asm
	{  cvt.rn.f16.f32 %rs1310, %f1941;}

	// end inline asm
	// begin inline asm
	{ atom.add.noftz.f16 %rs1311,[%rd169],%rs1310; }

	// end inline asm
	add.s64 	%rd170, %rd36, 134;
	ld.shared.u16 	%rs1313, [%r219+24710];
	// begin inline asm
	{  cvt.f32.f16 %f1942, %rs1313;}

	// end inline asm
	mul.f32 	%f1943, %f2315, %f1942;
	// begin inline asm
	{  cvt.rn.f16.f32 %rs1314, %f1943;}

	// end inline asm
	// begin inline asm
	{ atom.add.noftz.f16 %rs1315,[%rd170],%rs1314; }

	// end inline asm
	add.s64 	%rd171, %rd35, 136;
	ld.shared.u16 	%rs1317, [%r219+136];
	// begin inline asm
	{  cvt.f32.f16 %f1944, %rs1317;}

	// end inline asm
	mul.f32 	%f1945, %f2446, %f1944;
	// begin inline asm
	{  cvt.rn.f16.f32 %rs1318, %f1945;}

	// end inline asm
	// begin inline asm
	{ atom.add.noftz.f16 %rs1319,[%rd171],%rs1318; }

	// end inline asm
	add.s64 	%rd172, %rd36, 136;
	ld.shared.u16 	%rs1321, [%r219+24712];
	// begin inline asm
	{  cvt.f32.f16 %f1946, %rs1321;}

	// end inline asm
	mul.f32 	%f1947, %f2315, %f1946;
	// begin inline asm
	{  cvt.rn.f16.f32 %rs1322, %f1947;}

	// end inline asm
	// begin inline asm
	{ atom.add.noftz.f16 %rs1323,[%rd172],%rs1322; }

	// end inline asm
	add.s64 	%rd173, %rd35, 138;
	ld.shared.u16 	%rs1325, [%r219+138];
	// begin inline asm
	{  cvt.f32.f16 %f1948, %rs1325;}

	// end inline asm
	mul.f32 	%f1949, %f2446, %f1948;
	// begin inline asm
	{  cvt.rn.f16.f32 %rs1326, %f1949;}

	// end inline asm
	// begin inline asm
	{ atom.add.noftz.f16 %rs1327,[%rd173],%rs1326; }

	// end inline asm
	add.s64 	%rd174, %rd36, 138;
	ld.shared.u16 	%rs1329, [%r219+24714];
	// begin inline asm
	{  cvt.f32.f16 %f1950, %rs1329;}

	// end inline asm
	mul.f32 	%f1951, %f2315, %f1950;
	// begin inline asm
	{  cvt.rn.f16.f32 %rs1330, %f1951;}

	// end inline asm
	// begin inline asm
	{ atom.add.noftz.f16 %rs1331,[%rd174],%rs1330; }

	// end inline asm
	add.s64 	%rd175, %rd35, 140;
	ld.shared.u16 	%rs1333, [%r219+140];
	// begin inline asm
	{  cvt.f32.f16 %f1952, %rs1333;}

	// end inline asm
	mul.f32 	%f1953, %f2446, %f1952;
	// begin inline asm
	{  cvt.rn.f16.f32 %rs1334, %f1953;}

	// end inline asm
	// begin inline asm
	{ atom.add.noftz.f16 %rs1335,[%rd175],%rs1334; }

	// end inline asm
	add.s64 	%rd176, %rd36, 140;
	ld.shared.u16 	%rs1337, [%r219+24716];
	// begin inline asm
	{  cvt.f32.f16 %f1954, %rs1337;}

	// end inline asm
	mul.f32 	%f1955, %f2315, %f1954;
	// begin inline asm
	{  cvt.rn.f16.f32 %rs1338, %f1955;}

	// end inline asm
	// begin inline asm
	{ atom.add.noftz.f16 %rs1339,[%rd176],%rs1338; }

	// end inline asm
	add.s64 	%rd177, %rd35, 142;
	ld.shared.u16 	%rs1341, [%r219+142];
	// begin inline asm
	{  cvt.f32.f16 %f1956, %rs1341;}

	// end inline asm
	mul.f32 	%f1957, %f2446, %f1956;
	// begin inline asm
	{  cvt.rn.f16.f32 %rs1342, %f1957;}

	// end inline asm
	// begin inline asm
	{ atom.add.noftz.f16 %rs1343,[%rd177],%rs1342; }

	// end inline asm
	add.s64 	%rd178, %rd36, 142;
	ld.shared.u16 	%rs1345, [%r219+24718];
	// begin inline asm
	{  cvt.f32.f16 %f1958, %rs1345;}

	// end inline asm
	mul.f32 	%f1959, %f2315, %f1958;
	// begin inline asm
	{  cvt.rn.f16.f32 %rs1346, %f1959;}

	// end inline asm
	// begin inline asm
	{ atom.add.noftz.f16 %rs1347,[%rd178],%rs1346; }

	// end inline asm
	add.s64 	%rd179, %rd35, 144;
	ld.shared.u16 	%rs1349, [%r219+144];
	// begin inline asm
	{  cvt.f32.f16 %f1960, %rs1349;}

	// end inline asm
	mul.f32 	%f1961, %f2446, %f1960;
	// begin inline asm
	{  cvt.rn.f16.f32 %rs1350, %f1961;}

	// end inline asm
	// begin inline asm
	{ atom.add.noftz.f16 %rs1351,[%rd179],%rs1350; }

	// end inline asm
	add.s64 	%rd180, %rd36, 144;
	ld.shared.u16 	%rs1353, [%r219+24720];
	// begin inline asm
	{  cvt.f32.f16 %f1962, %rs1353;}

	// end inline asm
	mul.f32 	%f1963, %f2315, %f1962;
	// begin inline asm
	{  cvt.rn.f16.f32 %rs1354, %f1963;}

	// end inline asm
	// begin inline asm
	{ atom.add.noftz.f16 %rs1355,[%rd180],%rs1354; }

	// end inline asm
	add.s64 	%rd181, %rd35, 146;
	ld.shared.u16 	%rs1357, [%r219+146];
	// begin inline asm
	{  cvt.f32.f16 %f1964, %rs1357;}

	// end inline asm
	mul.f32 	%f1965, %f2446, %f1964;
	// begin inline asm
	{  cvt.rn.f16.f32 %rs1358, %f1965;}

	// end inline asm
	// begin inline asm
	{ atom.add.noftz.f16 %rs1359,[%rd181],%rs1358; }

	// end inline asm
	add.s64 	%rd182, %rd36, 146;
	ld.shared.u16 	%rs1361, [%r219+24722];
	// begin inline asm
	{  cvt.f32.f16 %f1966, %rs1361;}

	// end inline asm
	mul.f32 	%f1967, %f2315, %f1966;
	// begin inline asm
	{  cvt.rn.f16.f32 %rs1362, %f1967;}

	// end inline asm
	// begin inline asm
	{ atom.add.noftz.f16 %rs1363,[%rd182],%rs1362; }

	// end inline asm
	add.s64 	%rd183, %rd35, 148;
	ld.shared.u16 	%rs1365, [%r219+148];
	// begin inline asm
	{  cvt.f32.f16 %f1968, %rs1365;}

	// end inline asm
	mul.f32 	%f1969, %f2446, %f1968;
	// begin inline asm
	{  cvt.rn.f16.f32 %rs1366, %f1969;}

	// end inline asm
	// begin inline asm
	{ atom.add.noftz.f16 %rs1367,[%rd183],%rs1366; }

	// end inline asm
	add.s64 	%rd184, %rd36, 148;
	ld.shared.u16 	%rs1369, [%r219+24724];
	// begin inline asm
	{  cvt.f32.f16 %f1970, %rs1369;}

	// end inline asm
	mul.f32 	%f1971, %f2315, %f1970;
	// begin inline asm
	{  cvt.rn.f16.f32 %rs1370, %f1971;}

	// end inline asm
	// begin inline asm
	{ atom.add.noftz.f16 %rs1371,[%rd184],%rs1370; }

	// end inline asm
	add.s64 	%rd185, %rd35, 150;
	ld.shared.u16 	%rs1373, [%r219+150];
	// begin inline asm
	{  cvt.f32.f16 %f1972, %rs1373;}

	// end inline asm
	mul.f32 	%f1973, %f2446, %f1972;
	// begin inline asm
	{  cvt.rn.f16.f32 %rs1374, %f1973;}

	// end inline asm
	// begin inline asm
	{ atom.add.noftz.f16 %rs1375,[%rd185],%rs1374; }

	// end inline asm
	add.s64 	%rd186, %rd36, 150;
	ld.shared.u16 	%rs1377, [%r219+24726];
	// begin inline asm
	{  cvt.f32.f16 %f1974, %rs1377;}

	// end inline asm
	mul.f32 	%f1975, %f2315, %f1974;
	// begin inline asm
	{  cvt.rn.f16.f32 %rs1378, %f1975;}

	// end inline asm
	// begin inline asm
	{ atom.add.noftz.f16 %rs1379,[%rd186],%rs1378; }

	// end inline asm
	add.s64 	%rd187, %rd35, 152;
	ld.shared.u16 	%rs1381, [%r219+152];
	// begin inline asm
	{  cvt.f32.f16 %f1976, %rs1381;}

	// end inline asm
	mul.f32 	%f1977, %f2446, %f1976;
	// begin inline asm
	{  cvt.rn.f16.f32 %rs1382, %f1977;}

	// end inline asm
	// begin inline asm
	{ atom.add.noftz.f16 %rs1383,[%rd187],%rs1382; }

	// end inline asm
	add.s64 	%rd188, %rd36, 152;
	ld.shared.u16 	%rs1385, [%r219+24728];
	// begin inline asm
	{  cvt.f32.f16 %f1978, %rs1385;}

	// end inline asm
	mul.f32 	%f1979, %f2315, %f1978;
	// begin inline asm
	{  cvt.rn.f16.f32 %rs1386, %f1979;}

	// end inline asm
	// begin inline asm
	{ atom.add.noftz.f16 %rs1387,[%rd188],%rs1386; }

	// end inline asm
	add.s64 	%rd189, %rd35, 154;
	ld.shared.u16 	%rs1389, [%r219+154];
	// begin inline asm
	{  cvt.f32.f16 %f1980, %rs1389;}

	// end inline asm
	mul.f32 	%f1981, %f2446, %f1980;
	// begin inline asm
	{  cvt.rn.f16.f32 %rs1390, %f1981;}

	// end inline asm
	// begin inline asm
	{ atom.add.noftz.f16 %rs1391,[%rd189],%rs1390; }

	// end inline asm
	add.s64 	%rd190, %rd36, 154;
	ld.shared.u16 	%rs1393, [%r219+24730];
	// begin inline asm
	{  cvt.f32.f16 %f1982, %rs1393;}

	// end inline asm
	mul.f32 	%f1983, %f2315, %f1982;
	// begin inline asm
	{  cvt.rn.f16.f32 %rs1394, %f1983;}

	// end inline asm
	// begin inline asm
	{ atom.add.noftz.f16 %rs1395,[%rd190],%rs1394; }

	// end inline asm
	add.s64 	%rd191, %rd35, 156;
	ld.shared.u16 	%rs1397, [%r219+156];
	// begin inline asm
	{  cvt.f32.f16 %f1984, %rs1397;}

	// end inline asm
	mul.f32 	%f1985, %f2446, %f1984;
	// begin inline asm
	{  cvt.rn.f16.f32 %rs1398, %f1985;}

	// end inline asm
	// begin inline asm
	{ atom.add.noftz.f16 %rs1399,[%rd191],%rs1398; }

	// end inline asm
	add.s64 	%rd192, %rd36, 156;
	ld.shared.u16 	%rs1401, [%r219+24732];
	// begin inline asm
	{  cvt.f32.f16 %f1986, %rs1401;}

	// end inline asm
	mul.f32 	%f1987, %f2315, %f1986;
	// begin inline asm
	{  cvt.rn.f16.f32 %rs1402, %f1987;}

	// end inline asm
	// begin inline asm
	{ atom.add.noftz.f16 %rs1403,[%rd192],%rs1402; }

	// end inline asm
	add.s64 	%rd193, %rd35, 158;
	ld.shared.u16 	%rs1405, [%r219+158];
	// begin inline asm
	{  cvt.f32.f16 %f1988, %rs1405;}

	// end inline asm
	mul.f32 	%f1989, %f2446, %f1988;
	// begin inline asm
	{  cvt.rn.f16.f32 %rs1406, %f1989;}

	// end inline asm
	// begin inline asm
	{ atom.add.noftz.f16 %rs1407,[%rd193],%rs1406; }

	// end inline asm
	add.s64 	%rd194, %rd36, 158;
	ld.shared.u16 	%rs1409, [%r219+24734];
	// begin inline asm
	{  cvt.f32.f16 %f1990, %rs1409;}

	// end inline asm
	mul.f32 	%f1991, %f2315, %f1990;
	// begin inline asm
	{  cvt.rn.f16.f32 %rs1410, %f1991;}

	// end inline asm
	// begin inline asm
	{ atom.add.noftz.f16 %rs1411,[%rd194],%rs1410; }

	// end inline asm
	add.s64 	%rd195, %rd35, 160;
	ld.shared.u16 	%rs1413, [%r219+160];
	// begin inline asm
	{  cvt.f32.f16 %f1992, %rs1413;}

	// end inline asm
	mul.f32 	%f1993, %f2446, %f1992;
	// begin inline asm
	{  cvt.rn.f16.f32 %rs1414, %f1993;}

	// end inline asm
	// begin inline asm
	{ atom.add.noftz.f16 %rs1415,[%rd195],%rs1414; }

	// end inline asm
	add.s64 	%rd196, %rd36, 160;
	ld.shared.u16 	%rs1417, [%r219+24736];
	// begin inline asm
	{  cvt.f32.f16 %f1994, %rs1417;}

	// end inline asm
	mul.f32 	%f1995, %f2315, %f1994;
	// begin inline asm
	{  cvt.rn.f16.f32 %rs1418, %f1995;}

	// end inline asm
	// begin inline asm
	{ atom.add.noftz.f16 %rs1419,[%rd196],%rs1418; }

	// end inline asm
	add.s64 	%rd197, %rd35, 162;
	ld.shared.u16 	%rs1421, [%r219+162];
	// begin inline asm
	{  cvt.f32.f16 %f1996, %rs1421;}

	// end inline asm
	mul.f32 	%f1997, %f2446, %f1996;
	// begin inline asm
	{  cvt.rn.f16.f32 %rs1422, %f1997;}

	// end inline asm
	// begin inline asm
	{ atom.add.noftz.f16 %rs1423,[%rd197],%rs1422; }

	// end inline asm
	add.s64 	%rd198, %rd36, 162;
	ld.shared.u16 	%rs1425, [%r219+24738];
	// begin inline asm
	{  cvt.f32.f16 %f1998, %rs1425;}

	// end inline asm
	mul.f32 	%f1999, %f2315, %f1998;
	// begin inline asm
	{  cvt.rn.f16.f32 %rs1426, %f1999;}

	// end inline asm
	// begin inline asm
	{ atom.add.noftz.f16 %rs1427,[%rd198],%rs1426; }

	// end inline asm
	add.s64 	%rd199, %rd35, 164;
	ld.shared.u16 	%rs1429, [%r219+164];
	// begin inline asm
	{  cvt.f32.f16 %f2000, %rs1429;}

	// end inline asm
	mul.f32 	%f2001, %f2446, %f2000;
	// begin inline asm
	{  cvt.rn.f16.f32 %rs1430, %f2001;}

	// end inline asm
	// begin inline asm
	{ atom.add.noftz.f16 %rs1431,[%rd199],%rs1430; }

	// end inline asm
	add.s64 	%rd200, %rd36, 164;
	ld.shared.u16 	%rs1433, [%r219+24740];
	// begin inline asm
	{  cvt.f32.f16 %f2002, %rs1433;}

	// end inline asm
	mul.f32 	%f2003, %f2315, %f2002;
	// begin inline asm
	{  cvt.rn.f16.f32 %rs1434, %f2003;}

	// end inline asm
	// begin inline asm
	{ atom.add.noftz.f16 %rs1435,[%rd200],%rs1434; }

	// end inline asm
	add.s64 	%rd201, %rd35, 166;
	ld.shared.u16 	%rs1437, [%r219+166];
	// begin inline asm
	{  cvt.f32.f16 %f2004, %rs1437;}

	// end inline asm
	mul.f32 	%f2005, %f2446, %f2004;
	// begin inline asm
	{  cvt.rn.f16.f32 %rs1438, %f2005;}

	// end inline asm
	// begin inline asm
	{ atom.add.noftz.f16 %rs1439,[%rd201],%rs1438; }

	// end inline asm
	add.s64 	%rd202, %rd36, 166;
	ld.shared.u16 	%rs1441, [%r219+24742];
	// begin inline asm
	{  cvt.f32.f16 %f2006, %rs1441;}

	// end inline asm
	mul.f32 	%f2007, %f2315, %f2006;
	// begin inline asm
	{  cvt.rn.f16.f32 %rs1442, %f2007;}

	// end inline asm
	// begin inline asm
	{ atom.add.noftz.f16 %rs1443,[%rd202],%rs1442; }

	// end inline asm
	add.s64 	%rd203, %rd35, 168;
	ld.shared.u16 	%rs1445, [%r219+168];
	// begin inline asm
	{  cvt.f32.f16 %f2008, %rs1445;}

	// end inline asm
	mul.f32 	%f2009, %f2446, %f2008;
	// begin inline asm
	{  cvt.rn.f16.f32 %rs1446, %f2009;}

	// end inline asm
	// begin inline asm
	{ atom.add.noftz.f16 %rs1447,[%rd203],%rs1446; }

	// end inline asm
	add.s64 	%rd204, %rd36, 168;
	ld.shared.u16 	%rs1449, [%r219+24744];
	// begin inline asm
	{  cvt.f32.f16 %f2010, %rs1449;}

	// end inline asm
	mul.f32 	%f2011, %f2315, %f2010;
	// begin inline asm
	{  cvt.rn.f16.f32 %rs1450, %f2011;}

	// end inline asm
	// begin inline asm
	{ atom.add.noftz.f16 %rs1451,[%rd204],%rs1450; }

	// end inline asm
	add.s64 	%rd205, %rd35, 170;
	ld.shared.u16 	%rs1453, [%r219+170];
	// begin inline asm
	{  cvt.f32.f16 %f2012, %rs1453;}

	// end inline asm
	mul.f32 	%f2013, %f2446, %f2012;
	// begin inline asm
	{  cvt.rn.f16.f32 %rs1454, %f2013;}

	// end inline asm
	// begin inline asm
	{ atom.add.noftz.f16 %rs1455,[%rd205],%rs1454; }

	// end inline asm
	add.s64 	%rd206, %rd36, 170;
	ld.shared.u16 	%rs1457, [%r219+24746];
	// begin inline asm
	{  cvt.f32.f16 %f2014, %rs1457;}

	// end inline asm
	mul.f32 	%f2015, %f2315, %f2014;
	// begin inline asm
	{  cvt.rn.f16.f32 %rs1458, %f2015;}

	// end inline asm
	// begin inline asm
	{ atom.add.noftz.f16 %rs1459,[%rd206],%rs1458; }

	// end inline asm
	add.s64 	%rd207, %rd35, 172;
	ld.shared.u16 	%rs1461, [%r219+172];
	// begin inline asm
	{  cvt.f32.f16 %f2016, %rs1461;}

	// end inline asm
	mul.f32 	%f2017, %f2446, %f2016;
	// begin inline asm
	{  cvt.rn.f16.f32 %rs1462, %f2017;}

	// end inline asm
	// begin inline asm
	{ atom.add.noftz.f16 %rs1463,[%rd207],%rs1462; }

	// end inline asm
	add.s64 	%rd208, %rd36, 172;
	ld.shared.u16 	%rs1465, [%r219+24748];
	// begin inline asm
	{  cvt.f32.f16 %f2018, %rs1465;}

	// end inline asm
	mul.f32 	%f2019, %f2315, %f2018;
	// begin inline asm
	{  cvt.rn.f16.f32 %rs1466, %f2019;}

	// end inline asm
	// begin inline asm
	{ atom.add.noftz.f16 %rs1467,[%rd208],%rs1466; }

	// end inline asm
	add.s64 	%rd209, %rd35, 174;
	ld.shared.u16 	%rs1469, [%r219+174];
	// begin inline asm
	{  cvt.f32.f16 %f2020, %rs1469;}

	// end inline asm
	mul.f32 	%f2021, %f2446, %f2020;
	// begin inline asm
	{  cvt.rn.f16.f32 %rs1470, %f2021;}

	// end inline asm
	// begin inline asm
	{ atom.add.noftz.f16 %rs1471,[%rd209],%rs1470; }

	// end inline asm
	add.s64 	%rd210, %rd36, 174;
	ld.shared.u16 	%rs1473, [%r219+24750];
	// begin inline asm
	{  cvt.f32.f16 %f2022, %rs1473;}

	// end inline asm
	mul.f32 	%f2023, %f2315, %f2022;
	// begin inline asm
	{  cvt.rn.f16.f32 %rs1474, %f2023;}

	// end inline asm
	// begin inline asm
	{ atom.add.noftz.f16 %rs1475,[%rd210],%rs1474; }

	// end inline asm
	add.s64 	%rd211, %rd35, 176;
	ld.shared.u16 	%rs1477, [%r219+176];
	// begin inline asm
	{  cvt.f32.f16 %f2024, %rs1477;}

	// end inline asm
	mul.f32 	%f2025, %f2446, %f2024;
	// begin inline asm
	{  cvt.rn.f16.f32 %rs1478, %f2025;}

	// end inline asm
	// begin inline asm
	{ atom.add.noftz.f16 %rs1479,[%rd211],%rs1478; }

	// end inline asm
	add.s64 	%rd212, %rd36, 176;
	ld.shared.u16 	%rs1481, [%r219+24752];
	// begin inline asm
	{  cvt.f32.f16 %f2026, %rs1481;}

	// end inline asm
	mul.f32 	%f2027, %f2315, %f2026;
	// begin inline asm
	{  cvt.rn.f16.f32 %rs1482, %f2027;}

	// end inline asm
	// begin inline asm
	{ atom.add.noftz.f16 %rs1483,[%rd212],%rs1482; }

	// end inline asm
	add.s64 	%rd213, %rd35, 178;
	ld.shared.u16 	%rs1485, [%r219+178];
	// begin inline asm
	{  cvt.f32.f16 %f2028, %rs1485;}

	// end inline asm
	mul.f32 	%f2029, %f2446, %f2028;
	// begin inline asm
	{  cvt.rn.f16.f32 %rs1486, %f2029;}

	// end inline asm
	// begin inline asm
	{ atom.add.noftz.f16 %rs1487,[%rd213],%rs1486; }

	// end inline asm
	add.s64 	%rd214, %rd36, 178;
	ld.shared.u16 	%rs1489, [%r219+24754];
	// begin inline asm
	{  cvt.f32.f16 %f2030, %rs1489;}

	// end inline asm
	mul.f32 	%f2031, %f2315, %f2030;
	// begin inline asm
	{  cvt.rn.f16.f32 %rs1490, %f2031;}

	// end inline asm
	// begin inline asm
	{ atom.add.noftz.f16 %rs1491,[%rd214],%rs1490; }

	// end inline asm
	add.s64 	%rd215, %rd35, 180;
	ld.shared.u16 	%rs1493, [%r219+180];
	// begin inline asm
	{  cvt.f32.f16 %f2032, %rs1493;}

	// end inline asm
	mul.f32 	%f2033, %f2446, %f2032;
	// begin inline asm
	{  cvt.rn.f16.f32 %rs1494, %f2033;}

	// end inline asm
	// begin inline asm
	{ atom.add.noftz.f16 %rs1495,[%rd215],%rs1494; }

	// end inline asm
	add.s64 	%rd216, %rd36, 180;
	ld.shared.u16 	%rs1497, [%r219+24756];
	// begin inline asm
	{  cvt.f32.f16 %f2034, %rs1497;}

	// end inline asm
	mul.f32 	%f2035, %f2315, %f2034;
	// begin inline asm
	{  cvt.rn.f16.f32 %rs1498, %f2035;}

	// end inline asm
	// begin inline asm
	{ atom.add.noftz.f16 %rs1499,[%rd216],%rs1498; }

	// end inline asm
	add.s64 	%rd217, %rd35, 182;
	ld.shared.u16 	%rs1501, [%r219+182];
	// begin inline asm
	{  cvt.f32.f16 %f2036, %rs1501;}

	// end inline asm
	mul.f32 	%f2037, %f2446, %f2036;
	// begin inline asm
	{  cvt.rn.f16.f32 %rs1502, %f2037;}

	// end inline asm
	// begin inline asm
	{ atom.add.noftz.f16 %rs1503,[%rd217],%rs1502; }

	// end inline asm
	add.s64 	%rd218, %rd36, 182;
	ld.shared.u16 	%rs1505, [%r219+24758];
	// begin inline asm
	{  cvt.f32.f16 %f2038, %rs1505;}

	// end inline asm
	mul.f32 	%f2039, %f2315, %f2038;
	// begin inline asm
	{  cvt.rn.f16.f32 %rs1506, %f2039;}

	// end inline asm
	// begin inline asm
	{ atom.add.noftz.f16 %rs1507,[%rd218],%rs1506; }

	// end inline asm
	add.s64 	%rd219, %rd35, 184;
	ld.shared.u16 	%rs1509, [%r219+184];
	// begin inline asm
	{  cvt.f32.f16 %f2040, %rs1509;}

	// end inline asm
	mul.f32 	%f2041, %f2446, %f2040;
	// begin inline asm
	{  cvt.rn.f16.f32 %rs1510, %f2041;}

	// end inline asm
	// begin inline asm
	{ atom.add.noftz.f16 %rs1511,[%rd219],%rs1510; }

	// end inline asm
	add.s64 	%rd220, %rd36, 184;
	ld.shared.u16 	%rs1513, [%r219+24760];
	// begin inline asm
	{  cvt.f32.f16 %f2042, %rs1513;}

	// end inline asm
	mul.f32 	%f2043, %f2315, %f2042;
	// begin inline asm
	{  cvt.rn.f16.f32 %rs1514, %f2043;}

	// end inline asm
	// begin inline asm
	{ atom.add.noftz.f16 %rs1515,[%rd220],%rs1514; }

	// end inline asm
	add.s64 	%rd221, %rd35, 186;
	ld.shared.u16 	%rs1517, [%r219+186];
	// begin inline asm
	{  cvt.f32.f16 %f2044, %rs1517;}

	// end inline asm
	mul.f32 	%f2045, %f2446, %f2044;
	// begin inline asm
	{  cvt.rn.f16.f32 %rs1518, %f2045;}

	// end inline asm
	// begin inline asm
	{ atom.add.noftz.f16 %rs1519,[%rd221],%rs1518; }

	// end inline asm
	add.s64 	%rd222, %rd36, 186;
	ld.shared.u16 	%rs1521, [%r219+24762];
	// begin inline asm
	{  cvt.f32.f16 %f2046, %rs1521;}

	// end inline asm
	mul.f32 	%f2047, %f2315, %f2046;
	// begin inline asm
	{  cvt.rn.f16.f32 %rs1522, %f2047;}

	// end inline asm
	// begin inline asm
	{ atom.add.noftz.f16 %rs1523,[%rd222],%rs1522; }

	// end inline asm
	add.s64 	%rd223, %rd35, 188;
	ld.shared.u16 	%rs1525, [%r219+188];
	// begin inline asm
	{  cvt.f32.f16 %f2048, %rs1525;}

	// end inline asm
	mul.f32 	%f2049, %f2446, %f2048;
	// begin inline asm
	{  cvt.rn.f16.f32 %rs1526, %f2049;}

	// end inline asm
	// begin inline asm
	{ atom.add.noftz.f16 %rs1527,[%rd223],%rs1526; }

	// end inline asm
	add.s64 	%rd224, %rd36, 188;
	ld.shared.u16 	%rs1529, [%r219+24764];
	// begin inline asm
	{  cvt.f32.f16 %f2050, %rs1529;}

	// end inline asm
	mul.f32 	%f2051, %f2315, %f2050;
	// begin inline asm
	{  cvt.rn.f16.f32 %rs1530, %f2051;}

	// end inline asm
	// begin inline asm
	{ atom.add.noftz.f16 %rs1531,[%rd224],%rs1530; }

	// end inline asm
	add.s64 	%rd225, %rd35, 190;
	ld.shared.u16 	%rs1533, [%r219+190];
	// begin inline asm
	{  cvt.f32.f16 %f2052, %rs1533;}

	// end inline asm
	mul.f32 	%f2053, %f2446, %f2052;
	// begin inline asm
	{  cvt.rn.f16.f32 %rs1534, %f2053;}

	// end inline asm
	// begin inline asm
	{ atom.add.noftz.f16 %rs1535,[%rd225],%rs1534; }

	// end inline asm
	add.s64 	%rd226, %rd36, 190;
	ld.shared.u16 	%rs1537, [%r219+24766];
	// begin inline asm
	{  cvt.f32.f16 %f2054, %rs1537;}

	// end inline asm
	mul.f32 	%f2055, %f2315, %f2054;
	// begin inline asm
	{  cvt.rn.f16.f32 %rs1538, %f2055;}

	// end inline asm
	// begin inline asm
	{ atom.add.noftz.f16 %rs1539,[%rd226],%rs1538; }

	// end inline asm
	add.s64 	%rd227, %rd35, 192;
	ld.shared.u16 	%rs1541, [%r219+192];
	// begin inline asm
	{  cvt.f32.f16 %f2056, %rs1541;}

	// end inline asm
	mul.f32 	%f2057, %f2446, %f2056;
	// begin inline asm
	{  cvt.rn.f16.f32 %rs1542, %f2057;}

	// end inline asm
	// begin inline asm
	{ atom.add.noftz.f16 %rs1543,[%rd227],%rs1542; }

	// end inline asm
	add.s64 	%rd228, %rd36, 192;
	ld.shared.u16 	%rs1545, [%r219+24768];
	// begin inline asm
	{  cvt.f32.f16 %f2058, %rs1545;}

	// end inline asm
	mul.f32 	%f2059, %f2315, %f2058;
	// begin inline asm
	{  cvt.rn.f16.f32 %rs1546, %f2059;}

	// end inline asm
	// begin inline asm
	{ atom.add.noftz.f16 %rs1547,[%rd228],%rs1546; }

	// end inline asm
	add.s64 	%rd229, %rd35, 194;
	ld.shared.u16 	%rs1549, [%r219+194];
	// begin inline asm
	{  cvt.f32.f16 %f2060, %rs1549;}

	// end inline asm
	mul.f32 	%f2061, %f2446, %f2060;
	// begin inline asm
	{  cvt.rn.f16.f32 %rs1550, %f2061;}

	// end inline asm
	// begin inline asm
	{ atom.add.noftz.f16 %rs1551,[%rd229],%rs1550; }

	// end inline asm
	add.s64 	%rd230, %rd36, 194;
	ld.shared.u16 	%rs1553, [%r219+24770];
	// begin inline asm
	{  cvt.f32.f16 %f2062, %rs1553;}

	// end inline asm
	mul.f32 	%f2063, %f2315, %f2062;
	// begin inline asm
	{  cvt.rn.f16.f32 %rs1554, %f2063;}

	// end inline asm
	// begin inline asm
	{ atom.add.noftz.f16 %rs1555,[%rd230],%rs1554; }

	// end inline asm
	add.s64 	%rd231, %rd35, 196;
	ld.shared.u16 	%rs1557, [%r219+196];
	// begin inline asm
	{  cvt.f32.f16 %f2064, %rs1557;}

	// end inline asm
	mul.f32 	%f2065, %f2446, %f2064;
	// begin inline asm
	{  cvt.rn.f16.f32 %rs1558, %f2065;}

	// end inline asm
	// begin inline asm
	{ atom.add.noftz.f16 %rs1559,[%rd231],%rs1558; }

	// end inline asm
	add.s64 	%rd232, %rd36, 196;
	ld.shared.u16 	%rs1561, [%r219+24772];
	// begin inline asm
	{  cvt.f32.f16 %f2066, %rs1561;}

	// end inline asm
	mul.f32 	%f2067, %f2315, %f2066;
	// begin inline asm
	{  cvt.rn.f16.f32 %rs1562, %f2067;}

	// end inline asm
	// begin inline asm
	{ atom.add.noftz.f16 %rs1563,[%rd232],%rs1562; }

	// end inline asm
	add.s64 	%rd233, %rd35, 198;
	ld.shared.u16 	%rs1565, [%r219+198];
	// begin inline asm
	{  cvt.f32.f16 %f2068, %rs1565;}

	// end inline asm
	mul.f32 	%f2069, %f2446, %f2068;
	// begin inline asm
	{  cvt.rn.f16.f32 %rs1566, %f2069;}

	// end inline asm
	// begin inline asm
	{ atom.add.noftz.f16 %rs1567,[%rd233],%rs1566; }

	// end inline asm
	add.s64 	%rd234, %rd36, 198;
	ld.shared.u16 	%rs1569, [%r219+24774];
	// begin inline asm
	{  cvt.f32.f16 %f2070, %rs1569;}

	// end inline asm
	mul.f32 	%f2071, %f2315, %f2070;
	// begin inline asm
	{  cvt.rn.f16.f32 %rs1570, %f2071;}

	// end inline asm
	// begin inline asm
	{ atom.add.noftz.f16 %rs1571,[%rd234],%rs1570; }

	// end inline asm
	add.s64 	%rd235, %rd35, 200;
	ld.shared.u16 	%rs1573, [%r219+200];
	// begin inline asm
	{  cvt.f32.f16 %f2072, %rs1573;}

	// end inline asm
	mul.f32 	%f2073, %f2446, %f2072;
	// begin inline asm
	{  cvt.rn.f16.f32 %rs1574, %f2073;}

	// end inline asm
	// begin inline asm
	{ atom.add.noftz.f16 %rs1575,[%rd235],%rs1574; }

	// end inline asm
	add.s64 	%rd236, %rd36, 200;
	ld.shared.u16 	%rs1577, [%r219+24776];
	// begin inline asm
	{  cvt.f32.f16 %f2074, %rs1577;}

	// end inline asm
	mul.f32 	%f2075, %f2315, %f2074;
	// begin inline asm
	{  cvt.rn.f16.f32 %rs1578, %f2075;}

	// end inline asm
	// begin inline asm
	{ atom.add.noftz.f16 %rs1579,[%rd236],%rs1578; }

	// end inline asm
	add.s64 	%rd237, %rd35, 202;
	ld.shared.u16 	%rs1581, [%r219+202];
	// begin inline asm
	{  cvt.f32.f16 %f2076, %rs1581;}

	// end inline asm
	mul.f32 	%f2077, %f2446, %f2076;
	// begin inline asm
	{  cvt.rn.f16.f32 %rs1582, %f2077;}

	// end inline asm
	// begin inline asm
	{ atom.add.noftz.f16 %rs1583,[%rd237],%rs1582; }

	// end inline asm
	add.s64 	%rd238, %rd36, 202;
	ld.shared.u16 	%rs1585, [%r219+24778];
	// begin inline asm
	{  cvt.f32.f16 %f2078, %rs1585;}

	// end inline asm
	mul.f32 	%f2079, %f2315, %f2078;
	// begin inline asm
	{  cvt.rn.f16.f32 %rs1586, %f2079;}

	// end inline asm
	// begin inline asm
	{ atom.add.noftz.f16 %rs1587,[%rd238],%rs1586; }

	// end inline asm
	add.s64 	%rd239, %rd35, 204;
	ld.shared.u16 	%rs1589, [%r219+204];
	// begin inline asm
	{  cvt.f32.f16 %f2080, %rs1589;}

	// end inline asm
	mul.f32 	%f2081, %f2446, %f2080;
	// begin inline asm
	{  cvt.rn.f16.f32 %rs1590, %f2081;}

	// end inline asm
	// begin inline asm
	{ atom.add.noftz.f16 %rs1591,[%rd239],%rs1590; }

	// end inline asm
	add.s64 	%rd240, %rd36, 204;
	ld.shared.u16 	%rs1593, [%r219+24780];
	// begin inline asm
	{  cvt.f32.f16 %f2082, %rs1593;}

	// end inline asm
	mul.f32 	%f2083, %f2315, %f2082;
	// begin inline asm
	{  cvt.rn.f16.f32 %rs1594, %f2083;}

	// end inline asm
	// begin inline asm
	{ atom.add.noftz.f16 %rs1595,[%rd240],%rs1594; }

	// end inline asm
	add.s64 	%rd241, %rd35, 206;
	ld.shared.u16 	%rs1597, [%r219+206];
	// begin inline asm
	{  cvt.f32.f16 %f2084, %rs1597;}

	// end inline asm
	mul.f32 	%f2085, %f2446, %f2084;
	// begin inline asm
	{  cvt.rn.f16.f32 %rs1598, %f2085;}

	// end inline asm
	// begin inline asm
	{ atom.add.noftz.f16 %rs1599,[%rd241],%rs1598; }

	// end inline asm
	add.s64 	%rd242, %rd36, 206;
	ld.shared.u16 	%rs1601, [%r219+24782];
	// begin inline asm
	{  cvt.f32.f16 %f2086, %rs1601;}

	// end inline asm
	mul.f32 	%f2087, %f2315, %f2086;
	// begin inline asm
	{  cvt.rn.f16.f32 %rs1602, %f2087;}

	// end inline asm
	// begin inline asm
	{ atom.add.noftz.f16 %rs1603,[%rd242],%rs1602; }

	// end inline asm
	add.s64 	%rd243, %rd35, 208;
	ld.shared.u16 	%rs1605, [%r219+208];
	// begin inline asm
	{  cvt.f32.f16 %f2088, %rs1605;}

	// end inline asm
	mul.f32 	%f2089, %f2446, %f2088;
	// begin inline asm
	{  cvt.rn.f16.f32 %rs1606, %f2089;}

	// end inline asm
	// begin inline asm
	{ atom.add.noftz.f16 %rs1607,[%rd243],%rs1606; }

	// end inline asm
	add.s64 	%rd244, %rd36, 208;
	ld.shared.u16 	%rs1609, [%r219+24784];
	// begin inline asm
	{  cvt.f32.f16 %f2090, %rs1609;}

	// end inline asm
	mul.f32 	%f2091, %f2315, %f2090;
	// begin inline asm
	{  cvt.rn.f16.f32 %rs1610, %f2091;}

	// end inline asm
	// begin inline asm
	{ atom.add.noftz.f16 %rs1611,[%rd244],%rs1610; }

	// end inline asm
	add.s64 	%rd245, %rd35, 210;
	ld.shared.u16 	%rs1613, [%r219+210];
	// begin inline asm
	{  cvt.f32.f16 %f2092, %rs1613;}

	// end inline asm
	mul.f32 	%f2093, %f2446, %f2092;
	// begin inline asm
	{  cvt.rn.f16.f32 %rs1614, %f2093;}

	// end inline asm
	// begin inline asm
	{ atom.add.noftz.f16 %rs1615,[%rd245],%rs1614; }

	// end inline asm
	add.s64 	%rd246, %rd36, 210;
	ld.shared.u16 	%rs1617, [%r219+24786];
	// begin inline asm
	{  cvt.f32.f16 %f2094, %rs1617;}

	// end inline asm
	mul.f32 	%f2095, %f2315, %f2094;
	// begin inline asm
	{  cvt.rn.f16.f32 %rs1618, %f2095;}

	// end inline asm
	// begin inline asm
	{ atom.add.noftz.f16 %rs1619,[%rd246],%rs1618; }

	// end inline asm
	add.s64 	%rd247, %rd35, 212;
	ld.shared.u16 	%rs1621, [%r219+212];
	// begin inline asm
	{  cvt.f32.f16 %f2096, %rs1621;}

	// end inline asm
	mul.f32 	%f2097, %f2446, %f2096;
	// begin inline asm
	{  cvt.rn.f16.f32 %rs1622, %f2097;}

	// end inline asm
	// begin inline asm
	{ atom.add.noftz.f16 %rs1623,[%rd247],%rs1622; }

	// end inline asm
	add.s64 	%rd248, %rd36, 212;
	ld.shared.u16 	%rs1625, [%r219+24788];
	// begin inline asm
	{  cvt.f32.f16 %f2098, %rs1625;}

	// end inline asm
	mul.f32 	%f2099, %f2315, %f2098;
	// begin inline asm
	{  cvt.rn.f16.f32 %rs1626, %f2099;}

	// end inline asm
	// begin inline asm
	{ atom.add.noftz.f16 %rs1627,[%rd248],%rs1626; }

	// end inline asm
	add.s64 	%rd249, %rd35, 214;
	ld.shared.u16 	%rs1629, [%r219+214];
	// begin inline asm
	{  cvt.f32.f16 %f2100, %rs1629;}

	// end inline asm
	mul.f32 	%f2101, %f2446, %f2100;
	// begin inline asm
	{  cvt.rn.f16.f32 %rs1630, %f2101;}

	// end inline asm
	// begin inline asm
	{ atom.add.noftz.f16 %rs1631,[%rd249],%rs1630; }

	// end inline asm
	add.s64 	%rd250, %rd36, 214;
	ld.shared.u16 	%rs1633, [%r219+24790];
	// begin inline asm
	{  cvt.f32.f16 %f2102, %rs1633;}

	// end inline asm
	mul.f32 	%f2103, %f2315, %f2102;
	// begin inline asm
	{  cvt.rn.f16.f32 %rs1634, %f2103;}

	// end inline asm
	// begin inline asm
	{ atom.add.noftz.f16 %rs1635,[%rd250],%rs1634; }

	// end inline asm
	add.s64 	%rd251, %rd35, 216;
	ld.shared.u16 	%rs1637, [%r219+216];
	// begin inline asm
	{  cvt.f32.f16 %f2104, %rs1637;}

	// end inline asm
	mul.f32 	%f2105, %f2446, %f2104;
	// begin inline asm
	{  cvt.rn.f16.f32 %rs1638, %f2105;}

	// end inline asm
	// begin inline asm
	{ atom.add.noftz.f16 %rs1639,[%rd251],%rs1638; }

	// end inline asm
	add.s64 	%rd252, %rd36, 216;
	ld.shared.u16 	%rs1641, [%r219+24792];
	// begin inline asm
	{  cvt.f32.f16 %f2106, %rs1641;}

	// end inline asm
	mul.f32 	%f2107, %f2315, %f2106;
	// begin inline asm
	{  cvt.rn.f16.f32 %rs1642, %f2107;}

	// end inline asm
	// begin inline asm
	{ atom.add.noftz.f16 %rs1643,[%rd252],%rs1642; }

	// end inline asm
	add.s64 	%rd253, %rd35, 218;
	ld.shared.u16 	%rs1645, [%r219+218];
	// begin inline asm
	{  cvt.f32.f16 %f2108, %rs1645;}

	// end inline asm
	mul.f32 	%f2109, %f2446, %f2108;
	// begin inline asm
	{  cvt.rn.f16.f32 %rs1646, %f2109;}

	// end inline asm
	// begin inline asm
	{ atom.add.noftz.f16 %rs1647,[%rd253],%rs1646; }

	// end inline asm
	add.s64 	%rd254, %rd36, 218;
	ld.shared.u16 	%rs1649, [%r219+24794];
	// begin inline asm
	{  cvt.f32.f16 %f2110, %rs1649;}

	// end inline asm
	mul.f32 	%f2111, %f2315, %f2110;
	// begin inline asm
	{  cvt.rn.f16.f32 %rs1650, %f2111;}

	// end inline asm
	// begin inline asm
	{ atom.add.noftz.f16 %rs1651,[%rd254],%rs1650; }

	// end inline asm
	add.s64 	%rd255, %rd35, 220;
	ld.shared.u16 	%rs1653, [%r219+220];
	// begin inline asm
	{  cvt.f32.f16 %f2112, %rs1653;}

	// end inline asm
	mul.f32 	%f2113, %f2446, %f2112;
	// begin inline asm
	{  cvt.rn.f16.f32 %rs1654, %f2113;}

	// end inline asm
	// begin inline asm
	{ atom.add.noftz.f16 %rs1655,[%rd255],%rs1654; }

	// end inline asm
	add.s64 	%rd256, %rd36, 220;
	ld.shared.u16 	%rs1657, [%r219+24796];
	// begin inline asm
	{  cvt.f32.f16 %f2114, %rs1657;}

	// end inline asm
	mul.f32 	%f2115, %f2315, %f2114;
	// begin inline asm
	{  cvt.rn.f16.f32 %rs1658, %f2115;}

	// end inline asm
	// begin inline asm
	{ atom.add.noftz.f16 %rs1659,[%rd256],%rs1658; }

	// end inline asm
	add.s64 	%rd257, %rd35, 222;
	ld.shared.u16 	%rs1661, [%r219+222];
	// begin inline asm
	{  cvt.f32.f16 %f2116, %rs1661;}

	// end inline asm
	mul.f32 	%f2117, %f2446, %f2116;
	// begin inline asm
	{  cvt.rn.f16.f32 %rs1662, %f2117;}

	// end inline asm
	// begin inline asm
	{ atom.add.noftz.f16 %rs1663,[%rd257],%rs1662; }

	// end inline asm
	add.s64 	%rd258, %rd36, 222;
	ld.shared.u16 	%rs1665, [%r219+24798];
	// begin inline asm
	{  cvt.f32.f16 %f2118, %rs1665;}

	// end inline asm
	mul.f32 	%f2119, %f2315, %f2118;
	// begin inline asm
	{  cvt.rn.f16.f32 %rs1666, %f2119;}

	// end inline asm
	// begin inline asm
	{ atom.add.noftz.f16 %rs1667,[%rd258],%rs1666; }

	// end inline asm
	add.s64 	%rd259, %rd35, 224;
	ld.shared.u16 	%rs1669, [%r219+224];
	// begin inline asm
	{  cvt.f32.f16 %f2120, %rs1669;}

	// end inline asm
	mul.f32 	%f2121, %f2446, %f2120;
	// begin inline asm
	{  cvt.rn.f16.f32 %rs1670, %f2121;}

	// end inline asm
	// begin inline asm
	{ atom.add.noftz.f16 %rs1671,[%rd259],%rs1670; }

	// end inline asm
	add.s64 	%rd260, %rd36, 224;
	ld.shared.u16 	%rs1673, [%r219+24800];
	// begin inline asm
	{  cvt.f32.f16 %f2122, %rs1673;}

	// end inline asm
	mul.f32 	%f2123, %f2315, %f2122;
	// begin inline asm
	{  cvt.rn.f16.f32 %rs1674, %f2123;}

	// end inline asm
	// begin inline asm
	{ atom.add.noftz.f16 %rs1675,[%rd260],%rs1674; }

	// end inline asm
	add.s64 	%rd261, %rd35, 226;
	ld.shared.u16 	%rs1677, [%r219+226];
	// begin inline asm
	{  cvt.f32.f16 %f2124, %rs1677;}

	// end inline asm
	mul.f32 	%f2125, %f2446, %f2124;
	// begin inline asm
	{  cvt.rn.f16.f32 %rs1678, %f2125;}

	// end inline asm
	// begin inline asm
	{ atom.add.noftz.f16 %rs1679,[%rd261],%rs1678; }

	// end inline asm
	add.s64 	%rd262, %rd36, 226;
	ld.shared.u16 	%rs1681, [%r219+24802];
	// begin inline asm
	{  cvt.f32.f16 %f2126, %rs1681;}

	// end inline asm
	mul.f32 	%f2127, %f2315, %f2126;
	// begin inline asm
	{  cvt.rn.f16.f32 %rs1682, %f2127;}

	// end inline asm
	// begin inline asm
	{ atom.add.noftz.f16 %rs1683,[%rd262],%rs1682; }

	// end inline asm
	add.s64 	%rd263, %rd35, 228;
	ld.shared.u16 	%rs1685, [%r219+228];
	// begin inline asm
	{  cvt.f32.f16 %f2128, %rs1685;}

	// end inline asm
	mul.f32 	%f2129, %f2446, %f2128;
	// begin inline asm
	{  cvt.rn.f16.f32 %rs1686, %f2129;}

	// end inline asm
	// begin inline asm
	{ atom.add.noftz.f16 %rs1687,[%rd263],%rs1686; }

	// end inline asm
	add.s64 	%rd264, %rd36, 228;
	ld.shared.u16 	%rs1689, [%r219+24804];
	// begin inline asm
	{  cvt.f32.f16 %f2130, %rs1689;}

	// end inline asm
	mul.f32 	%f2131, %f2315, %f2130;
	// begin inline asm
	{  cvt.rn.f16.f32 %rs1690, %f2131;}

	// end inline asm
	// begin inline asm
	{ atom.add.noftz.f16 %rs1691,[%rd264],%rs1690; }

	// end inline asm
	add.s64 	%rd265, %rd35, 230;
	ld.shared.u16 	%rs1693, [%r219+230];
	// begin inline asm
	{  cvt.f32.f16 %f2132, %rs1693;}

	// end inline asm
	mul.f32 	%f2133, %f2446, %f2132;
	// begin inline asm
	{  cvt.rn.f16.f32 %rs1694, %f2133;}

	// end inline asm
	// begin inline asm
	{ atom.add.noftz.f16 %rs1695,[%rd265],%rs1694; }

	// end inline asm
	add.s64 	%rd266, %rd36, 230;
	ld.shared.u16 	%rs1697, [%r219+24806];
	// begin inline asm
	{  cvt.f32.f16 %f2134, %rs1697;}

	// end inline asm
	mul.f32 	%f2135, %f2315, %f2134;
	// begin inline asm
	{  cvt.rn.f16.f32 %rs1698, %f2135;}

	// end inline asm
	// begin inline asm
	{ atom.add.noftz.f16 %rs1699,[%rd266],%rs1698; }

	// end inline asm
	add.s64 	%rd267, %rd35, 232;
	ld.shared.u16 	%rs1701, [%r219+232];
	// begin inline asm
	{  cvt.f32.f16 %f2136, %rs1701;}

	// end inline asm
	mul.f32 	%f2137, %f2446, %f2136;
	// begin inline asm
	{  cvt.rn.f16.f32 %rs1702, %f2137;}

	// end inline asm
	// begin inline asm
	{ atom.add.noftz.f16 %rs1703,[%rd267],%rs1702; }

	// end inline asm
	add.s64 	%rd268, %rd36, 232;
	ld.shared.u16 	%rs1705, [%r219+24808];
	// begin inline asm
	{  cvt.f32.f16 %f2138, %rs1705;}

	// end inline asm
	mul.f32 	%f2139, %f2315, %f2138;
	// begin inline asm
	{  cvt.rn.f16.f32 %rs1706, %f2139;}

	// end inline asm
	// begin inline asm
	{ atom.add.noftz.f16 %rs1707,[%rd268],%rs1706; }

	// end inline asm
	add.s64 	%rd269, %rd35, 234;
	ld.shared.u16 	%rs1709, [%r219+234];
	// begin inline asm
	{  cvt.f32.f16 %f2140, %rs1709;}

	// end inline asm
	mul.f32 	%f2141, %f2446, %f2140;
	// begin inline asm
	{  cvt.rn.f16.f32 %rs1710, %f2141;}

	// end inline asm
	// begin inline asm
	{ atom.add.noftz.f16 %rs1711,[%rd269],%rs1710; }

	// end inline asm
	add.s64 	%rd270, %rd36, 234;
	ld.shared.u16 	%rs1713, [%r219+24810];
	// begin inline asm
	{  cvt.f32.f16 %f2142, %rs1713;}

	// end inline asm
	mul.f32 	%f2143, %f2315, %f2142;
	// begin inline asm
	{  cvt.rn.f16.f32 %rs1714, %f2143;}

	// end inline asm
	// begin inline asm
	{ atom.add.noftz.f16 %rs1715,[%rd270],%rs1714; }

	// end inline asm
	add.s64 	%rd271, %rd35, 236;
	ld.shared.u16 	%rs1717, [%r219+236];
	// begin inline asm
	{  cvt.f32.f16 %f2144, %rs1717;}

	// end inline asm
	mul.f32 	%f2145, %f2446, %f2144;
	// begin inline asm
	{  cvt.rn.f16.f32 %rs1718, %f2145;}

	// end inline asm
	// begin inline asm
	{ atom.add.noftz.f16 %rs1719,[%rd271],%rs1718; }

	// end inline asm
	add.s64 	%rd272, %rd36, 236;
	ld.shared.u16 	%rs1721, [%r219+24812];
	// begin inline asm
	{  cvt.f32.f16 %f2146, %rs1721;}

	// end inline asm
	mul.f32 	%f2147, %f2315, %f2146;
	// begin inline asm
	{  cvt.rn.f16.f32 %rs1722, %f2147;}

	// end inline asm
	// begin inline asm
	{ atom.add.noftz.f16 %rs1723,[%rd272],%rs1722; }

	// end inline asm
	add.s64 	%rd273, %rd35, 238;
	ld.shared.u16 	%rs1725, [%r219+238];
	// begin inline asm
	{  cvt.f32.f16 %f2148, %rs1725;}

	// end inline asm
	mul.f32 	%f2149, %f2446, %f2148;
	// begin inline asm
	{  cvt.rn.f16.f32 %rs1726, %f2149;}

	// end inline asm
	// begin inline asm
	{ atom.add.noftz.f16 %rs1727,[%rd273],%rs1726; }

	// end inline asm
	add.s64 	%rd274, %rd36, 238;
	ld.shared.u16 	%rs1729, [%r219+24814];
	// begin inline asm
	{  cvt.f32.f16 %f2150, %rs1729;}

	// end inline asm
	mul.f32 	%f2151, %f2315, %f2150;
	// begin inline asm
	{  cvt.rn.f16.f32 %rs1730, %f2151;}

	// end inline asm
	// begin inline asm
	{ atom.add.noftz.f16 %rs1731,[%rd274],%rs1730; }

	// end inline asm
	add.s64 	%rd275, %rd35, 240;
	ld.shared.u16 	%rs1733, [%r219+240];
	// begin inline asm
	{  cvt.f32.f16 %f2152, %rs1733;}

	// end inline asm
	mul.f32 	%f2153, %f2446, %f2152;
	// begin inline asm
	{  cvt.rn.f16.f32 %rs1734, %f2153;}

	// end inline asm
	// begin inline asm
	{ atom.add.noftz.f16 %rs1735,[%rd275],%rs1734; }

	// end inline asm
	add.s64 	%rd276, %rd36, 240;
	ld.shared.u16 	%rs1737, [%r219+24816];
	// begin inline asm
	{  cvt.f32.f16 %f2154, %rs1737;}

	// end inline asm
	mul.f32 	%f2155, %f2315, %f2154;
	// begin inline asm
	{  cvt.rn.f16.f32 %rs1738, %f2155;}

	// end inline asm
	// begin inline asm
	{ atom.add.noftz.f16 %rs1739,[%rd276],%rs1738; }

	// end inline asm
	add.s64 	%rd277, %rd35, 242;
	ld.shared.u16 	%rs1741, [%r219+242];
	// begin inline asm
	{  cvt.f32.f16 %f2156, %rs1741;}

	// end inline asm
	mul.f32 	%f2157, %f2446, %f2156;
	// begin inline asm
	{  cvt.rn.f16.f32 %rs1742, %f2157;}

	// end inline asm
	// begin inline asm
	{ atom.add.noftz.f16 %rs1743,[%rd277],%rs1742; }

	// end inline asm
	add.s64 	%rd278, %rd36, 242;
	ld.shared.u16 	%rs1745, [%r219+24818];
	// begin inline asm
	{  cvt.f32.f16 %f2158, %rs1745;}

	// end inline asm
	mul.f32 	%f2159, %f2315, %f2158;
	// begin inline asm
	{  cvt.rn.f16.f32 %rs1746, %f2159;}

	// end inline asm
	// begin inline asm
	{ atom.add.noftz.f16 %rs1747,[%rd278],%rs1746; }

	// end inline asm
	add.s64 	%rd279, %rd35, 244;
	ld.shared.u16 	%rs1749, [%r219+244];
	// begin inline asm
	{  cvt.f32.f16 %f2160, %rs1749;}

	// end inline asm
	mul.f32 	%f2161, %f2446, %f2160;
	// begin inline asm
	{  cvt.rn.f16.f32 %rs1750, %f2161;}

	// end inline asm
	// begin inline asm
	{ atom.add.noftz.f16 %rs1751,[%rd279],%rs1750; }

	// end inline asm
	add.s64 	%rd280, %rd36, 244;
	ld.shared.u16 	%rs1753, [%r219+24820];
	// begin inline asm
	{  cvt.f32.f16 %f2162, %rs1753;}

	// end inline asm
	mul.f32 	%f2163, %f2315, %f2162;
	// begin inline asm
	{  cvt.rn.f16.f32 %rs1754, %f2163;}

	// end inline asm
	// begin inline asm
	{ atom.add.noftz.f16 %rs1755,[%rd280],%rs1754; }

	// end inline asm
	add.s64 	%rd281, %rd35, 246;
	ld.shared.u16 	%rs1757, [%r219+246];
	// begin inline asm
	{  cvt.f32.f16 %f2164, %rs1757;}

	// end inline asm
	mul.f32 	%f2165, %f2446, %f2164;
	// begin inline asm
	{  cvt.rn.f16.f32 %rs1758, %f2165;}

	// end inline asm
	// begin inline asm
	{ atom.add.noftz.f16 %rs1759,[%rd281],%rs1758; }

	// end inline asm
	add.s64 	%rd282, %rd36, 246;
	ld.shared.u16 	%rs1761, [%r219+24822];
	// begin inline asm
	{  cvt.f32.f16 %f2166, %rs1761;}

	// end inline asm
	mul.f32 	%f2167, %f2315, %f2166;
	// begin inline asm
	{  cvt.rn.f16.f32 %rs1762, %f2167;}

	// end inline asm
	// begin inline asm
	{ atom.add.noftz.f16 %rs1763,[%rd282],%rs1762; }

	// end inline asm
	add.s64 	%rd283, %rd35, 248;
	ld.shared.u16 	%rs1765, [%r219+248];
	// begin inline asm
	{  cvt.f32.f16 %f2168, %rs1765;}

	// end inline asm
	mul.f32 	%f2169, %f2446, %f2168;
	// begin inline asm
	{  cvt.rn.f16.f32 %rs1766, %f2169;}

	// end inline asm
	// begin inline asm
	{ atom.add.noftz.f16 %rs1767,[%rd283],%rs1766; }

	// end inline asm
	add.s64 	%rd284, %rd36, 248;
	ld.shared.u16 	%rs1769, [%r219+24824];
	// begin inline asm
	{  cvt.f32.f16 %f2170, %rs1769;}

	// end inline asm
	mul.f32 	%f2171, %f2315, %f2170;
	// begin inline asm
	{  cvt.rn.f16.f32 %rs1770, %f2171;}

	// end inline asm
	// begin inline asm
	{ atom.add.noftz.f16 %rs1771,[%rd284],%rs1770; }

	// end inline asm
	add.s64 	%rd285, %rd35, 250;
	ld.shared.u16 	%rs1773, [%r219+250];
	// begin inline asm
	{  cvt.f32.f16 %f2172, %rs1773;}

	// end inline asm
	mul.f32 	%f2173, %f2446, %f2172;
	// begin inline asm
	{  cvt.rn.f16.f32 %rs1774, %f2173;}

	// end inline asm
	// begin inline asm
	{ atom.add.noftz.f16 %rs1775,[%rd285],%rs1774; }

	// end inline asm
	add.s64 	%rd286, %rd36, 250;
	ld.shared.u16 	%rs1777, [%r219+24826];
	// begin inline asm
	{  cvt.f32.f16 %f2174, %rs1777;}

	// end inline asm
	mul.f32 	%f2175, %f2315, %f2174;
	// begin inline asm
	{  cvt.rn.f16.f32 %rs1778, %f2175;}

	// end inline asm
	// begin inline asm
	{ atom.add.noftz.f16 %rs1779,[%rd286],%rs1778; }

	// end inline asm
	add.s64 	%rd287, %rd35, 252;
	ld.shared.u16 	%rs1781, [%r219+252];
	// begin inline asm
	{  cvt.f32.f16 %f2176, %rs1781;}

	// end inline asm
	mul.f32 	%f2177, %f2446, %f2176;
	// begin inline asm
	{  cvt.rn.f16.f32 %rs1782, %f2177;}

	// end inline asm
	// begin inline asm
	{ atom.add.noftz.f16 %rs1783,[%rd287],%rs1782; }

	// end inline asm
	add.s64 	%rd288, %rd36, 252;
	ld.shared.u16 	%rs1785, [%r219+24828];
	// begin inline asm
	{  cvt.f32.f16 %f2178, %rs1785;}

	// end inline asm
	mul.f32 	%f2179, %f2315, %f2178;
	// begin inline asm
	{  cvt.rn.f16.f32 %rs1786, %f2179;}

	// end inline asm
	// begin inline asm
	{ atom.add.noftz.f16 %rs1787,[%rd288],%rs1786; }

	// end inline asm
	add.s64 	%rd289, %rd35, 254;
	ld.shared.u16 	%rs1789, [%r219+254];
	// begin inline asm
	{  cvt.f32.f16 %f2180, %rs1789;}

	// end inline asm
	mul.f32 	%f2181, %f2446, %f2180;
	// begin inline asm
	{  cvt.rn.f16.f32 %rs1790, %f2181;}

	// end inline asm
	// begin inline asm
	{ atom.add.noftz.f16 %rs1791,[%rd289],%rs1790; }

	// end inline asm
	add.s64 	%rd290, %rd36, 254;
	ld.shared.u16 	%rs1793, [%r219+24830];
	// begin inline asm
	{  cvt.f32.f16 %f2182, %rs1793;}

	// end inline asm
	mul.f32 	%f2183, %f2315, %f2182;
	// begin inline asm
	{  cvt.rn.f16.f32 %rs1794, %f2183;}

	// end inline asm
	// begin inline asm
	{ atom.add.noftz.f16 %rs1795,[%rd290],%rs1794; }

	// end inline asm
$L__BB9_16:
	add.s32 	%r502, %r502, 1;
	add.s32 	%r501, %r501, 1;
	add.s32 	%r500, %r500, 256;
	setp.lt.s32 	%p14, %r502, %r14;
	@%p14 bra 	$L__BB9_14;
$L__BB9_17:
	ld.param.u32 	%r493, [paged_flash_attention_bwd_128_fp16_small_param_13];
	bar.sync 	0;
	add.s32 	%r498, %r498, 1;
	add.s32 	%r485, %r493, 31;
	shr.u32 	%r486, %r485, 5;
	setp.ne.s32 	%p15, %r498, %r486;
	@%p15 bra 	$L__BB9_9;
$L__BB9_18:
	mov.u32 	%r26, %tid.x;
	setp.ge.s32 	%p16, %r26, %r6;
	@%p16 bra 	$L__BB9_20;
	ld.param.u64 	%rd304, [paged_flash_attention_bwd_128_fp16_small_param_7];
	mov.u32 	%r487, %ctaid.y;
	shl.b32 	%r488, %r487, 5;
	add.s32 	%r489, %r488, %r26;
	shl.b32 	%r490, %r489, 7;
	// begin inline asm
	{  cvt.rn.f16.f32 %rs1797, %f2961;}

	// end inline asm
	cvt.u64.u32 	%rd295, %r490;
	add.s64 	%rd296, %rd295, %rd1;
	cvta.to.global.u64 	%rd297, %rd304;
	shl.b64 	%rd298, %rd296, 1;
	add.s64 	%rd299, %rd297, %rd298;
	st.global.u16 	[%rd299], %rs1797;
	// begin inline asm
	{  cvt.rn.f16.f32 %rs1798, %f2960;}

	// end inline asm
	st.global.u16 	[%rd299+2], %rs1798;
	// begin inline asm
	{  cvt.rn.f16.f32 %rs1799, %f2959;}

	// end inline asm
	st.global.u16 	[%rd299+4], %rs1799;
	// begin inline asm
	{  cvt.rn.f16.f32 %rs1800, %f2958;}

	// end inline asm
	st.global.u16 	[%rd299+6], %rs1800;
	// begin inline asm
	{  cvt.rn.f16.f32 %rs1801, %f2957;}

	// end inline asm
	st.global.u16 	[%rd299+8], %rs1801;
	// begin inline asm
	{  cvt.rn.f16.f32 %rs1802, %f2956;}

	// end inline asm
	st.global.u16 	[%rd299+10], %rs1802;
	// begin inline asm
	{  cvt.rn.f16.f32 %rs1803, %f2955;}

	// end inline asm
	st.global.u16 	[%rd299+12], %rs1803;
	// begin inline asm
	{  cvt.rn.f16.f32 %rs1804, %f2954;}

	// end inline asm
	st.global.u16 	[%rd299+14], %rs1804;
	// begin inline asm
	{  cvt.rn.f16.f32 %rs1805, %f2953;}

	// end inline asm
	st.global.u16 	[%rd299+16], %rs1805;
	// begin inline asm
	{  cvt.rn.f16.f32 %rs1806, %f2952;}

	// end inline asm
	st.global.u16 	[%rd299+18], %rs1806;
	// begin inline asm
	{  cvt.rn.f16.f32 %rs1807, %f2951;}

	// end inline asm
	st.global.u16 	[%rd299+20], %rs1807;
	// begin inline asm
	{  cvt.rn.f16.f32 %rs1808, %f2950;}

	// end inline asm
	st.global.u16 	[%rd299+22], %rs1808;
	// begin inline asm
	{  cvt.rn.f16.f32 %rs1809, %f2949;}

	// end inline asm
	st.global.u16 	[%rd299+24], %rs1809;
	// begin inline asm
	{  cvt.rn.f16.f32 %rs1810, %f2948;}

	// end inline asm
	st.global.u16 	[%rd299+26], %rs1810;
	// begin inline asm
	{  cvt.rn.f16.f32 %rs1811, %f2947;}

	// end inline asm
	st.global.u16 	[%rd299+28], %rs1811;
	// begin inline asm
	{  cvt.rn.f16.f32 %rs1812, %f2946;}

	// end inline asm
	st.global.u16 	[%rd299+30], %rs1812;
	// begin inline asm
	{  cvt.rn.f16.f32 %rs1813, %f2945;}

	// end inline asm
	st.global.u16 	[%rd299+32], %rs1813;
	// begin inline asm
	{  cvt.rn.f16.f32 %rs1814, %f2944;}

	// end inline asm
	st.global.u16 	[%rd299+34], %rs1814;
	// begin inline asm
	{  cvt.rn.f16.f32 %rs1815, %f2943;}

	// end inline asm
	st.global.u16 	[%rd299+36], %rs1815;
	// begin inline asm
	{  cvt.rn.f16.f32 %rs1816, %f2942;}

	// end inline asm
	st.global.u16 	[%rd299+38], %rs1816;
	// begin inline asm
	{  cvt.rn.f16.f32 %rs1817, %f2941;}

	// end inline asm
	st.global.u16 	[%rd299+40], %rs1817;
	// begin inline asm
	{  cvt.rn.f16.f32 %rs1818, %f2940;}

	// end inline asm
	st.global.u16 	[%rd299+42], %rs1818;
	// begin inline asm
	{  cvt.rn.f16.f32 %rs1819, %f2939;}

	// end inline asm
	st.global.u16 	[%rd299+44], %rs1819;
	// begin inline asm
	{  cvt.rn.f16.f32 %rs1820, %f2938;}

	// end inline asm
	st.global.u16 	[%rd299+46], %rs1820;
	// begin inline asm
	{  cvt.rn.f16.f32 %rs1821, %f2937;}

	// end inline asm
	st.global.u16 	[%rd299+48], %rs1821;
	// begin inline asm
	{  cvt.rn.f16.f32 %rs1822, %f2936;}

	// end inline asm
	st.global.u16 	[%rd299+50], %rs1822;
	// begin inline asm
	{  cvt.rn.f16.f32 %rs1823, %f2935;}

	// end inline asm
	st.global.u16 	[%rd299+52], %rs1823;
	// begin inline asm
	{  cvt.rn.f16.f32 %rs1824, %f2934;}

	// end inline asm
	st.global.u16 	[%rd299+54], %rs1824;
	// begin inline asm
	{  cvt.rn.f16.f32 %rs1825, %f2933;}

	// end inline asm
	st.global.u16 	[%rd299+56], %rs1825;
	// begin inline asm
	{  cvt.rn.f16.f32 %rs1826, %f2932;}

	// end inline asm
	st.global.u16 	[%rd299+58], %rs1826;
	// begin inline asm
	{  cvt.rn.f16.f32 %rs1827, %f2931;}

	// end inline asm
	st.global.u16 	[%rd299+60], %rs1827;
	// begin inline asm
	{  cvt.rn.f16.f32 %rs1828, %f2930;}

	// end inline asm
	st.global.u16 	[%rd299+62], %rs1828;
	// begin inline asm
	{  cvt.rn.f16.f32 %rs1829, %f2929;}

	// end inline asm
	st.global.u16 	[%rd299+64], %rs1829;
	// begin inline asm
	{  cvt.rn.f16.f32 %rs1830, %f2928;}

	// end inline asm
	st.global.u16 	[%rd299+66], %rs1830;
	// begin inline asm
	{  cvt.rn.f16.f32 %rs1831, %f2927;}

	// end inline asm
	st.global.u16 	[%rd299+68], %rs1831;
	// begin inline asm
	{  cvt.rn.f16.f32 %rs1832, %f2926;}

	// end inline asm
	st.global.u16 	[%rd299+70], %rs1832;
	// begin inline asm
	{  cvt.rn.f16.f32 %rs1833, %f2925;}

	// end inline asm
	st.global.u16 	[%rd299+72], %rs1833;
	// begin inline asm
	{  cvt.rn.f16.f32 %rs1834, %f2924;}

	// end inline asm
	st.global.u16 	[%rd299+74], %rs1834;
	// begin inline asm
	{  cvt.rn.f16.f32 %rs1835, %f2923;}

	// end inline asm
	st.global.u16 	[%rd299+76], %rs1835;
	// begin inline asm
	{  cvt.rn.f16.f32 %rs1836, %f2922;}

	// end inline asm
	st.global.u16 	[%rd299+78], %rs1836;
	// begin inline asm
	{  cvt.rn.f16.f32 %rs1837, %f2921;}

	// end inline asm
	st.global.u16 	[%rd299+80], %rs1837;
	// begin inline asm
	{  cvt.rn.f16.f32 %rs1838, %f2920;}

	// end inline asm
	st.global.u16 	[%rd299+82], %rs1838;
	// begin inline asm
	{  cvt.rn.f16.f32 %rs1839, %f2919;}

	// end inline asm
	st.global.u16 	[%rd299+84], %rs1839;
	// begin inline asm
	{  cvt.rn.f16.f32 %rs1840, %f2918;}

	// end inline asm
	st.global.u16 	[%rd299+86], %rs1840;
	// begin inline asm
	{  cvt.rn.f16.f32 %rs1841, %f2917;}

	// end inline asm
	st.global.u16 	[%rd299+88], %rs1841;
	// begin inline asm
	{  cvt.rn.f16.f32 %rs1842, %f2916;}

	// end inline asm
	st.global.u16 	[%rd299+90], %rs1842;
	// begin inline asm
	{  cvt.rn.f16.f32 %rs1843, %f2915;}

	// end inline asm
	st.global.u16 	[%rd299+92], %rs1843;
	// begin inline asm
	{  cvt.rn.f16.f32 %rs1844, %f2914;}

	// end inline asm
	st.global.u16 	[%rd299+94], %rs1844;
	// begin inline asm
	{  cvt.rn.f16.f32 %rs1845, %f2913;}

	// end inline asm
	st.global.u16 	[%rd299+96], %rs1845;
	// begin inline asm
	{  cvt.rn.f16.f32 %rs1846, %f2912;}

	// end inline asm
	st.global.u16 	[%rd299+98], %rs1846;
	// begin inline asm
	{  cvt.rn.f16.f32 %rs1847, %f2911;}

	// end inline asm
	st.global.u16 	[%rd299+100], %rs1847;
	// begin inline asm
	{  cvt.rn.f16.f32 %rs1848, %f2910;}

	// end inline asm
	st.global.u16 	[%rd299+102], %rs1848;
	// begin inline asm
	{  cvt.rn.f16.f32 %rs1849, %f2909;}

	// end inline asm
	st.global.u16 	[%rd299+104], %rs1849;
	// begin inline asm
	{  cvt.rn.f16.f32 %rs1850, %f2908;}

	// end inline asm
	st.global.u16 	[%rd299+106], %rs1850;
	// begin inline asm
	{  cvt.rn.f16.f32 %rs1851, %f2907;}

	// end inline asm
	st.global.u16 	[%rd299+108], %rs1851;
	// begin inline asm
	{  cvt.rn.f16.f32 %rs1852, %f2906;}

	// end inline asm
	st.global.u16 	[%rd299+110], %rs1852;
	// begin inline asm
	{  cvt.rn.f16.f32 %rs1853, %f2905;}

	// end inline asm
	st.global.u16 	[%rd299+112], %rs1853;
	// begin inline asm
	{  cvt.rn.f16.f32 %rs1854, %f2904;}

	// end inline asm
	st.global.u16 	[%rd299+114], %rs1854;
	// begin inline asm
	{  cvt.rn.f16.f32 %rs1855, %f2903;}

	// end inline asm
	st.global.u16 	[%rd299+116], %rs1855;
	// begin inline asm
	{  cvt.rn.f16.f32 %rs1856, %f2902;}

	// end inline asm
	st.global.u16 	[%rd299+118], %rs1856;
	// begin inline asm
	{  cvt.rn.f16.f32 %rs1857, %f2901;}

	// end inline asm
	st.global.u16 	[%rd299+120], %rs1857;
	// begin inline asm
	{  cvt.rn.f16.f32 %rs1858, %f2900;}

	// end inline asm
	st.global.u16 	[%rd299+122], %rs1858;
	// begin inline asm
	{  cvt.rn.f16.f32 %rs1859, %f2899;}

	// end inline asm
	st.global.u16 	[%rd299+124], %rs1859;
	// begin inline asm
	{  cvt.rn.f16.f32 %rs1860, %f2898;}

	// end inline asm
	st.global.u16 	[%rd299+126], %rs1860;
	// begin inline asm
	{  cvt.rn.f16.f32 %rs1861, %f2897;}

	// end inline asm
	st.global.u16 	[%rd299+128], %rs1861;
	// begin inline asm
	{  cvt.rn.f16.f32 %rs1862, %f2896;}

	// end inline asm
	st.global.u16 	[%rd299+130], %rs1862;
	// begin inline asm
	{  cvt.rn.f16.f32 %rs1863, %f2895;}

	// end inline asm
	st.global.u16 	[%rd299+132], %rs1863;
	// begin inline asm
	{  cvt.rn.f16.f32 %rs1864, %f2894;}

	// end inline asm
	st.global.u16 	[%rd299+134], %rs1864;
	// begin inline asm
	{  cvt.rn.f16.f32 %rs1865, %f2893;}

	// end inline asm
	st.global.u16 	[%rd299+136], %rs1865;
	// begin inline asm
	{  cvt.rn.f16.f32 %rs1866, %f2892;}

	// end inline asm
	st.global.u16 	[%rd299+138], %rs1866;
	// begin inline asm
	{  cvt.rn.f16.f32 %rs1867, %f2891;}

	// end inline asm
	st.global.u16 	[%rd299+140], %rs1867;
	// begin inline asm
	{  cvt.rn.f16.f32 %rs1868, %f2890;}

	// end inline asm
	st.global.u16 	[%rd299+142], %rs1868;
	// begin inline asm
	{  cvt.rn.f16.f32 %rs1869, %f2889;}

	// end inline asm
	st.global.u16 	[%rd299+144], %rs1869;
	// begin inline asm
	{  cvt.rn.f16.f32 %rs1870, %f2888;}

	// end inline asm
	st.global.u16 	[%rd299+146], %rs1870;
	// begin inline asm
	{  cvt.rn.f16.f32 %rs1871, %f2887;}

	// end inline asm
	st.global.u16 	[%rd299+148], %rs1871;
	// begin inline asm
	{  cvt.rn.f16.f32 %rs1872, %f2886;}

	// end inline asm
	st.global.u16 	[%rd299+150], %rs1872;
	// begin inline asm
	{  cvt.rn.f16.f32 %rs1873, %f2885;}

	// end inline asm
	st.global.u16 	[%rd299+152], %rs1873;
	// begin inline asm
	{  cvt.rn.f16.f32 %rs1874, %f2884;}

	// end inline asm
	st.global.u16 	[%rd299+154], %rs1874;
	// begin inline asm
	{  cvt.rn.f16.f32 %rs1875, %f2883;}

	// end inline asm
	st.global.u16 	[%rd299+156], %rs1875;
	// begin inline asm
	{  cvt.rn.f16.f32 %rs1876, %f2882;}

	// end inline asm
	st.global.u16 	[%rd299+158], %rs1876;
	// begin inline asm
	{  cvt.rn.f16.f32 %rs1877, %f2881;}

	// end inline asm
	st.global.u16 	[%rd299+160], %rs1877;
	// begin inline asm
	{  cvt.rn.f16.f32 %rs1878, %f2880;}

	// end inline asm
	st.global.u16 	[%rd299+162], %rs1878;
	// begin inline asm
	{  cvt.rn.f16.f32 %rs1879, %f2879;}

	// end inline asm
	st.global.u16 	[%rd299+164], %rs1879;
	// begin inline asm
	{  cvt.rn.f16.f32 %rs1880, %f2878;}

	// end inline asm
	st.global.u16 	[%rd299+166], %rs1880;
	// begin inline asm
	{  cvt.rn.f16.f32 %rs1881, %f2877;}

	// end inline asm
	st.global.u16 	[%rd299+168], %rs1881;
	// begin inline asm
	{  cvt.rn.f16.f32 %rs1882, %f2876;}

	// end inline asm
	st.global.u16 	[%rd299+170], %rs1882;
	// begin inline asm
	{  cvt.rn.f16.f32 %rs1883, %f2875;}

	// end inline asm
	st.global.u16 	[%rd299+172], %rs1883;
	// begin inline asm
	{  cvt.rn.f16.f32 %rs1884, %f2874;}

	// end inline asm
	st.global.u16 	[%rd299+174], %rs1884;
	// begin inline asm
	{  cvt.rn.f16.f32 %rs1885, %f2873;}

	// end inline asm
	st.global.u16 	[%rd299+176], %rs1885;
	// begin inline asm
	{  cvt.rn.f16.f32 %rs1886, %f2872;}

	// end inline asm
	st.global.u16 	[%rd299+178], %rs1886;
	// begin inline asm
	{  cvt.rn.f16.f32 %rs1887, %f2871;}

	// end inline asm
	st.global.u16 	[%rd299+180], %rs1887;
	// begin inline asm
	{  cvt.rn.f16.f32 %rs1888, %f2870;}

	// end inline asm
	st.global.u16 	[%rd299+182], %rs1888;
	// begin inline asm
	{  cvt.rn.f16.f32 %rs1889, %f2869;}

	// end inline asm
	st.global.u16 	[%rd299+184], %rs1889;
	// begin inline asm
	{  cvt.rn.f16.f32 %rs1890, %f2868;}

	// end inline asm
	st.global.u16 	[%rd299+186], %rs1890;
	// begin inline asm
	{  cvt.rn.f16.f32 %rs1891, %f2867;}

	// end inline asm
	st.global.u16 	[%rd299+188], %rs1891;
	// begin inline asm
	{  cvt.rn.f16.f32 %rs1892, %f2866;}

	// end inline asm
	st.global.u16 	[%rd299+190], %rs1892;
	// begin inline asm
	{  cvt.rn.f16.f32 %rs1893, %f2865;}

	// end inline asm
	st.global.u16 	[%rd299+192], %rs1893;
	// begin inline asm
	{  cvt.rn.f16.f32 %rs1894, %f2864;}

	// end inline asm
	st.global.u16 	[%rd299+194], %rs1894;
	// begin inline asm
	{  cvt.rn.f16.f32 %rs1895, %f2863;}

	// end inline asm
	st.global.u16 	[%rd299+196], %rs1895;
	// begin inline asm
	{  cvt.rn.f16.f32 %rs1896, %f2862;}

	// end inline asm
	st.global.u16 	[%rd299+198], %rs1896;
	// begin inline asm
	{  cvt.rn.f16.f32 %rs1897, %f2861;}

	// end inline asm
	st.global.u16 	[%rd299+200], %rs1897;
	// begin inline asm
	{  cvt.rn.f16.f32 %rs1898, %f2860;}

	// end inline asm
	st.global.u16 	[%rd299+202], %rs1898;
	// begin inline asm
	{  cvt.rn.f16.f32 %rs1899, %f2859;}

	// end inline asm
	st.global.u16 	[%rd299+204], %rs1899;
	// begin inline asm
	{  cvt.rn.f16.f32 %rs1900, %f2858;}

	// end inline asm
	st.global.u16 	[%rd299+206], %rs1900;
	// begin inline asm
	{  cvt.rn.f16.f32 %rs1901, %f2857;}

	// end inline asm
	st.global.u16 	[%rd299+208], %rs1901;
	// begin inline asm
	{  cvt.rn.f16.f32 %rs1902, %f2856;}

	// end inline asm
	st.global.u16 	[%rd299+210], %rs1902;
	// begin inline asm
	{  cvt.rn.f16.f32 %rs1903, %f2855;}

	// end inline asm
	st.global.u16 	[%rd299+212], %rs1903;
	// begin inline asm
	{  cvt.rn.f16.f32 %rs1904, %f2854;}

	// end inline asm
	st.global.u16 	[%rd299+214], %rs1904;
	// begin inline asm
	{  cvt.rn.f16.f32 %rs1905, %f2853;}

	// end inline asm
	st.global.u16 	[%rd299+216], %rs1905;
	// begin inline asm
	{  cvt.rn.f16.f32 %rs1906, %f2852;}

	// end inline asm
	st.global.u16 	[%rd299+218], %rs1906;
	// begin inline asm
	{  cvt.rn.f16.f32 %rs1907, %f2851;}

	// end inline asm
	st.global.u16 	[%rd299+220], %rs1907;
	// begin inline asm
	{  cvt.rn.f16.f32 %rs1908, %f2850;}

	// end inline asm
	st.global.u16 	[%rd299+222], %rs1908;
	// begin inline asm
	{  cvt.rn.f16.f32 %rs1909, %f2849;}

	// end inline asm
	st.global.u16 	[%rd299+224], %rs1909;
	// begin inline asm
	{  cvt.rn.f16.f32 %rs1910, %f2848;}

	// end inline asm
	st.global.u16 	[%rd299+226], %rs1910;
	// begin inline asm
	{  cvt.rn.f16.f32 %rs1911, %f2847;}

	// end inline asm
	st.global.u16 	[%rd299+228], %rs1911;
	// begin inline asm
	{  cvt.rn.f16.f32 %rs1912, %f2846;}

	// end inline asm
	st.global.u16 	[%rd299+230], %rs1912;
	// begin inline asm
	{  cvt.rn.f16.f32 %rs1913, %f2845;}

	// end inline asm
	st.global.u16 	[%rd299+232], %rs1913;
	// begin inline asm
	{  cvt.rn.f16.f32 %rs1914, %f2844;}

	// end inline asm
	st.global.u16 	[%rd299+234], %rs1914;
	// begin inline asm
	{  cvt.rn.f16.f32 %rs1915, %f2843;}

	// end inline asm
	st.global.u16 	[%rd299+236], %rs1915;
	// begin inline asm
	{  cvt.rn.f16.f32 %rs1916, %f2842;}

	// end inline asm
	st.global.u16 	[%rd299+238], %rs1916;
	// begin inline asm
	{  cvt.rn.f16.f32 %rs1917, %f2841;}

	// end inline asm
	st.global.u16 	[%rd299+240], %rs1917;
	// begin inline asm
	{  cvt.rn.f16.f32 %rs1918, %f2840;}

	// end inline asm
	st.global.u16 	[%rd299+242], %rs1918;
	// begin inline asm
	{  cvt.rn.f16.f32 %rs1919, %f2839;}

	// end inline asm
	st.global.u16 	[%rd299+244], %rs1919;
	// begin inline asm
	{  cvt.rn.f16.f32 %rs1920, %f2838;}

	// end inline asm
	st.global.u16 	[%rd299+246], %rs1920;
	// begin inline asm
	{  cvt.rn.f16.f32 %rs1921, %f2837;}

	// end inline asm
	st.global.u16 	[%rd299+248], %rs1921;
	// begin inline asm
	{  cvt.rn.f16.f32 %rs1922, %f2836;}

	// end inline asm
	st.global.u16 	[%rd299+250], %rs1922;
	// begin inline asm
	{  cvt.rn.f16.f32 %rs1923, %f2835;}

	// end inline asm
	st.global.u16 	[%rd299+252], %rs1923;
	// begin inline asm
	{  cvt.rn.f16.f32 %rs1924, %f2834;}

	// end inline asm
	st.global.u16 	[%rd299+254], %rs1924;
$L__BB9_20:
	ret;

}
	// .globl	paged_flash_attention_bwd_64_bf16_small
.visible .entry paged_flash_attention_bwd_64_bf16_small(
	.param .u64 .ptr .align 1 paged_flash_attention_bwd_64_bf16_small_param_0,
	.param .u64 .ptr .align 1 paged_flash_attention_bwd_64_bf16_small_param_1,
	.param .u64 .ptr .align 1 paged_flash_attention_bwd_64_bf16_small_param_2,
	.param .u64 .ptr .align 1 paged_flash_attention_bwd_64_bf16_small_param_3,
	.param .u64 .ptr .align 1 paged_flash_attention_bwd_64_bf16_small_param_4,
	.param .u64 .ptr .align 1 paged_flash_attention_bwd_64_bf16_small_param_5,
	.param .u64 .ptr .align 1 paged_flash_attention_bwd_64_bf16_small_param_6,
	.param .u64 .ptr .align 1 paged_flash_attention_bwd_64_bf16_small_param_7,
	.param .u64 .ptr .align 1 paged_flash_attention_bwd_64_bf16_small_param_8,
	.param .u64 .ptr .align 1 paged_flash_attention_bwd_64_bf16_small_param_9,
	.param .u32 paged_flash_attention_bwd_64_bf16_small_param_10,
	.param .u32 paged_flash_attention_bwd_64_bf16_small_param_11,
	.param .u32 paged_flash_attention_bwd_64_bf16_small_param_12,
	.param .u32 paged_flash_attention_bwd_64_bf16_small_param_13,
	.param .u32 paged_flash_attention_bwd_64_bf16_small_param_14,
	.param .u32 paged_flash_attention_bwd_64_bf16_small_param_15,
	.param .f32 paged_flash_attention_bwd_64_bf16_small_param_16,
	.param .u32 paged_flash_attention_bwd_64_bf16_small_param_17
)
{
	.reg .pred 	%p<17>;
	.reg .b16 	%rs<965>;
	.reg .b32 	%r<311>;
	.reg .b32 	%f<1618>;
	.reg .b64 	%rd<179>;

	ld.param.u64 	%rd5, [paged_flash_attention_bwd_64_bf16_small_param_0];
	ld.param.u64 	%rd8, [paged_flash_attention_bwd_64_bf16_small_param_3];
	ld.param.u64 	%rd9, [paged_flash_attention_bwd_64_bf16_small_param_4];
	ld.param.u64 	%rd10, [paged_flash_attention_bwd_64_bf16_small_param_5];
	ld.param.u32 	%r31, [paged_flash_attention_bwd_64_bf16_small_param_11];
	ld.param.u32 	%r32, [paged_flash_attention_bwd_64_bf16_small_param_12];
	ld.param.u32 	%r28, [paged_flash_attention_bwd_64_bf16_small_param_14];
	mov.u32 	%r1, %tid.x;
	mov.u32 	%r33, %ctaid.x;
	mov.u32 	%r2, %ctaid.y;
	div.s32 	%r3, %r33, %r31;
	mul.lo.s32 	%r34, %r3, %r31;
	sub.s32 	%r35, %r33, %r34;
	mul.lo.s32 	%r36, %r32, %r31;
	mul.lo.s32 	%r37, %r36, %r3;
	shl.b32 	%r38, %r37, 6;
	mul.lo.s32 	%r39, %r35, %r32;
	shl.b32 	%r40, %r39, 6;
	add.s32 	%r41, %r38, %r40;
	add.s32 	%r4, %r37, %r39;
	cvt.s64.s32 	%rd1, %r41;
	shl.b32 	%r5, %r2, 6;
	add.s32 	%r42, %r5, 64;
	min.s32 	%r43, %r42, %r32;
	sub.s32 	%r6, %r43, %r5;
	shl.b32 	%r7, %r6, 6;
	setp.ge.s32 	%p1, %r1, %r7;
	@%p1 bra 	$L__BB10_3;
	mov.u32 	%r8, %ntid.x;
	cvta.to.global.u64 	%rd2, %rd5;
	cvta.to.global.u64 	%rd3, %rd8;
	cvta.to.global.u64 	%rd4, %rd9;
	mov.u32 	%r305, %r1;
$L__BB10_2:
	and.b32  	%r44, %r305, 63;
	shl.b32 	%r45, %r305, 1;
	mov.u32 	%r46, smem_bf16;
	add.s32 	%r47, %r46, %r45;
	shl.b32 	%r48, %r2, 12;
	add.s32 	%r49, %r305, %r48;
	and.b32  	%r50, %r49, -64;
	or.b32  	%r51, %r50, %r44;
	cvt.s64.s32 	%rd15, %r51;
	add.s64 	%rd16, %rd15, %rd1;
	shl.b64 	%rd17, %rd16, 1;
	add.s64 	%rd18, %rd2, %rd17;
	ld.global.u16 	%rs1, [%rd18];
	st.shared.u16 	[%r47], %rs1;
	add.s64 	%rd19, %rd3, %rd17;
	ld.global.u16 	%rs2, [%rd19];
	st.shared.u16 	[%r47+24576], %rs2;
	add.s64 	%rd20, %rd4, %rd17;
	ld.global.u16 	%rs3, [%rd20];
	st.shared.u16 	[%r47+16384], %rs3;
	add.s32 	%r305, %r305, %r8;
	setp.lt.s32 	%p2, %r305, %r7;
	@%p2 bra 	$L__BB10_2;
$L__BB10_3:
	bar.sync 	0;
	setp.ge.s32 	%p3, %r1, %r6;
	mov.f32 	%f1296, 0f00000000;
	@%p3 bra 	$L__BB10_5;
	add.s32 	%r52, %r5, %r1;
	cvt.u64.u32 	%rd21, %r52;
	cvt.s64.s32 	%rd22, %r4;
	add.s64 	%rd23, %rd22, %rd21;
	cvta.to.global.u64 	%rd24, %rd10;
	shl.b64 	%rd25, %rd23, 2;
	add.s64 	%rd26, %rd24, %rd25;
	ld.global.f32 	%f1296, [%rd26];
$L__BB10_5:
	setp.ge.s32 	%p4, %r1, %r6;
	mov.f32 	%f1297, 0f00000000;
	@%p4 bra 	$L__BB10_7;
	shl.b32 	%r53, %r1, 7;
	mov.u32 	%r54, smem_bf16;
	add.s32 	%r55, %r54, %r53;
	ld.shared.v4.b32 	{%r56, %r57, %r58, %r59}, [%r55+16384];
	mov.b32 	{%rs16, %rs18}, %r59;
	mov.b32 	{%rs12, %rs14}, %r58;
	mov.b32 	{%rs8, %rs10}, %r57;
	mov.b32 	{%rs4, %rs6}, %r56;
	// begin inline asm
	{ cvt.f32.bf16 %f392, %rs4;}

	// end inline asm
	ld.shared.v4.b32 	{%r60, %r61, %r62, %r63}, [%r55+24576];
	mov.b32 	{%rs17, %rs19}, %r63;
	mov.b32 	{%rs13, %rs15}, %r62;
	mov.b32 	{%rs9, %rs11}, %r61;
	mov.b32 	{%rs5, %rs7}, %r60;
	// begin inline asm
	{ cvt.f32.bf16 %f393, %rs5;}

	// end inline asm
	fma.rn.f32 	%f520, %f392, %f393, 0f00000000;
	// begin inline asm
	{ cvt.f32.bf16 %f394, %rs6;}

	// end inline asm
	// begin inline asm
	{ cvt.f32.bf16 %f395, %rs7;}

	// end inline asm
	fma.rn.f32 	%f521, %f394, %f395, %f520;
	// begin inline asm
	{ cvt.f32.bf16 %f396, %rs8;}

	// end inline asm
	// begin inline asm
	{ cvt.f32.bf16 %f397, %rs9;}

	// end inline asm
	fma.rn.f32 	%f522, %f396, %f397, %f521;
	// begin inline asm
	{ cvt.f32.bf16 %f398, %rs10;}

	// end inline asm
	// begin inline asm
	{ cvt.f32.bf16 %f399, %rs11;}

	// end inline asm
	fma.rn.f32 	%f523, %f398, %f399, %f522;
	// begin inline asm
	{ cvt.f32.bf16 %f400, %rs12;}

	// end inline asm
	// begin inline asm
	{ cvt.f32.bf16 %f401, %rs13;}

	// end inline asm
	fma.rn.f32 	%f524, %f400, %f401, %f523;
	// begin inline asm
	{ cvt.f32.bf16 %f402, %rs14;}

	// end inline asm
	// begin inline asm
	{ cvt.f32.bf16 %f403, %rs15;}

	// end inline asm
	fma.rn.f32 	%f525, %f402, %f403, %f524;
	// begin inline asm
	{ cvt.f32.bf16 %f404, %rs16;}

	// end inline asm
	// begin inline asm
	{ cvt.f32.bf16 %f405, %rs17;}

	// end inline asm
	fma.rn.f32 	%f526, %f404, %f405, %f525;
	// begin inline asm
	{ cvt.f32.bf16 %f406, %rs18;}

	// end inline asm
	// begin inline asm
	{ cvt.f32.bf16 %f407, %rs19;}

	// end inline asm
	fma.rn.f32 	%f527, %f406, %f407, %f526;
	ld.shared.v4.b32 	{%r64, %r65, %r66, %r67}, [%r55+16400];
	mov.b32 	{%rs32, %rs34}, %r67;
	mov.b32 	{%rs28, %rs30}, %r66;
	mov.b32 	{%rs24, %rs26}, %r65;
	mov.b32 	{%rs20, %rs22}, %r64;
	// begin inline asm
	{ cvt.f32.bf16 %f408, %rs20;}

	// end inline asm
	ld.shared.v4.b32 	{%r68, %r69, %r70, %r71}, [%r55+24592];
	mov.b32 	{%rs33, %rs35}, %r71;
	mov.b32 	{%rs29, %rs31}, %r70;
	mov.b32 	{%rs25, %rs27}, %r69;
	mov.b32 	{%rs21, %rs23}, %r68;
	// begin inline asm
	{ cvt.f32.bf16 %f409, %rs21;}

	// end inline asm
	fma.rn.f32 	%f528, %f408, %f409, %f527;
	// begin inline asm
	{ cvt.f32.bf16 %f410, %rs22;}

	// end inline asm
	// begin inline asm
	{ cvt.f32.bf16 %f411, %rs23;}

	// end inline asm
	fma.rn.f32 	%f529, %f410, %f411, %f528;
	// begin inline asm
	{ cvt.f32.bf16 %f412, %rs24;}

	// end inline asm
	// begin inline asm
	{ cvt.f32.bf16 %f413, %rs25;}

	// end inline asm
	fma.rn.f32 	%f530, %f412, %f413, %f529;
	// begin inline asm
	{ cvt.f32.bf16 %f414, %rs26;}

	// end inline asm
	// begin inline asm
	{ cvt.f32.bf16 %f415, %rs27;}

	// end inline asm
	fma.rn.f32 	%f531, %f414, %f415, %f530;
	// begin inline asm
	{ cvt.f32.bf16 %f416, %rs28;}

	// end inline asm
	// begin inline asm
	{ cvt.f32.bf16 %f417, %rs29;}

	// end inline asm
	fma.rn.f32 	%f532, %f416, %f417, %f531;
	// begin inline asm
	{ cvt.f32.bf16 %f418, %rs30;}

	// end inline asm
	// begin inline asm
	{ cvt.f32.bf16 %f419, %rs31;}

	// end inline asm
	fma.rn.f32 	%f533, %f418, %f419, %f532;
	// begin inline asm
	{ cvt.f32.bf16 %f420, %rs32;}

	// end inline asm
	// begin inline asm
	{ cvt.f32.bf16 %f421, %rs33;}

	// end inline asm
	fma.rn.f32 	%f534, %f420, %f421, %f533;
	// begin inline asm
	{ cvt.f32.bf16 %f422, %rs34;}

	// end inline asm
	// begin inline asm
	{ cvt.f32.bf16 %f423, %rs35;}

	// end inline asm
	fma.rn.f32 	%f535, %f422, %f423, %f534;
	ld.shared.v4.b32 	{%r72, %r73, %r74, %r75}, [%r55+16416];
	mov.b32 	{%rs48, %rs50}, %r75;
	mov.b32 	{%rs44, %rs46}, %r74;
	mov.b32 	{%rs40, %rs42}, %r73;
	mov.b32 	{%rs36, %rs38}, %r72;
	// begin inline asm
	{ cvt.f32.bf16 %f424, %rs36;}

	// end inline asm
	ld.shared.v4.b32 	{%r76, %r77, %r78, %r79}, [%r55+24608];
	mov.b32 	{%rs49, %rs51}, %r79;
	mov.b32 	{%rs45, %rs47}, %r78;
	mov.b32 	{%rs41, %rs43}, %r77;
	mov.b32 	{%rs37, %rs39}, %r76;
	// begin inline asm
	{ cvt.f32.bf16 %f425, %rs37;}

	// end inline asm
	fma.rn.f32 	%f536, %f424, %f425, %f535;
	// begin inline asm
	{ cvt.f32.bf16 %f426, %rs38;}

	// end inline asm
	// begin inline asm
	{ cvt.f32.bf16 %f427, %rs39;}

	// end inline asm
	fma.rn.f32 	%f537, %f426, %f427, %f536;
	// begin inline asm
	{ cvt.f32.bf16 %f428, %rs40;}

	// end inline asm
	// begin inline asm
	{ cvt.f32.bf16 %f429, %rs41;}

	// end inline asm
	fma.rn.f32 	%f538, %f428, %f429, %f537;
	// begin inline asm
	{ cvt.f32.bf16 %f430, %rs42;}

	// end inline asm
	// begin inline asm
	{ cvt.f32.bf16 %f431, %rs43;}

	// end inline asm
	fma.rn.f32 	%f539, %f430, %f431, %f538;
	// begin inline asm
	{ cvt.f32.bf16 %f432, %rs44;}

	// end inline asm
	// begin inline asm
	{ cvt.f32.bf16 %f433, %rs45;}

	// end inline asm
	fma.rn.f32 	%f540, %f432, %f433, %f539;
	// begin inline asm
	{ cvt.f32.bf16 %f434, %rs46;}

	// end inline asm
	// begin inline asm
	{ cvt.f32.bf16 %f435, %rs47;}

	// end inline asm
	fma.rn.f32 	%f541, %f434, %f435, %f540;
	// begin inline asm
	{ cvt.f32.bf16 %f436, %rs48;}

	// end inline asm
	// begin inline asm
	{ cvt.f32.bf16 %f437, %rs49;}

	// end inline asm
	fma.rn.f32 	%f542, %f436, %f437, %f541;
	// begin inline asm
	{ cvt.f32.bf16 %f438, %rs50;}

	// end inline asm
	// begin inline asm
	{ cvt.f32.bf16 %f439, %rs51;}

	// end inline asm
	fma.rn.f32 	%f543, %f438, %f439, %f542;
	ld.shared.v4.b32 	{%r80, %r81, %r82, %r83}, [%r55+16432];
	mov.b32 	{%rs64, %rs66}, %r83;
	mov.b32 	{%rs60, %rs62}, %r82;
	mov.b32 	{%rs56, %rs58}, %r81;
	mov.b32 	{%rs52, %rs54}, %r80;
	// begin inline asm
	{ cvt.f32.bf16 %f440, %rs52;}

	// end inline asm
	ld.shared.v4.b32 	{%r84, %r85, %r86, %r87}, [%r55+24624];
	mov.b32 	{%rs65, %rs67}, %r87;
	mov.b32 	{%rs61, %rs63}, %r86;
	mov.b32 	{%rs57, %rs59}, %r85;
	mov.b32 	{%rs53, %rs55}, %r84;
	// begin inline asm
	{ cvt.f32.bf16 %f441, %rs53;}

	// end inline asm
	fma.rn.f32 	%f544, %f440, %f441, %f543;
	// begin inline asm
	{ cvt.f32.bf16 %f442, %rs54;}

	// end inline asm
	// begin inline asm
	{ cvt.f32.bf16 %f443, %rs55;}

	// end inline asm
	fma.rn.f32 	%f545, %f442, %f443, %f544;
	// begin inline asm
	{ cvt.f32.bf16 %f444, %rs56;}

	// end inline asm
	// begin inline asm
	{ cvt.f32.bf16 %f445, %rs57;}

	// end inline asm
	fma.rn.f32 	%f546, %f444, %f445, %f545;
	// begin inline asm
	{ cvt.f32.bf16 %f446, %rs58;}

	// end inline asm
	// begin inline asm
	{ cvt.f32.bf16 %f447, %rs59;}

	// end inline asm
	fma.rn.f32 	%f547, %f446, %f447, %f546;
	// begin inline asm
	{ cvt.f32.bf16 %f448, %rs60;}

	// end inline asm
	// begin inline asm
	{ cvt.f32.bf16 %f449, %rs61;}

	// end inline asm
	fma.rn.f32 	%f548, %f448, %f449, %f547;
	// begin inline asm
	{ cvt.f32.bf16 %f450, %rs62;}

	// end inline asm
	// begin inline asm
	{ cvt.f32.bf16 %f451, %rs63;}

	// end inline asm
	fma.rn.f32 	%f549, %f450, %f451, %f548;
	// begin inline asm
	{ cvt.f32.bf16 %f452, %rs64;}

	// end inline asm
	// begin inline asm
	{ cvt.f32.bf16 %f453, %rs65;}

	// end inline asm
	fma.rn.f32 	%f550, %f452, %f453, %f549;
	// begin inline asm
	{ cvt.f32.bf16 %f454, %rs66;}

	// end inline asm
	// begin inline asm
	{ cvt.f32.bf16 %f455, %rs67;}

	// end inline asm
	fma.rn.f32 	%f551, %f454, %f455, %f550;
	ld.shared.v4.b32 	{%r88, %r89, %r90, %r91}, [%r55+16448];
	mov.b32 	{%rs80, %rs82}, %r91;
	mov.b32 	{%rs76, %rs78}, %r90;
	mov.b32 	{%rs72, %rs74}, %r89;
	mov.b32 	{%rs68, %rs70}, %r88;
	// begin inline asm
	{ cvt.f32.bf16 %f456, %rs68;}

	// end inline asm
	ld.shared.v4.b32 	{%r92, %r93, %r94, %r95}, [%r55+24640];
	mov.b32 	{%rs81, %rs83}, %r95;
	mov.b32 	{%rs77, %rs79}, %r94;
	mov.b32 	{%rs73, %rs75}, %r93;
	mov.b32 	{%rs69, %rs71}, %r92;
	// begin inline asm
	{ cvt.f32.bf16 %f457, %rs69;}

	// end inline asm
	fma.rn.f32 	%f552, %f456, %f457, %f551;
	// begin inline asm
	{ cvt.f32.bf16 %f458, %rs70;}

	// end inline asm
	// begin inline asm
	{ cvt.f32.bf16 %f459, %rs71;}

	// end inline asm
	fma.rn.f32 	%f553, %f458, %f459, %f552;
	// begin inline asm
	{ cvt.f32.bf16 %f460, %rs72;}

	// end inline asm
	// begin inline asm
	{ cvt.f32.bf16 %f461, %rs73;}

	// end inline asm
	fma.rn.f32 	%f554, %f460, %f461, %f553;
	// begin inline asm
	{ cvt.f32.bf16 %f462, %rs74;}

	// end inline asm
	// begin inline asm
	{ cvt.f32.bf16 %f463, %rs75;}

	// end inline asm
	fma.rn.f32 	%f555, %f462, %f463, %f554;
	// begin inline asm
	{ cvt.f32.bf16 %f464, %rs76;}

	// end inline asm
	// begin inline asm
	{ cvt.f32.bf16 %f465, %rs77;}

	// end inline asm
	fma.rn.f32 	%f556, %f464, %f465, %f555;
	// begin inline asm
	{ cvt.f32.bf16 %f466, %rs78;}

	// end inline asm
	// begin inline asm
	{ cvt.f32.bf16 %f467, %rs79;}

	// end inline asm
	fma.rn.f32 	%f557, %f466, %f467, %f556;
	// begin inline asm
	{ cvt.f32.bf16 %f468, %rs80;}

	// end inline asm
	// begin inline asm
	{ cvt.f32.bf16 %f469, %rs81;}

	// end inline asm
	fma.rn.f32 	%f558, %f468, %f469, %f557;
	// begin inline asm
	{ cvt.f32.bf16 %f470, %rs82;}

	// end inline asm
	// begin inline asm
	{ cvt.f32.bf16 %f471, %rs83;}

	// end inline asm
	fma.rn.f32 	%f559, %f470, %f471, %f558;
	ld.shared.v4.b32 	{%r96, %r97, %r98, %r99}, [%r55+16464];
	mov.b32 	{%rs96, %rs98}, %r99;
	mov.b32 	{%rs92, %rs94}, %r98;
	mov.b32 	{%rs88, %rs90}, %r97;
	mov.b32 	{%rs84, %rs86}, %r96;
	// begin inline asm
	{ cvt.f32.bf16 %f472, %rs84;}

	// end inline asm
	ld.shared.v4.b32 	{%r100, %r101, %r102, %r103}, [%r55+24656];
	mov.b32 	{%rs97, %rs99}, %r103;
	mov.b32 	{%rs93, %rs95}, %r102;
	mov.b32 	{%rs89, %rs91}, %r101;
	mov.b32 	{%rs85, %rs87}, %r100;
	// begin inline asm
	{ cvt.f32.bf16 %f473, %rs85;}

	// end inline asm
	fma.rn.f32 	%f560, %f472, %f473, %f559;
	// begin inline asm
	{ cvt.f32.bf16 %f474, %rs86;}

	// end inline asm
	// begin inline asm
	{ cvt.f32.bf16 %f475, %rs87;}

	// end inline asm
	fma.rn.f32 	%f561, %f474, %f475, %f560;
	// begin inline asm
	{ cvt.f32.bf16 %f476, %rs88;}

	// end inline asm
	// begin inline asm
	{ cvt.f32.bf16 %f477, %rs89;}

	// end inline asm
	fma.rn.f32 	%f562, %f476, %f477, %f561;
	// begin inline asm
	{ cvt.f32.bf16 %f478, %rs90;}

	// end inline asm
	// begin inline asm
	{ cvt.f32.bf16 %f479, %rs91;}

	// end inline asm
	fma.rn.f32 	%f563, %f478, %f479, %f562;
	// begin inline asm
	{ cvt.f32.bf16 %f480, %rs92;}

	// end inline asm
	// begin inline asm
	{ cvt.f32.bf16 %f481, %rs93;}

	// end inline asm
	fma.rn.f32 	%f564, %f480, %f481, %f563;
	// begin inline asm
	{ cvt.f32.bf16 %f482, %rs94;}

	// end inline asm
	// begin inline asm
	{ cvt.f32.bf16 %f483, %rs95;}

	// end inline asm
	fma.rn.f32 	%f565, %f482, %f483, %f564;
	// begin inline asm
	{ cvt.f32.bf16 %f484, %rs96;}

	// end inline asm
	// begin inline asm
	{ cvt.f32.bf16 %f485, %rs97;}

	// end inline asm
	fma.rn.f32 	%f566, %f484, %f485, %f565;
	// begin inline asm
	{ cvt.f32.bf16 %f486, %rs98;}

	// end inline asm
	// begin inline asm
	{ cvt.f32.bf16 %f487, %rs99;}

	// end inline asm
	fma.rn.f32 	%f567, %f486, %f487, %f566;
	ld.shared.v4.b32 	{%r104, %r105, %r106, %r107}, [%r55+16480];
	mov.b32 	{%rs112, %rs114}, %r107;
	mov.b32 	{%rs108, %rs110}, %r106;
	mov.b32 	{%rs104, %rs106}, %r105;
	mov.b32 	{%rs100, %rs102}, %r104;
	// begin inline asm
	{ cvt.f32.bf16 %f488, %rs100;}

	// end inline asm
	ld.shared.v4.b32 	{%r108, %r109, %r110, %r111}, [%r55+24672];
	mov.b32 	{%rs113, %rs115}, %r111;
	mov.b32 	{%rs109, %rs111}, %r110;
	mov.b32 	{%rs105, %rs107}, %r109;
	mov.b32 	{%rs101, %rs103}, %r108;
	// begin inline asm
	{ cvt.f32.bf16 %f489, %rs101;}

	// end inline asm
	fma.rn.f32 	%f568, %f488, %f489, %f567;
	// begin inline asm
	{ cvt.f32.bf16 %f490, %rs102;}

	// end inline asm
	// begin inline asm
	{ cvt.f32.bf16 %f491, %rs103;}

	// end inline asm
	fma.rn.f32 	%f569, %f490, %f491, %f568;
	// begin inline asm
	{ cvt.f32.bf16 %f492, %rs104;}

	// end inline asm
	// begin inline asm
	{ cvt.f32.bf16 %f493, %rs105;}

	// end inline asm
	fma.rn.f32 	%f570, %f492, %f493, %f569;
	// begin inline asm
	{ cvt.f32.bf16 %f494, %rs106;}

	// end inline asm
	// begin inline asm
	{ cvt.f32.bf16 %f495, %rs107;}

	// end inline asm
	fma.rn.f32 	%f571, %f494, %f495, %f570;
	// begin inline asm
	{ cvt.f32.bf16 %f496, %rs108;}

	// end inline asm
	// begin inline asm
	{ cvt.f32.bf16 %f497, %rs109;}

	// end inline asm
	fma.rn.f32 	%f572, %f496, %f497, %f571;
	// begin inline asm
	{ cvt.f32.bf16 %f498, %rs110;}

	// end inline asm
	// begin inline asm
	{ cvt.f32.bf16 %f499, %rs111;}

	// end inline asm
	fma.rn.f32 	%f573, %f498, %f499, %f572;
	// begin inline asm
	{ cvt.f32.bf16 %f500, %rs112;}

	// end inline asm
	// begin inline asm
	{ cvt.f32.bf16 %f501, %rs113;}

	// end inline asm
	fma.rn.f32 	%f574, %f500, %f501, %f573;
	// begin inline asm
	{ cvt.f32.bf16 %f502, %rs114;}

	// end inline asm
	// begin inline asm
	{ cvt.f32.bf16 %f503, %rs115;}

	// end inline asm
	fma.rn.f32 	%f575, %f502, %f503, %f574;
	ld.shared.v4.b32 	{%r112, %r113, %r114, %r115}, [%r55+16496];
	mov.b32 	{%rs128, %rs130}, %r115;
	mov.b32 	{%rs124, %rs126}, %r114;
	mov.b32 	{%rs120, %rs122}, %r113;
	mov.b32 	{%rs116, %rs118}, %r112;
	// begin inline asm
	{ cvt.f32.bf16 %f504, %rs116;}

	// end inline asm
	ld.shared.v4.b32 	{%r116, %r117, %r118, %r119}, [%r55+24688];
	mov.b32 	{%rs129, %rs131}, %r119;
	mov.b32 	{%rs125, %rs127}, %r118;
	mov.b32 	{%rs121, %rs123}, %r117;
	mov.b32 	{%rs117, %rs119}, %r116;
	// begin inline asm
	{ cvt.f32.bf16 %f505, %rs117;}

	// end inline asm
	fma.rn.f32 	%f576, %f504, %f505, %f575;
	// begin inline asm
	{ cvt.f32.bf16 %f506, %rs118;}

	// end inline asm
	// begin inline asm
	{ cvt.f32.bf16 %f507, %rs119;}

	// end inline asm
	fma.rn.f32 	%f577, %f506, %f507, %f576;
	// begin inline asm
	{ cvt.f32.bf16 %f508, %rs120;}

	// end inline asm
	// begin inline asm
	{ cvt.f32.bf16 %f509, %rs121;}

	// end inline asm
	fma.rn.f32 	%f578, %f508, %f509, %f577;
	// begin inline asm
	{ cvt.f32.bf16 %f510, %rs122;}

	// end inline asm
	// begin inline asm
	{ cvt.f32.bf16 %f511, %rs123;}

	// end inline asm
	fma.rn.f32 	%f579, %f510, %f511, %f578;
	// begin inline asm
	{ cvt.f32.bf16 %f512, %rs124;}

	// end inline asm
	// begin inline asm
	{ cvt.f32.bf16 %f513, %rs125;}

	// end inline asm
	fma.rn.f32 	%f580, %f512, %f513, %f579;
	// begin inline asm
	{ cvt.f32.bf16 %f514, %rs126;}

	// end inline asm
	// begin inline asm
	{ cvt.f32.bf16 %f515, %rs127;}

	// end inline asm
	fma.rn.f32 	%f581, %f514, %f515, %f580;
	// begin inline asm
	{ cvt.f32.bf16 %f516, %rs128;}

	// end inline asm
	// begin inline asm
	{ cvt.f32.bf16 %f517, %rs129;}

	// end inline asm
	fma.rn.f32 	%f582, %f516, %f517, %f581;
	// begin inline asm
	{ cvt.f32.bf16 %f518, %rs130;}

	// end inline asm
	// begin inline asm
	{ cvt.f32.bf16 %f519, %rs131;}

	// end inline asm
	fma.rn.f32 	%f1297, %f518, %f519, %f582;
$L__BB10_7:
	ld.param.u32 	%r299, [paged_flash_attention_bwd_64_bf16_small_param_13];
	setp.lt.s32 	%p5, %r299, 1;
	mov.f32 	%f1426, 0f00000000;
	mov.f32 	%f1427, %f1426;
	mov.f32 	%f1428, %f1426;
	mov.f32 	%f1429, %f1426;
	mov.f32 	%f1430, %f1426;
	mov.f32 	%f1431, %f1426;
	mov.f32 	%f1432, %f1426;
	mov.f32 	%f1433, %f1426;
	mov.f32 	%f1434, %f1426;
	mov.f32 	%f1435, %f1426;
	mov.f32 	%f1436, %f1426;
	mov.f32 	%f1437, %f1426;
	mov.f32 	%f1438, %f1426;
	mov.f32 	%f1439, %f1426;
	mov.f32 	%f1440, %f1426;
	mov.f32 	%f1441, %f1426;
	mov.f32 	%f1442, %f1426;
	mov.f32 	%f1443, %f1426;
	mov.f32 	%f1444, %f1426;
	mov.f32 	%f1445, %f1426;
	mov.f32 	%f1446, %f1426;
	mov.f32 	%f1447, %f1426;
	mov.f32 	%f1448, %f1426;
	mov.f32 	%f1449, %f1426;
	mov.f32 	%f1450, %f1426;
	mov.f32 	%f1451, %f1426;
	mov.f32 	%f1452, %f1426;
	mov.f32 	%f1453, %f1426;
	mov.f32 	%f1454, %f1426;
	mov.f32 	%f1455, %f1426;
	mov.f32 	%f1456, %f1426;
	mov.f32 	%f1457, %f1426;
	mov.f32 	%f1458, %f1426;
	mov.f32 	%f1459, %f1426;
	mov.f32 	%f1460, %f1426;
	mov.f32 	%f1461, %f1426;
	mov.f32 	%f1462, %f1426;
	mov.f32 	%f1463, %f1426;
	mov.f32 	%f1464, %f1426;
	mov.f32 	%f1465, %f1426;
	mov.f32 	%f1466, %f1426;
	mov.f32 	%f1467, %f1426;
	mov.f32 	%f1468, %f1426;
	mov.f32 	%f1469, %f1426;
	mov.f32 	%f1470, %f1426;
	mov.f32 	%f1471, %f1426;
	mov.f32 	%f1472, %f1426;
	mov.f32 	%f1473, %f1426;
	mov.f32 	%f1474, %f1426;
	mov.f32 	%f1475, %f1426;
	mov.f32 	%f1476, %f1426;
	mov.f32 	%f1477, %f1426;
	mov.f32 	%f1478, %f1426;
	mov.f32 	%f1479, %f1426;
	mov.f32 	%f1480, %f1426;
	mov.f32 	%f1481, %f1426;
	mov.f32 	%f1482, %f1426;
	mov.f32 	%f1483, %f1426;
	mov.f32 	%f1484, %f1426;
	mov.f32 	%f1485, %f1426;
	mov.f32 	%f1486, %f1426;
	mov.f32 	%f1487, %f1426;
	mov.f32 	%f1488, %f1426;
	mov.f32 	%f1489, %f1426;
	@%p5 bra 	$L__BB10_18;
	mul.lo.s32 	%r11, %r3, %r28;
	mov.b32 	%r306, 0;
	mov.f32 	%f1426, 0f00000000;
	mov.u32 	%r16, %tid.x;
$L__BB10_9:
	ld.param.u32 	%r300, [paged_flash_attention_bwd_64_bf16_small_param_13];
	shl.b32 	%r309, %r306, 5;
	add.s32 	%r121, %r309, 32;
	min.s32 	%r122, %r121, %r300;
	sub.s32 	%r14, %r122, %r309;
	shl.b32 	%r15, %r14, 6;
	setp.ge.s32 	%p6, %r16, %r15;
	@%p6 bra 	$L__BB10_12;
	mov.u32 	%r307, %r16;
$L__BB10_11:
	ld.param.u32 	%r302, [paged_flash_attention_bwd_64_bf16_small_param_15];
	ld.param.u64 	%rd174, [paged_flash_attention_bwd_64_bf16_small_param_6];
	ld.param.u64 	%rd173, [paged_flash_attention_bwd_64_bf16_small_param_2];
	ld.param.u64 	%rd172, [paged_flash_attention_bwd_64_bf16_small_param_1];
	shr.s32 	%r123, %r307, 31;
	shr.u32 	%r124, %r123, 26;
	add.s32 	%r125, %r307, %r124;
	and.b32  	%r126, %r125, -64;
	sub.s32 	%r127, %r307, %r126;
	shr.s32 	%r128, %r125, 6;
	add.s32 	%r129, %r128, %r309;
	div.s32 	%r130, %r129, %r302;
	mul.lo.s32 	%r131, %r130, %r302;
	sub.s32 	%r132, %r129, %r131;
	add.s32 	%r133, %r130, %r11;
	cvta.to.global.u64 	%rd27, %rd174;
	mul.wide.s32 	%rd28, %r133, 4;
	add.s64 	%rd29, %rd27, %rd28;
	ld.global.u32 	%r134, [%rd29];
	mul.lo.s32 	%r135, %r302, %r134;
	shl.b32 	%r136, %r135, 6;
	shl.b32 	%r137, %r132, 6;
	shl.b32 	%r138, %r307, 1;
	mov.u32 	%r139, smem_bf16;
	add.s32 	%r140, %r139, %r138;
	add.s32 	%r141, %r137, %r127;
	add.s32 	%r142, %r141, %r136;
	cvta.to.global.u64 	%rd30, %rd172;
	mul.wide.s32 	%rd31, %r142, 2;
	add.s64 	%rd32, %rd30, %rd31;
	ld.global.nc.u16 	%rs132, [%rd32];
	st.shared.u16 	[%r140+8192], %rs132;
	cvta.to.global.u64 	%rd33, %rd173;
	add.s64 	%rd34, %rd33, %rd31;
	ld.global.nc.u16 	%rs133, [%rd34];
	st.shared.u16 	[%r140+12288], %rs133;
	mov.u32 	%r143, %ntid.x;
	add.s32 	%r307, %r307, %r143;
	setp.lt.s32 	%p7, %r307, %r15;
	@%p7 bra 	$L__BB10_11;
$L__BB10_12:
	setp.ge.s32 	%p8, %r16, %r6;
	bar.sync 	0;
	setp.lt.s32 	%p9, %r14, 1;
	or.pred  	%p10, %p8, %p9;
	@%p10 bra 	$L__BB10_17;
	mov.u32 	%r146, smem_bf16;
	add.s32 	%r308, %r146, 12400;
	mov.b32 	%r310, 0;
$L__BB10_14:
	ld.param.u32 	%r304, [paged_flash_attention_bwd_64_bf16_small_param_17];
	setp.ne.s32 	%p11, %r304, 0;
	mov.u32 	%r147, %ctaid.y;
	shl.b32 	%r148, %r147, 6;
	mov.u32 	%r149, %tid.x;
	add.s32 	%r150, %r148, %r149;
	setp.lt.u32 	%p12, %r150, %r309;
	and.pred  	%p13, %p11, %p12;
	@%p13 bra 	$L__BB10_16;
	ld.param.f32 	%f1295, [paged_flash_attention_bwd_64_bf16_small_param_16];
	ld.param.u32 	%r303, [paged_flash_attention_bwd_64_bf16_small_param_15];
	ld.param.u64 	%rd178, [paged_flash_attention_bwd_64_bf16_small_param_9];
	ld.param.u64 	%rd177, [paged_flash_attention_bwd_64_bf16_small_param_8];
	ld.param.u64 	%rd175, [paged_flash_attention_bwd_64_bf16_small_param_6];
	mov.u32 	%r152, %tid.x;
	shl.b32 	%r153, %r152, 7;
	mov.u32 	%r154, smem_bf16;
	add.s32 	%r155, %r154, %r153;
	ld.shared.v4.b32 	{%r156, %r157, %r158, %r159}, [%r155];
	mov.b32 	{%rs146, %rs148}, %r159;
	mov.b32 	{%rs142, %rs144}, %r158;
	mov.b32 	{%rs138, %rs140}, %r157;
	mov.b32 	{%rs134, %rs136}, %r156;
	// begin inline asm
	{ cvt.f32.bf16 %f585, %rs134;}

	// end inline asm
	ld.shared.v4.b32 	{%r160, %r161, %r162, %r163}, [%r308+-4208];
	mov.b32 	{%rs147, %rs149}, %r163;
	mov.b32 	{%rs143, %rs145}, %r162;
	mov.b32 	{%rs139, %rs141}, %r161;
	mov.b32 	{%rs135, %rs137}, %r160;
	// begin inline asm
	{ cvt.f32.bf16 %f586, %rs135;}

	// end inline asm
	fma.rn.f32 	%f1096, %f585, %f586, 0f00000000;
	// begin inline asm
	{ cvt.f32.bf16 %f587, %rs136;}

	// end inline asm
	// begin inline asm
	{ cvt.f32.bf16 %f588, %rs137;}

	// end inline asm
	fma.rn.f32 	%f1097, %f587, %f588, %f1096;
	// begin inline asm
	{ cvt.f32.bf16 %f589, %rs138;}

	// end inline asm
	// begin inline asm
	{ cvt.f32.bf16 %f590, %rs139;}

	// end inline asm
	fma.rn.f32 	%f1098, %f589, %f590, %f1097;
	// begin inline asm
	{ cvt.f32.bf16 %f591, %rs140;}

	// end inline asm
	// begin inline asm
	{ cvt.f32.bf16 %f592, %rs141;}

	// end inline asm
	fma.rn.f32 	%f1099, %f591, %f592, %f1098;
	// begin inline asm
	{ cvt.f32.bf16 %f593, %rs142;}

	// end inline asm
	// begin inline asm
	{ cvt.f32.bf16 %f594, %rs143;}

	// end inline asm
	fma.rn.f32 	%f1100, %f593, %f594, %f1099;
	// begin inline asm
	{ cvt.f32.bf16 %f595, %rs144;}

	// end inline asm
	// begin inline asm
	{ cvt.f32.bf16 %f596, %rs145;}

	// end inline asm
	fma.rn.f32 	%f1101, %f595, %f596, %f1100;
	// begin inline asm
	{ cvt.f32.bf16 %f597, %rs146;}

	// end inline asm
	// begin inline asm
	{ cvt.f32.bf16 %f598, %rs147;}

	// end inline asm
	fma.rn.f32 	%f1102, %f597, %f598, %f1101;
	// begin inline asm
	{ cvt.f32.bf16 %f599, %rs148;}

	// end inline asm
	// begin inline asm
	{ cvt.f32.bf16 %f600, %rs149;}

	// end inline asm
	fma.rn.f32 	%f1103, %f599, %f600, %f1102;
	ld.shared.v4.b32 	{%r164, %r165, %r166, %r167}, [%r155+16];
	mov.b32 	{%rs162, %rs164}, %r167;
	mov.b32 	{%rs158, %rs160}, %r166;
	mov.b32 	{%rs154, %rs156}, %r165;
	mov.b32 	{%rs150, %rs152}, %r164;
	// begin inline asm
	{ cvt.f32.bf16 %f601, %rs150;}

	// end inline asm
	ld.shared.v4.b32 	{%r168, %r169, %r170, %r171}, [%r308+-4192];
	mov.b32 	{%rs163, %rs165}, %r171;
	mov.b32 	{%rs159, %rs161}, %r170;
	mov.b32 	{%rs155, %rs157}, %r169;
	mov.b32 	{%rs151, %rs153}, %r168;
	// begin inline asm
	{ cvt.f32.bf16 %f602, %rs151;}

	// end inline asm
	fma.rn.f32 	%f1104, %f601, %f602, %f1103;
	// begin inline asm
	{ cvt.f32.bf16 %f603, %rs152;}

	// end inline asm
	// begin inline asm
	{ cvt.f32.bf16 %f604, %rs153;}

	// end inline asm
	fma.rn.f32 	%f1105, %f603, %f604, %f1104;
	// begin inline asm
	{ cvt.f32.bf16 %f605, %rs154;}

	// end inline asm
	// begin inline asm
	{ cvt.f32.bf16 %f606, %rs155;}

	// end inline asm
	fma.rn.f32 	%f1106, %f605, %f606, %f1105;
	// begin inline asm
	{ cvt.f32.bf16 %f607, %rs156;}

	// end inline asm
	// begin inline asm
	{ cvt.f32.bf16 %f608, %rs157;}

	// end inline asm
	fma.rn.f32 	%f1107, %f607, %f608, %f1106;
	// begin inline asm
	{ cvt.f32.bf16 %f609, %rs158;}

	// end inline asm
	// begin inline asm
	{ cvt.f32.bf16 %f610, %rs159;}

	// end inline asm
	fma.rn.f32 	%f1108, %f609, %f610, %f1107;
	// begin inline asm
	{ cvt.f32.bf16 %f611, %rs160;}

	// end inline asm
	// begin inline asm
	{ cvt.f32.bf16 %f612, %rs161;}

	// end inline asm
	fma.rn.f32 	%f1109, %f611, %f612, %f1108;
	// begin inline asm
	{ cvt.f32.bf16 %f613, %rs162;}

	// end inline asm
	// begin inline asm
	{ cvt.f32.bf16 %f614, %rs163;}

	// end inline asm
	fma.rn.f32 	%f1110, %f613, %f614, %f1109;
	// begin inline asm
	{ cvt.f32.bf16 %f615, %rs164;}

	// end inline asm
	// begin inline asm
	{ cvt.f32.bf16 %f616, %rs165;}

	// end inline asm
	fma.rn.f32 	%f1111, %f615, %f616, %f1110;
	ld.shared.v4.b32 	{%r172, %r173, %r174, %r175}, [%r155+32];
	mov.b32 	{%rs178, %rs180}, %r175;
	mov.b32 	{%rs174, %rs176}, %r174;
	mov.b32 	{%rs170, %rs172}, %r173;
	mov.b32 	{%rs166, %rs168}, %r172;
	// begin inline asm
	{ cvt.f32.bf16 %f617, %rs166;}

	// end inline asm
	ld.shared.v4.b32 	{%r176, %r177, %r178, %r179}, [%r308+-4176];
	mov.b32 	{%rs179, %rs181}, %r179;
	mov.b32 	{%rs175, %rs177}, %r178;
	mov.b32 	{%rs171, %rs173}, %r177;
	mov.b32 	{%rs167, %rs169}, %r176;
	// begin inline asm
	{ cvt.f32.bf16 %f618, %rs167;}

	// end inline asm
	fma.rn.f32 	%f1112, %f617, %f618, %f1111;
	// begin inline asm
	{ cvt.f32.bf16 %f619, %rs168;}

	// end inline asm
	// begin inline asm
	{ cvt.f32.bf16 %f620, %rs169;}

	// end inline asm
	fma.rn.f32 	%f1113, %f619, %f620, %f1112;
	// begin inline asm
	{ cvt.f32.bf16 %f621, %rs170;}

	// end inline asm
	// begin inline asm
	{ cvt.f32.bf16 %f622, %rs171;}

	// end inline asm
	fma.rn.f32 	%f1114, %f621, %f622, %f1113;
	// begin inline asm
	{ cvt.f32.bf16 %f623, %rs172;}

	// end inline asm
	// begin inline asm
	{ cvt.f32.bf16 %f624, %rs173;}

	// end inline asm
	fma.rn.f32 	%f1115, %f623, %f624, %f1114;
	// begin inline asm
	{ cvt.f32.bf16 %f625, %rs174;}

	// end inline asm
	// begin inline asm
	{ cvt.f32.bf16 %f626, %rs175;}

	// end inline asm
	fma.rn.f32 	%f1116, %f625, %f626, %f1115;
	// begin inline asm
	{ cvt.f32.bf16 %f627, %rs176;}

	// end inline asm
	// begin inline asm
	{ cvt.f32.bf16 %f628, %rs177;}

	// end inline asm
	fma.rn.f32 	%f1117, %f627, %f628, %f1116;
	// begin inline asm
	{ cvt.f32.bf16 %f629, %rs178;}

	// end inline asm
	// begin inline asm
	{ cvt.f32.bf16 %f630, %rs179;}

	// end inline asm
	fma.rn.f32 	%f1118, %f629, %f630, %f1117;
	// begin inline asm
	{ cvt.f32.bf16 %f631, %rs180;}

	// end inline asm
	// begin inline asm
	{ cvt.f32.bf16 %f632, %rs181;}

	// end inline asm
	fma.rn.f32 	%f1119, %f631, %f632, %f1118;
	ld.shared.v4.b32 	{%r180, %r181, %r182, %r183}, [%r155+48];
	mov.b32 	{%rs194, %rs196}, %r183;
	mov.b32 	{%rs190, %rs192}, %r182;
	mov.b32 	{%rs186, %rs188}, %r181;
	mov.b32 	{%rs182, %rs184}, %r180;
	// begin inline asm
	{ cvt.f32.bf16 %f633, %rs182;}

	// end inline asm
	ld.shared.v4.b32 	{%r184, %r185, %r186, %r187}, [%r308+-4160];
	mov.b32 	{%rs195, %rs197}, %r187;
	mov.b32 	{%rs191, %rs193}, %r186;
	mov.b32 	{%rs187, %rs189}, %r185;
	mov.b32 	{%rs183, %rs185}, %r184;
	// begin inline asm
	{ cvt.f32.bf16 %f634, %rs183;}

	// end inline asm
	fma.rn.f32 	%f1120, %f633, %f634, %f1119;
	// begin inline asm
	{ cvt.f32.bf16 %f635, %rs184;}

	// end inline asm
	// begin inline asm
	{ cvt.f32.bf16 %f636, %rs185;}

	// end inline asm
	fma.rn.f32 	%f1121, %f635, %f636, %f1120;
	// begin inline asm
	{ cvt.f32.bf16 %f637, %rs186;}

	// end inline asm
	// begin inline asm
	{ cvt.f32.bf16 %f638, %rs187;}

	// end inline asm
	fma.rn.f32 	%f1122, %f637, %f638, %f1121;
	// begin inline asm
	{ cvt.f32.bf16 %f639, %rs188;}

	// end inline asm
	// begin inline asm
	{ cvt.f32.bf16 %f640, %rs189;}

	// end inline asm
	fma.rn.f32 	%f1123, %f639, %f640, %f1122;
	// begin inline asm
	{ cvt.f32.bf16 %f641, %rs190;}

	// end inline asm
	// begin inline asm
	{ cvt.f32.bf16 %f642, %rs191;}

	// end inline asm
	fma.rn.f32 	%f1124, %f641, %f642, %f1123;
	// begin inline asm
	{ cvt.f32.bf16 %f643, %rs192;}

	// end inline asm
	// begin inline asm
	{ cvt.f32.bf16 %f644, %rs193;}

	// end inline asm
	fma.rn.f32 	%f1125, %f643, %f644, %f1124;
	// begin inline asm
	{ cvt.f32.bf16 %f645, %rs194;}

	// end inline asm
	// begin inline asm
	{ cvt.f32.bf16 %f646, %rs195;}

	// end inline asm
	fma.rn.f32 	%f1126, %f645, %f646, %f1125;
	// begin inline asm
	{ cvt.f32.bf16 %f647, %rs196;}

	// end inline asm
	// begin inline asm
	{ cvt.f32.bf16 %f648, %rs197;}

	// end inline asm
	fma.rn.f32 	%f1127, %f647, %f648, %f1126;
	ld.shared.v4.b32 	{%r188, %r189, %r190, %r191}, [%r155+64];
	mov.b32 	{%rs210, %rs212}, %r191;
	mov.b32 	{%rs206, %rs208}, %r190;
	mov.b32 	{%rs202, %rs204}, %r189;
	mov.b32 	{%rs198, %rs200}, %r188;
	// begin inline asm
	{ cvt.f32.bf16 %f649, %rs198;}

	// end inline asm
	ld.shared.v4.b32 	{%r192, %r193, %r194, %r195}, [%r308+-4144];
	mov.b32 	{%rs211, %rs213}, %r195;
	mov.b32 	{%rs207, %rs209}, %r194;
	mov.b32 	{%rs203, %rs205}, %r193;
	mov.b32 	{%rs199, %rs201}, %r192;
	// begin inline asm
	{ cvt.f32.bf16 %f650, %rs199;}

	// end inline asm
	fma.rn.f32 	%f1128, %f649, %f650, %f1127;
	// begin inline asm
	{ cvt.f32.bf16 %f651, %rs200;}

	// end inline asm
	// begin inline asm
	{ cvt.f32.bf16 %f652, %rs201;}

	// end inline asm
	fma.rn.f32 	%f1129, %f651, %f652, %f1128;
	// begin inline asm
	{ cvt.f32.bf16 %f653, %rs202;}

	// end inline asm
	// begin inline asm
	{ cvt.f32.bf16 %f654, %rs203;}

	// end inline asm
	fma.rn.f32 	%f1130, %f653, %f654, %f1129;
	// begin inline asm
	{ cvt.f32.bf16 %f655, %rs204;}

	// end inline asm
	// begin inline asm
	{ cvt.f32.bf16 %f656, %rs205;}

	// end inline asm
	fma.rn.f32 	%f1131, %f655, %f656, %f1130;
	// begin inline asm
	{ cvt.f32.bf16 %f657, %rs206;}

	// end inline asm
	// begin inline asm
	{ cvt.f32.bf16 %f658, %rs207;}

	// end inline asm
	fma.rn.f32 	%f1132, %f657, %f658, %f1131;
	// begin inline asm
	{ cvt.f32.bf16 %f659, %rs208;}

	// end inline asm
	// begin inline asm
	{ cvt.f32.bf16 %f660, %rs209;}

	// end inline asm
	fma.rn.f32 	%f1133, %f659, %f660, %f1132;
	// begin inline asm
	{ cvt.f32.bf16 %f661, %rs210;}

	// end inline asm
	// begin inline asm
	{ cvt.f32.bf16 %f662, %rs211;}

	// end inline asm
	fma.rn.f32 	%f1134, %f661, %f662, %f1133;
	// begin inline asm
	{ cvt.f32.bf16 %f663, %rs212;}

	// end inline asm
	// begin inline asm
	{ cvt.f32.bf16 %f664, %rs213;}

	// end inline asm
	fma.rn.f32 	%f1135, %f663, %f664, %f1134;
	ld.shared.v4.b32 	{%r196, %r197, %r198, %r199}, [%r155+80];
	mov.b32 	{%rs226, %rs228}, %r199;
	mov.b32 	{%rs222, %rs224}, %r198;
	mov.b32 	{%rs218, %rs220}, %r197;
	mov.b32 	{%rs214, %rs216}, %r196;
	// begin inline asm
	{ cvt.f32.bf16 %f665, %rs214;}

	// end inline asm
	ld.shared.v4.b32 	{%r200, %r201, %r202, %r203}, [%r308+-4128];
	mov.b32 	{%rs227, %rs229}, %r203;
	mov.b32 	{%rs223, %rs225}, %r202;
	mov.b32 	{%rs219, %rs221}, %r201;
	mov.b32 	{%rs215, %rs217}, %r200;
	// begin inline asm
	{ cvt.f32.bf16 %f666, %rs215;}

	// end inline asm
	fma.rn.f32 	%f1136, %f665, %f666, %f1135;
	// begin inline asm
	{ cvt.f32.bf16 %f667, %rs216;}

	// end inline asm
	// begin inline asm
	{ cvt.f32.bf16 %f668, %rs217;}

	// end inline asm
	fma.rn.f32 	%f1137, %f667, %f668, %f1136;
	// begin inline asm
	{ cvt.f32.bf16 %f669, %rs218;}

	// end inline asm
	// begin inline asm
	{ cvt.f32.bf16 %f670, %rs219;}

	// end inline asm
	fma.rn.f32 	%f1138, %f669, %f670, %f1137;
	// begin inline asm
	{ cvt.f32.bf16 %f671, %rs220;}

	// end inline asm
	// begin inline asm
	{ cvt.f32.bf16 %f672, %rs221;}

	// end inline asm
	fma.rn.f32 	%f1139, %f671, %f672, %f1138;
	// begin inline asm
	{ cvt.f32.bf16 %f673, %rs222;}

	// end inline asm
	// begin inline asm
	{ cvt.f32.bf16 %f674, %rs223;}

	// end inline asm
	fma.rn.f32 	%f1140, %f673, %f674, %f1139;
	// begin inline asm
	{ cvt.f32.bf16 %f675, %rs224;}

	// end inline asm
	// begin inline asm
	{ cvt.f32.bf16 %f676, %rs225;}

	// end inline asm
	fma.rn.f32 	%f1141, %f675, %f676, %f1140;
	// begin inline asm
	{ cvt.f32.bf16 %f677, %rs226;}

	// end inline asm
	// begin inline asm
	{ cvt.f32.bf16 %f678, %rs227;}

	// end inline asm
	fma.rn.f32 	%f1142, %f677, %f678, %f1141;
	// begin inline asm
	{ cvt.f32.bf16 %f679, %rs228;}

	// end inline asm
	// begin inline asm
	{ cvt.f32.bf16 %f680, %rs229;}

	// end inline asm
	fma.rn.f32 	%f1143, %f679, %f680, %f1142;
	ld.shared.v4.b32 	{%r204, %r205, %r206, %r207}, [%r155+96];
	mov.b32 	{%rs242, %rs244}, %r207;
	mov.b32 	{%rs238, %rs240}, %r206;
	mov.b32 	{%rs234, %rs236}, %r205;
	mov.b32 	{%rs230, %rs232}, %r204;
	// begin inline asm
	{ cvt.f32.bf16 %f681, %rs230;}

	// end inline asm
	ld.shared.v4.b32 	{%r208, %r209, %r210, %r211}, [%r308+-4112];
	mov.b32 	{%rs243, %rs245}, %r211;
	mov.b32 	{%rs239, %rs241}, %r210;
	mov.b32 	{%rs235, %rs237}, %r209;
	mov.b32 	{%rs231, %rs233}, %r208;
	// begin inline asm
	{ cvt.f32.bf16 %f682, %rs231;}

	// end inline asm
	fma.rn.f32 	%f1144, %f681, %f682, %f1143;
	// begin inline asm
	{ cvt.f32.bf16 %f683, %rs232;}

	// end inline asm
	// begin inline asm
	{ cvt.f32.bf16 %f684, %rs233;}

	// end inline asm
	fma.rn.f32 	%f1145, %f683, %f684, %f1144;
	// begin inline asm
	{ cvt.f32.bf16 %f685, %rs234;}

	// end inline asm
	// begin inline asm
	{ cvt.f32.bf16 %f686, %rs235;}

	// end inline asm
	fma.rn.f32 	%f1146, %f685, %f686, %f1145;
	// begin inline asm
	{ cvt.f32.bf16 %f687, %rs236;}

	// end inline asm
	// begin inline asm
	{ cvt.f32.bf16 %f688, %rs237;}

	// end inline asm
	fma.rn.f32 	%f1147, %f687, %f688, %f1146;
	// begin inline asm
	{ cvt.f32.bf16 %f689, %rs238;}

	// end inline asm
	// begin inline asm
	{ cvt.f32.bf16 %f690, %rs239;}

	// end inline asm
	fma.rn.f32 	%f1148, %f689, %f690, %f1147;
	// begin inline asm
	{ cvt.f32.bf16 %f691, %rs240;}

	// end inline asm
	// begin inline asm
	{ cvt.f32.bf16 %f692, %rs241;}

	// end inline asm
	fma.rn.f32 	%f1149, %f691, %f692, %f1148;
	// begin inline asm
	{ cvt.f32.bf16 %f693, %rs242;}

	// end inline asm
	// begin inline asm
	{ cvt.f32.bf16 %f694, %rs243;}

	// end inline asm
	fma.rn.f32 	%f1150, %f693, %f694, %f1149;
	// begin inline asm
	{ cvt.f32.bf16 %f695, %rs244;}

	// end inline asm
	// begin inline asm
	{ cvt.f32.bf16 %f696, %rs245;}

	// end inline asm
	fma.rn.f32 	%f1151, %f695, %f696, %f1150;
	ld.shared.v4.b32 	{%r212, %r213, %r214, %r215}, [%r155+112];
	mov.b32 	{%rs258, %rs260}, %r215;
	mov.b32 	{%rs254, %rs256}, %r214;
	mov.b32 	{%rs250, %rs252}, %r213;
	mov.b32 	{%rs246, %rs248}, %r212;
	// begin inline asm
	{ cvt.f32.bf16 %f697, %rs246;}

	// end inline asm
	ld.shared.v4.b32 	{%r216, %r217, %r218, %r219}, [%r308+-4096];
	mov.b32 	{%rs259, %rs261}, %r219;
	mov.b32 	{%rs255, %rs257}, %r218;
	mov.b32 	{%rs251, %rs253}, %r217;
	mov.b32 	{%rs247, %rs249}, %r216;
	// begin inline asm
	{ cvt.f32.bf16 %f698, %rs247;}

	// end inline asm
	fma.rn.f32 	%f1152, %f697, %f698, %f1151;
	// begin inline asm
	{ cvt.f32.bf16 %f699, %rs248;}

	// end inline asm
	// begin inline asm
	{ cvt.f32.bf16 %f700, %rs249;}

	// end inline asm
	fma.rn.f32 	%f1153, %f699, %f700, %f1152;
	// begin inline asm
	{ cvt.f32.bf16 %f701, %rs250;}

	// end inline asm
	// begin inline asm
	{ cvt.f32.bf16 %f702, %rs251;}

	// end inline asm
	fma.rn.f32 	%f1154, %f701, %f702, %f1153;
	// begin inline asm
	{ cvt.f32.bf16 %f703, %rs252;}

	// end inline asm
	// begin inline asm
	{ cvt.f32.bf16 %f704, %rs253;}

	// end inline asm
	fma.rn.f32 	%f1155, %f703, %f704, %f1154;
	// begin inline asm
	{ cvt.f32.bf16 %f705, %rs254;}

	// end inline asm
	// begin inline asm
	{ cvt.f32.bf16 %f706, %rs255;}

	// end inline asm
	fma.rn.f32 	%f1156, %f705, %f706, %f1155;
	// begin inline asm
	{ cvt.f32.bf16 %f707, %rs256;}

	// end inline asm
	// begin inline asm
	{ cvt.f32.bf16 %f708, %rs257;}

	// end inline asm
	fma.rn.f32 	%f1157, %f707, %f708, %f1156;
	// begin inline asm
	{ cvt.f32.bf16 %f709, %rs258;}

	// end inline asm
	// begin inline asm
	{ cvt.f32.bf16 %f710, %rs259;}

	// end inline asm
	fma.rn.f32 	%f1158, %f709, %f710, %f1157;
	// begin inline asm
	{ cvt.f32.bf16 %f711, %rs260;}

	// end inline asm
	// begin inline asm
	{ cvt.f32.bf16 %f712, %rs261;}

	// end inline asm
	fma.rn.f32 	%f1159, %f711, %f712, %f1158;
	mul.f32 	%f1160, %f1295, %f1159;
	sub.f32 	%f1161, %f1160, %f1296;
	mul.f32 	%f1162, %f1161, 0f3FB8AA3B;
	ex2.approx.f32 	%f1163, %f1162;
	ld.shared.v4.b32 	{%r220, %r221, %r222, %r223}, [%r155+16384];
	mov.b32 	{%rs274, %rs276}, %r223;
	mov.b32 	{%rs270, %rs272}, %r222;
	mov.b32 	{%rs266, %rs268}, %r221;
	mov.b32 	{%rs262, %rs264}, %r220;
	// begin inline asm
	{ cvt.f32.bf16 %f713, %rs262;}

	// end inline asm
	ld.shared.v4.b32 	{%r224, %r225, %r226, %r227}, [%r308+-112];
	mov.b32 	{%rs275, %rs277}, %r227;
	mov.b32 	{%rs271, %rs273}, %r226;
	mov.b32 	{%rs267, %rs269}, %r225;
	mov.b32 	{%rs263, %rs265}, %r224;
	// begin inline asm
	{ cvt.f32.bf16 %f714, %rs263;}

	// end inline asm
	fma.rn.f32 	%f1164, %f713, %f714, 0f00000000;
	// begin inline asm
	{ cvt.f32.bf16 %f715, %rs264;}

	// end inline asm
	// begin inline asm
	{ cvt.f32.bf16 %f716, %rs265;}

	// end inline asm
	fma.rn.f32 	%f1165, %f715, %f716, %f1164;
	// begin inline asm
	{ cvt.f32.bf16 %f717, %rs266;}

	// end inline asm
	// begin inline asm
	{ cvt.f32.bf16 %f718, %rs267;}

	// end inline asm
	fma.rn.f32 	%f1166, %f717, %f718, %f1165;
	// begin inline asm
	{ cvt.f32.bf16 %f719, %rs268;}

	// end inline asm
	// begin inline asm
	{ cvt.f32.bf16 %f720, %rs269;}

	// end inline asm
	fma.rn.f32 	%f1167, %f719, %f720, %f1166;
	// begin inline asm
	{ cvt.f32.bf16 %f721, %rs270;}

	// end inline asm
	// begin inline asm
	{ cvt.f32.bf16 %f722, %rs271;}

	// end inline asm
	fma.rn.f32 	%f1168, %f721, %f722, %f1167;
	// begin inline asm
	{ cvt.f32.bf16 %f723, %rs272;}

	// end inline asm
	// begin inline asm
	{ cvt.f32.bf16 %f724, %rs273;}

	// end inline asm
	fma.rn.f32 	%f1169, %f723, %f724, %f1168;
	// begin inline asm
	{ cvt.f32.bf16 %f725, %rs274;}

	// end inline asm
	// begin inline asm
	{ cvt.f32.bf16 %f726, %rs275;}

	// end inline asm
	fma.rn.f32 	%f1170, %f725, %f726, %f1169;
	// begin inline asm
	{ cvt.f32.bf16 %f727, %rs276;}

	// end inline asm
	// begin inline asm
	{ cvt.f32.bf16 %f728, %rs277;}

	// end inline asm
	fma.rn.f32 	%f1171, %f727, %f728, %f1170;
	ld.shared.v4.b32 	{%r228, %r229, %r230, %r231}, [%r155+16400];
	mov.b32 	{%rs290, %rs292}, %r231;
	mov.b32 	{%rs286, %rs288}, %r230;
	mov.b32 	{%rs282, %rs284}, %r229;
	mov.b32 	{%rs278, %rs280}, %r228;
	// begin inline asm
	{ cvt.f32.bf16 %f729, %rs278;}

	// end inline asm
	ld.shared.v4.b32 	{%r232, %r233, %r234, %r235}, [%r308+-96];
	mov.b32 	{%rs291, %rs293}, %r235;
	mov.b32 	{%rs287, %rs289}, %r234;
	mov.b32 	{%rs283, %rs285}, %r233;
	mov.b32 	{%rs279, %rs281}, %r232;
	// begin inline asm
	{ cvt.f32.bf16 %f730, %rs279;}

	// end inline asm
	fma.rn.f32 	%f1172, %f729, %f730, %f1171;
	// begin inline asm
	{ cvt.f32.bf16 %f731, %rs280;}

	// end inline asm
	// begin inline asm
	{ cvt.f32.bf16 %f732, %rs281;}

	// end inline asm
	fma.rn.f32 	%f1173, %f731, %f732, %f1172;
	// begin inline asm
	{ cvt.f32.bf16 %f733, %rs282;}

	// end inline asm
	// begin inline asm
	{ cvt.f32.bf16 %f734, %rs283;}

	// end inline asm
	fma.rn.f32 	%f1174, %f733, %f734, %f1173;
	// begin inline asm
	{ cvt.f32.bf16 %f735, %rs284;}

	// end inline asm
	// begin inline asm
	{ cvt.f32.bf16 %f736, %rs285;}

	// end inline asm
	fma.rn.f32 	%f1175, %f735, %f736, %f1174;
	// begin inline asm
	{ cvt.f32.bf16 %f737, %rs286;}

	// end inline asm
	// begin inline asm
	{ cvt.f32.bf16 %f738, %rs287;}

	// end inline asm
	fma.rn.f32 	%f1176, %f737, %f738, %f1175;
	// begin inline asm
	{ cvt.f32.bf16 %f739, %rs288;}

	// end inline asm
	// begin inline asm
	{ cvt.f32.bf16 %f740, %rs289;}

	// end inline asm
	fma.rn.f32 	%f1177, %f739, %f740, %f1176;
	// begin inline asm
	{ cvt.f32.bf16 %f741, %rs290;}

	// end inline asm
	// begin inline asm
	{ cvt.f32.bf16 %f742, %rs291;}

	// end inline asm
	fma.rn.f32 	%f1178, %f741, %f742, %f1177;
	// begin inline asm
	{ cvt.f32.bf16 %f743, %rs292;}

	// end inline asm
	// begin inline asm
	{ cvt.f32.bf16 %f744, %rs293;}

	// end inline asm
	fma.rn.f32 	%f1179, %f743, %f744, %f1178;
	ld.shared.v4.b32 	{%r236, %r237, %r238, %r239}, [%r155+16416];
	mov.b32 	{%rs306, %rs308}, %r239;
	mov.b32 	{%rs302, %rs304}, %r238;
	mov.b32 	{%rs298, %rs300}, %r237;
	mov.b32 	{%rs294, %rs296}, %r236;
	// begin inline asm
	{ cvt.f32.bf16 %f745, %rs294;}

	// end inline asm
	ld.shared.v4.b32 	{%r240, %r241, %r242, %r243}, [%r308+-80];
	mov.b32 	{%rs307, %rs309}, %r243;
	mov.b32 	{%rs303, %rs305}, %r242;
	mov.b32 	{%rs299, %rs301}, %r241;
	mov.b32 	{%rs295, %rs297}, %r240;
	// begin inline asm
	{ cvt.f32.bf16 %f746, %rs295;}

	// end inline asm
	fma.rn.f32 	%f1180, %f745, %f746, %f1179;
	// begin inline asm
	{ cvt.f32.bf16 %f747, %rs296;}

	// end inline asm
	// begin inline asm
	{ cvt.f32.bf16 %f748, %rs297;}

	// end inline asm
	fma.rn.f32 	%f1181, %f747, %f748, %f1180;
	// begin inline asm
	{ cvt.f32.bf16 %f749, %rs298;}

	// end inline asm
	// begin inline asm
	{ cvt.f32.bf16 %f750, %rs299;}

	// end inline asm
	fma.rn.f32 	%f1182, %f749, %f750, %f1181;
	// begin inline asm
	{ cvt.f32.bf16 %f751, %rs300;}

	// end inline asm
	// begin inline asm
	{ cvt.f32.bf16 %f752, %rs301;}

	// end inline asm
	fma.rn.f32 	%f1183, %f751, %f752, %f1182;
	// begin inline asm
	{ cvt.f32.bf16 %f753, %rs302;}

	// end inline asm
	// begin inline asm
	{ cvt.f32.bf16 %f754, %rs303;}

	// end inline asm
	fma.rn.f32 	%f1184, %f753, %f754, %f1183;
	// begin inline asm
	{ cvt.f32.bf16 %f755, %rs304;}

	// end inline asm
	// begin inline asm
	{ cvt.f32.bf16 %f756, %rs305;}

	// end inline asm
	fma.rn.f32 	%f1185, %f755, %f756, %f1184;
	// begin inline asm
	{ cvt.f32.bf16 %f757, %rs306;}

	// end inline asm
	// begin inline asm
	{ cvt.f32.bf16 %f758, %rs307;}

	// end inline asm
	fma.rn.f32 	%f1186, %f757, %f758, %f1185;
	// begin inline asm
	{ cvt.f32.bf16 %f759, %rs308;}

	// end inline asm
	// begin inline asm
	{ cvt.f32.bf16 %f760, %rs309;}

	// end inline asm
	fma.rn.f32 	%f1187, %f759, %f760, %f1186;
	ld.shared.v4.b32 	{%r244, %r245, %r246, %r247}, [%r155+16432];
	mov.b32 	{%rs322, %rs324}, %r247;
	mov.b32 	{%rs318, %rs320}, %r246;
	mov.b32 	{%rs314, %rs316}, %r245;
	mov.b32 	{%rs310, %rs312}, %r244;
	// begin inline asm
	{ cvt.f32.bf16 %f761, %rs310;}

	// end inline asm
	ld.shared.v4.b32 	{%r248, %r249, %r250, %r251}, [%r308+-64];
	mov.b32 	{%rs323, %rs325}, %r251;
	mov.b32 	{%rs319, %rs321}, %r250;
	mov.b32 	{%rs315, %rs317}, %r249;
	mov.b32 	{%rs311, %rs313}, %r248;
	// begin inline asm
	{ cvt.f32.bf16 %f762, %rs311;}

	// end inline asm
	fma.rn.f32 	%f1188, %f761, %f762, %f1187;
	// begin inline asm
	{ cvt.f32.bf16 %f763, %rs312;}

	// end inline asm
	// begin inline asm
	{ cvt.f32.bf16 %f764, %rs313;}

	// end inline asm
	fma.rn.f32 	%f1189, %f763, %f764, %f1188;
	// begin inline asm
	{ cvt.f32.bf16 %f765, %rs314;}

	// end inline asm
	// begin inline asm
	{ cvt.f32.bf16 %f766, %rs315;}

	// end inline asm
	fma.rn.f32 	%f1190, %f765, %f766, %f1189;
	// begin inline asm
	{ cvt.f32.bf16 %f767, %rs316;}

	// end inline asm
	// begin inline asm
	{ cvt.f32.bf16 %f768, %rs317;}

	// end inline asm
	fma.rn.f32 	%f1191, %f767, %f768, %f1190;
	// begin inline asm
	{ cvt.f32.bf16 %f769, %rs318;}

	// end inline asm
	// begin inline asm
	{ cvt.f32.bf16 %f770, %rs319;}

	// end inline asm
	fma.rn.f32 	%f1192, %f769, %f770, %f1191;
	// begin inline asm
	{ cvt.f32.bf16 %f771, %rs320;}

	// end inline asm
	// begin inline asm
	{ cvt.f32.bf16 %f772, %rs321;}

	// end inline asm
	fma.rn.f32 	%f1193, %f771, %f772, %f1192;
	// begin inline asm
	{ cvt.f32.bf16 %f773, %rs322;}

	// end inline asm
	// begin inline asm
	{ cvt.f32.bf16 %f774, %rs323;}

	// end inline asm
	fma.rn.f32 	%f1194, %f773, %f774, %f1193;
	// begin inline asm
	{ cvt.f32.bf16 %f775, %rs324;}

	// end inline asm
	// begin inline asm
	{ cvt.f32.bf16 %f776, %rs325;}

	// end inline asm
	fma.rn.f32 	%f1195, %f775, %f776, %f1194;
	ld.shared.v4.b32 	{%r252, %r253, %r254, %r255}, [%r155+16448];
	mov.b32 	{%rs338, %rs340}, %r255;
	mov.b32 	{%rs334, %rs336}, %r254;
	mov.b32 	{%rs330, %rs332}, %r253;
	mov.b32 	{%rs326, %rs328}, %r252;
	// begin inline asm
	{ cvt.f32.bf16 %f777, %rs326;}

	// end inline asm
	ld.shared.v4.b32 	{%r256, %r257, %r258, %r259}, [%r308+-48];
	mov.b32 	{%rs339, %rs341}, %r259;
	mov.b32 	{%rs335, %rs337}, %r258;
	mov.b32 	{%rs331, %rs333}, %r257;
	mov.b32 	{%rs327, %rs329}, %r256;
	// begin inline asm
	{ cvt.f32.bf16 %f778, %rs327;}

	// end inline asm
	fma.rn.f32 	%f1196, %f777, %f778, %f1195;
	// begin inline asm
	{ cvt.f32.bf16 %f779, %rs328;}

	// end inline asm
	// begin inline asm
	{ cvt.f32.bf16 %f780, %rs329;}

	// end inline asm
	fma.rn.f32 	%f1197, %f779, %f780, %f1196;
	// begin inline asm
	{ cvt.f32.bf16 %f781, %rs330;}

	// end inline asm
	// begin inline asm
	{ cvt.f32.bf16 %f782, %rs331;}

	// end inline asm
	fma.rn.f32 	%f1198, %f781, %f782, %f1197;
	// begin inline asm
	{ cvt.f32.bf16 %f783, %rs332;}

	// end inline asm
	// begin inline asm
	{ cvt.f32.bf16 %f784, %rs333;}

	// end inline asm
	fma.rn.f32 	%f1199, %f783, %f784, %f1198;
	// begin inline asm
	{ cvt.f32.bf16 %f785, %rs334;}

	// end inline asm
	// begin inline asm
	{ cvt.f32.bf16 %f786, %rs335;}

	// end inline asm
	fma.rn.f32 	%f1200, %f785, %f786, %f1199;
	// begin inline asm
	{ cvt.f32.bf16 %f787, %rs336;}

	// end inline asm
	// begin inline asm
	{ cvt.f32.bf16 %f788, %rs337;}

	// end inline asm
	fma.rn.f32 	%f1201, %f787, %f788, %f1200;
	// begin inline asm
	{ cvt.f32.bf16 %f789, %rs338;}

	// end inline asm
	// begin inline asm
	{ cvt.f32.bf16 %f790, %rs339;}

	// end inline asm
	fma.rn.f32 	%f1202, %f789, %f790, %f1201;
	// begin inline asm
	{ cvt.f32.bf16 %f791, %rs340;}

	// end inline asm
	// begin inline asm
	{ cvt.f32.bf16 %f792, %rs341;}

	// end inline asm
	fma.rn.f32 	%f1203, %f791, %f792, %f1202;
	ld.shared.v4.b32 	{%r260, %r261, %r262, %r263}, [%r155+16464];
	mov.b32 	{%rs354, %rs356}, %r263;
	mov.b32 	{%rs350, %rs352}, %r262;
	mov.b32 	{%rs346, %rs348}, %r261;
	mov.b32 	{%rs342, %rs344}, %r260;
	// begin inline asm
	{ cvt.f32.bf16 %f793, %rs342;}

	// end inline asm
	ld.shared.v4.b32 	{%r264, %r265, %r266, %r267}, [%r308+-32];
	mov.b32 	{%rs355, %rs357}, %r267;
	mov.b32 	{%rs351, %rs353}, %r266;
	mov.b32 	{%rs347, %rs349}, %r265;
	mov.b32 	{%rs343, %rs345}, %r264;
	// begin inline asm
	{ cvt.f32.bf16 %f794, %rs343;}

	// end inline asm
	fma.rn.f32 	%f1204, %f793, %f794, %f1203;
	// begin inline asm
	{ cvt.f32.bf16 %f795, %rs344;}

	// end inline asm
	// begin inline asm
	{ cvt.f32.bf16 %f796, %rs345;}

	// end inline asm
	fma.rn.f32 	%f1205, %f795, %f796, %f1204;
	// begin inline asm
	{ cvt.f32.bf16 %f797, %rs346;}

	// end inline asm
	// begin inline asm
	{ cvt.f32.bf16 %f798, %rs347;}

	// end inline asm
	fma.rn.f32 	%f1206, %f797, %f798, %f1205;
	// begin inline asm
	{ cvt.f32.bf16 %f799, %rs348;}

	// end inline asm
	// begin inline asm
	{ cvt.f32.bf16 %f800, %rs349;}

	// end inline asm
	fma.rn.f32 	%f1207, %f799, %f800, %f1206;
	// begin inline asm
	{ cvt.f32.bf16 %f801, %rs350;}

	// end inline asm
	// begin inline asm
	{ cvt.f32.bf16 %f802, %rs351;}

	// end inline asm
	fma.rn.f32 	%f1208, %f801, %f802, %f1207;
	// begin inline asm
	{ cvt.f32.bf16 %f803, %rs352;}

	// end inline asm
	// begin inline asm
	{ cvt.f32.bf16 %f804, %rs353;}

	// end inline asm
	fma.rn.f32 	%f1209, %f803, %f804, %f1208;
	// begin inline asm
	{ cvt.f32.bf16 %f805, %rs354;}

	// end inline asm
	// begin inline asm
	{ cvt.f32.bf16 %f806, %rs355;}

	// end inline asm
	fma.rn.f32 	%f1210, %f805, %f806, %f1209;
	// begin inline asm
	{ cvt.f32.bf16 %f807, %rs356;}

	// end inline asm
	// begin inline asm
	{ cvt.f32.bf16 %f808, %rs357;}

	// end inline asm
	fma.rn.f32 	%f1211, %f807, %f808, %f1210;
	ld.shared.v4.b32 	{%r268, %r269, %r270, %r271}, [%r155+16480];
	mov.b32 	{%rs370, %rs372}, %r271;
	mov.b32 	{%rs366, %rs368}, %r270;
	mov.b32 	{%rs362, %rs364}, %r269;
	mov.b32 	{%rs358, %rs360}, %r268;
	// begin inline asm
	{ cvt.f32.bf16 %f809, %rs358;}

	// end inline asm
	ld.shared.v4.b32 	{%r272, %r273, %r274, %r275}, [%r308+-16];
	mov.b32 	{%rs371, %rs373}, %r275;
	mov.b32 	{%rs367, %rs369}, %r274;
	mov.b32 	{%rs363, %rs365}, %r273;
	mov.b32 	{%rs359, %rs361}, %r272;
	// begin inline asm
	{ cvt.f32.bf16 %f810, %rs359;}

	// end inline asm
	fma.rn.f32 	%f1212, %f809, %f810, %f1211;
	// begin inline asm
	{ cvt.f32.bf16 %f811, %rs360;}

	// end inline asm
	// begin inline asm
	{ cvt.f32.bf16 %f812, %rs361;}

	// end inline asm
	fma.rn.f32 	%f1213, %f811, %f812, %f1212;
	// begin inline asm
	{ cvt.f32.bf16 %f813, %rs362;}

	// end inline asm
	// begin inline asm
	{ cvt.f32.bf16 %f814, %rs363;}

	// end inline asm
	fma.rn.f32 	%f1214, %f813, %f814, %f1213;
	// begin inline asm
	{ cvt.f32.bf16 %f815, %rs364;}

	// end inline asm
	// begin inline asm
	{ cvt.f32.bf16 %f816, %rs365;}

	// end inline asm
	fma.rn.f32 	%f1215, %f815, %f816, %f1214;
	// begin inline asm
	{ cvt.f32.bf16 %f817, %rs366;}

	// end inline asm
	// begin inline asm
	{ cvt.f32.bf16 %f818, %rs367;}

	// end inline asm
	fma.rn.f32 	%f1216, %f817, %f818, %f1215;
	// begin inline asm
	{ cvt.f32.bf16 %f819, %rs368;}

	// end inline asm
	// begin inline asm
	{ cvt.f32.bf16 %f820, %rs369;}

	// end inline asm
	fma.rn.f32 	%f1217, %f819, %f820, %f1216;
	// begin inline asm
	{ cvt.f32.bf16 %f821, %rs370;}

	// end inline asm
	// begin inline asm
	{ cvt.f32.bf16 %f822, %rs371;}

	// end inline asm
	fma.rn.f32 	%f1218, %f821, %f822, %f1217;
	// begin inline asm
	{ cvt.f32.bf16 %f823, %rs372;}

	// end inline asm
	// begin inline asm
	{ cvt.f32.bf16 %f824, %rs373;}

	// end inline asm
	fma.rn.f32 	%f1219, %f823, %f824, %f1218;
	ld.shared.v4.b32 	{%r276, %r277, %r278, %r279}, [%r155+16496];
	mov.b32 	{%rs386, %rs388}, %r279;
	mov.b32 	{%rs382, %rs384}, %r278;
	mov.b32 	{%rs378, %rs380}, %r277;
	mov.b32 	{%rs374, %rs376}, %r276;
	// begin inline asm
	{ cvt.f32.bf16 %f825, %rs374;}

	// end inline asm
	ld.shared.v4.b32 	{%r280, %r281, %r282, %r283}, [%r308];
	mov.b32 	{%rs387, %rs389}, %r283;
	mov.b32 	{%rs383, %rs385}, %r282;
	mov.b32 	{%rs379, %rs381}, %r281;
	mov.b32 	{%rs375, %rs377}, %r280;
	// begin inline asm
	{ cvt.f32.bf16 %f826, %rs375;}

	// end inline asm
	fma.rn.f32 	%f1220, %f825, %f826, %f1219;
	// begin inline asm
	{ cvt.f32.bf16 %f827, %rs376;}

	// end inline asm
	// begin inline asm
	{ cvt.f32.bf16 %f828, %rs377;}

	// end inline asm
	fma.rn.f32 	%f1221, %f827, %f828, %f1220;
	// begin inline asm
	{ cvt.f32.bf16 %f829, %rs378;}

	// end inline asm
	// begin inline asm
	{ cvt.f32.bf16 %f830, %rs379;}

	// end inline asm
	fma.rn.f32 	%f1222, %f829, %f830, %f1221;
	// begin inline asm
	{ cvt.f32.bf16 %f831, %rs380;}

	// end inline asm
	// begin inline asm
	{ cvt.f32.bf16 %f832, %rs381;}

	// end inline asm
	fma.rn.f32 	%f1223, %f831, %f832, %f1222;
	// begin inline asm
	{ cvt.f32.bf16 %f833, %rs382;}

	// end inline asm
	// begin inline asm
	{ cvt.f32.bf16 %f834, %rs383;}

	// end inline asm
	fma.rn.f32 	%f1224, %f833, %f834, %f1223;
	// begin inline asm
	{ cvt.f32.bf16 %f835, %rs384;}

	// end inline asm
	// begin inline asm
	{ cvt.f32.bf16 %f836, %rs385;}

	// end inline asm
	fma.rn.f32 	%f1225, %f835, %f836, %f1224;
	// begin inline asm
	{ cvt.f32.bf16 %f837, %rs386;}

	// end inline asm
	// begin inline asm
	{ cvt.f32.bf16 %f838, %rs387;}

	// end inline asm
	fma.rn.f32 	%f1226, %f837, %f838, %f1225;
	// begin inline asm
	{ cvt.f32.bf16 %f839, %rs388;}

	// end inline asm
	// begin inline asm
	{ cvt.f32.bf16 %f840, %rs389;}

	// end inline asm
	fma.rn.f32 	%f1227, %f839, %f840, %f1226;
	sub.f32 	%f1228, %f1227, %f1297;
	mul.f32 	%f1229, %f1163, %f1228;
	mul.f32 	%f1230, %f1295, %f1229;
	fma.rn.f32 	%f1489, %f1230, %f586, %f1489;
	fma.rn.f32 	%f1488, %f1230, %f588, %f1488;
	fma.rn.f32 	%f1487, %f1230, %f590, %f1487;
	fma.rn.f32 	%f1486, %f1230, %f592, %f1486;
	fma.rn.f32 	%f1485, %f1230, %f594, %f1485;
	fma.rn.f32 	%f1484, %f1230, %f596, %f1484;
	fma.rn.f32 	%f1483, %f1230, %f598, %f1483;
	fma.rn.f32 	%f1482, %f1230, %f600, %f1482;
	fma.rn.f32 	%f1481, %f1230, %f602, %f1481;
	fma.rn.f32 	%f1480, %f1230, %f604, %f1480;
	fma.rn.f32 	%f1479, %f1230, %f606, %f1479;
	fma.rn.f32 	%f1478, %f1230, %f608, %f1478;
	fma.rn.f32 	%f1477, %f1230, %f610, %f1477;
	fma.rn.f32 	%f1476, %f1230, %f612, %f1476;
	fma.rn.f32 	%f1475, %f1230, %f614, %f1475;
	fma.rn.f32 	%f1474, %f1230, %f616, %f1474;
	fma.rn.f32 	%f1473, %f1230, %f618, %f1473;
	fma.rn.f32 	%f1472, %f1230, %f620, %f1472;
	fma.rn.f32 	%f1471, %f1230, %f622, %f1471;
	fma.rn.f32 	%f1470, %f1230, %f624, %f1470;
	fma.rn.f32 	%f1469, %f1230, %f626, %f1469;
	fma.rn.f32 	%f1468, %f1230, %f628, %f1468;
	fma.rn.f32 	%f1467, %f1230, %f630, %f1467;
	fma.rn.f32 	%f1466, %f1230, %f632, %f1466;
	fma.rn.f32 	%f1465, %f1230, %f634, %f1465;
	fma.rn.f32 	%f1464, %f1230, %f636, %f1464;
	fma.rn.f32 	%f1463, %f1230, %f638, %f1463;
	fma.rn.f32 	%f1462, %f1230, %f640, %f1462;
	fma.rn.f32 	%f1461, %f1230, %f642, %f1461;
	fma.rn.f32 	%f1460, %f1230, %f644, %f1460;
	fma.rn.f32 	%f1459, %f1230, %f646, %f1459;
	fma.rn.f32 	%f1458, %f1230, %f648, %f1458;
	fma.rn.f32 	%f1457, %f1230, %f650, %f1457;
	fma.rn.f32 	%f1456, %f1230, %f652, %f1456;
	fma.rn.f32 	%f1455, %f1230, %f654, %f1455;
	fma.rn.f32 	%f1454, %f1230, %f656, %f1454;
	fma.rn.f32 	%f1453, %f1230, %f658, %f1453;
	fma.rn.f32 	%f1452, %f1230, %f660, %f1452;
	fma.rn.f32 	%f1451, %f1230, %f662, %f1451;
	fma.rn.f32 	%f1450, %f1230, %f664, %f1450;
	fma.rn.f32 	%f1449, %f1230, %f666, %f1449;
	fma.rn.f32 	%f1448, %f1230, %f668, %f1448;
	fma.rn.f32 	%f1447, %f1230, %f670, %f1447;
	fma.rn.f32 	%f1446, %f1230, %f672, %f1446;
	fma.rn.f32 	%f1445, %f1230, %f674, %f1445;
	fma.rn.f32 	%f1444, %f1230, %f676, %f1444;
	fma.rn.f32 	%f1443, %f1230, %f678, %f1443;
	fma.rn.f32 	%f1442, %f1230, %f680, %f1442;
	fma.rn.f32 	%f1441, %f1230, %f682, %f1441;
	fma.rn.f32 	%f1440, %f1230, %f684, %f1440;
	fma.rn.f32 	%f1439, %f1230, %f686, %f1439;
	fma.rn.f32 	%f1438, %f1230, %f688, %f1438;
	fma.rn.f32 	%f1437, %f1230, %f690, %f1437;
	fma.rn.f32 	%f1436, %f1230, %f692, %f1436;
	fma.rn.f32 	%f1435, %f1230, %f694, %f1435;
	fma.rn.f32 	%f1434, %f1230, %f696, %f1434;
	fma.rn.f32 	%f1433, %f1230, %f698, %f1433;
	fma.rn.f32 	%f1432, %f1230, %f700, %f1432;
	fma.rn.f32 	%f1431, %f1230, %f702, %f1431;
	fma.rn.f32 	%f1430, %f1230, %f704, %f1430;
	fma.rn.f32 	%f1429, %f1230, %f706, %f1429;
	fma.rn.f32 	%f1428, %f1230, %f708, %f1428;
	fma.rn.f32 	%f1427, %f1230, %f710, %f1427;
	fma.rn.f32 	%f1426, %f1230, %f712, %f1426;
	div.s32 	%r284, %r309, %r303;
	mul.lo.s32 	%r285, %r284, %r303;
	sub.s32 	%r286, %r309, %r285;
	add.s32 	%r287, %r284, %r11;
	cvta.to.global.u64 	%rd163, %rd175;
	mul.wide.s32 	%rd164, %r287, 4;
	add.s64 	%rd165, %rd163, %rd164;
	ld.global.u32 	%r288, [%rd165];
	mul.lo.s32 	%r289, %r303, %r288;
	shl.b32 	%r290, %r289, 6;
	shl.b32 	%r291, %r286, 6;
	add.s32 	%r292, %r290, %r291;
	mul.wide.s32 	%rd166, %r292, 2;
	add.s64 	%rd35, %rd177, %rd166;
	mul.f32 	%f841, %f1230, %f585;
	// begin inline asm
	{  cvt.rn.bf16.f32 %rs390, %f841;}

	// end inline asm
	// begin inline asm
	{ atom.add.noftz.bf16 %rs391,[%rd35],%rs390; }

	// end inline asm
	add.s64 	%rd36, %rd178, %rd166;
	ld.shared.u16 	%rs393, [%r155+16384];
	// begin inline asm
	{ cvt.f32.bf16 %f842, %rs393;}

	// end inline asm
	mul.f32 	%f843, %f1163, %f842;
	// begin inline asm
	{  cvt.rn.bf16.f32 %rs394, %f843;}

	// end inline asm
	// begin inline asm
	{ atom.add.noftz.bf16 %rs395,[%rd36],%rs394; }

	// end inline asm
	add.s64 	%rd37, %rd35, 2;
	ld.shared.u16 	%rs397, [%r155+2];
	// begin inline asm
	{ cvt.f32.bf16 %f844, %rs397;}

	// end inline asm
	mul.f32 	%f845, %f1230, %f844;
	// begin inline asm
	{  cvt.rn.bf16.f32 %rs398, %f845;}

	// end inline asm
	// begin inline asm
	{ atom.add.noftz.bf16 %rs399,[%rd37],%rs398; }

	// end inline asm
	add.s64 	%rd38, %rd36, 2;
	ld.shared.u16 	%rs401, [%r155+16386];
	// begin inline asm
	{ cvt.f32.bf16 %f846, %rs401;}

	// end inline asm
	mul.f32 	%f847, %f1163, %f846;
	// begin inline asm
	{  cvt.rn.bf16.f32 %rs402, %f847;}

	// end inline asm
	// begin inline asm
	{ atom.add.noftz.bf16 %rs403,[%rd38],%rs402; }

	// end inline asm
	add.s64 	%rd39, %rd35, 4;
	ld.shared.u16 	%rs405, [%r155+4];
	// begin inline asm
	{ cvt.f32.bf16 %f848, %rs405;}

	// end inline asm
	mul.f32 	%f849, %f1230, %f848;
	// begin inline asm
	{  cvt.rn.bf16.f32 %rs406, %f849;}

	// end inline asm
	// begin inline asm
	{ atom.add.noftz.bf16 %rs407,[%rd39],%rs406; }

	// end inline asm
	add.s64 	%rd40, %rd36, 4;
	ld.shared.u16 	%rs409, [%r155+16388];
	// begin inline asm
	{ cvt.f32.bf16 %f850, %rs409;}

	// end inline asm
	mul.f32 	%f851, %f1163, %f850;
	// begin inline asm
	{  cvt.rn.bf16.f32 %rs410, %f851;}

	// end inline asm
	// begin inline asm
	{ atom.add.noftz.bf16 %rs411,[%rd40],%rs410; }

	// end inline asm
	add.s64 	%rd41, %rd35, 6;
	ld.shared.u16 	%rs413, [%r155+6];
	// begin inline asm
	{ cvt.f32.bf16 %f852, %rs413;}

	// end inline asm
	mul.f32 	%f853, %f1230, %f852;
	// begin inline asm
	{  cvt.rn.bf16.f32 %rs414, %f853;}

	// end inline asm
	// begin inline asm
	{ atom.add.noftz.bf16 %rs415,[%rd41],%rs414; }

	// end inline asm
	add.s64 	%rd42, %rd36, 6;
	ld.shared.u16 	%rs417, [%r155+16390];
	// begin inline asm
	{ cvt.f32.bf16 %f854, %rs417;}

	// end inline asm
	mul.f32 	%f855, %f1163, %f854;
	// begin inline asm
	{  cvt.rn.bf16.f32 %rs418, %f855;}

	// end inline asm
	// begin inline asm
	{ atom.add.noftz.bf16 %rs419,[%rd42],%rs418; }

	// end inline asm
	add.s64 	%rd43, %rd35, 8;
	ld.shared.u16 	%rs421, [%r155+8];
	// begin inline asm
	{ cvt.f32.bf16 %f856, %rs421;}

	// end inline asm
	mul.f32 	%f857, %f1230, %f856;
	// begin inline asm
	{  cvt.rn.bf16.f32 %rs422, %f857;}

	// end inline asm
	// begin inline asm
	{ atom.add.noftz.bf16 %rs423,[%rd43],%rs422; }

	// end inline asm
	add.s64 	%rd44, %rd36, 8;
	ld.shared.u16 	%rs425, [%r155+16392];
	// begin inline asm
	{ cvt.f32.bf16 %f858, %rs425;}

	// end inline asm
	mul.f32 	%f859, %f1163, %f858;
	// begin inline asm
	{  cvt.rn.bf16.f32 %rs426, %f859;}

	// end inline asm
	// begin inline asm
	{ atom.add.noftz.bf16 %rs427,[%rd44],%rs426; }

	// end inline asm
	add.s64 	%rd45, %rd35, 10;
	ld.shared.u16 	%rs429, [%r155+10];
	// begin inline asm
	{ cvt.f32.bf16 %f860, %rs429;}

	// end inline asm
	mul.f32 	%f861, %f1230, %f860;
	// begin inline asm
	{  cvt.rn.bf16.f32 %rs430, %f861;}

	// end inline asm
	// begin inline asm
	{ atom.add.noftz.bf16 %rs431,[%rd45],%rs430; }

	// end inline asm
	add.s64 	%rd46, %rd36, 10;
	ld.shared.u16 	%rs433, [%r155+16394];
	// begin inline asm
	{ cvt.f32.bf16 %f862, %rs433;}

	// end inline asm
	mul.f32 	%f863, %f1163, %f862;
	// begin inline asm
	{  cvt.rn.bf16.f32 %rs434, %f863;}

	// end inline asm
	// begin inline asm
	{ atom.add.noftz.bf16 %rs435,[%rd46],%rs434; }

	// end inline asm
	add.s64 	%rd47, %rd35, 12;
	ld.shared.u16 	%rs437, [%r155+12];
	// begin inline asm
	{ cvt.f32.bf16 %f864, %rs437;}

	// end inline asm
	mul.f32 	%f865, %f1230, %f864;
	// begin inline asm
	{  cvt.rn.bf16.f32 %rs438, %f865;}

	// end inline asm
	// begin inline asm
	{ atom.add.noftz.bf16 %rs439,[%rd47],%rs438; }

	// end inline asm
	add.s64 	%rd48, %rd36, 12;
	ld.shared.u16 	%rs441, [%r155+16396];
	// begin inline asm
	{ cvt.f32.bf16 %f866, %rs441;}

	// end inline asm
	mul.f32 	%f867, %f1163, %f866;
	// begin inline asm
	{  cvt.rn.bf16.f32 %rs442, %f867;}

	// end inline asm
	// begin inline asm
	{ atom.add.noftz.bf16 %rs443,[%rd48],%rs442; }

	// end inline asm
	add.s64 	%rd49, %rd35, 14;
	ld.shared.u16 	%rs445, [%r155+14];
	// begin inline asm
	{ cvt.f32.bf16 %f868, %rs445;}

	// end inline asm
	mul.f32 	%f869, %f1230, %f868;
	// begin inline asm
	{  cvt.rn.bf16.f32 %rs446, %f869;}

	// end inline asm
	// begin inline asm
	{ atom.add.noftz.bf16 %rs447,[%rd49],%rs446; }

	// end inline asm
	add.s64 	%rd50, %rd36, 14;
	ld.shared.u16 	%rs449, [%r155+16398];
	// begin inline asm
	{ cvt.f32.bf16 %f870, %rs449;}

	// end inline asm
	mul.f32 	%f871, %f1163, %f870;
	// begin inline asm
	{  cvt.rn.bf16.f32 %rs450, %f871;}

	// end inline asm
	// begin inline asm
	{ atom.add.noftz.bf16 %rs451,[%rd50],%rs450; }

	// end inline asm
	add.s64 	%rd51, %rd35, 16;
	ld.shared.u16 	%rs453, [%r155+16];
	// begin inline asm
	{ cvt.f32.bf16 %f872, %rs453;}

	// end inline asm
	mul.f32 	%f873, %f1230, %f872;
	// begin inline asm
	{  cvt.rn.bf16.f32 %rs454, %f873;}

	// end inline asm
	// begin inline asm
	{ atom.add.noftz.bf16 %rs455,[%rd51],%rs454; }

	// end inline asm
	add.s64 	%rd52, %rd36, 16;
	ld.shared.u16 	%rs457, [%r155+16400];
	// begin inline asm
	{ cvt.f32.bf16 %f874, %rs457;}

	// end inline asm
	mul.f32 	%f875, %f1163, %f874;
	// begin inline asm
	{  cvt.rn.bf16.f32 %rs458, %f875;}

	// end inline asm
	// begin inline asm
	{ atom.add.noftz.bf16 %rs459,[%rd52],%rs458; }

	// end inline asm
	add.s64 	%rd53, %rd35, 18;
	ld.shared.u16 	%rs461, [%r155+18];
	// begin inline asm
	{ cvt.f32.bf16 %f876, %rs461;}

	// end inline asm
	mul.f32 	%f877, %f1230, %f876;
	// begin inline asm
	{  cvt.rn.bf16.f32 %rs462, %f877;}

	// end inline asm
	// begin inline asm
	{ atom.add.noftz.bf16 %rs463,[%rd53],%rs462; }

	// end inline asm
	add.s64 	%rd54, %rd36, 18;
	ld.shared.u16 	%rs465, [%r155+16402];
	// begin inline asm
	{ cvt.f32.bf16 %f878, %rs465;}

	// end inline asm
	mul.f32 	%f879, %f1163, %f878;
	// begin inline asm
	{  cvt.rn.bf16.f32 %rs466, %f879;}

	// end inline asm
	// begin inline asm
	{ atom.add.noftz.bf16 %rs467,[%rd54],%rs466; }

	// end inline asm
	add.s64 	%rd55, %rd35, 20;
	ld.shared.u16 	%rs469, [%r155+20];
	// begin inline asm
	{ cvt.f32.bf16 %f880, %rs469;}

	// end inline asm
	mul.f32 	%f881, %f1230, %f880;
	// begin inline asm
	{  cvt.rn.bf16.f32 %rs470, %f881;}

	// end inline asm
	// begin inline asm
	{ atom.add.noftz.bf16 %rs471,[%rd55],%rs470; }

	// end inline asm
	add.s64 	%rd56, %rd36, 20;
	ld.shared.u16 	%rs473, [%r155+16404];
	// begin inline asm
	{ cvt.f32.bf16 %f882, %rs473;}

	// end inline asm
	mul.f32 	%f883, %f1163, %f882;
	// begin inline asm
	{  cvt.rn.bf16.f32 %rs474, %f883;}

	// end inline asm
	// begin inline asm
	{ atom.add.noftz.bf16 %rs475,[%rd56],%rs474; }

	// end inline asm
	add.s64 	%rd57, %rd35, 22;
	ld.shared.u16 	%rs477, [%r155+22];
	// begin inline asm
	{ cvt.f32.bf16 %f884, %rs477;}

	// end inline asm
	mul.f32 	%f885, %f1230, %f884;
	// begin inline asm
	{  cvt.rn.bf16.f32 %rs478, %f885;}

	// end inline asm
	// begin inline asm
	{ atom.add.noftz.bf16 %rs479,[%rd57],%rs478; }

	// end inline asm
	add.s64 	%rd58, %rd36, 22;
	ld.shared.u16 	%rs481, [%r155+16406];
	// begin inline asm
	{ cvt.f32.bf16 %f886, %rs481;}

	// end inline asm
	mul.f32 	%f887, %f1163, %f886;
	// begin inline asm
	{  cvt.rn.bf16.f32 %rs482, %f887;}

	// end inline asm
	// begin inline asm
	{ atom.add.noftz.bf16 %rs483,[%rd58],%rs482; }

	// end inline asm
	add.s64 	%rd59, %rd35, 24;
	ld.shared.u16 	%rs485, [%r155+24];
	// begin inline asm
	{ cvt.f32.bf16 %f888, %rs485;}

	// end inline asm
	mul.f32 	%f889, %f1230, %f888;
	// begin inline asm
	{  cvt.rn.bf16.f32 %rs486, %f889;}

	// end inline asm
	// begin inline asm
	{ atom.add.noftz.bf16 %rs487,[%rd59],%rs486; }

	// end inline asm
	add.s64 	%rd60, %rd36, 24;
	ld.shared.u16 	%rs489, [%r155+16408];
	// begin inline asm
	{ cvt.f32.bf16 %f890, %rs489;}

	// end inline asm
	mul.f32 	%f891, %f1163, %f890;
	// begin inline asm
	{  cvt.rn.bf16.f32 %rs490, %f891;}

	// end inline asm
	// begin inline asm
	{ atom.add.noftz.bf16 %rs491,[%rd60],%rs490; }

	// end inline asm
	add.s64 	%rd61, %rd35, 26;
	ld.shared.u16 	%rs493, [%r155+26];
	// begin inline asm
	{ cvt.f32.bf16 %f892, %rs493;}

	// end inline asm
	mul.f32 	%f893, %f1230, %f892;
	// begin inline asm
	{  cvt.rn.bf16.f32 %rs494, %f893;}

	// end inline asm
	// begin inline asm
	{ atom.add.noftz.bf16 %rs495,[%rd61],%rs494; }

	// end inline asm
	add.s64 	%rd62, %rd36, 26;
	ld.shared.u16 	%rs497, [%r155+16410];
	// begin inline asm
	{ cvt.f32.bf16 %f894, %rs497;}

	// end inline asm
	mul.f32 	%f895, %f1163, %f894;
	// begin inline asm
	{  cvt.rn.bf16.f32 %rs498, %f895;}

	// end inline asm
	// begin inline asm
	{ atom.add.noftz.bf16 %rs499,[%rd62],%rs498; }

	// end inline asm
	add.s64 	%rd63, %rd35, 28;
	ld.shared.u16 	%rs501, [%r155+28];
	// begin inline asm
	{ cvt.f32.bf16 %f896, %rs501;}

	// end inline asm
	mul.f32 	%f897, %f1230, %f896;
	// begin inline asm
	{  cvt.rn.bf16.f32 %rs502, %f897;}

	// end inline asm
	// begin inline asm
	{ atom.add.noftz.bf16 %rs503,[%rd63],%rs502; }

	// end inline asm
	add.s64 	%rd64, %rd36, 28;
	ld.shared.u16 	%rs505, [%r155+16412];
	// begin inline asm
	{ cvt.f32.bf16 %f898, %rs505;}

	// end inline asm
	mul.f32 	%f899, %f1163, %f898;
	// begin inline asm
	{  cvt.rn.bf16.f32 %rs506, %f899;}

	// end inline asm
	// begin inline asm
	{ atom.add.noftz.bf16 %rs507,[%rd64],%rs506; }

	// end inline asm
	add.s64 	%rd65, %rd35, 30;
	ld.shared.u16 	%rs509, [%r155+30];
	// begin inline asm
	{ cvt.f32.bf16 %f900, %rs509;}

	// end inline asm
	mul.f32 	%f901, %f1230, %f900;
	// begin inline asm
	{  cvt.rn.bf16.f32 %rs510, %f901;}

	// end inline asm
	// begin inline asm
	{ atom.add.noftz.bf16 %rs511,[%rd65],%rs510; }

	// end inline asm
	add.s64 	%rd66, %rd36, 30;
	ld.shared.u16 	%rs513, [%r155+16414];
	// begin inline asm
	{ cvt.f32.bf16 %f902, %rs513;}

	// end inline asm
	mul.f32 	%f903, %f1163, %f902;
	// begin inline asm
	{  cvt.rn.bf16.f32 %rs514, %f903;}

	// end inline asm
	// begin inline asm
	{ atom.add.noftz.bf16 %rs515,[%rd66],%rs514; }

	// end inline asm
	add.s64 	%rd67, %rd35, 32;
	ld.shared.u16 	%rs517, [%r155+32];
	// begin inline asm
	{ cvt.f32.bf16 %f904, %rs517;}

	// end inline asm
	mul.f32 	%f905, %f1230, %f904;
	// begin inline asm
	{  cvt.rn.bf16.f32 %rs518, %f905;}

	// end inline asm
	// begin inline asm
	{ atom.add.noftz.bf16 %rs519,[%rd67],%rs518; }

	// end inline asm
	add.s64 	%rd68, %rd36, 32;
	ld.shared.u16 	%rs521, [%r155+16416];
	// begin inline asm
	{ cvt.f32.bf16 %f906, %rs521;}

	// end inline asm
	mul.f32 	%f907, %f1163, %f906;
	// begin inline asm
	{  cvt.rn.bf16.f32 %rs522, %f907;}

	// end inline asm
	// begin inline asm
	{ atom.add.noftz.bf16 %rs523,[%rd68],%rs522; }

	// end inline asm
	add.s64 	%rd69, %rd35, 34;
	ld.shared.u16 	%rs525, [%r155+34];
	// begin inline asm
	{ cvt.f32.bf16 %f908, %rs525;}

	// end inline asm
	mul.f32 	%f909, %f1230, %f908;
	// begin inline asm
	{  cvt.rn.bf16.f32 %rs526, %f909;}

	// end inline asm
	// begin inline asm
	{ atom.add.noftz.bf16 %rs527,[%rd69],%rs526; }

	// end inline asm
	add.s64 	%rd70, %rd36, 34;
	ld.shared.u16 	%rs529, [%r155+16418];
	// begin inline asm
	{ cvt.f32.bf16 %f910, %rs529;}

	// end inline asm
	mul.f32 	%f911, %f1163, %f910;
	// begin inline asm
	{  cvt.rn.bf16.f32 %rs530, %f911;}

	// end inline asm
	// begin inline asm
	{ atom.add.noftz.bf16 %rs531,[%rd70],%rs530; }

	// end inline asm
	add.s64 	%rd71, %rd35, 36;
	ld.shared.u16 	%rs533, [%r155+36];
	// begin inline asm
	{ cvt.f32.bf16 %f912, %rs533;}

	// end inline asm
	mul.f32 	%f913, %f1230, %f912;
	// begin inline asm
	{  cvt.rn.bf16.f32 %rs534, %f913;}

	// end inline asm
	// begin inline asm
	{ atom.add.noftz.bf16 %rs535,[%rd71],%rs534; }

	// end inline asm
	add.s64 	%rd72, %rd36, 36;
	ld.shared.u16 	%rs537, [%r155+16420];
	// begin inline asm
	{ cvt.f32.bf16 %f914, %rs537;}

	// end inline asm
	mul.f32 	%f915, %f1163, %f914;
	// begin inline asm
	{  cvt.rn.bf16.f32 %rs538, %f915;}

	// end inline asm
	// begin inline asm
	{ atom.add.noftz.bf16 %rs539,[%rd72],%rs538; }

	// end inline asm
	add.s64 	%rd73, %rd35, 38;
	ld.shared.u16 	%rs541, [%r155+38];
	// begin inline asm
	{ cvt.f32.bf16 %f916, %rs541;}

	// end inline asm
	mul.f32 	%f917, %f1230, %f916;
	// begin inline asm
	{  cvt.rn.bf16.f32 %rs542, %f917;}

	// end inline asm
	// begin inline asm
	{ atom.add.noftz.bf16 %rs543,[%rd73],%rs542; }

	// end inline asm
	add.s64 	%rd74, %rd36, 38;
	ld.shared.u16 	%rs545, [%r155+16422];
	// begin inline asm
	{ cvt.f32.bf16 %f918, %rs545;}

	// end inline asm
	mul.f32 	%f919, %f1163, %f918;
	// begin inline asm
	{  cvt.rn.bf16.f32 %rs546, %f919;}

	// end inline asm
	// begin inline asm
	{ atom.add.noftz.bf16 %rs547,[%rd74],%rs546; }

	// end inline asm
	add.s64 	%rd75, %rd35, 40;
	ld.shared.u16 	%rs549, [%r155+40];
	// begin inline asm
	{ cvt.f32.bf16 %f920, %rs549;}

	// end inline asm
	mul.f32 	%f921, %f1230, %f920;
	// begin inline asm
	{  cvt.rn.bf16.f32 %rs550, %f921;}

	// end inline asm
	// begin inline asm
	{ atom.add.noftz.bf16 %rs551,[%rd75],%rs550; }

	// end inline asm
	add.s64 	%rd76, %rd36, 40;
	ld.shared.u16 	%rs553, [%r155+16424];
	// begin inline asm
	{ cvt.f32.bf16 %f922, %rs553;}

	// end inline asm
	mul.f32 	%f923, %f1163, %f922;
	// begin inline asm
	{  cvt.rn.bf16.f32 %rs554, %f923;}

	// end inline asm
	// begin inline asm
	{ atom.add.noftz.bf16 %rs555,[%rd76],%rs554; }

	// end inline asm
	add.s64 	%rd77, %rd35, 42;
	ld.shared.u16 	%rs557, [%r155+42];
	// begin inline asm
	{ cvt.f32.bf16 %f924, %rs557;}

	// end inline asm
	mul.f32 	%f925, %f1230, %f924;
	// begin inline asm
	{  cvt.rn.bf16.f32 %rs558, %f925;}

	// end inline asm
	// begin inline asm
	{ atom.add.noftz.bf16 %rs559,[%rd77],%rs558; }

	// end inline asm
	add.s64 	%rd78, %rd36, 42;
	ld.shared.u16 	%rs561, [%r155+16426];
	// begin inline asm
	{ cvt.f32.bf16 %f926, %rs561;}

	// end inline asm
	mul.f32 	%f927, %f1163, %f926;
	// begin inline asm
	{  cvt.rn.bf16.f32 %rs562, %f927;}

	// end inline asm
	// begin inline asm
	{ atom.add.noftz.bf16 %rs563,[%rd78],%rs562; }

	// end inline asm
	add.s64 	%rd79, %rd35, 44;
	ld.shared.u16 	%rs565, [%r155+44];
	// begin inline asm
	{ cvt.f32.bf16 %f928, %rs565;}

	// end inline asm
	mul.f32 	%f929, %f1230, %f928;
	// begin inline asm
	{  cvt.rn.bf16.f32 %rs566, %f929;}

	// end inline asm
	// begin inline asm
	{ atom.add.noftz.bf16 %rs567,[%rd79],%rs566; }

	// end inline asm
	add.s64 	%rd80, %rd36, 44;
	ld.shared.u16 	%rs569, [%r155+16428];
	// begin inline asm
	{ cvt.f32.bf16 %f930, %rs569;}

	// end inline asm
	mul.f32 	%f931, %f1163, %f930;
	// begin inline asm
	{  cvt.rn.bf16.f32 %rs570, %f931;}

	// end inline asm
	// begin inline asm
	{ atom.add.noftz.bf16 %rs571,[%rd80],%rs570; }

	// end inline asm
	add.s64 	%rd81, %rd35, 46;
	ld.shared.u16 	%rs573, [%r155+46];
	// begin inline asm
	{ cvt.f32.bf16 %f932, %rs573;}

	// end inline asm
	mul.f32 	%f933, %f1230, %f932;
	// begin inline asm
	{  cvt.rn.bf16.f32 %rs574, %f933;}

	// end inline asm
	// begin inline asm
	{ atom.add.noftz.bf16 %rs575,[%rd81],%rs574; }

	// end inline asm
	add.s64 	%rd82, %rd36, 46;
	ld.shared.u16 	%rs577, [%r155+16430];
	// begin inline asm
	{ cvt.f32.bf16 %f934, %rs577;}

	// end inline asm
	mul.f32 	%f935, %f1163, %f934;
	// begin inline asm
	{  cvt.rn.bf16.f32 %rs578, %f935;}

	// end inline asm
	// begin inline asm
	{ atom.add.noftz.bf16 %rs579,[%rd82],%rs578; }

	// end inline asm
	add.s64 	%rd83, %rd35, 48;
	ld.shared.u16 	%rs581, [%r155+48];
	// begin inline asm
	{ cvt.f32.bf16 %f936, %rs581;}

	// end inline asm
	mul.f32 	%f937, %f1230, %f936;
	// begin inline asm
	{  cvt.rn.bf16.f32 %rs582, %f937;}

	// end inline asm
	// begin inline asm
	{ atom.add.noftz.bf16 %rs583,[%rd83],%rs582; }

	// end inline asm
	add.s64 	%rd84, %rd36, 48;
	ld.shared.u16 	%rs585, [%r155+16432];
	// begin inline asm
	{ cvt.f32.bf16 %f938, %rs585;}

	// end inline asm
	mul.f32 	%f939, %f1163, %f938;
	// begin inline asm
	{  cvt.rn.bf16.f32 %rs586, %f939;}

	// end inline asm
	// begin inline asm
	{ atom.add.noftz.bf16 %rs587,[%rd84],%rs586; }

	// end inline asm
	add.s64 	%rd85, %rd35, 50;
	ld.shared.u16 	%rs589, [%r155+50];
	// begin inline asm
	{ cvt.f32.bf16 %f940, %rs589;}

	// end inline asm
	mul.f32 	%f941, %f1230, %f940;
	// begin inline asm
	{  cvt.rn.bf16.f32 %rs590, %f941;}

	// end inline asm
	// begin inline asm
	{ atom.add.noftz.bf16 %rs591,[%rd85],%rs590; }

	// end inline asm
	add.s64 	%rd86, %rd36, 50;
	ld.shared.u16 	%rs593, [%r155+16434];
	// begin inline asm
	{ cvt.f32.bf16 %f942, %rs593;}

	// end inline asm
	mul.f32 	%f943, %f1163, %f942;
	// begin inline asm
	{  cvt.rn.bf16.f32 %rs594, %f943;}

	// end inline asm
	// begin inline asm
	{ atom.add.noftz.bf16 %rs595,[%rd86],%rs594; }

	// end inline asm
	add.s64 	%rd87, %rd35, 52;
	ld.shared.u16 	%rs597, [%r155+52];
	// begin inline asm
	{ cvt.f32.bf16 %f944, %rs597;}

	// end inline asm
	mul.f32 	%f945, %f1230, %f944;
	// begin inline asm
	{  cvt.rn.bf16.f32 %rs598, %f945;}

	// end inline asm
	// begin inline asm
	{ atom.add.noftz.bf16 %rs599,[%rd87],%rs598; }

	// end inline asm
	add.s64 	%rd88, %rd36, 52;
	ld.shared.u16 	%rs601, [%r155+16436];
	// begin inline asm
	{ cvt.f32.bf16 %f946, %rs601;}

	// end inline asm
	mul.f32 	%f947, %f1163, %f946;
	// begin inline asm
	{  cvt.rn.bf16.f32 %rs602, %f947;}

	// end inline asm
	// begin inline asm
	{ atom.add.noftz.bf16 %rs603,[%rd88],%rs602; }

	// end inline asm
	add.s64 	%rd89, %rd35, 54;
	ld.shared.u16 	%rs605, [%r155+54];
	// begin inline asm
	{ cvt.f32.bf16 %f948, %rs605;}

	// end inline asm
	mul.f32 	%f949, %f1230, %f948;
	// begin inline asm
	{  cvt.rn.bf16.f32 %rs606, %f949;}

	// end inline asm
	// begin inline asm
	{ atom.add.noftz.bf16 %rs607,[%rd89],%rs606; }

	// end inline asm
	add.s64 	%rd90, %rd36, 54;
	ld.shared.u16 	%rs609, [%r155+16438];
	// begin inline asm
	{ cvt.f32.bf16 %f950, %rs609;}

	// end inline asm
	mul.f32 	%f951, %f1163, %f950;
	// begin inline asm
	{  cvt.rn.bf16.f32 %rs610, %f951;}

	// end inline asm
	// begin inline asm
	{ atom.add.noftz.bf16 %rs611,[%rd90],%rs610; }

	// end inline asm
	add.s64 	%rd91, %rd35, 56;
	ld.shared.u16 	%rs613, [%r155+56];
	// begin inline asm
	{ cvt.f32.bf16 %f952, %rs613;}

	// end inline asm
	mul.f32 	%f953, %f1230, %f952;
	// begin inline asm
	{  cvt.rn.bf16.f32 %rs614, %f953;}

	// end inline asm
	// begin inline asm
	{ atom.add.noftz.bf16 %rs615,[%rd91],%rs614; }

	// end inline asm
	add.s64 	%rd92, %rd36, 56;
	ld.shared.u16 	%rs617, [%r155+16440];
	// begin inline asm
	{ cvt.f32.bf16 %f954, %rs617;}

	// end inline asm
	mul.f32 	%f955, %f1163, %f954;
	// begin inline asm
	{  cvt.rn.bf16.f32 %rs618, %f955;}

	// end inline asm
	// begin inline asm
	{ atom.add.noftz.bf16 %rs619,[%rd92],%rs618; }

	// end inline asm
	add.s64 	%rd93, %rd35, 58;
	ld.shared.u16 	%rs621, [%r155+58];
	// begin inline asm
	{ cvt.f32.bf16 %f956, %rs621;}

	// end inline asm
	mul.f32 	%f957, %f1230, %f956;
	// begin inline asm
	{  cvt.rn.bf16.f32 %rs622, %f957;}

	// end inline asm
	// begin inline asm
	{ atom.add.noftz.bf16 %rs623,[%rd93],%rs622; }

	// end inline asm
	add.s64 	%rd94, %rd36, 58;
	ld.shared.u16 	%rs625, [%r155+16442];
	// begin inline asm
	{ cvt.f32.bf16 %f958, %rs625;}

	// end inline asm
	mul.f32 	%f959, %f1163, %f958;
	// begin inline asm
	{  cvt.rn.bf16.f32 %rs626, %f959;}

	// end inline asm
	// begin inline asm
	{ atom.add.noftz.bf16 %rs627,[%rd94],%rs626; }

	// end inline asm
	add.s64 	%rd95, %rd35, 60;
	ld.shared.u16 	%rs629, [%r155+60];
	// begin inline asm
	{ cvt.f32.bf16 %f960, %rs629;}

	// end inline asm
	mul.f32 	%f961, %f1230, %f960;
	// begin inline asm
	{  cvt.rn.bf16.f32 %rs630, %f961;}

	// end inline asm
	// begin inline asm
	{ atom.add.noftz.bf16 %rs631,[%rd95],%rs630; }

	// end inline asm
	add.s64 	%rd96, %rd36, 60;
	ld.shared.u16 	%rs633, [%r155+16444];
	// begin inline asm
	{ cvt.f32.bf16 %f962, %rs633;}

	// end inline asm
	mul.f32 	%f963, %f1163, %f962;
	// begin inline asm
	{  cvt.rn.bf16.f32 %rs634, %f963;}

	// end inline asm
	// begin inline asm
	{ atom.add.noftz.bf16 %rs635,[%rd96],%rs634; }

	// end inline asm
	add.s64 	%rd97, %rd35, 62;
	ld.shared.u16 	%rs637, [%r155+62];
	// begin inline asm
	{ cvt.f32.bf16 %f964, %rs637;}

	// end inline asm
	mul.f32 	%f965, %f1230, %f964;
	// begin inline asm
	{  cvt.rn.bf16.f32 %rs638, %f965;}

	// end inline asm
	// begin inline asm
	{ atom.add.noftz.bf16 %rs639,[%rd97],%rs638; }

	// end inline asm
	add.s64 	%rd98, %rd36, 62;
	ld.shared.u16 	%rs641, [%r155+16446];
	// begin inline asm
	{ cvt.f32.bf16 %f966, %rs641;}

	// end inline asm
	mul.f32 	%f967, %f1163, %f966;
	// begin inline asm
	{  cvt.rn.bf16.f32 %rs642, %f967;}

	// end inline asm
	// begin inline asm
	{ atom.add.noftz.bf16 %rs643,[%rd98],%rs642; }

	// end inline asm
	add.s64 	%rd99, %rd35, 64;
	ld.shared.u16 	%rs645, [%r155+64];
	// begin inline asm
	{ cvt.f32.bf16 %f968, %rs645;}

	// end inline asm
	mul.f32 	%f969, %f1230, %f968;
	// begin inline asm
	{  cvt.rn.bf16.f32 %rs646, %f969;}

	// end inline asm
	// begin inline asm
	{ atom.add.noftz.bf16 %rs647,[%rd99],%rs646; }

	// end inline asm
	add.s64 	%rd100, %rd36, 64;
	ld.shared.u16 	%rs649, [%r155+16448];
	// begin inline asm
	{ cvt.f32.bf16 %f970, %rs649;}

	// end inline asm
	mul.f32 	%f971, %f1163, %f970;
	// begin inline asm
	{  cvt.rn.bf16.f32 %rs650, %f971;}

	// end inline asm
	// begin inline asm
	{ atom.add.noftz.bf16 %rs651,[%rd100],%rs650; }

	// end inline asm
	add.s64 	%rd101, %rd35, 66;
	ld.shared.u16 	%rs653, [%r155+66];
	// begin inline asm
	{ cvt.f32.bf16 %f972, %rs653;}

	// end inline asm
	mul.f32 	%f973, %f1230, %f972;
	// begin inline asm
	{  cvt.rn.bf16.f32 %rs654, %f973;}

	// end inline asm
	// begin inline asm
	{ atom.add.noftz.bf16 %rs655,[%rd101],%rs654; }

	// end inline asm
	add.s64 	%rd102, %rd36, 66;
	ld.shared.u16 	%rs657, [%r155+16450];
	// begin inline asm
	{ cvt.f32.bf16 %f974, %rs657;}

	// end inline asm
	mul.f32 	%f975, %f1163, %f974;
	// begin inline asm
	{  cvt.rn.bf16.f32 %rs658, %f975;}

	// end inline asm
	// begin inline asm
	{ atom.add.noftz.bf16 %rs659,[%rd102],%rs658; }

	// end inline asm
	add.s64 	%rd103, %rd35, 68;
	ld.shared.u16 	%rs661, [%r155+68];
	// begin inline asm
	{ cvt.f32.bf16 %f976, %rs661;}

	// end inline asm
	mul.f32 	%f977, %f1230, %f976;
	// begin inline asm
	{  cvt.rn.bf16.f32 %rs662, %f977;}

	// end inline asm
	// begin inline asm
	{ atom.add.noftz.bf16 %rs663,[%rd103],%rs662; }

	// end inline asm
	add.s64 	%rd104, %rd36, 68;
	ld.shared.u16 	%rs665, [%r155+16452];
	// begin inline asm
	{ cvt.f32.bf16 %f978, %rs665;}

	// end inline asm
	mul.f32 	%f979, %f1163, %f978;
	// begin inline asm
	{  cvt.rn.bf16.f32 %rs666, %f979;}

	// end inline asm
	// begin inline asm
	{ atom.add.noftz.bf16 %rs667,[%rd104],%rs666; }

	// end inline asm
	add.s64 	%rd105, %rd35, 70;
	ld.shared.u16 	%rs669, [%r155+70];
	// begin inline asm
	{ cvt.f32.bf16 %f980, %rs669;}

	// end inline asm
	mul.f32 	%f981, %f1230, %f980;
	// begin inline asm
	{  cvt.rn.bf16.f32 %rs670, %f981;}

	// end inline asm
	// begin inline asm
	{ atom.add.noftz.bf16 %rs671,[%rd105],%rs670; }

	// end inline asm
	add.s64 	%rd106, %rd36, 70;
	ld.shared.u16 	%rs673, [%r155+16454];
	// begin inline asm
	{ cvt.f32.bf16 %f982, %rs673;}

	// end inline asm
	mul.f32 	%f983, %f1163, %f982;
	// begin inline asm
	{  cvt.rn.bf16.f32 %rs674, %f983;}

	// end inline asm
	// begin inline asm
	{ atom.add.noftz.bf16 %rs675,[%rd106],%rs674; }

	// end inline asm
	add.s64 	%rd107, %rd35, 72;
	ld.shared.u16 	%rs677, [%r155+72];
	// begin inline asm
	{ cvt.f32.bf16 %f984, %rs677;}

	// end inline asm
	mul.f32 	%f985, %f1230, %f984;
	// begin inline asm
	{  cvt.rn.bf16.f32 %rs678, %f985;}

	// end inline asm
	// begin inline asm
	{ atom.add.noftz.bf16 %rs679,[%rd107],%rs678; }

	// end inline asm
	add.s64 	%rd108, %rd36, 72;
	ld.shared.u16 	%rs681, [%r155+16456];
	// begin inline asm
	{ cvt.f32.bf16 %f986, %rs681;}

	// end inline asm
	mul.f32 	%f987, %f1163, %f986;
	// begin inline asm
	{  cvt.rn.bf16.f32 %rs682, %f987;}

	// end inline asm
	// begin inline asm
	{ atom.add.noftz.bf16 %rs683,[%rd108],%rs682; }

	// end inline asm
	add.s64 	%rd109, %rd35, 74;
	ld.shared.u16 	%rs685, [%r155+74];
	// begin inline asm
	{ cvt.f32.bf16 %f988, %rs685;}

	// end inline asm
	mul.f32 	%f989, %f1230, %f988;
	// begin inline asm
	{  cvt.rn.bf16.f32 %rs686, %f989;}

	// end inline asm
	// begin inline asm
	{ atom.add.noftz.bf16 %rs687,[%rd109],%rs686; }

	// end inline asm
	add.s64 	%rd110, %rd36, 74;
	ld.shared.u16 	%rs689, [%r155+16458];
	// begin inline asm
	{ cvt.f32.bf16 %f990, %rs689;}

	// end inline asm
	mul.f32 	%f991, %f1163, %f990;
	// begin inline asm
	{  cvt.rn.bf16.f32 %rs690, %f991;}

	// end inline asm
	// begin inline asm
	{ atom.add.noftz.bf16 %rs691,[%rd110],%rs690; }

	// end inline asm
	add.s64 	%rd111, %rd35, 76;
	ld.shared.u16 	%rs693, [%r155+76];
	// begin inline asm
	{ cvt.f32.bf16 %f992, %rs693;}

	// end inline asm
	mul.f32 	%f993, %f1230, %f992;
	// begin inline asm
	{  cvt.rn.bf16.f32 %rs694, %f993;}

	// end inline asm
	// begin inline asm
	{ atom.add.noftz.bf16 %rs695,[%rd111],%rs694; }

	// end inline asm
	add.s64 	%rd112, %rd36, 76;
	ld.shared.u16 	%rs697, [%r155+16460];
	// begin inline asm
	{ cvt.f32.bf16 %f994, %rs697;}

	// end inline asm
	mul.f32 	%f995, %f1163, %f994;
	// begin inline asm
	{  cvt.rn.bf16.f32 %rs698, %f995;}

	// end inline asm
	// begin inline asm
	{ atom.add.noftz.bf16 %rs699,[%rd112],%rs698; }

	// end inline asm
	add.s64 	%rd113, %rd35, 78;
	ld.shared.u16 	%rs701, [%r155+78];
	// begin inline asm
	{ cvt.f32.bf16 %f996, %rs701;}

	// end inline asm
	mul.f32 	%f997, %f1230, %f996;
	// begin inline asm
	{  cvt.rn.bf16.f32 %rs702, %f997;}

	// end inline asm
	// begin inline asm
	{ atom.add.noftz.bf16 %rs703,[%rd113],%rs702; }

	// end inline asm
	add.s64 	%rd114, %rd36, 78;
	ld.shared.u16 	%rs705, [%r155+16462];
	// begin inline asm
	{ cvt.f32.bf16 %f998, %rs705;}

	// end inline asm
	mul.f32 	%f999, %f1163, %f998;
	// begin inline asm
	{  cvt.rn.bf16.f32 %rs706, %f999;}

	// end inline asm
	// begin inline asm
	{ atom.add.noftz.bf16 %rs707,[%rd114],%rs706; }

	// end inline asm
	add.s64 	%rd115, %rd35, 80;
	ld.shared.u16 	%rs709, [%r155+80];
	// begin inline asm
	{ cvt.f32.bf16 %f1000, %rs709;}

	// end inline asm
	mul.f32 	%f1001, %f1230, %f1000;
	// begin inline asm
	{  cvt.rn.bf16.f32 %rs710, %f1001;}

	// end inline asm
	// begin inline asm
	{ atom.add.noftz.bf16 %rs711,[%rd115],%rs710; }

	// end inline asm
	add.s64 	%rd116, %rd36, 80;
	ld.shared.u16 	%rs713, [%r155+16464];
	// begin inline asm
	{ cvt.f32.bf16 %f1002, %rs713;}

	// end inline asm
	mul.f32 	%f1003, %f1163, %f1002;
	// begin inline asm
	{  cvt.rn.bf16.f32 %rs714, %f1003;}

	// end inline asm
	// begin inline asm
	{ atom.add.noftz.bf16 %rs715,[%rd116],%rs714; }

	// end inline asm
	add.s64 	%rd117, %rd35, 82;
	ld.shared.u16 	%rs717, [%r155+82];
	// begin inline asm
	{ cvt.f32.bf16 %f1004, %rs717;}

	// end inline asm
	mul.f32 	%f1005, %f1230, %f1004;
	// begin inline asm
	{  cvt.rn.bf16.f32 %rs718, %f1005;}

	// end inline asm
	// begin inline asm
	{ atom.add.noftz.bf16 %rs719,[%rd117],%rs718; }

	// end inline asm
	add.s64 	%rd118, %rd36, 82;
	ld.shared.u16 	%rs721, [%r155+16466];
	// begin inline asm
	{ cvt.f32.bf16 %f1006, %rs721;}

	// end inline asm
	mul.f32 	%f1007, %f1163, %f1006;
	// begin inline asm
	{  cvt.rn.bf16.f32 %rs722, %f1007;}

	// end inline asm
	// begin inline asm
	{ atom.add.noftz.bf16 %rs723,[%rd118],%rs722; }

	// end inline asm
	add.s64 	%rd119, %rd35, 84;
	ld.shared.u16 	%rs725, [%r155+84];
	// begin inline asm
	{ cvt.f32.bf16 %f1008, %rs725;}

	// end inline asm
	mul.f32 	%f1009, %f1230, %f1008;
	// begin inline asm
	{  cvt.rn.bf16.f32 %rs726, %f1009;}

	// end inline asm
	// begin inline asm
	{ atom.add.noftz.bf16 %rs727,[%rd119],%rs726; }

	// end inline asm
	add.s64 	%rd120, %rd36, 84;
	ld.shared.u16 	%rs729, [%r155+16468];
	// begin inline asm
	{ cvt.f32.bf16 %f1010, %rs729;}

	// end inline asm
	mul.f32 	%f1011, %f1163, %f1010;
	// begin inline asm
	{  cvt.rn.bf16.f32 %rs730, %f1011;}

	// end inline asm
	// begin inline asm
	{ atom.add.noftz.bf16 %rs731,[%rd120],%rs730; }

	// end inline asm
	add.s64 	%rd121, %rd35, 86;
	ld.shared.u16 	%rs733, [%r155+86];
	// begin inline asm
	{ cvt.f32.bf16 %f1012, %rs733;}

	// end inline asm
	mul.f32 	%f1013, %f1230, %f1012;
	// begin inline asm
	{  cvt.rn.bf16.f32 %rs734, %f1013;}

	// end inline asm
	// begin inline asm
	{ atom.add.noftz.bf16 %rs735,[%rd121],%rs734; }

	// end inline asm
	add.s64 	%rd122, %rd36, 86;
	ld.shared.u16 	%rs737, [%r155+16470];
	// begin inline asm
	{ cvt.f32.bf16 %f1014, %rs737;}

	// end inline asm
	mul.f32 	%f1015, %f1163, %f1014;
	// begin inline asm
	{  cvt.rn.bf16.f32 %rs738, %f1015;}

	// end inline asm
	// begin inline asm
	{ atom.add.noftz.bf16 %rs739,[%rd122],%rs738; }

	// end inline asm
	add.s64 	%rd123, %rd35, 88;
	ld.shared.u16 	%rs741, [%r155+88];
	// begin inline asm
	{ cvt.f32.bf16 %f1016, %rs741;}

	// end inline asm
	mul.f32 	%f1017, %f1230, %f1016;
	// begin inline asm
	{  cvt.rn.bf16.f32 %rs742, %f1017;}

	// end inline asm
	// begin inline asm
	{ atom.add.noftz.bf16 %rs743,[%rd123],%rs742; }

	// end inline asm
	add.s64 	%rd124, %rd36, 88;
	ld.shared.u16 	%rs745, [%r155+16472];
	// begin inline asm
	{ cvt.f32.bf16 %f1018, %rs745;}

	// end inline asm
	mul.f32 	%f1019, %f1163, %f1018;
	// begin inline asm
	{  cvt.rn.bf16.f32 %rs746, %f1019;}

	// end inline asm
	// begin inline asm
	{ atom.add.noftz.bf16 %rs747,[%rd124],%rs746; }

	// end inline asm
	add.s64 	%rd125, %rd35, 90;
	ld.shared.u16 	%rs749, [%r155+90];
	// begin inline asm
	{ cvt.f32.bf16 %f1020, %rs749;}

	// end inline asm
	mul.f32 	%f1021, %f1230, %f1020;
	// begin inline asm
	{  cvt.rn.bf16.f32 %rs750, %f1021;}

	// end inline asm
	// begin inline asm
	{ atom.add.noftz.bf16 %rs751,[%rd125],%rs750; }

	// end inline asm
	add.s64 	%rd126, %rd36, 90;
	ld.shared.u16 	%rs753, [%r155+16474];
	// begin inline asm
	{ cvt.f32.bf16 %f1022, %rs753;}

	// end inline asm
	mul.f32 	%f1023, %f1163, %f1022;
	// begin inline asm
	{  cvt.rn.bf16.f32 %rs754, %f1023;}

	// end inline asm
	// begin inline asm
	{ atom.add.noftz.bf16 %rs755,[%rd126],%rs754; }

	// end inline asm
	add.s64 	%rd127, %rd35, 92;
	ld.shared.u16 	%rs757, [%r155+92];
	// begin inline asm
	{ cvt.f32.bf16 %f1024, %rs757;}

	// end inline asm
	mul.f32 	%f1025, %f1230, %f1024;
	// begin inline asm
	{  cvt.rn.bf16.f32 %rs758, %f1025;}

	// end inline asm
	// begin inline asm
	{ atom.add.noftz.bf16 %rs759,[%rd127],%rs758; }

	// end inline asm
	add.s64 	%rd128, %rd36, 92;
	ld.shared.u16 	%rs761, [%r155+16476];
	// begin inline asm
	{ cvt.f32.bf16 %f1026, %rs761;}

	// end inline asm
	mul.f32 	%f1027, %f1163, %f1026;
	// begin inline asm
	{  cvt.rn.bf16.f32 %rs762, %f1027;}

	// end inline asm
	// begin inline asm
	{ atom.add.noftz.bf16 %rs763,[%rd128],%rs762; }

	// end inline asm
	add.s64 	%rd129, %rd35, 94;
	ld.shared.u16 	%rs765, [%r155+94];
	// begin inline asm
	{ cvt.f32.bf16 %f1028, %rs765;}

	// end inline asm
	mul.f32 	%f1029, %f1230, %f1028;
	// begin inline asm
	{  cvt.rn.bf16.f32 %rs766, %f1029;}

	// end inline asm
	// begin inline asm
	{ atom.add.noftz.bf16 %rs767,[%rd129],%rs766; }

	// end inline asm
	add.s64 	%rd130, %rd36, 94;
	ld.shared.u16 	%rs769, [%r155+16478];
	// begin inline asm
	{ cvt.f32.bf16 %f1030, %rs769;}

	// end inline asm
	mul.f32 	%f1031, %f1163, %f1030;
	// begin inline asm
	{  cvt.rn.bf16.f32 %rs770, %f1031;}

	// end inline asm
	// begin inline asm
	{ atom.add.noftz.bf16 %rs771,[%rd130],%rs770; }

	// end inline asm
	add.s64 	%rd131, %rd35, 96;
	ld.shared.u16 	%rs773, [%r155+96];
	// begin inline asm
	{ cvt.f32.bf16 %f1032, %rs773;}

	// end inline asm
	mul.f32 	%f1033, %f1230, %f1032;
	// begin inline asm
	{  cvt.rn.bf16.f32 %rs774, %f1033;}

	// end inline asm
	// begin inline asm
	{ atom.add.noftz.bf16 %rs775,[%rd131],%rs774; }

	// end inline asm
	add.s64 	%rd132, %rd36, 96;
	ld.shared.u16 	%rs777, [%r155+16480];
	// begin inline asm
	{ cvt.f32.bf16 %f1034, %rs777;}

	// end inline asm
	mul.f32 	%f1035, %f1163, %f1034;
	// begin inline asm
	{  cvt.rn.bf16.f32 %rs778, %f1035;}

	// end inline asm
	// begin inline asm
	{ atom.add.noftz.bf16 %rs779,[%rd132],%rs778; }

	// end inline asm
	add.s64 	%rd133, %rd35, 98;
	ld.shared.u16 	%rs781, [%r155+98];
	// begin inline asm
	{ cvt.f32.bf16 %f1036, %rs781;}

	// end inline asm
	mul.f32 	%f1037, %f1230, %f1036;
	// begin inline asm
	{  cvt.rn.bf16.f32 %rs782, %f1037;}

	// end inline asm
	// begin inline asm
	{ atom.add.noftz.bf16 %rs783,[%rd133],%rs782; }

	// end inline asm
	add.s64 	%rd134, %rd36, 98;
	ld.shared.u16 	%rs785, [%r155+16482];
	// begin inline asm
	{ cvt.f32.bf16 %f1038, %rs785;}

	// end inline asm
	mul.f32 	%f1039, %f1163, %f1038;
	// begin inline asm
	{  cvt.rn.bf16.f32 %rs786, %f1039;}

	// end inline asm
	// begin inline asm
	{ atom.add.noftz.bf16 %rs787,[%rd134],%rs786; }

	// end inline asm
	add.s64 	%rd135, %rd35, 100;
	ld.shared.u16 	%rs789, [%r155+100];
	// begin inline asm
	{ cvt.f32.bf16 %f1040, %rs789;}

	// end inline asm
	mul.f32 	%f1041, %f1230, %f1040;
	// begin inline asm
	{  cvt.rn.bf16.f32 %rs790, %f1041;}

	// end inline asm
	// begin inline asm
	{ atom.add.noftz.bf16 %rs791,[%rd135],%rs790; }

	// end inline asm
	add.s64 	%rd136, %rd36, 100;
	ld.shared.u16 	%rs793, [%r155+16484];
	// begin inline asm
	{ cvt.f32.bf16 %f1042, %rs793;}

	// end inline asm
	mul.f32 	%f1043, %f1163, %f1042;
	// begin inline asm
	{  cvt.rn.bf16.f32 %rs794, %f1043;}

	// end inline asm
	// begin inline asm
	{ atom.add.noftz.bf16 %rs795,[%rd136],%rs794; }

	// end inline asm
	add.s64 	%rd137, %rd35, 102;
	ld.shared.u16 	%rs797, [%r155+102];
	// begin inline asm
	{ cvt.f32.bf16 %f1044, %rs797;}

	// end inline asm
	mul.f32 	%f1045, %f1230, %f1044;
	// begin inline asm
	{  cvt.rn.bf16.f32 %rs798, %f1045;}

	// end inline asm
	// begin inline asm
	{ atom.add.noftz.bf16 %rs799,[%rd137],%rs798; }

	// end inline asm
	add.s64 	%rd138, %rd36, 102;
	ld.shared.u16 	%rs801, [%r155+16486];
	// begin inline asm
	{ cvt.f32.bf16 %f1046, %rs801;}

	// end inline asm
	mul.f32 	%f1047, %f1163, %f1046;
	// begin inline asm
	{  cvt.rn.bf16.f32 %rs802, %f1047;}

	// end inline asm
	// begin inline asm
	{ atom.add.noftz.bf16 %rs803,[%rd138],%rs802; }

	// end inline asm
	add.s64 	%rd139, %rd35, 104;
	ld.shared.u16 	%rs805, [%r155+104];
	// begin inline asm
	{ cvt.f32.bf16 %f1048, %rs805;}

	// end inline asm
	mul.f32 	%f1049, %f1230, %f1048;
	// begin inline asm
	{  cvt.rn.bf16.f32 %rs806, %f1049;}

	// end inline asm
	// begin inline asm
	{ atom.add.noftz.bf16 %rs807,[%rd139],%rs806; }

	// end inline asm
	add.s64 	%rd140, %rd36, 104;
	ld.shared.u16 	%rs809, [%r155+16488];
	// begin inline asm
	{ cvt.f32.bf16 %f1050, %rs809;}

	// end inline asm
	mul.f32 	%f1051, %f1163, %f1050;
	// begin inline asm
	{  cvt.rn.bf16.f32 %rs810, %f1051;}

	// end inline asm
	// begin inline asm
	{ atom.add.noftz.bf16 %rs811,[%rd140],%rs810; }

	// end inline asm
	add.s64 	%rd141, %rd35, 106;
	ld.shared.u16 	%rs813, [%r155+106];
	// begin inline asm
	{ cvt.f32.bf16 %f1052, %rs813;}

	// end inline asm
	mul.f32 	%f1053, %f1230, %f1052;
	// begin inline asm
	{  cvt.rn.bf16.f32 %rs814, %f1053;}

	// end inline asm
	// begin inline asm
	{ atom.add.noftz.bf16 %rs815,[%rd141],%rs814; }

	// end inline asm
	add.s64 	%rd142, %rd36, 106;
	ld.shared.u16 	%rs817, [%r155+16490];
	// begin inline asm
	{ cvt.f32.bf16 %f1054, %rs817;}

	// end inline asm
	mul.f32 	%f1055, %f1163, %f1054;
	// begin inline asm
	{  cvt.rn.bf16.f32 %rs818, %f1055;}

	// end inline asm
	// begin inline asm
	{ atom.add.noftz.bf16 %rs819,[%rd142],%rs818; }

	// end inline asm
	add.s64 	%rd143, %rd35, 108;
	ld.shared.u16 	%rs821, [%r155+108];
	// begin inline asm
	{ cvt.f32.bf16 %f1056, %rs821;}

	// end inline asm
	mul.f32 	%f1057, %f1230, %f1056;
	// begin inline asm
	{  cvt.rn.bf16.f32 %rs822, %f1057;}

	// end inline asm
	// begin inline asm
	{ atom.add.noftz.bf16 %rs823,[%rd143],%rs822; }

	// end inline asm
	add.s64 	%rd144, %rd36, 108;
	ld.shared.u16 	%rs825, [%r155+16492];
	// begin inline asm
	{ cvt.f32.bf16 %f1058, %rs825;}

	// end inline asm
	mul.f32 	%f1059, %f1163, %f1058;
	// begin inline asm
	{  cvt.rn.bf16.f32 %rs826, %f1059;}

	// end inline asm
	// begin inline asm
	{ atom.add.noftz.bf16 %rs827,[%rd144],%rs826; }

	// end inline asm
	add.s64 	%rd145, %rd35, 110;
	ld.shared.u16 	%rs829, [%r155+110];
	// begin inline asm
	{ cvt.f32.bf16 %f1060, %rs829;}

	// end inline asm
	mul.f32 	%f1061, %f1230, %f1060;
	// begin inline asm
	{  cvt.rn.bf16.f32 %rs830, %f1061;}

	// end inline asm
	// begin inline asm
	{ atom.add.noftz.bf16 %rs831,[%rd145],%rs830; }

	// end inline asm
	add.s64 	%rd146, %rd36, 110;
	ld.shared.u16 	%rs833, [%r155+16494];
	// begin inline asm
	{ cvt.f32.bf16 %f1062, %rs833;}

	// end inline asm
	mul.f32 	%f1063, %f1163, %f1062;
	// begin inline asm
	{  cvt.rn.bf16.f32 %rs834, %f1063;}

	// end inline asm
	// begin inline asm
	{ atom.add.noftz.bf16 %rs835,[%rd146],%rs834; }

	// end inline asm
	add.s64 	%rd147, %rd35, 112;
	ld.shared.u16 	%rs837, [%r155+112];
	// begin inline asm
	{ cvt.f32.bf16 %f1064, %rs837;}

	// end inline asm
	mul.f32 	%f1065, %f1230, %f1064;
	// begin inline asm
	{  cvt.rn.bf16.f32 %rs838, %f1065;}

	// end inline asm
	// begin inline asm
	{ atom.add.noftz.bf16 %rs839,[%rd147],%rs838; }

	// end inline asm
	add.s64 	%rd148, %rd36, 112;
	ld.shared.u16 	%rs841, [%r155+16496];
	// begin inline asm
	{ cvt.f32.bf16 %f1066, %rs841;}

	// end inline asm
	mul.f32 	%f1067, %f1163, %f1066;
	// begin inline asm
	{  cvt.rn.bf16.f32 %rs842, %f1067;}

	// end inline asm
	// begin inline asm
	{ atom.add.noftz.bf16 %rs843,[%rd148],%rs842; }

	// end inline asm
	add.s64 	%rd149, %rd35, 114;
	ld.shared.u16 	%rs845, [%r155+114];
	// begin inline asm
	{ cvt.f32.bf16 %f1068, %rs845;}

	// end inline asm
	mul.f32 	%f1069, %f1230, %f1068;
	// begin inline asm
	{  cvt.rn.bf16.f32 %rs846, %f1069;}

	// end inline asm
	// begin inline asm
	{ atom.add.noftz.bf16 %rs847,[%rd149],%rs846; }

	// end inline asm
	add.s64 	%rd150, %rd36, 114;
	ld.shared.u16 	%rs849, [%r155+16498];
	// begin inline asm
	{ cvt.f32.bf16 %f1070, %rs849;}

	// end inline asm
	mul.f32 	%f1071, %f1163, %f1070;
	// begin inline asm
	{  cvt.rn.bf16.f32 %rs850, %f1071;}

	// end inline asm
	// begin inline asm
	{ atom.add.noftz.bf16 %rs851,[%rd150],%rs850; }

	// end inline asm
	add.s64 	%rd151, %rd35, 116;
	ld.shared.u16 	%rs853, [%r155+116];
	// begin inline asm
	{ cvt.f32.bf16 %f1072, %rs853;}

	// end inline asm
	mul.f32 	%f1073, %f1230, %f1072;
	// begin inline asm
	{  cvt.rn.bf16.f32 %rs854, %f1073;}

	// end inline asm
	// begin inline asm
	{ atom.add.noftz.bf16 %rs855,[%rd151],%rs854; }

	// end inline asm
	add.s64 	%rd152, %rd36, 116;
	ld.shared.u16 	%rs857, [%r155+16500];
	// begin inline asm
	{ cvt.f32.bf16 %f1074, %rs857;}

	// end inline asm
	mul.f32 	%f1075, %f1163, %f1074;
	// begin inline asm
	{  cvt.rn.bf16.f32 %rs858, %f1075;}

	// end inline asm
	// begin inline asm
	{ atom.add.noftz.bf16 %rs859,[%rd152],%rs858; }

	// end inline asm
	add.s64 	%rd153, %rd35, 118;
	ld.shared.u16 	%rs861, [%r155+118];
	// begin inline asm
	{ cvt.f32.bf16 %f1076, %rs861;}

	// end inline asm
	mul.f32 	%f1077, %f1230, %f1076;
	// begin inline asm
	{  cvt.rn.bf16.f32 %rs862, %f1077;}

	// end inline asm
	// begin inline asm
	{ atom.add.noftz.bf16 %rs863,[%rd153],%rs862; }

	// end inline asm
	add.s64 	%rd154, %rd36, 118;
	ld.shared.u16 	%rs865, [%r155+16502];
	// begin inline asm
	{ cvt.f32.bf16 %f1078, %rs865;}

	// end inline asm
	mul.f32 	%f1079, %f1163, %f1078;
	// begin inline asm
	{  cvt.rn.bf16.f32 %rs866, %f1079;}

	// end inline asm
	// begin inline asm
	{ atom.add.noftz.bf16 %rs867,[%rd154],%rs866; }

	// end inline asm
	add.s64 	%rd155, %rd35, 120;
	ld.shared.u16 	%rs869, [%r155+120];
	// begin inline asm
	{ cvt.f32.bf16 %f1080, %rs869;}

	// end inline asm
	mul.f32 	%f1081, %f1230, %f1080;
	// begin inline asm
	{  cvt.rn.bf16.f32 %rs870, %f1081;}

	// end inline asm
	// begin inline asm
	{ atom.add.noftz.bf16 %rs871,[%rd155],%rs870; }

	// end inline asm
	add.s64 	%rd156, %rd36, 120;
	ld.shared.u16 	%rs873, [%r155+16504];
	// begin inline asm
	{ cvt.f32.bf16 %f1082, %rs873;}

	// end inline asm
	mul.f32 	%f1083, %f1163, %f1082;
	// begin inline asm
	{  cvt.rn.bf16.f32 %rs874, %f1083;}

	// end inline asm
	// begin inline asm
	{ atom.add.noftz.bf16 %rs875,[%rd156],%rs874; }

	// end inline asm
	add.s64 	%rd157, %rd35, 122;
	ld.shared.u16 	%rs877, [%r155+122];
	// begin inline asm
	{ cvt.f32.bf16 %f1084, %rs877;}

	// end inline asm
	mul.f32 	%f1085, %f1230, %f1084;
	// begin inline asm
	{  cvt.rn.bf16.f32 %rs878, %f1085;}

	// end inline asm
	// begin inline asm
	{ atom.add.noftz.bf16 %rs879,[%rd157],%rs878; }

	// end inline asm
	add.s64 	%rd158, %rd36, 122;
	ld.shared.u16 	%rs881, [%r155+16506];
	// begin inline asm
	{ cvt.f32.bf16 %f1086, %rs881;}

	// end inline asm
	mul.f32 	%f1087, %f1163, %f1086;
	// begin inline asm
	{  cvt.rn.bf16.f32 %rs882, %f1087;}

	// end inline asm
	// begin inline asm
	{ atom.add.noftz.bf16 %rs883,[%rd158],%rs882; }

	// end inline asm
	add.s64 	%rd159, %rd35, 124;
	ld.shared.u16 	%rs885, [%r155+124];
	// begin inline asm
	{ cvt.f32.bf16 %f1088, %rs885;}

	// end inline asm
	mul.f32 	%f1089, %f1230, %f1088;
	// begin inline asm
	{  cvt.rn.bf16.f32 %rs886, %f1089;}

	// end inline asm
	// begin inline asm
	{ atom.add.noftz.bf16 %rs887,[%rd159],%rs886; }

	// end inline asm
	add.s64 	%rd160, %rd36, 124;
	ld.shared.u16 	%rs889, [%r155+16508];
	// begin inline asm
	{ cvt.f32.bf16 %f1090, %rs889;}

	// end inline asm
	mul.f32 	%f1091, %f1163, %f1090;
	// begin inline asm
	{  cvt.rn.bf16.f32 %rs890, %f1091;}

	// end inline asm
	// begin inline asm
	{ atom.add.noftz.bf16 %rs891,[%rd160],%rs890; }

	// end inline asm
	add.s64 	%rd161, %rd35, 126;
	ld.shared.u16 	%rs893, [%r155+126];
	// begin inline asm
	{ cvt.f32.bf16 %f1092, %rs893;}

	// end inline asm
	mul.f32 	%f1093, %f1230, %f1092;
	// begin inline asm
	{  cvt.rn.bf16.f32 %rs894, %f1093;}

	// end inline asm
	// begin inline asm
	{ atom.add.noftz.bf16 %rs895,[%rd161],%rs894; }

	// end inline asm
	add.s64 	%rd162, %rd36, 126;
	ld.shared.u16 	%rs897, [%r155+16510];
	// begin inline asm
	{ cvt.f32.bf16 %f1094, %rs897;}

	// end inline asm
	mul.f32 	%f1095, %f1163, %f1094;
	// begin inline asm
	{  cvt.rn.bf16.f32 %rs898, %f1095;}

	// end inline asm
	// begin inline asm
	{ atom.add.noftz.bf16 %rs899,[%rd162],%rs898; }

	// end inline asm
$L__BB10_16:
	add.s32 	%r310, %r310, 1;
	add.s32 	%r309, %r309, 1;
	add.s32 	%r308, %r308, 128;
	setp.lt.s32 	%p14, %r310, %r14;
	@%p14 bra 	$L__BB10_14;
$L__BB10_17:
	ld.param.u32 	%r301, [paged_flash_attention_bwd_64_bf16_small_param_13];
	bar.sync 	0;
	add.s32 	%r306, %r306, 1;
	add.s32 	%r293, %r301, 31;
	shr.u32 	%r294, %r293, 5;
	setp.ne.s32 	%p15, %r306, %r294;
	@%p15 bra 	$L__BB10_9;
$L__BB10_18:
	mov.u32 	%r26, %tid.x;
	setp.ge.s32 	%p16, %r26, %r6;
	@%p16 bra 	$L__BB10_20;
	ld.param.u64 	%rd176, [paged_flash_attention_bwd_64_bf16_small_param_7];
	mov.u32 	%r295, %ctaid.y;
	shl.b32 	%r296, %r295, 6;
	add.s32 	%r297, %r296, %r26;
	shl.b32 	%r298, %r297, 6;
	// begin inline asm
	{  cvt.rn.bf16.f32 %rs901, %f1489;}

	// end inline asm
	cvt.u64.u32 	%rd167, %r298;
	add.s64 	%rd168, %rd167, %rd1;
	cvta.to.global.u64 	%rd169, %rd176;
	shl.b64 	%rd170, %rd168, 1;
	add.s64 	%rd171, %rd169, %rd170;
	st.global.u16 	[%rd171], %rs901;
	// begin inline asm
	{  cvt.rn.bf16.f32 %rs902, %f1488;}

	// end inline asm
	st.global.u16 	[%rd171+2], %rs902;
	// begin inline asm
	{  cvt.rn.bf16.f32 %rs903, %f1487;}

	// end inline asm
	st.global.u16 	[%rd171+4], %rs903;
	// begin inline asm
	{  cvt.rn.bf16.f32 %rs904, %f1486;}

	// end inline asm
	st.global.u16 	[%rd171+6], %rs904;
	// begin inline asm
	{  cvt.rn.bf16.f32 %rs905, %f1485;}

	// end inline asm
	st.global.u16 	[%rd171+8], %rs905;
	// begin inline asm
	{  cvt.rn.bf16.f32 %rs906, %f1484;}

	// end inline asm
	st.global.u16 	[%rd171+10], %rs906;
	// begin inline asm
	{  cvt.rn.bf16.f32 %rs907, %f1483;}

	// end inline asm
	st.global.u16 	[%rd171+12], %rs907;
	// begin inline asm
	{  cvt.rn.bf16.f32 %rs908, %f1482;}

	// end inline asm
	st.global.u16 	[%rd171+14], %rs908;
	// begin inline asm
	{  cvt.rn.bf16.f32 %rs909, %f1481;}

	// end inline asm
	st.global.u16 	[%rd171+16], %rs909;
	// begin inline asm
	{  cvt.rn.bf16.f32 %rs910, %f1480;}

	// end inline asm
	st.global.u16 	[%rd171+18], %rs910;
	// begin inline asm
	{  cvt.rn.bf16.f32 %rs911, %f1479;}

	// end inline asm
	st.global.u16 	[%rd171+20], %rs911;
	// begin inline asm
	{  cvt.rn.bf16.f32 %rs912, %f1478;}

	// end inline asm
	st.global.u16 	[%rd171+22], %rs912;
	// begin inline asm
	{  cvt.rn.bf16.f32 %rs913, %f1477;}

	// end inline asm
	st.global.u16 	[%rd171+24], %rs913;
	// begin inline asm
	{  cvt.rn.bf16.f32 %rs914, %f1476;}

	// end inline asm
	st.global.u16 	[%rd171+26], %rs914;
	// begin inline asm
	{  cvt.rn.bf16.f32 %rs915, %f1475;}

	// end inline asm
	st.global.u16 	[%rd171+28], %rs915;
	// begin inline asm
	{  cvt.rn.bf16.f32 %rs916, %f1474;}

	// end inline asm
	st.global.u16 	[%rd171+30], %rs916;
	// begin inline asm
	{  cvt.rn.bf16.f32 %rs917, %f1473;}

	// end inline asm
	st.global.u16 	[%rd171+32], %rs917;
	// begin inline asm
	{  cvt.rn.bf16.f32 %rs918, %f1472;}

	// end inline asm
	st.global.u16 	[%rd171+34], %rs918;
	// begin inline asm
	{  cvt.rn.bf16.f32 %rs919, %f1471;}

	// end inline asm
	st.global.u16 	[%rd171+36], %rs919;
	// begin inline asm
	{  cvt.rn.bf16.f32 %rs920, %f1470;}

	// end inline asm
	st.global.u16 	[%rd171+38], %rs920;
	// begin inline asm
	{  cvt.rn.bf16.f32 %rs921, %f1469;}

	// end inline asm
	st.global.u16 	[%rd171+40], %rs921;
	// begin inline asm
	{  cvt.rn.bf16.f32 %rs922, %f1468;}

	// end inline asm
	st.global.u16 	[%rd171+42], %rs922;
	// begin inline asm
	{  cvt.rn.bf16.f32 %rs923, %f1467;}

	// end inline asm
	st.global.u16 	[%rd171+44], %rs923;
	// begin inline asm
	{  cvt.rn.bf16.f32 %rs924, %f1466;}

	// end inline asm
	st.global.u16 	[%rd171+46], %rs924;
	// begin inline asm
	{  cvt.rn.bf16.f32 %rs925, %f1465;}

	// end inline asm
	st.global.u16 	[%rd171+48], %rs925;
	// begin inline asm
	{  cvt.rn.bf16.f32 %rs926, %f1464;}

	// end inline asm
	st.global.u16 	[%rd171+50], %rs926;
	// begin inline asm
	{  cvt.rn.bf16.f32 %rs927, %f1463;}

	// end inline asm
	st.global.u16 	[%rd171+52], %rs927;
	// begin inline asm
	{  cvt.rn.bf16.f32 %rs928, %f1462;}

	// end inline asm
	st.global.u16 	[%rd171+54], %rs928;
	// begin inline asm
	{  cvt.rn.bf16.f32 %rs929, %f1461;}

	// end inline asm
	st.global.u16 	[%rd171+56], %rs929;
	// begin inline asm
	{  cvt.rn.bf16.f32 %rs930, %f1460;}

	// end inline asm
	st.global.u16 	[%rd171+58], %rs930;
	// begin inline asm
	{  cvt.rn.bf16.f32 %rs931, %f1459;}

	// end inline asm
	st.global.u16 	[%rd171+60], %rs931;
	// begin inline asm
	{  cvt.rn.bf16.f32 %rs932, %f1458;}

	// end inline asm
	st.global.u16 	[%rd171+62], %rs932;
	// begin inline asm
	{  cvt.rn.bf16.f32 %rs933, %f1457;}

	// end inline asm
	st.global.u16 	[%rd171+64], %rs933;
	// begin inline asm
	{  cvt.rn.bf16.f32 %rs934, %f1456;}

	// end inline asm
	st.global.u16 	[%rd171+66], %rs934;
	// begin inline asm
	{  cvt.rn.bf16.f32 %rs935, %f1455;}

	// end inline asm
	st.global.u16 	[%rd171+68], %rs935;
	// begin inline asm
	{  cvt.rn.bf16.f32 %rs936, %f1454;}

	// end inline asm
	st.global.u16 	[%rd171+70], %rs936;
	// begin inline asm
	{  cvt.rn.bf16.f32 %rs937, %f1453;}

	// end inline asm
	st.global.u16 	[%rd171+72], %rs937;
	// begin inline asm
	{  cvt.rn.bf16.f32 %rs938, %f1452;}

	// end inline asm
	st.global.u16 	[%rd171+74], %rs938;
	// begin inline asm
	{  cvt.rn.bf16.f32 %rs939, %f1451;}

	// end inline asm
	st.global.u16 	[%rd171+76], %rs939;
	// begin inline asm
	{  cvt.rn.bf16.f32 %rs940, %f1450;}

	// end inline asm
	st.global.u16 	[%rd171+78], %rs940;
	// begin inline asm
	{  cvt.rn.bf16.f32 %rs941, %f1449;}

	// end inline asm
	st.global.u16 	[%rd171+80], %rs941;
	// begin inline asm
	{  cvt.rn.bf16.f32 %rs942, %f1448;}

	// end inline asm
	st.global.u16 	[%rd171+82], %rs942;
	// begin inline asm
	{  cvt.rn.bf16.f32 %rs943, %f1447;}

	// end inline asm
	st.global.u16 	[%rd171+84], %rs943;
	// begin inline asm
	{  cvt.rn.bf16.f32 %rs944, %f1446;}

	// end inline asm
	st.global.u16 	[%rd171+86], %rs944;
	// begin inline asm
	{  cvt.rn.bf16.f32 %rs945, %f1445;}

	// end inline asm
	st.global.u16 	[%rd171+88], %rs945;
	// begin inline asm
	{  cvt.rn.bf16.f32 %rs946, %f1444;}

	// end inline asm
	st.global.u16 	[%rd171+90], %rs946;
	// begin inline asm
	{  cvt.rn.bf16.f32 %rs947, %f1443;}

	// end inline asm
	st.global.u16 	[%rd171+92], %rs947;
	// begin inline asm
	{  cvt.rn.bf16.f32 %rs948, %f1442;}

	// end inline asm
	st.global.u16 	[%rd171+94], %rs948;
	// begin inline asm
	{  cvt.rn.bf16.f32 %rs949, %f1441;}

	// end inline asm
	st.global.u16 	[%rd171+96], %rs949;
	// begin inline asm
	{  cvt.rn.bf16.f32 %rs950, %f1440;}

	// end inline asm
	st.global.u16 	[%rd171+98], %rs950;
	// begin inline asm
	{  cvt.rn.bf16.f32 %rs951, %f1439;}

	// end inline asm
	st.global.u16 	[%rd171+100], %rs951;
	// begin inline asm
	{  cvt.rn.bf16.f32 %rs952, %f1438;}

	// end inline asm
	st.global.u16 	[%rd171+102], %rs952;
	// begin inline asm
	{  cvt.rn.bf16.f32 %rs953, %f1437;}

	// end inline asm
	st.global.u16 	[%rd171+104], %rs953;
	// begin inline asm
	{  cvt.rn.bf16.f32 %rs954, %f1436;}

	// end inline asm
	st.global.u16 	[%rd171+106], %rs954;
	// begin inline asm
	{  cvt.rn.bf16.f32 %rs955, %f1435;}

	// end inline asm
	st.global.u16 	[%rd171+108], %rs955;
	// begin inline asm
	{  cvt.rn.bf16.f32 %rs956, %f1434;}

	// end inline asm
	st.global.u16 	[%rd171+110], %rs956;
	// begin inline asm
	{  cvt.rn.bf16.f32 %rs957, %f1433;}

	// end inline asm
	st.global.u16 	[%rd171+112], %rs957;
	// begin inline asm
	{  cvt.rn.bf16.f32 %rs958, %f1432;}

	// end inline asm
	st.global.u16 	[%rd171+114], %rs958;
	// begin inline asm
	{  cvt.rn.bf16.f32 %rs959, %f1431;}

	// end inline asm
	st.global.u16 	[%rd171+116], %rs959;
	// begin inline asm
	{  cvt.rn.bf16.f32 %rs960, %f1430;}

	// end inline asm
	st.global.u16 	[%rd171+118], %rs960;
	// begin inline asm
	{  cvt.rn.bf16.f32 %rs961, %f1429;}

	// end inline asm
	st.global.u16 	[%rd171+120], %rs961;
	// begin inline asm
	{  cvt.rn.bf16.f32 %rs962, %f1428;}

	// end inline asm
	st.global.u16 	[%rd171+122], %rs962;
	// begin inline asm
	{  cvt.rn.bf16.f32 %rs963, %f1427;}

	// end inline asm
	st.global.u16 	[%rd171+124], %rs963;
	// begin inline asm
	{  cvt.rn.bf16.f32 %rs964, %f1426;}

	// end inline asm
	st.global.u16 	[%rd171+126], %rs964;
$L__BB10_20:
	ret;

}
	// .globl	paged_flash_attention_bwd_128_bf16_small
.visible .entry paged_flash_attention_bwd_128_bf16_small(
	.param .u64 .ptr .align 1 paged_flash_attention_bwd_128_bf16_small_param_0,
	.param .u64 .ptr .align 1 paged_flash_attention_bwd_128_bf16_small_param_1,
	.param .u64 .ptr .align 1 paged_flash_attention_bwd_128_bf16_small_param_2,
	.param .u64 .ptr .align 1 paged_flash_attention_bwd_128_bf16_small_param_3,
	.param .u64 .ptr .align 1 paged_flash_attention_bwd_128_bf16_small_param_4,
	.param .u64 .ptr .align 1 paged_flash_attention_bwd_128_bf16_small_param_5,
	.param .u64 .ptr .align 1 paged_flash_attention_bwd_128_bf16_small_param_6,
	.param .u64 .ptr .align 1 paged_flash_attention_bwd_128_bf16_small_param_7,
	.param .u64 .ptr .align 1 paged_flash_attention_bwd_128_bf16_small_param_8,
	.param .u64 .ptr .align 1 paged_flash_attention_bwd_128_bf16_small_param_9,
	.param .u32 paged_flash_attention_bwd_128_bf16_small_param_10,
	.param .u32 paged_flash_attention_bwd_128_bf16_small_param_11,
	.param .u32 paged_flash_attention_bwd_128_bf16_small_param_12,
	.param .u32 paged_flash_attention_bwd_128_bf16_small_param_13,
	.param .u32 paged_flash_attention_bwd_128_bf16_small_param_14,
	.param .u32 paged_flash_attention_bwd_128_bf16_small_param_15,
	.param .f32 paged_flash_attention_bwd_128_bf16_small_param_16,
	.param .u32 paged_flash_attention_bwd_128_bf16_small_param_17
)
{
	.reg .pred 	%p<17>;
	.reg .b16 	%rs<1925>;
	.reg .b32 	%r<503>;
	.reg .b32 	%f<3218>;
	.reg .b64 	%rd<307>;

	ld.param.u64 	%rd5, [paged_flash_attention_bwd_128_bf16_small_param_0];
	ld.param.u64 	%rd8, [paged_flash_attention_bwd_128_bf16_small_param_3];
	ld.param.u64 	%rd9, [paged_flash_attention_bwd_128_bf16_small_param_4];
	ld.param.u64 	%rd10, [paged_flash_attention_bwd_128_bf16_small_param_5];
	ld.param.u32 	%r31, [paged_flash_attention_bwd_128_bf16_small_param_11];
	ld.param.u32 	%r32, [paged_flash_attention_bwd_128_bf16_small_param_12];
	ld.param.u32 	%r28, [paged_flash_attention_bwd_128_bf16_small_param_14];
	mov.u32 	%r1, %tid.x;
	mov.u32 	%r33, %ctaid.x;
	mov.u32 	%r2, %ctaid.y;
	div.s32 	%r3, %r33, %r31;
	mul.lo.s32 	%r34, %r3, %r31;
	sub.s32 	%r35, %r33, %r34;
	mul.lo.s32 	%r36, %r32, %r31;
	mul.lo.s32 	%r37, %r36, %r3;
	shl.b32 	%r38, %r37, 7;
	mul.lo.s32 	%r39, %r35, %r32;
	shl.b32 	%r40, %r39, 7;
	add.s32 	%r41, %r38, %r40;
	add.s32 	%r4, %r37, %r39;
	cvt.s64.s32 	%rd1, %r41;
	shl.b32 	%r5, %r2, 5;
	add.s32 	%r42, %r5, 32;
	min.s32 	%r43, %r42, %r32;
	sub.s32 	%r6, %r43, %r5;
	shl.b32 	%r7, %r6, 7;
	setp.ge.s32 	%p1, %r1, %r7;
	@%p1 bra 	$L__BB11_3;
	mov.u32 	%r8, %ntid.x;
	cvta.to.global.u64 	%rd2, %rd5;
	cvta.to.global.u64 	%rd3, %rd8;
	cvta.to.global.u64 	%rd4, %rd9;
	mov.u32 	%r497, %r1;
$L__BB11_2:
	and.b32  	%r44, %r497, 127;
	shl.b32 	%r45, %r497, 1;
	mov.u32 	%r46, smem_bf16;
	add.s32 	%r47, %r46, %r45;
	shl.b32 	%r48, %r2, 12;
	add.s32 	%r49, %r497, %r48;
	and.b32  	%r50, %r49, -128;
	or.b32  	%r51, %r50, %r44;
	cvt.s64.s32 	%rd15, %r51;
	add.s64 	%rd16, %rd15, %rd1;
	shl.b64 	%rd17, %rd16, 1;
	add.s64 	%rd18, %rd2, %rd17;
	ld.global.u16 	%rs1, [%rd18];
	st.shared.u16 	[%r47], %rs1;
	add.s64 	%rd19, %rd3, %rd17;
	ld.global.u16 	%rs2, [%rd19];
	st.shared.u16 	[%r47+32768], %rs2;
	add.s64 	%rd20, %rd4, %rd17;
	ld.global.u16 	%rs3, [%rd20];
	st.shared.u16 	[%r47+24576], %rs3;
	add.s32 	%r497, %r497, %r8;
	setp.lt.s32 	%p2, %r497, %r7;
	@%p2 bra 	$L__BB11_2;
$L__BB11_3:
	bar.sync 	0;
	setp.ge.s32 	%p3, %r1, %r6;
	mov.f32 	%f2576, 0f00000000;
	@%p3 bra 	$L__BB11_5;
	add.s32 	%r52, %r5, %r1;
	cvt.u64.u32 	%rd21, %r52;
	cvt.s64.s32 	%rd22, %r4;
	add.s64 	%rd23, %rd22, %rd21;
	cvta.to.global.u64 	%rd24, %rd10;
	shl.b64 	%rd25, %rd23, 2;
	add.s64 	%rd26, %rd24, %rd25;
	ld.global.f32 	%f2576, [%rd26];
$L__BB11_5:
	setp.ge.s32 	%p4, %r1, %r6;
	mov.f32 	%f2577, 0f00000000;
	@%p4 bra 	$L__BB11_7;
	shl.b32 	%r53, %r1, 8;
	mov.u32 	%r54, smem_bf16;
	add.s32 	%r55, %r53, %r54;
	ld.shared.v4.b32 	{%r56, %r57, %r58, %r59}, [%r55+24576];
	mov.b32 	{%rs16, %rs18}, %r59;
	mov.b32 	{%rs12, %rs14}, %r58;
	mov.b32 	{%rs8, %rs10}, %r57;
	mov.b32 	{%rs4, %rs6}, %r56;
	// begin inline asm
	{ cvt.f32.bf16 %f776, %rs4;}

	// end inline asm
	ld.shared.v4.b32 	{%r60, %r61, %r62, %r63}, [%r55+32768];
	mov.b32 	{%rs17, %rs19}, %r63;
	mov.b32 	{%rs13, %rs15}, %r62;
	mov.b32 	{%rs9, %rs11}, %r61;
	mov.b32 	{%rs5, %rs7}, %r60;
	// begin inline asm
	{ cvt.f32.bf16 %f777, %rs5;}

	// end inline asm
	fma.rn.f32 	%f1032, %f776, %f777, 0f00000000;
	// begin inline asm
	{ cvt.f32.bf16 %f778, %rs6;}

	// end inline asm
	// begin inline asm
	{ cvt.f32.bf16 %f779, %rs7;}

	// end inline asm
	fma.rn.f32 	%f1033, %f778, %f779, %f1032;
	// begin inline asm
	{ cvt.f32.bf16 %f780, %rs8;}

	// end inline asm
	// begin inline asm
	{ cvt.f32.bf16 %f781, %rs9;}

	// end inline asm
	fma.rn.f32 	%f1034, %f780, %f781, %f1033;
	// begin inline asm
	{ cvt.f32.bf16 %f782, %rs10;}

	// end inline asm
	// begin inline asm
	{ cvt.f32.bf16 %f783, %rs11;}

	// end inline asm
	fma.rn.f32 	%f1035, %f782, %f783, %f1034;
	// begin inline asm
	{ cvt.f32.bf16 %f784, %rs12;}

	// end inline asm
	// begin inline asm
	{ cvt.f32.bf16 %f785, %rs13;}

	// end inline asm
	fma.rn.f32 	%f1036, %f784, %f785, %f1035;
	// begin inline asm
	{ cvt.f32.bf16 %f786, %rs14;}

	// end inline asm
	// begin inline asm
	{ cvt.f32.bf16 %f787, %rs15;}

	// end inline asm
	fma.rn.f32 	%f1037, %f786, %f787, %f1036;
	// begin inline asm
	{ cvt.f32.bf16 %f788, %rs16;}

	// end inline asm
	// begin inline asm
	{ cvt.f32.bf16 %f789, %rs17;}

	// end inline asm
	fma.rn.f32 	%f1038, %f788, %f789, %f1037;
	// begin inline asm
	{ cvt.f32.bf16 %f790, %rs18;}

	// end inline asm
	// begin inline asm
	{ cvt.f32.bf16 %f791, %rs19;}

	// end inline asm
	fma.rn.f32 	%f1039, %f790, %f791, %f1038;
	ld.shared.v4.b32 	{%r64, %r65, %r66, %r67}, [%r55+24592];
	mov.b32 	{%rs32, %rs34}, %r67;
	mov.b32 	{%rs28, %rs30}, %r66;
	mov.b32 	{%rs24, %rs26}, %r65;
	mov.b32 	{%rs20, %rs22}, %r64;
	// begin inline asm
	{ cvt.f32.bf16 %f792, %rs20;}

	// end inline asm
	ld.shared.v4.b32 	{%r68, %r69, %r70, %r71}, [%r55+32784];
	mov.b32 	{%rs33, %rs35}, %r71;
	mov.b32 	{%rs29, %rs31}, %r70;
	mov.b32 	{%rs25, %rs27}, %r69;
	mov.b32 	{%rs21, %rs23}, %r68;
	// begin inline asm
	{ cvt.f32.bf16 %f793, %rs21;}

	// end inline asm
	fma.rn.f32 	%f1040, %f792, %f793, %f1039;
	// begin inline asm
	{ cvt.f32.bf16 %f794, %rs22;}

	// end inline asm
	// begin inline asm
	{ cvt.f32.bf16 %f795, %rs23;}

	// end inline asm
	fma.rn.f32 	%f1041, %f794, %f795, %f1040;
	// begin inline asm
	{ cvt.f32.bf16 %f796, %rs24;}

	// end inline asm
	// begin inline asm
	{ cvt.f32.bf16 %f797, %rs25;}

	// end inline asm
	fma.rn.f32 	%f1042, %f796, %f797, %f1041;
	// begin inline asm
	{ cvt.f32.bf16 %f798, %rs26;}

	// end inline asm
	// begin inline asm
	{ cvt.f32.bf16 %f799, %rs27;}

	// end inline asm
	fma.rn.f32 	%f1043, %f798, %f799, %f1042;
	// begin inline asm
	{ cvt.f32.bf16 %f800, %rs28;}

	// end inline asm
	// begin inline asm
	{ cvt.f32.bf16 %f801, %rs29;}

	// end inline asm
	fma.rn.f32 	%f1044, %f800, %f801, %f1043;
	// begin inline asm
	{ cvt.f32.bf16 %f802, %rs30;}

	// end inline asm
	// begin inline asm
	{ cvt.f32.bf16 %f803, %rs31;}

	// end inline asm
	fma.rn.f32 	%f1045, %f802, %f803, %f1044;
	// begin inline asm
	{ cvt.f32.bf16 %f804, %rs32;}

	// end inline asm
	// begin inline asm
	{ cvt.f32.bf16 %f805, %rs33;}

	// end inline asm
	fma.rn.f32 	%f1046, %f804, %f805, %f1045;
	// begin inline asm
	{ cvt.f32.bf16 %f806, %rs34;}

	// end inline asm
	// begin inline asm
	{ cvt.f32.bf16 %f807, %rs35;}

	// end inline asm
	fma.rn.f32 	%f1047, %f806, %f807, %f1046;
	ld.shared.v4.b32 	{%r72, %r73, %r74, %r75}, [%r55+24608];
	mov.b32 	{%rs48, %rs50}, %r75;
	mov.b32 	{%rs44, %rs46}, %r74;
	mov.b32 	{%rs40, %rs42}, %r73;
	mov.b32 	{%rs36, %rs38}, %r72;
	// begin inline asm
	{ cvt.f32.bf16 %f808, %rs36;}

	// end inline asm
	ld.shared.v4.b32 	{%r76, %r77, %r78, %r79}, [%r55+32800];
	mov.b32 	{%rs49, %rs51}, %r79;
	mov.b32 	{%rs45, %rs47}, %r78;
	mov.b32 	{%rs41, %rs43}, %r77;
	mov.b32 	{%rs37, %rs39}, %r76;
	// begin inline asm
	{ cvt.f32.bf16 %f809, %rs37;}

	// end inline asm
	fma.rn.f32 	%f1048, %f808, %f809, %f1047;
	// begin inline asm
	{ cvt.f32.bf16 %f810, %rs38;}

	// end inline asm
	// begin inline asm
	{ cvt.f32.bf16 %f811, %rs39;}

	// end inline asm
	fma.rn.f32 	%f1049, %f810, %f811, %f1048;
	// begin inline asm
	{ cvt.f32.bf16 %f812, %rs40;}

	// end inline asm
	// begin inline asm
	{ cvt.f32.bf16 %f813, %rs41;}

	// end inline asm
	fma.rn.f32 	%f1050, %f812, %f813, %f1049;
	// begin inline asm
	{ cvt.f32.bf16 %f814, %rs42;}

	// end inline asm
	// begin inline asm
	{ cvt.f32.bf16 %f815, %rs43;}

	// end inline asm
	fma.rn.f32 	%f1051, %f814, %f815, %f1050;
	// begin inline asm
	{ cvt.f32.bf16 %f816, %rs44;}

	// end inline asm
	// begin inline asm
	{ cvt.f32.bf16 %f817, %rs45;}

	// end inline asm
	fma.rn.f32 	%f1052, %f816, %f817, %f1051;
	// begin inline asm
	{ cvt.f32.bf16 %f818, %rs46;}

	// end inline asm
	// begin inline asm
	{ cvt.f32.bf16 %f819, %rs47;}

	// end inline asm
	fma.rn.f32 	%f1053, %f818, %f819, %f1052;
	// begin inline asm
	{ cvt.f32.bf16 %f820, %rs48;}

	// end inline asm
	// begin inline asm
	{ cvt.f32.bf16 %f821, %rs49;}

	// end inline asm
	fma.rn.f32 	%f1054, %f820, %f821, %f1053;
	// begin inline asm
	{ cvt.f32.bf16 %f822, %rs50;}

	// end inline asm
	// begin inline asm
	{ cvt.f32.bf16 %f823, %rs51;}

	// end inline asm
	fma.rn.f32 	%f1055, %f822, %f823, %f1054;
	ld.shared.v4.b32 	{%r80, %r81, %r82, %r83}, [%r55+24624];
	mov.b32 	{%rs64, %rs66}, %r83;
	mov.b32 	{%rs60, %rs62}, %r82;
	mov.b32 	{%rs56, %rs58}, %r81;
	mov.b32 	{%rs52, %rs54}, %r80;
	// begin inline asm
	{ cvt.f32.bf16 %f824, %rs52;}

	// end inline asm
	ld.shared.v4.b32 	{%r84, %r85, %r86, %r87}, [%r55+32816];
	mov.b32 	{%rs65, %rs67}, %r87;
	mov.b32 	{%rs61, %rs63}, %r86;
	mov.b32 	{%rs57, %rs59}, %r85;
	mov.b32 	{%rs53, %rs55}, %r84;
	// begin inline asm
	{ cvt.f32.bf16 %f825, %rs53;}

	// end inline asm
	fma.rn.f32 	%f1056, %f824, %f825, %f1055;
	// begin inline asm
	{ cvt.f32.bf16 %f826, %rs54;}

	// end inline asm
	// begin inline asm
	{ cvt.f32.bf16 %f827, %rs55;}

	// end inline asm
	fma.rn.f32 	%f1057, %f826, %f827, %f1056;
	// begin inline asm
	{ cvt.f32.bf16 %f828, %rs56;}

	// end inline asm
	// begin inline asm
	{ cvt.f32.bf16 %f829, %rs57;}

	// end inline asm
	fma.rn.f32 	%f1058, %f828, %f829, %f1057;
	// begin inline asm
	{ cvt.f32.bf16 %f830, %rs58;}

	// end inline asm
	// begin inline asm
	{ cvt.f32.bf16 %f831, %rs59;}

	// end inline asm
	fma.rn.f32 	%f1059, %f830, %f831, %f1058;
	// begin inline asm
	{ cvt.f32.bf16 %f832, %rs60;}

	// end inline asm
	// begin inline asm
	{ cvt.f32.bf16 %f833, %rs61;}

	// end inline asm
	fma.rn.f32 	%f1060, %f832, %f833, %f1059;
	// begin inline asm
	{ cvt.f32.bf16 %f834, %rs62;}

	// end inline asm
	// begin inline asm
	{ cvt.f32.bf16 %f835, %rs63;}

	// end inline asm
	fma.rn.f32 	%f1061, %f834, %f835, %f1060;
	// begin inline asm
	{ cvt.f32.bf16 %f836, %rs64;}

	// end inline asm
	// begin inline asm
	{ cvt.f32.bf16 %f837, %rs65;}

	// end inline asm
	fma.rn.f32 	%f1062, %f836, %f837, %f1061;
	// begin inline asm
	{ cvt.f32.bf16 %f838, %rs66;}

	// end inline asm
	// begin inline asm
	{ cvt.f32.bf16 %f839, %rs67;}

	// end inline asm
	fma.rn.f32 	%f1063, %f838, %f839, %f1062;
	ld.shared.v4.b32 	{%r88, %r89, %r90, %r91}, [%r55+24640];
	mov.b32 	{%rs80, %rs82}, %r91;
	mov.b32 	{%rs76, %rs78}, %r90;
	mov.b32 	{%rs72, %rs74}, %r89;
	mov.b32 	{%rs68, %rs70}, %r88;
	// begin inline asm
	{ cvt.f32.bf16 %f840, %rs68;}

	// end inline asm
	ld.shared.v4.b32 	{%r92, %r93, %r94, %r95}, [%r55+32832];
	mov.b32 	{%rs81, %rs83}, %r95;
	mov.b32 	{%rs77, %rs79}, %r94;
	mov.b32 	{%rs73, %rs75}, %r93;
	mov.b32 	{%rs69, %rs71}, %r92;
	// begin inline asm
	{ cvt.f32.bf16 %f841, %rs69;}

	// end inline asm
	fma.rn.f32 	%f1064, %f840, %f841, %f1063;
	// begin inline asm
	{ cvt.f32.bf16 %f842, %rs70;}

	// end inline asm
	// begin inline asm
	{ cvt.f32.bf16 %f843, %rs71;}

	// end inline asm
	fma.rn.f32 	%f1065, %f842, %f843, %f1064;
	// begin inline asm
	{ cvt.f32.bf16 %f844, %rs72;}

	// end inline asm
	// begin inline asm
	{ cvt.f32.bf16 %f845, %rs73;}

	// end inline asm
	fma.rn.f32 	%f1066, %f844, %f845, %f1065;
	// begin inline asm
	{ cvt.f32.bf16 %f846, %rs74;}

	// end inline asm
	// begin inline asm
	{ cvt.f32.bf16 %f847, %rs75;}

	// end inline asm
	fma.rn.f32 	%f1067, %f846, %f847, %f1066;
	// begin inline asm
	{ cvt.f32.bf16 %f848, %rs76;}

	// end inline asm
	// begin inline asm
	{ cvt.f32.bf16 %f849, %rs77;}

	// end inline asm
	fma.rn.f32 	%f1068, %f848, %f849, %f1067;
	// begin inline asm
	{ cvt.f32.bf16 %f850, %rs78;}

	// end inline asm
	// begin inline asm
	{ cvt.f32.bf16 %f851, %rs79;}

	// end inline asm
	fma.rn.f32 	%f1069, %f850, %f851, %f1068;
	// begin inline asm
	{ cvt.f32.bf16 %f852, %rs80;}

	// end inline asm
	// begin inline asm
	{ cvt.f32.bf16 %f853, %rs81;}

	// end inline asm
	fma.rn.f32 	%f1070, %f852, %f853, %f1069;
	// begin inline asm
	{ cvt.f32.bf16 %f854, %rs82;}

	// end inline asm
	// begin inline asm
	{ cvt.f32.bf16 %f855, %rs83;}

	// end inline asm
	fma.rn.f32 	%f1071, %f854, %f855, %f1070;
	ld.shared.v4.b32 	{%r96, %r97, %r98, %r99}, [%r55+24656];
	mov.b32 	{%rs96, %rs98}, %r99;
	mov.b32 	{%rs92, %rs94}, %r98;
	mov.b32 	{%rs88, %rs90}, %r97;
	mov.b32 	{%rs84, %rs86}, %r96;
	// begin inline asm
	{ cvt.f32.bf16 %f856, %rs84;}

	// end inline asm
	ld.shared.v4.b32 	{%r100, %r101, %r102, %r103}, [%r55+32848];
	mov.b32 	{%rs97, %rs99}, %r103;
	mov.b32 	{%rs93, %rs95}, %r102;
	mov.b32 	{%rs89, %rs91}, %r101;
	mov.b32 	{%rs85, %rs87}, %r100;
	// begin inline asm
	{ cvt.f32.bf16 %f857, %rs85;}

	// end inline asm
	fma.rn.f32 	%f1072, %f856, %f857, %f1071;
	// begin inline asm
	{ cvt.f32.bf16 %f858, %rs86;}

	// end inline asm
	// begin inline asm
	{ cvt.f32.bf16 %f859, %rs87;}

	// end inline asm
	fma.rn.f32 	%f1073, %f858, %f859, %f1072;
	// begin inline asm
	{ cvt.f32.bf16 %f860, %rs88;}

	// end inline asm
	// begin inline asm
	{ cvt.f32.bf16 %f861, %rs89;}

	// end inline asm
	fma.rn.f32 	%f1074, %f860, %f861, %f1073;
	// begin inline asm
	{ cvt.f32.bf16 %f862, %rs90;}

	// end inline asm
	// begin inline asm
	{ cvt.f32.bf16 %f863, %rs91;}

	// end inline asm
	fma.rn.f32 	%f1075, %f862, %f863, %f1074;
	// begin inline asm
	{ cvt.f32.bf16 %f864, %rs92;}

	// end inline asm
	// begin inline asm
	{ cvt.f32.bf16 %f865, %rs93;}

	// end inline asm
	fma.rn.f32 	%f1076, %f864, %f865, %f1075;
	// begin inline asm
	{ cvt.f32.bf16 %f866, %rs94;}

	// end inline asm
	// begin inline asm
	{ cvt.f32.bf16 %f867, %rs95;}

	// end inline asm
	fma.rn.f32 	%f1077, %f866, %f867, %f1076;
	// begin inline asm
	{ cvt.f32.bf16 %f868, %rs96;}

	// end inline asm
	// begin inline asm
	{ cvt.f32.bf16 %f869, %rs97;}

	// end inline asm
	fma.rn.f32 	%f1078, %f868, %f869, %f1077;
	// begin inline asm
	{ cvt.f32.bf16 %f870, %rs98;}

	// end inline asm
	// begin inline asm
	{ cvt.f32.bf16 %f871, %rs99;}

	// end inline asm
	fma.rn.f32 	%f1079, %f870, %f871, %f1078;
	ld.shared.v4.b32 	{%r104, %r105, %r106, %r107}, [%r55+24672];
	mov.b32 	{%rs112, %rs114}, %r107;
	mov.b32 	{%rs108, %rs110}, %r106;
	mov.b32 	{%rs104, %rs106}, %r105;
	mov.b32 	{%rs100, %rs102}, %r104;
	// begin inline asm
	{ cvt.f32.bf16 %f872, %rs100;}

	// end inline asm
	ld.shared.v4.b32 	{%r108, %r109, %r110, %r111}, [%r55+32864];
	mov.b32 	{%rs113, %rs115}, %r111;
	mov.b32 	{%rs109, %rs111}, %r110;
	mov.b32 	{%rs105, %rs107}, %r109;
	mov.b32 	{%rs101, %rs103}, %r108;
	// begin inline asm
	{ cvt.f32.bf16 %f873, %rs101;}

	// end inline asm
	fma.rn.f32 	%f1080, %f872, %f873, %f1079;
	// begin inline asm
	{ cvt.f32.bf16 %f874, %rs102;}

	// end inline asm
	// begin inline asm
	{ cvt.f32.bf16 %f875, %rs103;}

	// end inline asm
	fma.rn.f32 	%f1081, %f874, %f875, %f1080;
	// begin inline asm
	{ cvt.f32.bf16 %f876, %rs104;}

	// end inline asm
	// begin inline asm
	{ cvt.f32.bf16 %f877, %rs105;}

	// end inline asm
	fma.rn.f32 	%f1082, %f876, %f877, %f1081;
	// begin inline asm
	{ cvt.f32.bf16 %f878, %rs106;}

	// end inline asm
	// begin inline asm
	{ cvt.f32.bf16 %f879, %rs107;}

	// end inline asm
	fma.rn.f32 	%f1083, %f878, %f879, %f1082;
	// begin inline asm
	{ cvt.f32.bf16 %f880, %rs108;}

	// end inline asm
	// begin inline asm
	{ cvt.f32.bf16 %f881, %rs109;}

	// end inline asm
	fma.rn.f32 	%f1084, %f880, %f881, %f1083;
	// begin inline asm
	{ cvt.f32.bf16 %f882, %rs110;}

	// end inline asm
	// begin inline asm
	{ cvt.f32.bf16 %f883, %rs111;}

	// end inline asm
	fma.rn.f32 	%f1085, %f882, %f883, %f1084;
	// begin inline asm
	{ cvt.f32.bf16 %f884, %rs112;}

	// end inline asm
	// begin inline asm
	{ cvt.f32.bf16 %f885, %rs113;}

	// end inline asm
	fma.rn.f32 	%f1086, %f884, %f885, %f1085;
	// begin inline asm
	{ cvt.f32.bf16 %f886, %rs114;}

	// end inline asm
	// begin inline asm
	{ cvt.f32.bf16 %f887, %rs115;}

	// end inline asm
	fma.rn.f32 	%f1087, %f886, %f887, %f1086;
	ld.shared.v4.b32 	{%r112, %r113, %r114, %r115}, [%r55+24688];
	mov.b32 	{%rs128, %rs130}, %r115;
	mov.b32 	{%rs124, %rs126}, %r114;
	mov.b32 	{%rs120, %rs122}, %r113;
	mov.b32 	{%rs116, %rs118}, %r112;
	// begin inline asm
	{ cvt.f32.bf16 %f888, %rs116;}

	// end inline asm
	ld.shared.v4.b32 	{%r116, %r117, %r118, %r119}, [%r55+32880];
	mov.b32 	{%rs129, %rs131}, %r119;
	mov.b32 	{%rs125, %rs127}, %r118;
	mov.b32 	{%rs121, %rs123}, %r117;
	mov.b32 	{%rs117, %rs119}, %r116;
	// begin inline asm
	{ cvt.f32.bf16 %f889, %rs117;}

	// end inline asm
	fma.rn.f32 	%f1088, %f888, %f889, %f1087;
	// begin inline asm
	{ cvt.f32.bf16 %f890, %rs118;}

	// end inline asm
	// begin inline asm
	{ cvt.f32.bf16 %f891, %rs119;}

	// end inline asm
	fma.rn.f32 	%f1089, %f890, %f891, %f1088;
	// begin inline asm
	{ cvt.f32.bf16 %f892, %rs120;}

	// end inline asm
	// begin inline asm
	{ cvt.f32.bf16 %f893, %rs121;}

	// end inline asm
	fma.rn.f32 	%f1090, %f892, %f893, %f1089;
	// begin inline asm
	{ cvt.f32.bf16 %f894, %rs122;}

	// end inline asm
	// begin inline asm
	{ cvt.f32.bf16 %f895, %rs123;}

	// end inline asm
	fma.rn.f32 	%f1091, %f894, %f895, %f1090;
	// begin inline asm
	{ cvt.f32.bf16 %f896, %rs124;}

	// end inline asm
	// begin inline asm
	{ cvt.f32.bf16 %f897, %rs125;}

	// end inline asm
	fma.rn.f32 	%f1092, %f896, %f897, %f1091;
	// begin inline asm
	{ cvt.f32.bf16 %f898, %rs126;}

	// end inline asm
	// begin inline asm
	{ cvt.f32.bf16 %f899, %rs127;}

	// end inline asm
	fma.rn.f32 	%f1093, %f898, %f899, %f1092;
	// begin inline asm
	{ cvt.f32.bf16 %f900, %rs128;}

	// end inline asm
	// begin inline asm
	{ cvt.f32.bf16 %f901, %rs129;}

	// end inline asm
	fma.rn.f32 	%f1094, %f900, %f901, %f1093;
	// begin inline asm
	{ cvt.f32.bf16 %f902, %rs130;}

	// end inline asm
	// begin inline asm
	{ cvt.f32.bf16 %f903, %rs131;}

	// end inline asm
	fma.rn.f32 	%f1095, %f902, %f903, %f1094;
	ld.shared.v4.b32 	{%r120, %r121, %r122, %r123}, [%r55+24704];
	mov.b32 	{%rs144, %rs146}, %r123;
	mov.b32 	{%rs140, %rs142}, %r122;
	mov.b32 	{%rs136, %rs138}, %r121;
	mov.b32 	{%rs132, %rs134}, %r120;
	// begin inline asm
	{ cvt.f32.bf16 %f904, %rs132;}

	// end inline asm
	ld.shared.v4.b32 	{%r124, %r125, %r126, %r127}, [%r55+32896];
	mov.b32 	{%rs145, %rs147}, %r127;
	mov.b32 	{%rs141, %rs143}, %r126;
	mov.b32 	{%rs137, %rs139}, %r125;
	mov.b32 	{%rs133, %rs135}, %r124;
	// begin inline asm
	{ cvt.f32.bf16 %f905, %rs133;}

	// end inline asm
	fma.rn.f32 	%f1096, %f904, %f905, %f1095;
	// begin inline asm
	{ cvt.f32.bf16 %f906, %rs134;}

	// end inline asm
	// begin inline asm
	{ cvt.f32.bf16 %f907, %rs135;}

	// end inline asm
	fma.rn.f32 	%f1097, %f906, %f907, %f1096;
	// begin inline asm
	{ cvt.f32.bf16 %f908, %rs136;}

	// end inline asm
	// begin inline asm
	{ cvt.f32.bf16 %f909, %rs137;}

	// end inline asm
	fma.rn.f32 	%f1098, %f908, %f909, %f1097;
	// begin inline asm
	{ cvt.f32.bf16 %f910, %rs138;}

	// end inline asm
	// begin inline asm
	{ cvt.f32.bf16 %f911, %rs139;}

	// end inline asm
	fma.rn.f32 	%f1099, %f910, %f911, %f1098;
	// begin inline asm
	{ cvt.f32.bf16 %f912, %rs140;}

	// end inline asm
	// begin inline asm
	{ cvt.f32.bf16 %f913, %rs141;}

	// end inline asm
	fma.rn.f32 	%f1100, %f912, %f913, %f1099;
	// begin inline asm
	{ cvt.f32.bf16 %f914, %rs142;}

	// end inline asm
	// begin inline asm
	{ cvt.f32.bf16 %f915, %rs143;}

	// end inline asm
	fma.rn.f32 	%f1101, %f914, %f915, %f1100;
	// begin inline asm
	{ cvt.f32.bf16 %f916, %rs144;}

	// end inline asm
	// begin inline asm
	{ cvt.f32.bf16 %f917, %rs145;}

	// end inline asm
	fma.rn.f32 	%f1102, %f916, %f917, %f1101;
	// begin inline asm
	{ cvt.f32.bf16 %f918, %rs146;}

	// end inline asm
	// begin inline asm
	{ cvt.f32.bf16 %f919, %rs147;}

	// end inline asm
	fma.rn.f32 	%f1103, %f918, %f919, %f1102;
	ld.shared.v4.b32 	{%r128, %r129, %r130, %r131}, [%r55+24720];
	mov.b32 	{%rs160, %rs162}, %r131;
	mov.b32 	{%rs156, %rs158}, %r130;
	mov.b32 	{%rs152, %rs154}, %r129;
	mov.b32 	{%rs148, %rs150}, %r128;
	// begin inline asm
	{ cvt.f32.bf16 %f920, %rs148;}

	// end inline asm
	ld.shared.v4.b32 	{%r132, %r133, %r134, %r135}, [%r55+32912];
	mov.b32 	{%rs161, %rs163}, %r135;
	mov.b32 	{%rs157, %rs159}, %r134;
	mov.b32 	{%rs153, %rs155}, %r133;
	mov.b32 	{%rs149, %rs151}, %r132;
	// begin inline asm
	{ cvt.f32.bf16 %f921, %rs149;}

	// end inline asm
	fma.rn.f32 	%f1104, %f920, %f921, %f1103;
	// begin inline asm
	{ cvt.f32.bf16 %f922, %rs150;}

	// end inline asm
	// begin inline asm
	{ cvt.f32.bf16 %f923, %rs151;}

	// end inline asm
	fma.rn.f32 	%f1105, %f922, %f923, %f1104;
	// begin inline asm
	{ cvt.f32.bf16 %f924, %rs152;}

	// end inline asm
	// begin inline asm
	{ cvt.f32.bf16 %f925, %rs153;}

	// end inline asm
	fma.rn.f32 	%f1106, %f924, %f925, %f1105;
	// begin inline asm
	{ cvt.f32.bf16 %f926, %rs154;}

	// end inline asm
	// begin inline asm
	{ cvt.f32.bf16 %f927, %rs155;}

	// end inline asm
	fma.rn.f32 	%f1107, %f926, %f927, %f1106;
	// begin inline asm
	{ cvt.f32.bf16 %f928, %rs156;}

	// end inline asm
	// begin inline asm
	{ cvt.f32.bf16 %f929, %rs157;}

	// end inline asm
	fma.rn.f32 	%f1108, %f928, %f929, %f1107;
	// begin inline asm
	{ cvt.f32.bf16 %f930, %rs158;}

	// end inline asm
	// begin inline asm
	{ cvt.f32.bf16 %f931, %rs159;}

	// end inline asm
	fma.rn.f32 	%f1109, %f930, %f931, %f1108;
	// begin inline asm
	{ cvt.f32.bf16 %f932, %rs160;}

	// end inline asm
	// begin inline asm
	{ cvt.f32.bf16 %f933, %rs161;}

	// end inline asm
	fma.rn.f32 	%f1110, %f932, %f933, %f1109;
	// begin inline asm
	{ cvt.f32.bf16 %f934, %rs162;}

	// end inline asm
	// begin inline asm
	{ cvt.f32.bf16 %f935, %rs163;}

	// end inline asm
	fma.rn.f32 	%f1111, %f934, %f935, %f1110;
	ld.shared.v4.b32 	{%r136, %r137, %r138, %r139}, [%r55+24736];
	mov.b32 	{%rs176, %rs178}, %r139;
	mov.b32 	{%rs172, %rs174}, %r138;
	mov.b32 	{%rs168, %rs170}, %r137;
	mov.b32 	{%rs164, %rs166}, %r136;
	// begin inline asm
	{ cvt.f32.bf16 %f936, %rs164;}

	// end inline asm
	ld.shared.v4.b32 	{%r140, %r141, %r142, %r143}, [%r55+32928];
	mov.b32 	{%rs177, %rs179}, %r143;
	mov.b32 	{%rs173, %rs175}, %r142;
	mov.b32 	{%rs169, %rs171}, %r141;
	mov.b32 	{%rs165, %rs167}, %r140;
	// begin inline asm
	{ cvt.f32.bf16 %f937, %rs165;}

	// end inline asm
	fma.rn.f32 	%f1112, %f936, %f937, %f1111;
	// begin inline asm
	{ cvt.f32.bf16 %f938, %rs166;}

	// end inline asm
	// begin inline asm
	{ cvt.f32.bf16 %f939, %rs167;}

	// end inline asm
	fma.rn.f32 	%f1113, %f938, %f939, %f1112;
	// begin inline asm
	{ cvt.f32.bf16 %f940, %rs168;}

	// end inline asm
	// begin inline asm
	{ cvt.f32.bf16 %f941, %rs169;}

	// end inline asm
	fma.rn.f32 	%f1114, %f940, %f941, %f1113;
	// begin inline asm
	{ cvt.f32.bf16 %f942, %rs170;}

	// end inline asm
	// begin inline asm
	{ cvt.f32.bf16 %f943, %rs171;}

	// end inline asm
	fma.rn.f32 	%f1115, %f942, %f943, %f1114;
	// begin inline asm
	{ cvt.f32.bf16 %f944, %rs172;}

	// end inline asm
	// begin inline asm
	{ cvt.f32.bf16 %f945, %rs173;}

	// end inline asm
	fma.rn.f32 	%f1116, %f944, %f945, %f1115;
	// begin inline asm
	{ cvt.f32.bf16 %f946, %rs174;}

	// end inline asm
	// begin inline asm
	{ cvt.f32.bf16 %f947, %rs175;}

	// end inline asm
	fma.rn.f32 	%f1117, %f946, %f947, %f1116;
	// begin inline asm
	{ cvt.f32.bf16 %f948, %rs176;}

	// end inline asm
	// begin inline asm
	{ cvt.f32.bf16 %f949, %rs177;}

	// end inline asm
	fma.rn.f32 	%f1118, %f948, %f949, %f1117;
	// begin inline asm
	{ cvt.f32.bf16 %f950, %rs178;}

	// end inline asm
	// begin inline asm
	{ cvt.f32.bf16 %f951, %rs179;}

	// end inline asm
	fma.rn.f32 	%f1119, %f950, %f951, %f1118;
	ld.shared.v4.b32 	{%r144, %r145, %r146, %r147}, [%r55+24752];
	mov.b32 	{%rs192, %rs194}, %r147;
	mov.b32 	{%rs188, %rs190}, %r146;
	mov.b32 	{%rs184, %rs186}, %r145;
	mov.b32 	{%rs180, %rs182}, %r144;
	// begin inline asm
	{ cvt.f32.bf16 %f952, %rs180;}

	// end inline asm
	ld.shared.v4.b32 	{%r148, %r149, %r150, %r151}, [%r55+32944];
	mov.b32 	{%rs193, %rs195}, %r151;
	mov.b32 	{%rs189, %rs191}, %r150;
	mov.b32 	{%rs185, %rs187}, %r149;
	mov.b32 	{%rs181, %rs183}, %r148;
	// begin inline asm
	{ cvt.f32.bf16 %f953, %rs181;}

	// end inline asm
	fma.rn.f32 	%f1120, %f952, %f953, %f1119;
	// begin inline asm
	{ cvt.f32.bf16 %f954, %rs182;}

	// end inline asm
	// begin inline asm
	{ cvt.f32.bf16 %f955, %rs183;}

	// end inline asm
	fma.rn.f32 	%f1121, %f954, %f955, %f1120;
	// begin inline asm
	{ cvt.f32.bf16 %f956, %rs184;}

	// end inline asm
	// begin inline asm
	{ cvt.f32.bf16 %f957, %rs185;}

	// end inline asm
	fma.rn.f32 	%f1122, %f956, %f957, %f1121;
	// begin inline asm
	{ cvt.f32.bf16 %f958, %rs186;}

	// end inline asm
	// begin inline asm
	{ cvt.f32.bf16 %f959, %rs187;}

	// end inline asm
	fma.rn.f32 	%f1123, %f958, %f959, %f1122;
	// begin inline asm
	{ cvt.f32.bf16 %f960, %rs188;}

	// end inline asm
	// begin inline asm
	{ cvt.f32.bf16 %f961, %rs189;}

	// end inline asm
	fma.rn.f32 	%f1124, %f960, %f961, %f1123;
	// begin inline asm
	{ cvt.f32.bf16 %f962, %rs190;}

	// end inline asm
	// begin inline asm
	{ cvt.f32.bf16 %f963, %rs191;}

	// end inline asm
	fma.rn.f32 	%f1125, %f962, %f963, %f1124;
	// begin inline asm
	{ cvt.f32.bf16 %f964, %rs192;}

	// end inline asm
	// begin inline asm
	{ cvt.f32.bf16 %f965, %rs193;}

	// end inline asm
	fma.rn.f32 	%f1126, %f964, %f965, %f1125;
	// begin inline asm
	{ cvt.f32.bf16 %f966, %rs194;}

	// end inline asm
	// begin inline asm
	{ cvt.f32.bf16 %f967, %rs195;}

	// end inline asm
	fma.rn.f32 	%f1127, %f966, %f967, %f1126;
	ld.shared.v4.b32 	{%r152, %r153, %r154, %r155}, [%r55+24768];
	mov.b32 	{%rs208, %rs210}, %r155;
	mov.b32 	{%rs204, %rs206}, %r154;
	mov.b32 	{%rs200, %rs202}, %r153;
	mov.b32 	{%rs196, %rs198}, %r152;
	// begin inline asm
	{ cvt.f32.bf16 %f968, %rs196;}

	// end inline asm
	ld.shared.v4.b32 	{%r156, %r157, %r158, %r159}, [%r55+32960];
	mov.b32 	{%rs209, %rs211}, %r159;
	mov.b32 	{%rs205, %rs207}, %r158;
	mov.b32 	{%rs201, %rs203}, %r157;
	mov.b32 	{%rs197, %rs199}, %r156;
	// begin inline asm
	{ cvt.f32.bf16 %f969, %rs197;}

	// end inline asm
	fma.rn.f32 	%f1128, %f968, %f969, %f1127;
	// begin inline asm
	{ cvt.f32.bf16 %f970, %rs198;}

	// end inline asm
	// begin inline asm
	{ cvt.f32.bf16 %f971, %rs199;}

	// end inline asm
	fma.rn.f32 	%f1129, %f970, %f971, %f1128;
	// begin inline asm
	{ cvt.f32.bf16 %f972, %rs200;}

	// end inline asm
	// begin inline asm
	{ cvt.f32.bf16 %f973, %rs201;}

	// end inline asm
	fma.rn.f32 	%f1130, %f972, %f973, %f1129;
	// begin inline asm
	{ cvt.f32.bf16 %f974, %rs202;}

	// end inline asm
	// begin inline asm
	{ cvt.f32.bf16 %f975, %rs203;}

	// end inline asm
	fma.rn.f32 	%f1131, %f974, %f975, %f1130;
	// begin inline asm
	{ cvt.f32.bf16 %f976, %rs204;}

	// end inline asm
	// begin inline asm
	{ cvt.f32.bf16 %f977, %rs205;}

	// end inline asm
	fma.rn.f32 	%f1132, %f976, %f977, %f1131;
	// begin inline asm
	{ cvt.f32.bf16 %f978, %rs206;}

	// end inline asm
	// begin inline asm
	{ cvt.f32.bf16 %f979, %rs207;}

	// end inline asm
	fma.rn.f32 	%f1133, %f978, %f979, %f1132;
	// begin inline asm
	{ cvt.f32.bf16 %f980, %rs208;}

	// end inline asm
	// begin inline asm
	{ cvt.f32.bf16 %f981, %rs209;}

	// end inline asm
	fma.rn.f32 	%f1134, %f980, %f981, %f1133;
	// begin inline asm
	{ cvt.f32.bf16 %f982, %rs210;}

	// end inline asm
	// begin inline asm
	{ cvt.f32.bf16 %f983, %rs211;}

	// end inline asm
	fma.rn.f32 	%f1135, %f982, %f983, %f1134;
	ld.shared.v4.b32 	{%r160, %r161, %r162, %r163}, [%r55+24784];
	mov.b32 	{%rs224, %rs226}, %r163;
	mov.b32 	{%rs220, %rs222}, %r162;
	mov.b32 	{%rs216, %rs218}, %r161;
	mov.b32 	{%rs212, %rs214}, %r160;
	// begin inline asm
	{ cvt.f32.bf16 %f984, %rs212;}

	// end inline asm
	ld.shared.v4.b32 	{%r164, %r165, %r166, %r167}, [%r55+32976];
	mov.b32 	{%rs225, %rs227}, %r167;
	mov.b32 	{%rs221, %rs223}, %r166;
	mov.b32 	{%rs217, %rs219}, %r165;
	mov.b32 	{%rs213, %rs215}, %r164;
	// begin inline asm
	{ cvt.f32.bf16 %f985, %rs213;}

	// end inline asm
	fma.rn.f32 	%f1136, %f984, %f985, %f1135;
	// begin inline asm
	{ cvt.f32.bf16 %f986, %rs214;}

	// end inline asm
	// begin inline asm
	{ cvt.f32.bf16 %f987, %rs215;}

	// end inline asm
	fma.rn.f32 	%f1137, %f986, %f987, %f1136;
	// begin inline asm
	{ cvt.f32.bf16 %f988, %rs216;}

	// end inline asm
	// begin inline asm
	{ cvt.f32.bf16 %f989, %rs217;}

	// end inline asm
	fma.rn.f32 	%f1138, %f988, %f989, %f1137;
	// begin inline asm
	{ cvt.f32.bf16 %f990, %rs218;}

	// end inline asm
	// begin inline asm
	{ cvt.f32.bf16 %f991, %rs219;}

	// end inline asm
	fma.rn.f32 	%f1139, %f990, %f991, %f1138;
	// begin inline asm
	{ cvt.f32.bf16 %f992, %rs220;}

	// end inline asm
	// begin inline asm
	{ cvt.f32.bf16 %f993, %rs221;}

	// end inline asm
	fma.rn.f32 	%f1140, %f992, %f993, %f1139;
	// begin inline asm
	{ cvt.f32.bf16 %f994, %rs222;}

	// end inline asm
	// begin inline asm
	{ cvt.f32.bf16 %f995, %rs223;}

	// end inline asm
	fma.rn.f32 	%f1141, %f994, %f995, %f1140;
	// begin inline asm
	{ cvt.f32.bf16 %f996, %rs224;}

	// end inline asm
	// begin inline asm
	{ cvt.f32.bf16 %f997, %rs225;}

	// end inline asm
	fma.rn.f32 	%f1142, %f996, %f997, %f1141;
	// begin inline asm
	{ cvt.f32.bf16 %f998, %rs226;}

	// end inline asm
	// begin inline asm
	{ cvt.f32.bf16 %f999, %rs227;}

	// end inline asm
	fma.rn.f32 	%f1143, %f998, %f999, %f1142;
	ld.shared.v4.b32 	{%r168, %r169, %r170, %r171}, [%r55+24800];
	mov.b32 	{%rs240, %rs242}, %r171;
	mov.b32 	{%rs236, %rs238}, %r170;
	mov.b32 	{%rs232, %rs234}, %r169;
	mov.b32 	{%rs228, %rs230}, %r168;
	// begin inline asm
	{ cvt.f32.bf16 %f1000, %rs228;}

	// end inline asm
	ld.shared.v4.b32 	{%r172, %r173, %r174, %r175}, [%r55+32992];
	mov.b32 	{%rs241, %rs243}, %r175;
	mov.b32 	{%rs237, %rs239}, %r174;
	mov.b32 	{%rs233, %rs235}, %r173;
	mov.b32 	{%rs229, %rs231}, %r172;
	// begin inline asm
	{ cvt.f32.bf16 %f1001, %rs229;}

	// end inline asm
	fma.rn.f32 	%f1144, %f1000, %f1001, %f1143;
	// begin inline asm
	{ cvt.f32.bf16 %f1002, %rs230;}

	// end inline asm
	// begin inline asm
	{ cvt.f32.bf16 %f1003, %rs231;}

	// end inline asm
	fma.rn.f32 	%f1145, %f1002, %f1003, %f1144;
	// begin inline asm
	{ cvt.f32.bf16 %f1004, %rs232;}

	// end inline asm
	// begin inline asm
	{ cvt.f32.bf16 %f1005, %rs233;}

	// end inline asm
	fma.rn.f32 	%f1146, %f1004, %f1005, %f1145;
	// begin inline asm
	{ cvt.f32.bf16 %f1006, %rs234;}

	// end inline asm
	// begin inline asm
	{ cvt.f32.bf16 %f1007, %rs235;}

	// end inline asm
	fma.rn.f32 	%f1147, %f1006, %f1007, %f1146;
	// begin inline asm
	{ cvt.f32.bf16 %f1008, %rs236;}

	// end inline asm
	// begin inline asm
	{ cvt.f32.bf16 %f1009, %rs237;}

	// end inline asm
	fma.rn.f32 	%f1148, %f1008, %f1009, %f1147;
	// begin inline asm
	{ cvt.f32.bf16 %f1010, %rs238;}

	// end inline asm
	// begin inline asm
	{ cvt.f32.bf16 %f1011, %rs239;}

	// end inline asm
	fma.rn.f32 	%f1149, %f1010, %f1011, %f1148;
	// begin inline asm
	{ cvt.f32.bf16 %f1012, %rs240;}

	// end inline asm
	// begin inline asm
	{ cvt.f32.bf16 %f1013, %rs241;}

	// end inline asm
	fma.rn.f32 	%f1150, %f1012, %f1013, %f1149;
	// begin inline asm
	{ cvt.f32.bf16 %f1014, %rs242;}

	// end inline asm
	// begin inline asm
	{ cvt.f32.bf16 %f1015, %rs243;}

	// end inline asm
	fma.rn.f32 	%f1151, %f1014, %f1015, %f1150;
	ld.shared.v4.b32 	{%r176, %r177, %r178, %r179}, [%r55+24816];
	mov.b32 	{%rs256, %rs258}, %r179;
	mov.b32 	{%rs252, %rs254}, %r178;
	mov.b32 	{%rs248, %rs250}, %r177;
	mov.b32 	{%rs244, %rs246}, %r176;
	// begin inline asm
	{ cvt.f32.bf16 %f1016, %rs244;}

	// end inline asm
	ld.shared.v4.b32 	{%r180, %r181, %r182, %r183}, [%r55+33008];
	mov.b32 	{%rs257, %rs259}, %r183;
	mov.b32 	{%rs253, %rs255}, %r182;
	mov.b32 	{%rs249, %rs251}, %r181;
	mov.b32 	{%rs245, %rs247}, %r180;
	// begin inline asm
	{ cvt.f32.bf16 %f1017, %rs245;}

	// end inline asm
	fma.rn.f32 	%f1152, %f1016, %f1017, %f1151;
	// begin inline asm
	{ cvt.f32.bf16 %f1018, %rs246;}

	// end inline asm
	// begin inline asm
	{ cvt.f32.bf16 %f1019, %rs247;}

	// end inline asm
	fma.rn.f32 	%f1153, %f1018, %f1019, %f1152;
	// begin inline asm
	{ cvt.f32.bf16 %f1020, %rs248;}

	// end inline asm
	// begin inline asm
	{ cvt.f32.bf16 %f1021, %rs249;}

	// end inline asm
	fma.rn.f32 	%f1154, %f1020, %f1021, %f1153;
	// begin inline asm
	{ cvt.f32.bf16 %f1022, %rs250;}

	// end inline asm
	// begin inline asm
	{ cvt.f32.bf16 %f1023, %rs251;}

	// end inline asm
	fma.rn.f32 	%f1155, %f1022, %f1023, %f1154;
	// begin inline asm
	{ cvt.f32.bf16 %f1024, %rs252;}

	// end inline asm
	// begin inline asm
	{ cvt.f32.bf16 %f1025, %rs253;}

	// end inline asm
	fma.rn.f32 	%f1156, %f1024, %f1025, %f1155;
	// begin inline asm
	{ cvt.f32.bf16 %f1026, %rs254;}

	// end inline asm
	// begin inline asm
	{ cvt.f32.bf16 %f1027, %rs255;}

	// end inline asm
	fma.rn.f32 	%f1157, %f1026, %f1027, %f1156;
	// begin inline asm
	{ cvt.f32.bf16 %f1028, %rs256;}

	// end inline asm
	// begin inline asm
	{ cvt.f32.bf16 %f1029, %rs257;}

	// end inline asm
	fma.rn.f32 	%f1158, %f1028, %f1029, %f1157;
	// begin inline asm
	{ cvt.f32.bf16 %f1030, %rs258;}

	// end inline asm
	// begin inline asm
	{ cvt.f32.bf16 %f1031, %rs259;}

	// end inline asm
	fma.rn.f32 	%f2577, %f1030, %f1031, %f1158;
$L__BB11_7:
	ld.param.u32 	%r491, [paged_flash_attention_bwd_128_bf16_small_param_13];
	setp.lt.s32 	%p5, %r491, 1;
	mov.f32 	%f2834, 0f00000000;
	mov.f32 	%f2835, %f2834;
	mov.f32 	%f2836, %f2834;
	mov.f32 	%f2837, %f2834;
	mov.f32 	%f2838, %f2834;
	mov.f32 	%f2839, %f2834;
	mov.f32 	%f2840, %f2834;
	mov.f32 	%f2841, %f2834;
	mov.f32 	%f2842, %f2834;
	mov.f32 	%f2843, %f2834;
	mov.f32 	%f2844, %f2834;
	mov.f32 	%f2845, %f2834;
	mov.f32 	%f2846, %f2834;
	mov.f32 	%f2847, %f2834;
	mov.f32 	%f2848, %f2834;
	mov.f32 	%f2849, %f2834;
	mov.f32 	%f2850, %f2834;
	mov.f32 	%f2851, %f2834;
	mov.f32 	%f2852, %f2834;
	mov.f32 	%f2853, %f2834;
	mov.f32 	%f2854, %f2834;
	mov.f32 	%f2855, %f2834;
	mov.f32 	%f2856, %f2834;
	mov.f32 	%f2857, %f2834;
	mov.f32 	%f2858, %f2834;
	mov.f32 	%f2859, %f2834;
	mov.f32 	%f2860, %f2834;
	mov.f32 	%f2861, %f2834;
	mov.f32 	%f2862, %f2834;
	mov.f32 	%f2863, %f2834;
	mov.f32 	%f2864, %f2834;
	mov.f32 	%f2865, %f2834;
	mov.f32 	%f2866, %f2834;
	mov.f32 	%f2867, %f2834;
	mov.f32 	%f2868, %f2834;
	mov.f32 	%f2869, %f2834;
	mov.f32 	%f2870, %f2834;
	mov.f32 	%f2871, %f2834;
	mov.f32 	%f2872, %f2834;
	mov.f32 	%f2873, %f2834;
	mov.f32 	%f2874, %f2834;
	mov.f32 	%f2875, %f2834;
	mov.f32 	%f2876, %f2834;
	mov.f32 	%f2877, %f2834;
	mov.f32 	%f2878, %f2834;
	mov.f32 	%f2879, %f2834;
	mov.f32 	%f2880, %f2834;
	mov.f32 	%f2881, %f2834;
	mov.f32 	%f2882, %f2834;
	mov.f32 	%f2883, %f2834;
	mov.f32 	%f2884, %f2834;
	mov.f32 	%f2885, %f2834;
	mov.f32 	%f2886, %f2834;
	mov.f32 	%f2887, %f2834;
	mov.f32 	%f2888, %f2834;
	mov.f32 	%f2889, %f2834;
	mov.f32 	%f2890, %f2834;
	mov.f32 	%f2891, %f2834;
	mov.f32 	%f2892, %f2834;
	mov.f32 	%f2893, %f2834;
	mov.f32 	%f2894, %f2834;
	mov.f32 	%f2895, %f2834;
	mov.f32 	%f2896, %f2834;
	mov.f32 	%f2897, %f2834;
	mov.f32 	%f2898, %f2834;
	mov.f32 	%f2899, %f2834;
	mov.f32 	%f2900, %f2834;
	mov.f32 	%f2901, %f2834;
	mov.f32 	%f2902, %f2834;
	mov.f32 	%f2903, %f2834;
	mov.f32 	%f2904, %f2834;
	mov.f32 	%f2905, %f2834;
	mov.f32 	%f2906, %f2834;
	mov.f32 	%f2907, %f2834;
	mov.f32 	%f2908, %f2834;
	mov.f32 	%f2909, %f2834;
	mov.f32 	%f2910, %f2834;
	mov.f32 	%f2911, %f2834;
	mov.f32 	%f2912, %f2834;
	mov.f32 	%f2913, %f2834;
	mov.f32 	%f2914, %f2834;
	mov.f32 	%f2915, %f2834;
	mov.f32 	%f2916, %f2834;
	mov.f32 	%f2917, %f2834;
	mov.f32 	%f2918, %f2834;
	mov.f32 	%f2919, %f2834;
	mov.f32 	%f2920, %f2834;
	mov.f32 	%f2921, %f2834;
	mov.f32 	%f2922, %f2834;
	mov.f32 	%f2923, %f2834;
	mov.f32 	%f2924, %f2834;
	mov.f32 	%f2925, %f2834;
	mov.f32 	%f2926, %f2834;
	mov.f32 	%f2927, %f2834;
	mov.f32 	%f2928, %f2834;
	mov.f32 	%f2929, %f2834;
	mov.f32 	%f2930, %f2834;
	mov.f32 	%f2931, %f2834;
	mov.f32 	%f2932, %f2834;
	mov.f32 	%f2933, %f2834;
	mov.f32 	%f2934, %f2834;
	mov.f32 	%f2935, %f2834;
	mov.f32 	%f2936, %f2834;
	mov.f32 	%f2937, %f2834;
	mov.f32 	%f2938, %f2834;
	mov.f32 	%f2939, %f2834;
	mov.f32 	%f2940, %f2834;
	mov.f32 	%f2941, %f2834;
	mov.f32 	%f2942, %f2834;
	mov.f32 	%f2943, %f2834;
	mov.f32 	%f2944, %f2834;
	mov.f32 	%f2945, %f2834;
	mov.f32 	%f2946, %f2834;
	mov.f32 	%f2947, %f2834;
	mov.f32 	%f2948, %f2834;
	mov.f32 	%f2949, %f2834;
	mov.f32 	%f2950, %f2834;
	mov.f32 	%f2951, %f2834;
	mov.f32 	%f2952, %f2834;
	mov.f32 	%f2953, %f2834;
	mov.f32 	%f2954, %f2834;
	mov.f32 	%f2955, %f2834;
	mov.f32 	%f2956, %f2834;
	mov.f32 	%f2957, %f2834;
	mov.f32 	%f2958, %f2834;
	mov.f32 	%f2959, %f2834;
	mov.f32 	%f2960, %f2834;
	mov.f32 	%f2961, %f2834;
	@%p5 bra 	$L__BB11_18;
	mul.lo.s32 	%r11, %r3, %r28;
	mov.b32 	%r498, 0;
	mov.f32 	%f2834, 0f00000000;
	mov.u32 	%r16, %tid.x;
$L__BB11_9:
	ld.param.u32 	%r492, [paged_flash_attention_bwd_128_bf16_small_param_13];
	shl.b32 	%r501, %r498, 5;
	add.s32 	%r185, %r501, 32;
	min.s32 	%r186, %r185, %r492;
	sub.s32 	%r14, %r186, %r501;
	shl.b32 	%r15, %r14, 7;
	setp.ge.s32 	%p6, %r16, %r15;
	@%p6 bra 	$L__BB11_12;
	mov.u32 	%r499, %r16;
$L__BB11_11:
	ld.param.u32 	%r494, [paged_flash_attention_bwd_128_bf16_small_param_15];
	ld.param.u64 	%rd302, [paged_flash_attention_bwd_128_bf16_small_param_6];
	ld.param.u64 	%rd301, [paged_flash_attention_bwd_128_bf16_small_param_2];
	ld.param.u64 	%rd300, [paged_flash_attention_bwd_128_bf16_small_param_1];
	shr.s32 	%r187, %r499, 31;
	shr.u32 	%r188, %r187, 25;
	add.s32 	%r189, %r499, %r188;
	and.b32  	%r190, %r189, -128;
	sub.s32 	%r191, %r499, %r190;
	shr.s32 	%r192, %r189, 7;
	add.s32 	%r193, %r192, %r501;
	div.s32 	%r194, %r193, %r494;
	mul.lo.s32 	%r195, %r194, %r494;
	sub.s32 	%r196, %r193, %r195;
	add.s32 	%r197, %r194, %r11;
	cvta.to.global.u64 	%rd27, %rd302;
	mul.wide.s32 	%rd28, %r197, 4;
	add.s64 	%rd29, %rd27, %rd28;
	ld.global.u32 	%r198, [%rd29];
	mul.lo.s32 	%r199, %r494, %r198;
	shl.b32 	%r200, %r199, 7;
	shl.b32 	%r201, %r196, 7;
	shl.b32 	%r202, %r499, 1;
	mov.u32 	%r203, smem_bf16;
	add.s32 	%r204, %r203, %r202;
	add.s32 	%r205, %r201, %r191;
	add.s32 	%r206, %r205, %r200;
	cvta.to.global.u64 	%rd30, %rd300;
	mul.wide.s32 	%rd31, %r206, 2;
	add.s64 	%rd32, %rd30, %rd31;
	ld.global.nc.u16 	%rs260, [%rd32];
	st.shared.u16 	[%r204+8192], %rs260;
	cvta.to.global.u64 	%rd33, %rd301;
	add.s64 	%rd34, %rd33, %rd31;
	ld.global.nc.u16 	%rs261, [%rd34];
	st.shared.u16 	[%r204+16384], %rs261;
	mov.u32 	%r207, %ntid.x;
	add.s32 	%r499, %r499, %r207;
	setp.lt.s32 	%p7, %r499, %r15;
	@%p7 bra 	$L__BB11_11;
$L__BB11_12:
	setp.ge.s32 	%p8, %r16, %r6;
	bar.sync 	0;
	setp.lt.s32 	%p9, %r14, 1;
	or.pred  	%p10, %p8, %p9;
	@%p10 bra 	$L__BB11_17;
	mov.u32 	%r210, smem_bf16;
	add.s32 	%r500, %r210, 8320;
	mov.b32 	%r502, 0;
$L__BB11_14:
	ld.param.u32 	%r496, [paged_flash_attention_bwd_128_bf16_small_param_17];
	setp.ne.s32 	%p11, %r496, 0;
	mov.u32 	%r211, %ctaid.y;
	shl.b32 	%r212, %r211, 5;
	mov.u32 	%r213, %tid.x;
	add.s32 	%r214, %r212, %r213;
	setp.lt.u32 	%p12, %r214, %r501;
	and.pred  	%p13, %p11, %p12;
	@%p13 bra 	$L__BB11_16;
	ld.param.f32 	%f2575, [paged_flash_attention_bwd_128_bf16_small_param_16];
	ld.param.u32 	%r495, [paged_flash_attention_bwd_128_bf16_small_param_15];
	ld.param.u64 	%rd306, [paged_flash_attention_bwd_128_bf16_small_param_9];
	ld.param.u64 	%rd305, [paged_flash_attention_bwd_128_bf16_small_param_8];
	ld.param.u64 	%rd303, [paged_flash_attention_bwd_128_bf16_small_param_6];
	mov.u32 	%r216, %tid.x;
	shl.b32 	%r217, %r216, 8;
	mov.u32 	%r218, smem_bf16;
	add.s32 	%r219, %r218, %r217;
	ld.shared.v4.b32 	{%r220, %r221, %r222, %r223}, [%r219];
	mov.b32 	{%rs274, %rs276}, %r223;
	mov.b32 	{%rs270, %rs272}, %r222;
	mov.b32 	{%rs266, %rs268}, %r221;
	mov.b32 	{%rs262, %rs264}, %r220;
	// begin inline asm
	{ cvt.f32.bf16 %f1161, %rs262;}

	// end inline asm
	ld.shared.v4.b32 	{%r224, %r225, %r226, %r227}, [%r500+-128];
	mov.b32 	{%rs275, %rs277}, %r227;
	mov.b32 	{%rs271, %rs273}, %r226;
	mov.b32 	{%rs267, %rs269}, %r225;
	mov.b32 	{%rs263, %rs265}, %r224;
	// begin inline asm
	{ cvt.f32.bf16 %f1162, %rs263;}

	// end inline asm
	fma.rn.f32 	%f2184, %f1161, %f1162, 0f00000000;
	// begin inline asm
	{ cvt.f32.bf16 %f1163, %rs264;}

	// end inline asm
	// begin inline asm
	{ cvt.f32.bf16 %f1164, %rs265;}

	// end inline asm
	fma.rn.f32 	%f2185, %f1163, %f1164, %f2184;
	// begin inline asm
	{ cvt.f32.bf16 %f1165, %rs266;}

	// end inline asm
	// begin inline asm
	{ cvt.f32.bf16 %f1166, %rs267;}

	// end inline asm
	fma.rn.f32 	%f2186, %f1165, %f1166, %f2185;
	// begin inline asm
	{ cvt.f32.bf16 %f1167, %rs268;}

	// end inline asm
	// begin inline asm
	{ cvt.f32.bf16 %f1168, %rs269;}

	// end inline asm
	fma.rn.f32 	%f2187, %f1167, %f1168, %f2186;
	// begin inline asm
	{ cvt.f32.bf16 %f1169, %rs270;}

	// end inline asm
	// begin inline asm
	{ cvt.f32.bf16 %f1170, %rs271;}

	// end inline asm
	fma.rn.f32 	%f2188, %f1169, %f1170, %f2187;
	// begin inline asm
	{ cvt.f32.bf16 %f1171, %rs272;}

	// end inline asm
	// begin inline asm
	{ cvt.f32.bf16 %f1172, %rs273;}

	// end inline asm
	fma.rn.f32 	%f2189, %f1171, %f1172, %f2188;
	// begin inline asm
	{ cvt.f32.bf16 %f1173, %rs274;}

	// end inline asm
	// begin inline asm
	{ cvt.f32.bf16 %f1174, %rs275;}

	// end inline asm
	fma.rn.f32 	%f2190, %f1173, %f1174, %f2189;
	// begin inline asm
	{ cvt.f32.bf16 %f1175, %rs276;}

	// end inline asm
	// begin inline asm
	{ cvt.f32.bf16 %f1176, %rs277;}

	// end inline asm
	fma.rn.f32 	%f2191, %f1175, %f1176, %f2190;
	ld.shared.v4.b32 	{%r228, %r229, %r230, %r231}, [%r219+16];
	mov.b32 	{%rs290, %rs292}, %r231;
	mov.b32 	{%rs286, %rs288}, %r230;
	mov.b32 	{%rs282, %rs284}, %r229;
	mov.b32 	{%rs278, %rs280}, %r228;
	// begin inline asm
	{ cvt.f32.bf16 %f1177, %rs278;}

	// end inline asm
	ld.shared.v4.b32 	{%r232, %r233, %r234, %r235}, [%r500+-112];
	mov.b32 	{%rs291, %rs293}, %r235;
	mov.b32 	{%rs287, %rs289}, %r234;
	mov.b32 	{%rs283, %rs285}, %r233;
	mov.b32 	{%rs279, %rs281}, %r232;
	// begin inline asm
	{ cvt.f32.bf16 %f1178, %rs279;}

	// end inline asm
	fma.rn.f32 	%f2192, %f1177, %f1178, %f2191;
	// begin inline asm
	{ cvt.f32.bf16 %f1179, %rs280;}

	// end inline asm
	// begin inline asm
	{ cvt.f32.bf16 %f1180, %rs281;}

	// end inline asm
	fma.rn.f32 	%f2193, %f1179, %f1180, %f2192;
	// begin inline asm
	{ cvt.f32.bf16 %f1181, %rs282;}

	// end inline asm
	// begin inline asm
	{ cvt.f32.bf16 %f1182, %rs283;}

	// end inline asm
	fma.rn.f32 	%f2194, %f1181, %f1182, %f2193;
	// begin inline asm
	{ cvt.f32.bf16 %f1183, %rs284;}

	// end inline asm
	// begin inline asm
	{ cvt.f32.bf16 %f1184, %rs285;}

	// end inline asm
	fma.rn.f32 	%f2195, %f1183, %f1184, %f2194;
	// begin inline asm
	{ cvt.f32.bf16 %f1185, %rs286;}

	// end inline asm
	// begin inline asm
	{ cvt.f32.bf16 %f1186, %rs287;}

	// end inline asm
	fma.rn.f32 	%f2196, %f1185, %f1186, %f2195;
	// begin inline asm
	{ cvt.f32.bf16 %f1187, %rs288;}

	// end inline asm
	// begin inline asm
	{ cvt.f32.bf16 %f1188, %rs289;}

	// end inline asm
	fma.rn.f32 	%f2197, %f1187, %f1188, %f2196;
	// begin inline asm
	{ cvt.f32.bf16 %f1189, %rs290;}

	// end inline asm
	// begin inline asm
	{ cvt.f32.bf16 %f1190, %rs291;}

	// end inline asm
	fma.rn.f32 	%f2198, %f1189, %f1190, %f2197;
	// begin inline asm
	{ cvt.f32.bf16 %f1191, %rs292;}

	// end inline asm
	// begin inline asm
	{ cvt.f32.bf16 %f1192, %rs293;}

	// end inline asm
	fma.rn.f32 	%f2199, %f1191, %f1192, %f2198;
	ld.shared.v4.b32 	{%r236, %r237, %r238, %r239}, [%r219+32];
	mov.b32 	{%rs306, %rs308}, %r239;
	mov.b32 	{%rs302, %rs304}, %r238;
	mov.b32 	{%rs298, %rs300}, %r237;
	mov.b32 	{%rs294, %rs296}, %r236;
	// begin inline asm
	{ cvt.f32.bf16 %f1193, %rs294;}

	// end inline asm
	ld.shared.v4.b32 	{%r240, %r241, %r242, %r243}, [%r500+-96];
	mov.b32 	{%rs307, %rs309}, %r243;
	mov.b32 	{%rs303, %rs305}, %r242;
	mov.b32 	{%rs299, %rs301}, %r241;
	mov.b32 	{%rs295, %rs297}, %r240;
	// begin inline asm
	{ cvt.f32.bf16 %f1194, %rs295;}

	// end inline asm
	fma.rn.f32 	%f2200, %f1193, %f1194, %f2199;
	// begin inline asm
	{ cvt.f32.bf16 %f1195, %rs296;}

	// end inline asm
	// begin inline asm
	{ cvt.f32.bf16 %f1196, %rs297;}

	// end inline asm
	fma.rn.f32 	%f2201, %f1195, %f1196, %f2200;
	// begin inline asm
	{ cvt.f32.bf16 %f1197, %rs298;}

	// end inline asm
	// begin inline asm
	{ cvt.f32.bf16 %f1198, %rs299;}

	// end inline asm
	fma.rn.f32 	%f2202, %f1197, %f1198, %f2201;
	// begin inline asm
	{ cvt.f32.bf16 %f1199, %rs300;}

	// end inline asm
	// begin inline asm
	{ cvt.f32.bf16 %f1200, %rs301;}

	// end inline asm
	fma.rn.f32 	%f2203, %f1199, %f1200, %f2202;
	// begin inline asm
	{ cvt.f32.bf16 %f1201, %rs302;}

	// end inline asm
	// begin inline asm
	{ cvt.f32.bf16 %f1202, %rs303;}

	// end inline asm
	fma.rn.f32 	%f2204, %f1201, %f1202, %f2203;
	// begin inline asm
	{ cvt.f32.bf16 %f1203, %rs304;}

	// end inline asm
	// begin inline asm
	{ cvt.f32.bf16 %f1204, %rs305;}

	// end inline asm
	fma.rn.f32 	%f2205, %f1203, %f1204, %f2204;
	// begin inline asm
	{ cvt.f32.bf16 %f1205, %rs306;}

	// end inline asm
	// begin inline asm
	{ cvt.f32.bf16 %f1206, %rs307;}

	// end inline asm
	fma.rn.f32 	%f2206, %f1205, %f1206, %f2205;
	// begin inline asm
	{ cvt.f32.bf16 %f1207, %rs308;}

	// end inline asm
	// begin inline asm
	{ cvt.f32.bf16 %f1208, %rs309;}

	// end inline asm
	fma.rn.f32 	%f2207, %f1207, %f1208, %f2206;
	ld.shared.v4.b32 	{%r244, %r245, %r246, %r247}, [%r219+48];
	mov.b32 	{%rs322, %rs324}, %r247;
	mov.b32 	{%rs318, %rs320}, %r246;
	mov.b32 	{%rs314, %rs316}, %r245;
	mov.b32 	{%rs310, %rs312}, %r244;
	// begin inline asm
	{ cvt.f32.bf16 %f1209, %rs310;}

	// end inline asm
	ld.shared.v4.b32 	{%r248, %r249, %r250, %r251}, [%r500+-80];
	mov.b32 	{%rs323, %rs325}, %r251;
	mov.b32 	{%rs319, %rs321}, %r250;
	mov.b32 	{%rs315, %rs317}, %r249;
	mov.b32 	{%rs311, %rs313}, %r248;
	// begin inline asm
	{ cvt.f32.bf16 %f1210, %rs311;}

	// end inline asm
	fma.rn.f32 	%f2208, %f1209, %f1210, %f2207;
	// begin inline asm
	{ cvt.f32.bf16 %f1211, %rs312;}

	// end inline asm
	// begin inline asm
	{ cvt.f32.bf16 %f1212, %rs313;}

	// end inline asm
	fma.rn.f32 	%f2209, %f1211, %f1212, %f2208;
	// begin inline asm
	{ cvt.f32.bf16 %f1213, %rs314;}

	// end inline asm
	// begin inline asm
	{ cvt.f32.bf16 %f1214, %rs315;}

	// end inline asm
	fma.rn.f32 	%f2210, %f1213, %f1214, %f2209;
	// begin inline asm
	{ cvt.f32.bf16 %f1215, %rs316;}

	// end inline asm
	// begin inline asm
	{ cvt.f32.bf16 %f1216, %rs317;}

	// end inline asm
	fma.rn.f32 	%f2211, %f1215, %f1216, %f2210;
	// begin inline asm
	{ cvt.f32.bf16 %f1217, %rs318;}

	// end inline asm
	// begin inline asm
	{ cvt.f32.bf16 %f1218, %rs319;}

	// end inline asm
	fma.rn.f32 	%f2212, %f1217, %f1218, %f2211;
	// begin inline asm
	{ cvt.f32.bf16 %f1219, %rs320;}

	// end inline asm
	// begin inline asm
	{ cvt.f32.bf16 %f1220, %rs321;}

	// end inline asm
	fma.rn.f32 	%f2213, %f1219, %f1220, %f2212;
	// begin inline asm
	{ cvt.f32.bf16 %f1221, %rs322;}

	// end inline asm
	// begin inline asm
	{ cvt.f32.bf16 %f1222, %rs323;}

	// end inline asm
	fma.rn.f32 	%f2214, %f1221, %f1222, %f2213;
	// begin inline asm
	{ cvt.f32.bf16 %f1223, %rs324;}

	// end inline asm
	// begin inline asm
	{ cvt.f32.bf16 %f1224, %rs325;}

	// end inline asm
	fma.rn.f32 	%f2215, %f1223, %f1224, %f2214;
	ld.shared.v4.b32 	{%r252, %r253, %r254, %r255}, [%r219+64];
	mov.b32 	{%rs338, %rs340}, %r255;
	mov.b32 	{%rs334, %rs336}, %r254;
	mov.b32 	{%rs330, %rs332}, %r253;
	mov.b32 	{%rs326, %rs328}, %r252;
	// begin inline asm
	{ cvt.f32.bf16 %f1225, %rs326;}

	// end inline asm
	ld.shared.v4.b32 	{%r256, %r257, %r258, %r259}, [%r500+-64];
	mov.b32 	{%rs339, %rs341}, %r259;
	mov.b32 	{%rs335, %rs337}, %r258;
	mov.b32 	{%rs331, %rs333}, %r257;
	mov.b32 	{%rs327, %rs329}, %r256;
	// begin inline asm
	{ cvt.f32.bf16 %f1226, %rs327;}

	// end inline asm
	fma.rn.f32 	%f2216, %f1225, %f1226, %f2215;
	// begin inline asm
	{ cvt.f32.bf16 %f1227, %rs328;}

	// end inline asm
	// begin inline asm
	{ cvt.f32.bf16 %f1228, %rs329;}

	// end inline asm
	fma.rn.f32 	%f2217, %f1227, %f1228, %f2216;
	// begin inline asm
	{ cvt.f32.bf16 %f1229, %rs330;}

	// end inline asm
	// begin inline asm
	{ cvt.f32.bf16 %f1230, %rs331;}

	// end inline asm
	fma.rn.f32 	%f2218, %f1229, %f1230, %f2217;
	// begin inline asm
	{ cvt.f32.bf16 %f1231, %rs332;}

	// end inline asm
	// begin inline asm
	{ cvt.f32.bf16 %f1232, %rs333;}

	// end inline asm
	fma.rn.f32 	%f2219, %f1231, %f1232, %f2218;
	// begin inline asm
	{ cvt.f32.bf16 %f1233, %rs334;}

	// end inline asm
	// begin inline asm
	{ cvt.f32.bf16 %f1234, %rs335;}

	// end inline asm
	fma.rn.f32 	%f2220, %f1233, %f1234, %f2219;
	// begin inline asm
	{ cvt.f32.bf16 %f1235, %rs336;}

	// end inline asm
	// begin inline asm
	{ cvt.f32.bf16 %f1236, %rs337;}

	// end inline asm
	fma.rn.f32 	%f2221, %f1235, %f1236, %f2220;
	// begin inline asm
	{ cvt.f32.bf16 %f1237, %rs338;}

	// end inline asm
	// begin inline asm
	{ cvt.f32.bf16 %f1238, %rs339;}

	// end inline asm
	fma.rn.f32 	%f2222, %f1237, %f1238, %f2221;
	// begin inline asm
	{ cvt.f32.bf16 %f1239, %rs340;}

	// end inline asm
	// begin inline asm
	{ cvt.f32.bf16 %f1240, %rs341;}

	// end inline asm
	fma.rn.f32 	%f2223, %f1239, %f1240, %f2222;
	ld.shared.v4.b32 	{%r260, %r261, %r262, %r263}, [%r219+80];
	mov.b32 	{%rs354, %rs356}, %r263;
	mov.b32 	{%rs350, %rs352}, %r262;
	mov.b32 	{%rs346, %rs348}, %r261;
	mov.b32 	{%rs342, %rs344}, %r260;
	// begin inline asm
	{ cvt.f32.bf16 %f1241, %rs342;}

	// end inline asm
	ld.shared.v4.b32 	{%r264, %r265, %r266, %r267}, [%r500+-48];
	mov.b32 	{%rs355, %rs357}, %r267;
	mov.b32 	{%rs351, %rs353}, %r266;
	mov.b32 	{%rs347, %rs349}, %r265;
	mov.b32 	{%rs343, %rs345}, %r264;
	// begin inline asm
	{ cvt.f32.bf16 %f1242, %rs343;}

	// end inline asm
	fma.rn.f32 	%f2224, %f1241, %f1242, %f2223;
	// begin inline asm
	{ cvt.f32.bf16 %f1243, %rs344;}

	// end inline asm
	// begin inline asm
	{ cvt.f32.bf16 %f1244, %rs345;}

	// end inline asm
	fma.rn.f32 	%f2225, %f1243, %f1244, %f2224;
	// begin inline asm
	{ cvt.f32.bf16 %f1245, %rs346;}

	// end inline asm
	// begin inline asm
	{ cvt.f32.bf16 %f1246, %rs347;}

	// end inline asm
	fma.rn.f32 	%f2226, %f1245, %f1246, %f2225;
	// begin inline asm
	{ cvt.f32.bf16 %f1247, %rs348;}

	// end inline asm
	// begin inline asm
	{ cvt.f32.bf16 %f1248, %rs349;}

	// end inline asm
	fma.rn.f32 	%f2227, %f1247, %f1248, %f2226;
	// begin inline asm
	{ cvt.f32.bf16 %f1249, %rs350;}

	// end inline asm
	// begin inline asm
	{ cvt.f32.bf16 %f1250, %rs351;}

	// end inline asm
	fma.rn.f32 	%f2228, %f1249, %f1250, %f2227;
	// begin inline asm
	{ cvt.f32.bf16 %f1251, %rs352;}

	// end inline asm
	// begin inline asm
	{ cvt.f32.bf16 %f1252, %rs353;}

	// end inline asm
	fma.rn.f32 	%f2229, %f1251, %f1252, %f2228;
	// begin inline asm
	{ cvt.f32.bf16 %f1253, %rs354;}

	// end inline asm
	// begin inline asm
	{ cvt.f32.bf16 %f1254, %rs355;}

	// end inline asm
	fma.rn.f32 	%f2230, %f1253, %f1254, %f2229;
	// begin inline asm
	{ cvt.f32.bf16 %f1255, %rs356;}

	// end inline asm
	// begin inline asm
	{ cvt.f32.bf16 %f1256, %rs357;}

	// end inline asm
	fma.rn.f32 	%f2231, %f1255, %f1256, %f2230;
	ld.shared.v4.b32 	{%r268, %r269, %r270, %r271}, [%r219+96];
	mov.b32 	{%rs370, %rs372}, %r271;
	mov.b32 	{%rs366, %rs368}, %r270;
	mov.b32 	{%rs362, %rs364}, %r269;
	mov.b32 	{%rs358, %rs360}, %r268;
	// begin inline asm
	{ cvt.f32.bf16 %f1257, %rs358;}

	// end inline asm
	ld.shared.v4.b32 	{%r272, %r273, %r274, %r275}, [%r500+-32];
	mov.b32 	{%rs371, %rs373}, %r275;
	mov.b32 	{%rs367, %rs369}, %r274;
	mov.b32 	{%rs363, %rs365}, %r273;
	mov.b32 	{%rs359, %rs361}, %r272;
	// begin inline asm
	{ cvt.f32.bf16 %f1258, %rs359;}

	// end inline asm
	fma.rn.f32 	%f2232, %f1257, %f1258, %f2231;
	// begin inline asm
	{ cvt.f32.bf16 %f1259, %rs360;}

	// end inline asm
	// begin inline asm
	{ cvt.f32.bf16 %f1260, %rs361;}

	// end inline asm
	fma.rn.f32 	%f2233, %f1259, %f1260, %f2232;
	// begin inline asm
	{ cvt.f32.bf16 %f1261, %rs362;}

	// end inline asm
	// begin inline asm
	{ cvt.f32.bf16 %f1262, %rs363;}

	// end inline asm
	fma.rn.f32 	%f2234, %f1261, %f1262, %f2233;
	// begin inline asm
	{ cvt.f32.bf16 %f1263, %rs364;}

	// end inline asm
	// begin inline asm
	{ cvt.f32.bf16 %f1264, %rs365;}

	// end inline asm
	fma.rn.f32 	%f2235, %f1263, %f1264, %f2234;
	// begin inline asm
	{ cvt.f32.bf16 %f1265, %rs366;}

	// end inline asm
	// begin inline asm
	{ cvt.f32.bf16 %f1266, %rs367;}

	// end inline asm
	fma.rn.f32 	%f2236, %f1265, %f1266, %f2235;
	// begin inline asm
	{ cvt.f32.bf16 %f1267, %rs368;}

	// end inline asm
	// begin inline asm
	{ cvt.f32.bf16 %f1268, %rs369;}

	// end inline asm
	fma.rn.f32 	%f2237, %f1267, %f1268, %f2236;
	// begin inline asm
	{ cvt.f32.bf16 %f1269, %rs370;}

	// end inline asm
	// begin inline asm
	{ cvt.f32.bf16 %f1270, %rs371;}

	// end inline asm
	fma.rn.f32 	%f2238, %f1269, %f1270, %f2237;
	// begin inline asm
	{ cvt.f32.bf16 %f1271, %rs372;}

	// end inline asm
	// begin inline asm
	{ cvt.f32.bf16 %f1272, %rs373;}

	// end inline asm
	fma.rn.f32 	%f2239, %f1271, %f1272, %f2238;
	ld.shared.v4.b32 	{%r276, %r277, %r278, %r279}, [%r219+112];
	mov.b32 	{%rs386, %rs388}, %r279;
	mov.b32 	{%rs382, %rs384}, %r278;
	mov.b32 	{%rs378, %rs380}, %r277;
	mov.b32 	{%rs374, %rs376}, %r276;
	// begin inline asm
	{ cvt.f32.bf16 %f1273, %rs374;}

	// end inline asm
	ld.shared.v4.b32 	{%r280, %r281, %r282, %r283}, [%r500+-16];
	mov.b32 	{%rs387, %rs389}, %r283;
	mov.b32 	{%rs383, %rs385}, %r282;
	mov.b32 	{%rs379, %rs381}, %r281;
	mov.b32 	{%rs375, %rs377}, %r280;
	// begin inline asm
	{ cvt.f32.bf16 %f1274, %rs375;}

	// end inline asm
	fma.rn.f32 	%f2240, %f1273, %f1274, %f2239;
	// begin inline asm
	{ cvt.f32.bf16 %f1275, %rs376;}

	// end inline asm
	// begin inline asm
	{ cvt.f32.bf16 %f1276, %rs377;}

	// end inline asm
	fma.rn.f32 	%f2241, %f1275, %f1276, %f2240;
	// begin inline asm
	{ cvt.f32.bf16 %f1277, %rs378;}

	// end inline asm
	// begin inline asm
	{ cvt.f32.bf16 %f1278, %rs379;}

	// end inline asm
	fma.rn.f32 	%f2242, %f1277, %f1278, %f2241;
	// begin inline asm
	{ cvt.f32.bf16 %f1279, %rs380;}

	// end inline asm
	// begin inline asm
	{ cvt.f32.bf16 %f1280, %rs381;}

	// end inline asm
	fma.rn.f32 	%f2243, %f1279, %f1280, %f2242;
	// begin inline asm
	{ cvt.f32.bf16 %f1281, %rs382;}

	// end inline asm
	// begin inline asm
	{ cvt.f32.bf16 %f1282, %rs383;}

	// end inline asm
	fma.rn.f32 	%f2244, %f1281, %f1282, %f2243;
	// begin inline asm
	{ cvt.f32.bf16 %f1283, %rs384;}

	// end inline asm
	// begin inline asm
	{ cvt.f32.bf16 %f1284, %rs385;}

	// end inline asm
	fma.rn.f32 	%f2245, %f1283, %f1284, %f2244;
	// begin inline asm
	{ cvt.f32.bf16 %f1285, %rs386;}

	// end inline asm
	// begin inline asm
	{ cvt.f32.bf16 %f1286, %rs387;}

	// end inline asm
	fma.rn.f32 	%f2246, %f1285, %f1286, %f2245;
	// begin inline asm
	{ cvt.f32.bf16 %f1287, %rs388;}

	// end inline asm
	// begin inline asm
	{ cvt.f32.bf16 %f1288, %rs389;}

	// end inline asm
	fma.rn.f32 	%f2247, %f1287, %f1288, %f2246;
	ld.shared.v4.b32 	{%r284, %r285, %r286, %r287}, [%r219+128];
	mov.b32 	{%rs402, %rs404}, %r287;
	mov.b32 	{%rs398, %rs400}, %r286;
	mov.b32 	{%rs394, %rs396}, %r285;
	mov.b32 	{%rs390, %rs392}, %r284;
	// begin inline asm
	{ cvt.f32.bf16 %f1289, %rs390;}

	// end inline asm
	ld.shared.v4.b32 	{%r288, %r289, %r290, %r291}, [%r500];
	mov.b32 	{%rs403, %rs405}, %r291;
	mov.b32 	{%rs399, %rs401}, %r290;
	mov.b32 	{%rs395, %rs397}, %r289;
	mov.b32 	{%rs391, %rs393}, %r288;
	// begin inline asm
	{ cvt.f32.bf16 %f1290, %rs391;}

	// end inline asm
	fma.rn.f32 	%f2248, %f1289, %f1290, %f2247;
	// begin inline asm
	{ cvt.f32.bf16 %f1291, %rs392;}

	// end inline asm
	// begin inline asm
	{ cvt.f32.bf16 %f1292, %rs393;}

	// end inline asm
	fma.rn.f32 	%f2249, %f1291, %f1292, %f2248;
	// begin inline asm
	{ cvt.f32.bf16 %f1293, %rs394;}

	// end inline asm
	// begin inline asm
	{ cvt.f32.bf16 %f1294, %rs395;}

	// end inline asm
	fma.rn.f32 	%f2250, %f1293, %f1294, %f2249;
	// begin inline asm
	{ cvt.f32.bf16 %f1295, %rs396;}

	// end inline asm
	// begin inline asm
	{ cvt.f32.bf16 %f1296, %rs397;}

	// end inline asm
	fma.rn.f32 	%f2251, %f1295, %f1296, %f2250;
	// begin inline asm
	{ cvt.f32.bf16 %f1297, %rs398;}

	// end inline asm
	// begin inline asm
	{ cvt.f32.bf16 %f1298, %rs399;}

	// end inline asm
	fma.rn.f32 	%f2252, %f1297, %f1298, %f2251;
	// begin inline asm
	{ cvt.f32.bf16 %f1299, %rs400;}

	// end inline asm
	// begin inline asm
	{ cvt.f32.bf16 %f1300, %rs401;}

	// end inline asm
	fma.rn.f32 	%f2253, %f1299, %f1300, %f2252;
	// begin inline asm
	{ cvt.f32.bf16 %f1301, %rs402;}

	// end inline asm
	// begin inline asm
	{ cvt.f32.bf16 %f1302, %rs403;}

	// end inline asm
	fma.rn.f32 	%f2254, %f1301, %f1302, %f2253;
	// begin inline asm
	{ cvt.f32.bf16 %f1303, %rs404;}

	// end inline asm
	// begin inline asm
	{ cvt.f32.bf16 %f1304, %rs405;}

	// end inline asm
	fma.rn.f32 	%f2255, %f1303, %f1304, %f2254;
	ld.shared.v4.b32 	{%r292, %r293, %r294, %r295}, [%r219+144];
	mov.b32 	{%rs418, %rs420}, %r295;
	mov.b32 	{%rs414, %rs416}, %r294;
	mov.b32 	{%rs410, %rs412}, %r293;
	mov.b32 	{%rs406, %rs408}, %r292;
	// begin inline asm
	{ cvt.f32.bf16 %f1305, %rs406;}

	// end inline asm
	ld.shared.v4.b32 	{%r296, %r297, %r298, %r299}, [%r500+16];
	mov.b32 	{%rs419, %rs421}, %r299;
	mov.b32 	{%rs415, %rs417}, %r298;
	mov.b32 	{%rs411, %rs413}, %r297;
	mov.b32 	{%rs407, %rs409}, %r296;
	// begin inline asm
	{ cvt.f32.bf16 %f1306, %rs407;}

	// end inline asm
	fma.rn.f32 	%f2256, %f1305, %f1306, %f2255;
	// begin inline asm
	{ cvt.f32.bf16 %f1307, %rs408;}

	// end inline asm
	// begin inline asm
	{ cvt.f32.bf16 %f1308, %rs409;}

	// end inline asm
	fma.rn.f32 	%f2257, %f1307, %f1308, %f2256;
	// begin inline asm
	{ cvt.f32.bf16 %f1309, %rs410;}

	// end inline asm
	// begin inline asm
	{ cvt.f32.bf16 %f1310, %rs411;}

	// end inline asm
	fma.rn.f32 	%f2258, %f1309, %f1310, %f2257;
	// begin inline asm
	{ cvt.f32.bf16 %f1311, %rs412;}

	// end inline asm
	// begin inline asm
	{ cvt.f32.bf16 %f1312, %rs413;}

	// end inline asm
	fma.rn.f32 	%f2259, %f1311, %f1312, %f2258;
	// begin inline asm
	{ cvt.f32.bf16 %f1313, %rs414;}

	// end inline asm
	// begin inline asm
	{ cvt.f32.bf16 %f1314, %rs415;}

	// end inline asm
	fma.rn.f32 	%f2260, %f1313, %f1314, %f2259;
	// begin inline asm
	{ cvt.f32.bf16 %f1315, %rs416;}

	// end inline asm
	// begin inline asm
	{ cvt.f32.bf16 %f1316, %rs417;}

	// end inline asm
	fma.rn.f32 	%f2261, %f1315, %f1316, %f2260;
	// begin inline asm
	{ cvt.f32.bf16 %f1317, %rs418;}

	// end inline asm
	// begin inline asm
	{ cvt.f32.bf16 %f1318, %rs419;}

	// end inline asm
	fma.rn.f32 	%f2262, %f1317, %f1318, %f2261;
	// begin inline asm
	{ cvt.f32.bf16 %f1319, %rs420;}

	// end inline asm
	// begin inline asm
	{ cvt.f32.bf16 %f1320, %rs421;}

	// end inline asm
	fma.rn.f32 	%f2263, %f1319, %f1320, %f2262;
	ld.shared.v4.b32 	{%r300, %r301, %r302, %r303}, [%r219+160];
	mov.b32 	{%rs434, %rs436}, %r303;
	mov.b32 	{%rs430, %rs432}, %r302;
	mov.b32 	{%rs426, %rs428}, %r301;
	mov.b32 	{%rs422, %rs424}, %r300;
	// begin inline asm
	{ cvt.f32.bf16 %f1321, %rs422;}

	// end inline asm
	ld.shared.v4.b32 	{%r304, %r305, %r306, %r307}, [%r500+32];
	mov.b32 	{%rs435, %rs437}, %r307;
	mov.b32 	{%rs431, %rs433}, %r306;
	mov.b32 	{%rs427, %rs429}, %r305;
	mov.b32 	{%rs423, %rs425}, %r304;
	// begin inline asm
	{ cvt.f32.bf16 %f1322, %rs423;}

	// end inline asm
	fma.rn.f32 	%f2264, %f1321, %f1322, %f2263;
	// begin inline asm
	{ cvt.f32.bf16 %f1323, %rs424;}

	// end inline asm
	// begin inline asm
	{ cvt.f32.bf16 %f1324, %rs425;}

	// end inline asm
	fma.rn.f32 	%f2265, %f1323, %f1324, %f2264;
	// begin inline asm
	{ cvt.f32.bf16 %f1325, %rs426;}

	// end inline asm
	// begin inline asm
	{ cvt.f32.bf16 %f1326, %rs427;}

	// end inline asm
	fma.rn.f32 	%f2266, %f1325, %f1326, %f2265;
	// begin inline asm
	{ cvt.f32.bf16 %f1327, %rs428;}

	// end inline asm
	// begin inline asm
	{ cvt.f32.bf16 %f1328, %rs429;}

	// end inline asm
	fma.rn.f32 	%f2267, %f1327, %f1328, %f2266;
	// begin inline asm
	{ cvt.f32.bf16 %f1329, %rs430;}

	// end inline asm
	// begin inline asm
	{ cvt.f32.bf16 %f1330, %rs431;}

	// end inline asm
	fma.rn.f32 	%f2268, %f1329, %f1330, %f2267;
	// begin inline asm
	{ cvt.f32.bf16 %f1331, %rs432;}

	// end inline asm
	// begin inline asm
	{ cvt.f32.bf16 %f1332, %rs433;}

	// end inline asm
	fma.rn.f32 	%f2269, %f1331, %f1332, %f2268;
	// begin inline asm
	{ cvt.f32.bf16 %f1333, %rs434;}

	// end inline asm
	// begin inline asm
	{ cvt.f32.bf16 %f1334, %rs435;}

	// end inline asm
	fma.rn.f32 	%f2270, %f1333, %f1334, %f2269;
	// begin inline asm
	{ cvt.f32.bf16 %f1335, %rs436;}

	// end inline asm
	// begin inline asm
	{ cvt.f32.bf16 %f1336, %rs437;}

	// end inline asm
	fma.rn.f32 	%f2271, %f1335, %f1336, %f2270;
	ld.shared.v4.b32 	{%r308, %r309, %r310, %r311}, [%r219+176];
	mov.b32 	{%rs450, %rs452}, %r311;
	mov.b32 	{%rs446, %rs448}, %r310;
	mov.b32 	{%rs442, %rs444}, %r309;
	mov.b32 	{%rs438, %rs440}, %r308;
	// begin inline asm
	{ cvt.f32.bf16 %f1337, %rs438;}

	// end inline asm
	ld.shared.v4.b32 	{%r312, %r313, %r314, %r315}, [%r500+48];
	mov.b32 	{%rs451, %rs453}, %r315;
	mov.b32 	{%rs447, %rs449}, %r314;
	mov.b32 	{%rs443, %rs445}, %r313;
	mov.b32 	{%rs439, %rs441}, %r312;
	// begin inline asm
	{ cvt.f32.bf16 %f1338, %rs439;}

	// end inline asm
	fma.rn.f32 	%f2272, %f1337, %f1338, %f2271;
	// begin inline asm
	{ cvt.f32.bf16 %f1339, %rs440;}

	// end inline asm
	// begin inline asm
	{ cvt.f32.bf16 %f1340, %rs441;}

	// end inline asm
	fma.rn.f32 	%f2273, %f1339, %f1340, %f2272;
	// begin inline asm
	{ cvt.f32.bf16 %f1341, %rs442;}

	// end inline asm
	// begin inline asm
	{ cvt.f32.bf16 %f1342, %rs443;}

	// end inline asm
	fma.rn.f32 	%f2274, %f1341, %f1342, %f2273;
	// begin inline asm
	{ cvt.f32.bf16 %f1343, %rs444;}

	// end inline asm
	// begin inline asm
	{ cvt.f32.bf16 %f1344, %rs445;}

	// end inline asm
	fma.rn.f32 	%f2275, %f1343, %f1344, %f2274;
	// begin inline asm
	{ cvt.f32.bf16 %f1345, %rs446;}

	// end inline asm
	// begin inline asm
	{ cvt.f32.bf16 %f1346, %rs447;}

	// end inline asm
	fma.rn.f32 	%f2276, %f1345, %f1346, %f2275;
	// begin inline asm
	{ cvt.f32.bf16 %f1347, %rs448;}

	// end inline asm
	// begin inline asm
	{ cvt.f32.bf16 %f1348, %rs449;}

	// end inline asm
	fma.rn.f32 	%f2277, %f1347, %f1348, %f2276;
	// begin inline asm
	{ cvt.f32.bf16 %f1349, %rs450;}

	// end inline asm
	// begin inline asm
	{ cvt.f32.bf16 %f1350, %rs451;}

	// end inline asm
	fma.rn.f32 	%f2278, %f1349, %f1350, %f2277;
	// begin inline asm
	{ cvt.f32.bf16 %f1351, %rs452;}

	// end inline asm
	// begin inline asm
	{ cvt.f32.bf16 %f1352, %rs453;}

	// end inline asm
	fma.rn.f32 	%f2279, %f1351, %f1352, %f2278;
	ld.shared.v4.b32 	{%r316, %r317, %r318, %r319}, [%r219+192];
	mov.b32 	{%rs466, %rs468}, %r319;
	mov.b32 	{%rs462, %rs464}, %r318;
	mov.b32 	{%rs458, %rs460}, %r317;
	mov.b32 	{%rs454, %rs456}, %r316;
	// begin inline asm
	{ cvt.f32.bf16 %f1353, %rs454;}

	// end inline asm
	ld.shared.v4.b32 	{%r320, %r321, %r322, %r323}, [%r500+64];
	mov.b32 	{%rs467, %rs469}, %r323;
	mov.b32 	{%rs463, %rs465}, %r322;
	mov.b32 	{%rs459, %rs461}, %r321;
	mov.b32 	{%rs455, %rs457}, %r320;
	// begin inline asm
	{ cvt.f32.bf16 %f1354, %rs455;}

	// end inline asm
	fma.rn.f32 	%f2280, %f1353, %f1354, %f2279;
	// begin inline asm
	{ cvt.f32.bf16 %f1355, %rs456;}

	// end inline asm
	// begin inline asm
	{ cvt.f32.bf16 %f1356, %rs457;}

	// end inline asm
	fma.rn.f32 	%f2281, %f1355, %f1356, %f2280;
	// begin inline asm
	{ cvt.f32.bf16 %f1357, %rs458;}

	// end inline asm
	// begin inline asm
	{ cvt.f32.bf16 %f1358, %rs459;}

	// end inline asm
	fma.rn.f32 	%f2282, %f1357, %f1358, %f2281;
	// begin inline asm
	{ cvt.f32.bf16 %f1359, %rs460;}

	// end inline asm
	// begin inline asm
	{ cvt.f32.bf16 %f1360, %rs461;}

	// end inline asm
	fma.rn.f32 	%f2283, %f1359, %f1360, %f2282;
	// begin inline asm
	{ cvt.f32.bf16 %f1361, %rs462;}

	// end inline asm
	// begin inline asm
	{ cvt.f32.bf16 %f1362, %rs463;}

	// end inline asm
	fma.rn.f32 	%f2284, %f1361, %f1362, %f2283;
	// begin inline asm
	{ cvt.f32.bf16 %f1363, %rs464;}

	// end inline asm
	// begin inline asm
	{ cvt.f32.bf16 %f1364, %rs465;}

	// end inline asm
	fma.rn.f32 	%f2285, %f1363, %f1364, %f2284;
	// begin inline asm
	{ cvt.f32.bf16 %f1365, %rs466;}

	// end inline asm
	// begin inline asm
	{ cvt.f32.bf16 %f1366, %rs467;}

	// end inline asm
	fma.rn.f32 	%f2286, %f1365, %f1366, %f2285;
	// begin inline asm
	{ cvt.f32.bf16 %f1367, %rs468;}

	// end inline asm
	// begin inline asm
	{ cvt.f32.bf16 %f1368, %rs469;}

	// end inline asm
	fma.rn.f32 	%f2287, %f1367, %f1368, %f2286;
	ld.shared.v4.b32 	{%r324, %r325, %r326, %r327}, [%r219+208];
	mov.b32 	{%rs482, %rs484}, %r327;
	mov.b32 	{%rs478, %rs480}, %r326;
	mov.b32 	{%rs474, %rs476}, %r325;
	mov.b32 	{%rs470, %rs472}, %r324;
	// begin inline asm
	{ cvt.f32.bf16 %f1369, %rs470;}

	// end inline asm
	ld.shared.v4.b32 	{%r328, %r329, %r330, %r331}, [%r500+80];
	mov.b32 	{%rs483, %rs485}, %r331;
	mov.b32 	{%rs479, %rs481}, %r330;
	mov.b32 	{%rs475, %rs477}, %r329;
	mov.b32 	{%rs471, %rs473}, %r328;
	// begin inline asm
	{ cvt.f32.bf16 %f1370, %rs471;}

	// end inline asm
	fma.rn.f32 	%f2288, %f1369, %f1370, %f2287;
	// begin inline asm
	{ cvt.f32.bf16 %f1371, %rs472;}

	// end inline asm
	// begin inline asm
	{ cvt.f32.bf16 %f1372, %rs473;}

	// end inline asm
	fma.rn.f32 	%f2289, %f1371, %f1372, %f2288;
	// begin inline asm
	{ cvt.f32.bf16 %f1373, %rs474;}

	// end inline asm
	// begin inline asm
	{ cvt.f32.bf16 %f1374, %rs475;}

	// end inline asm
	fma.rn.f32 	%f2290, %f1373, %f1374, %f2289;
	// begin inline asm
	{ cvt.f32.bf16 %f1375, %rs476;}

	// end inline asm
	// begin inline asm
	{ cvt.f32.bf16 %f1376, %rs477;}

	// end inline asm
	fma.rn.f32 	%f2291, %f1375, %f1376, %f2290;
	// begin inline asm
	{ cvt.f32.bf16 %f1377, %rs478;}

	// end inline asm
	// begin inline asm
	{ cvt.f32.bf16 %f1378, %rs479;}

	// end inline asm
	fma.rn.f32 	%f2292, %f1377, %f1378, %f2291;
	// begin inline asm
	{ cvt.f32.bf16 %f1379, %rs480;}

	// end inline asm
	// begin inline asm
	{ cvt.f32.bf16 %f1380, %rs481;}

	// end inline asm
	fma.rn.f32 	%f2293, %f1379, %f1380, %f2292;
	// begin inline asm
	{ cvt.f32.bf16 %f1381, %rs482;}

	// end inline asm
	// begin inline asm
	{ cvt.f32.bf16 %f1382, %rs483;}

	// end inline asm
	fma.rn.f32 	%f2294, %f1381, %f1382, %f2293;
	// begin inline asm
	{ cvt.f32.bf16 %f1383, %rs484;}

	// end inline asm
	// begin inline asm
	{ cvt.f32.bf16 %f1384, %rs485;}

	// end inline asm
	fma.rn.f32 	%f2295, %f1383, %f1384, %f2294;
	ld.shared.v4.b32 	{%r332, %r333, %r334, %r335}, [%r219+224];
	mov.b32 	{%rs498, %rs500}, %r335;
	mov.b32 	{%rs494, %rs496}, %r334;
	mov.b32 	{%rs490, %rs492}, %r333;
	mov.b32 	{%rs486, %rs488}, %r332;
	// begin inline asm
	{ cvt.f32.bf16 %f1385, %rs486;}

	// end inline asm
	ld.shared.v4.b32 	{%r336, %r337, %r338, %r339}, [%r500+96];
	mov.b32 	{%rs499, %rs501}, %r339;
	mov.b32 	{%rs495, %rs497}, %r338;
	mov.b32 	{%rs491, %rs493}, %r337;
	mov.b32 	{%rs487, %rs489}, %r336;
	// begin inline asm
	{ cvt.f32.bf16 %f1386, %rs487;}

	// end inline asm
	fma.rn.f32 	%f2296, %f1385, %f1386, %f2295;
	// begin inline asm
	{ cvt.f32.bf16 %f1387, %rs488;}

	// end inline asm
	// begin inline asm
	{ cvt.f32.bf16 %f1388, %rs489;}

	// end inline asm
	fma.rn.f32 	%f2297, %f1387, %f1388, %f2296;
	// begin inline asm
	{ cvt.f32.bf16 %f1389, %rs490;}

	// end inline asm
	// begin inline asm
	{ cvt.f32.bf16 %f1390, %rs491;}

	// end inline asm
	fma.rn.f32 	%f2298, %f1389, %f1390, %f2297;
	// begin inline asm
	{ cvt.f32.bf16 %f1391, %rs492;}

	// end inline asm
	// begin inline asm
	{ cvt.f32.bf16 %f1392, %rs493;}

	// end inline asm
	fma.rn.f32 	%f2299, %f1391, %f1392, %f2298;
	// begin inline asm
	{ cvt.f32.bf16 %f1393, %rs494;}

	// end inline asm
	// begin inline asm
	{ cvt.f32.bf16 %f1394, %rs495;}

	// end inline asm
	fma.rn.f32 	%f2300, %f1393, %f1394, %f2299;
	// begin inline asm
	{ cvt.f32.bf16 %f1395, %rs496;}

	// end inline asm
	// begin inline asm
	{ cvt.f32.bf16 %f1396, %rs497;}

	// end inline asm
	fma.rn.f32 	%f2301, %f1395, %f1396, %f2300;
	// begin inline asm
	{ cvt.f32.bf16 %f1397, %rs498;}

	// end inline asm
	// begin inline asm
	{ cvt.f32.bf16 %f1398, %rs499;}

	// end inline asm
	fma.rn.f32 	%f2302, %f1397, %f1398, %f2301;
	// begin inline asm
	{ cvt.f32.bf16 %f1399, %rs500;}

	// end inline asm
	// begin inline asm
	{ cvt.f32.bf16 %f1400, %rs501;}

	// end inline asm
	fma.rn.f32 	%f2303, %f1399, %f1400, %f2302;
	ld.shared.v4.b32 	{%r340, %r341, %r342, %r343}, [%r219+240];
	mov.b32 	{%rs514, %rs516}, %r343;
	mov.b32 	{%rs510, %rs512}, %r342;
	mov.b32 	{%rs506, %rs508}, %r341;
	mov.b32 	{%rs502, %rs504}, %r340;
	// begin inline asm
	{ cvt.f32.bf16 %f1401, %rs502;}

	// end inline asm
	ld.shared.v4.b32 	{%r344, %r345, %r346, %r347}, [%r500+112];
	mov.b32 	{%rs515, %rs517}, %r347;
	mov.b32 	{%rs511, %rs513}, %r346;
	mov.b32 	{%rs507, %rs509}, %r345;
	mov.b32 	{%rs503, %rs505}, %r344;
	// begin inline asm
	{ cvt.f32.bf16 %f1402, %rs503;}

	// end inline asm
	fma.rn.f32 	%f2304, %f1401, %f1402, %f2303;
	// begin inline asm
	{ cvt.f32.bf16 %f1403, %rs504;}

	// end inline asm
	// begin inline asm
	{ cvt.f32.bf16 %f1404, %rs505;}

	// end inline asm
	fma.rn.f32 	%f2305, %f1403, %f1404, %f2304;
	// begin inline asm
	{ cvt.f32.bf16 %f1405, %rs506;}

	// end inline asm
	// begin inline asm
	{ cvt.f32.bf16 %f1406, %rs507;}

	// end inline asm
	fma.rn.f32 	%f2306, %f1405, %f1406, %f2305;
	// begin inline asm
	{ cvt.f32.bf16 %f1407, %rs508;}

	// end inline asm
	// begin inline asm
	{ cvt.f32.bf16 %f1408, %rs509;}

	// end inline asm
	fma.rn.f32 	%f2307, %f1407, %f1408, %f2306;
	// begin inline asm
	{ cvt.f32.bf16 %f1409, %rs510;}

	// end inline asm
	// begin inline asm
	{ cvt.f32.bf16 %f1410, %rs511;}

	// end inline asm
	fma.rn.f32 	%f2308, %f1409, %f1410, %f2307;
	// begin inline asm
	{ cvt.f32.bf16 %f1411, %rs512;}

	// end inline asm
	// begin inline asm
	{ cvt.f32.bf16 %f1412, %rs513;}

	// end inline asm
	fma.rn.f32 	%f2309, %f1411, %f1412, %f2308;
	// begin inline asm
	{ cvt.f32.bf16 %f1413, %rs514;}

	// end inline asm
	// begin inline asm
	{ cvt.f32.bf16 %f1414, %rs515;}

	// end inline asm
	fma.rn.f32 	%f2310, %f1413, %f1414, %f2309;
	// begin inline asm
	{ cvt.f32.bf16 %f1415, %rs516;}

	// end inline asm
	// begin inline asm
	{ cvt.f32.bf16 %f1416, %rs517;}

	// end inline asm
	fma.rn.f32 	%f2311, %f1415, %f1416, %f2310;
	mul.f32 	%f2312, %f2575, %f2311;
	sub.f32 	%f2313, %f2312, %f2576;
	mul.f32 	%f2314, %f2313, 0f3FB8AA3B;
	ex2.approx.f32 	%f2315, %f2314;
	ld.shared.v4.b32 	{%r348, %r349, %r350, %r351}, [%r219+24576];
	mov.b32 	{%rs530, %rs532}, %r351;
	mov.b32 	{%rs526, %rs528}, %r350;
	mov.b32 	{%rs522, %rs524}, %r349;
	mov.b32 	{%rs518, %rs520}, %r348;
	// begin inline asm
	{ cvt.f32.bf16 %f1417, %rs518;}

	// end inline asm
	ld.shared.v4.b32 	{%r352, %r353, %r354, %r355}, [%r500+8064];
	mov.b32 	{%rs531, %rs533}, %r355;
	mov.b32 	{%rs527, %rs529}, %r354;
	mov.b32 	{%rs523, %rs525}, %r353;
	mov.b32 	{%rs519, %rs521}, %r352;
	// begin inline asm
	{ cvt.f32.bf16 %f1418, %rs519;}

	// end inline asm
	fma.rn.f32 	%f2316, %f1417, %f1418, 0f00000000;
	// begin inline asm
	{ cvt.f32.bf16 %f1419, %rs520;}

	// end inline asm
	// begin inline asm
	{ cvt.f32.bf16 %f1420, %rs521;}

	// end inline asm
	fma.rn.f32 	%f2317, %f1419, %f1420, %f2316;
	// begin inline asm
	{ cvt.f32.bf16 %f1421, %rs522;}

	// end inline asm
	// begin inline asm
	{ cvt.f32.bf16 %f1422, %rs523;}

	// end inline asm
	fma.rn.f32 	%f2318, %f1421, %f1422, %f2317;
	// begin inline asm
	{ cvt.f32.bf16 %f1423, %rs524;}

	// end inline asm
	// begin inline asm
	{ cvt.f32.bf16 %f1424, %rs525;}

	// end inline asm
	fma.rn.f32 	%f2319, %f1423, %f1424, %f2318;
	// begin inline asm
	{ cvt.f32.bf16 %f1425, %rs526;}

	// end inline asm
	// begin inline asm
	{ cvt.f32.bf16 %f1426, %rs527;}

	// end inline asm
	fma.rn.f32 	%f2320, %f1425, %f1426, %f2319;
	// begin inline asm
	{ cvt.f32.bf16 %f1427, %rs528;}

	// end inline asm
	// begin inline asm
	{ cvt.f32.bf16 %f1428, %rs529;}

	// end inline asm
	fma.rn.f32 	%f2321, %f1427, %f1428, %f2320;
	// begin inline asm
	{ cvt.f32.bf16 %f1429, %rs530;}

	// end inline asm
	// begin inline asm
	{ cvt.f32.bf16 %f1430, %rs531;}

	// end inline asm
	fma.rn.f32 	%f2322, %f1429, %f1430, %f2321;
	// begin inline asm
	{ cvt.f32.bf16 %f1431, %rs532;}

	// end inline asm
	// begin inline asm
	{ cvt.f32.bf16 %f1432, %rs533;}

	// end inline asm
	fma.rn.f32 	%f2323, %f1431, %f1432, %f2322;
	ld.shared.v4.b32 	{%r356, %r357, %r358, %r359}, [%r219+24592];
	mov.b32 	{%rs546, %rs548}, %r359;
	mov.b32 	{%rs542, %rs544}, %r358;
	mov.b32 	{%rs538, %rs540}, %r357;
	mov.b32 	{%rs534, %rs536}, %r356;
	// begin inline asm
	{ cvt.f32.bf16 %f1433, %rs534;}

	// end inline asm
	ld.shared.v4.b32 	{%r360, %r361, %r362, %r363}, [%r500+8080];
	mov.b32 	{%rs547, %rs549}, %r363;
	mov.b32 	{%rs543, %rs545}, %r362;
	mov.b32 	{%rs539, %rs541}, %r361;
	mov.b32 	{%rs535, %rs537}, %r360;
	// begin inline asm
	{ cvt.f32.bf16 %f1434, %rs535;}

	// end inline asm
	fma.rn.f32 	%f2324, %f1433, %f1434, %f2323;
	// begin inline asm
	{ cvt.f32.bf16 %f1435, %rs536;}

	// end inline asm
	// begin inline asm
	{ cvt.f32.bf16 %f1436, %rs537;}

	// end inline asm
	fma.rn.f32 	%f2325, %f1435, %f1436, %f2324;
	// begin inline asm
	{ cvt.f32.bf16 %f1437, %rs538;}

	// end inline asm
	// begin inline asm
	{ cvt.f32.bf16 %f1438, %rs539;}

	// end inline asm
	fma.rn.f32 	%f2326, %f1437, %f1438, %f2325;
	// begin inline asm
	{ cvt.f32.bf16 %f1439, %rs540;}

	// end inline asm
	// begin inline asm
	{ cvt.f32.bf16 %f1440, %rs541;}

	// end inline asm
	fma.rn.f32 	%f2327, %f1439, %f1440, %f2326;
	// begin inline asm
	{ cvt.f32.bf16 %f1441, %rs542;}

	// end inline asm
	// begin inline asm
	{ cvt.f32.bf16 %f1442, %rs543;}

	// end inline asm
	fma.rn.f32 	%f2328, %f1441, %f1442, %f2327;
	// begin inline asm
	{ cvt.f32.bf16 %f1443, %rs544;}

	// end inline asm
	// begin inline asm
	{ cvt.f32.bf16 %f1444, %rs545;}

	// end inline asm
	fma.rn.f32 	%f2329, %f1443, %f1444, %f2328;
	// begin inline asm
	{ cvt.f32.bf16 %f1445, %rs546;}

	// end inline asm
	// begin inline asm
	{ cvt.f32.bf16 %f1446, %rs547;}

	// end inline asm
	fma.rn.f32 	%f2330, %f1445, %f1446, %f2329;
	// begin inline asm
	{ cvt.f32.bf16 %f1447, %rs548;}

	// end inline asm
	// begin inline asm
	{ cvt.f32.bf16 %f1448, %rs549;}

	// end inline asm
	fma.rn.f32 	%f2331, %f1447, %f1448, %f2330;
	ld.shared.v4.b32 	{%r364, %r365, %r366, %r367}, [%r219+24608];
	mov.b32 	{%rs562, %rs564}, %r367;
	mov.b32 	{%rs558, %rs560}, %r366;
	mov.b32 	{%rs554, %rs556}, %r365;
	mov.b32 	{%rs550, %rs552}, %r364;
	// begin inline asm
	{ cvt.f32.bf16 %f1449, %rs550;}

	// end inline asm
	ld.shared.v4.b32 	{%r368, %r369, %r370, %r371}, [%r500+8096];
	mov.b32 	{%rs563, %rs565}, %r371;
	mov.b32 	{%rs559, %rs561}, %r370;
	mov.b32 	{%rs555, %rs557}, %r369;
	mov.b32 	{%rs551, %rs553}, %r368;
	// begin inline asm
	{ cvt.f32.bf16 %f1450, %rs551;}

	// end inline asm
	fma.rn.f32 	%f2332, %f1449, %f1450, %f2331;
	// begin inline asm
	{ cvt.f32.bf16 %f1451, %rs552;}

	// end inline asm
	// begin inline asm
	{ cvt.f32.bf16 %f1452, %rs553;}

	// end inline asm
	fma.rn.f32 	%f2333, %f1451, %f1452, %f2332;
	// begin inline asm
	{ cvt.f32.bf16 %f1453, %rs554;}

	// end inline asm
	// begin inline asm
	{ cvt.f32.bf16 %f1454, %rs555;}

	// end inline asm
	fma.rn.f32 	%f2334, %f1453, %f1454, %f2333;
	// begin inline asm
	{ cvt.f32.bf16 %f1455, %rs556;}

	// end inline asm
	// begin inline asm
	{ cvt.f32.bf16 %f1456, %rs557;}

	// end inline asm
	fma.rn.f32 	%f2335, %f1455, %f1456, %f2334;
	// begin inline asm
	{ cvt.f32.bf16 %f1457, %rs558;}

	// end inline asm
	// begin inline asm
	{ cvt.f32.bf16 %f1458, %rs559;}

	// end inline asm
	fma.rn.f32 	%f2336, %f1457, %f1458, %f2335;
	// begin inline asm
	{ cvt.f32.bf16 %f1459, %rs560;}

	// end inline asm
	// begin inline asm
	{ cvt.f32.bf16 %f1460, %rs561;}

	// end inline asm
	fma.rn.f32 	%f2337, %f1459, %f1460, %f2336;
	// begin inline asm
	{ cvt.f32.bf16 %f1461, %rs562;}

	// end inline asm
	// begin inline asm
	{ cvt.f32.bf16 %f1462, %rs563;}

	// end inline asm
	fma.rn.f32 	%f2338, %f1461, %f1462, %f2337;
	// begin inline asm
	{ cvt.f32.bf16 %f1463, %rs564;}

	// end inline asm
	// begin inline asm
	{ cvt.f32.bf16 %f1464, %rs565;}

	// end inline asm
	fma.rn.f32 	%f2339, %f1463, %f1464, %f2338;
	ld.shared.v4.b32 	{%r372, %r373, %r374, %r375}, [%r219+24624];
	mov.b32 	{%rs578, %rs580}, %r375;
	mov.b32 	{%rs574, %rs576}, %r374;
	mov.b32 	{%rs570, %rs572}, %r373;
	mov.b32 	{%rs566, %rs568}, %r372;
	// begin inline asm
	{ cvt.f32.bf16 %f1465, %rs566;}

	// end inline asm
	ld.shared.v4.b32 	{%r376, %r377, %r378, %r379}, [%r500+8112];
	mov.b32 	{%rs579, %rs581}, %r379;
	mov.b32 	{%rs575, %rs577}, %r378;
	mov.b32 	{%rs571, %rs573}, %r377;
	mov.b32 	{%rs567, %rs569}, %r376;
	// begin inline asm
	{ cvt.f32.bf16 %f1466, %rs567;}

	// end inline asm
	fma.rn.f32 	%f2340, %f1465, %f1466, %f2339;
	// begin inline asm
	{ cvt.f32.bf16 %f1467, %rs568;}

	// end inline asm
	// begin inline asm
	{ cvt.f32.bf16 %f1468, %rs569;}

	// end inline asm
	fma.rn.f32 	%f2341, %f1467, %f1468, %f2340;
	// begin inline asm
	{ cvt.f32.bf16 %f1469, %rs570;}

	// end inline asm
	// begin inline asm
	{ cvt.f32.bf16 %f1470, %rs571;}

	// end inline asm
	fma.rn.f32 	%f2342, %f1469, %f1470, %f2341;
	// begin inline asm
	{ cvt.f32.bf16 %f1471, %rs572;}

	// end inline asm
	// begin inline asm
	{ cvt.f32.bf16 %f1472, %rs573;}

	// end inline asm
	fma.rn.f32 	%f2343, %f1471, %f1472, %f2342;
	// begin inline asm
	{ cvt.f32.bf16 %f1473, %rs574;}

	// end inline asm
	// begin inline asm
	{ cvt.f32.bf16 %f1474, %rs575;}

	// end inline asm
	fma.rn.f32 	%f2344, %f1473, %f1474, %f2343;
	// begin inline asm
	{ cvt.f32.bf16 %f1475, %rs576;}

	// end inline asm
	// begin inline asm
	{ cvt.f32.bf16 %f1476, %rs577;}

	// end inline asm
	fma.rn.f32 	%f2345, %f1475, %f1476, %f2344;
	// begin inline asm
	{ cvt.f32.bf16 %f1477, %rs578;}

	// end inline asm
	// begin inline asm
	{ cvt.f32.bf16 %f1478, %rs579;}

	// end inline asm
	fma.rn.f32 	%f2346, %f1477, %f1478, %f2345;
	// begin inline asm
	{ cvt.f32.bf16 %f1479, %rs580;}

	// end inline asm
	// begin inline asm
	{ cvt.f32.bf16 %f1480, %rs581;}

	// end inline asm
	fma.rn.f32 	%f2347, %f1479, %f1480, %f2346;
	ld.shared.v4.b32 	{%r380, %r381, %r382, %r383}, [%r219+24640];
	mov.b32 	{%rs594, %rs596}, %r383;
	mov.b32 	{%rs590, %rs592}, %r382;
	mov.b32 	{%rs586, %rs588}, %r381;
	mov.b32 	{%rs582, %rs584}, %r380;
	// begin inline asm
	{ cvt.f32.bf16 %f1481, %rs582;}

	// end inline asm
	ld.shared.v4.b32 	{%r384, %r385, %r386, %r387}, [%r500+8128];
	mov.b32 	{%rs595, %rs597}, %r387;
	mov.b32 	{%rs591, %rs593}, %r386;
	mov.b32 	{%rs587, %rs589}, %r385;
	mov.b32 	{%rs583, %rs585}, %r384;
	// begin inline asm
	{ cvt.f32.bf16 %f1482, %rs583;}

	// end inline asm
	fma.rn.f32 	%f2348, %f1481, %f1482, %f2347;
	// begin inline asm
	{ cvt.f32.bf16 %f1483, %rs584;}

	// end inline asm
	// begin inline asm
	{ cvt.f32.bf16 %f1484, %rs585;}

	// end inline asm
	fma.rn.f32 	%f2349, %f1483, %f1484, %f2348;
	// begin inline asm
	{ cvt.f32.bf16 %f1485, %rs586;}

	// end inline asm
	// begin inline asm
	{ cvt.f32.bf16 %f1486, %rs587;}

	// end inline asm
	fma.rn.f32 	%f2350, %f1485, %f1486, %f2349;
	// begin inline asm
	{ cvt.f32.bf16 %f1487, %rs588;}

	// end inline asm
	// begin inline asm
	{ cvt.f32.bf16 %f1488, %rs589;}

	// end inline asm
	fma.rn.f32 	%f2351, %f1487, %f1488, %f2350;
	// begin inline asm
	{ cvt.f32.bf16 %f1489, %rs590;}

	// end inline asm
	// begin inline asm
	{ cvt.f32.bf16 %f1490, %rs591;}

	// end inline asm
	fma.rn.f32 	%f2352, %f1489, %f1490, %f2351;
	// begin inline asm
	{ cvt.f32.bf16 %f1491, %rs592;}

	// end inline asm
	// begin inline asm
	{ cvt.f32.bf16 %f1492, %rs593;}

	// end inline asm
	fma.rn.f32 	%f2353, %f1491, %f1492, %f2352;
	// begin inline asm
	{ cvt.f32.bf16 %f1493, %rs594;}

	// end inline asm
	// begin inline asm
	{ cvt.f32.bf16 %f1494, %rs595;}

	// end inline asm
	fma.rn.f32 	%f2354, %f1493, %f1494, %f2353;
	// begin inline asm
	{ cvt.f32.bf16 %f1495, %rs596;}

	// end inline asm
	// begin inline asm
	{ cvt.f32.bf16 %f1496, %rs597;}

	// end inline asm
	fma.rn.f32 	%f2355, %f1495, %f1496, %f2354;
	ld.shared.v4.b32 	{%r388, %r389, %r390, %r391}, [%r219+24656];
	mov.b32 	{%rs610, %rs612}, %r391;
	mov.b32 	{%rs606, %rs608}, %r390;
	mov.b32 	{%rs602, %rs604}, %r389;
	mov.b32 	{%rs598, %rs600}, %r388;
	// begin inline asm
	{ cvt.f32.bf16 %f1497, %rs598;}

	// end inline asm
	ld.shared.v4.b32 	{%r392, %r393, %r394, %r395}, [%r500+8144];
	mov.b32 	{%rs611, %rs613}, %r395;
	mov.b32 	{%rs607, %rs609}, %r394;
	mov.b32 	{%rs603, %rs605}, %r393;
	mov.b32 	{%rs599, %rs601}, %r392;
	// begin inline asm
	{ cvt.f32.bf16 %f1498, %rs599;}

	// end inline asm
	fma.rn.f32 	%f2356, %f1497, %f1498, %f2355;
	// begin inline asm
	{ cvt.f32.bf16 %f1499, %rs600;}

	// end inline asm
	// begin inline asm
	{ cvt.f32.bf16 %f1500, %rs601;}

	// end inline asm
	fma.rn.f32 	%f2357, %f1499, %f1500, %f2356;
	// begin inline asm
	{ cvt.f32.bf16 %f1501, %rs602;}

	// end inline asm
	// begin inline asm
	{ cvt.f32.bf16 %f1502, %rs603;}

	// end inline asm
	fma.rn.f32 	%f2358, %f1501, %f1502, %f2357;
	// begin inline asm
	{ cvt.f32.bf16 %f1503, %rs604;}

	// end inline asm
	// begin inline asm
	{ cvt.f32.bf16 %f1504, %rs605;}

	// end inline asm
	fma.rn.f32 	%f2359, %f1503, %f1504, %f2358;
	// begin inline asm
	{ cvt.f32.bf16 %f1505, %rs606;}

	// end inline asm
	// begin inline asm
	{ cvt.f32.bf16 %f1506, %rs607;}

	// end inline asm
	fma.rn.f32 	%f2360, %f1505, %f1506, %f2359;
	// begin inline asm
	{ cvt.f32.bf16 %f1507, %rs608;}

	// end inline asm
	// begin inline asm
	{ cvt.f32.bf16 %f1508, %rs609;}

	// end inline asm
	fma.rn.f32 	%f2361, %f1507, %f1508, %f2360;
	// begin inline asm
	{ cvt.f32.bf16 %f1509, %rs610;}

	// end inline asm
	// begin inline asm
	{ cvt.f32.bf16 %f1510, %rs611;}

	// end inline asm
	fma.rn.f32 	%f2362, %f1509, %f1510, %f2361;
	// begin inline asm
	{ cvt.f32.bf16 %f1511, %rs612;}

	// end inline asm
	// begin inline asm
	{ cvt.f32.bf16 %f1512, %rs613;}

	// end inline asm
	fma.rn.f32 	%f2363, %f1511, %f1512, %f2362;
	ld.shared.v4.b32 	{%r396, %r397, %r398, %r399}, [%r219+24672];
	mov.b32 	{%rs626, %rs628}, %r399;
	mov.b32 	{%rs622, %rs624}, %r398;
	mov.b32 	{%rs618, %rs620}, %r397;
	mov.b32 	{%rs614, %rs616}, %r396;
	// begin inline asm
	{ cvt.f32.bf16 %f1513, %rs614;}

	// end inline asm
	ld.shared.v4.b32 	{%r400, %r401, %r402, %r403}, [%r500+8160];
	mov.b32 	{%rs627, %rs629}, %r403;
	mov.b32 	{%rs623, %rs625}, %r402;
	mov.b32 	{%rs619, %rs621}, %r401;
	mov.b32 	{%rs615, %rs617}, %r400;
	// begin inline asm
	{ cvt.f32.bf16 %f1514, %rs615;}

	// end inline asm
	fma.rn.f32 	%f2364, %f1513, %f1514, %f2363;
	// begin inline asm
	{ cvt.f32.bf16 %f1515, %rs616;}

	// end inline asm
	// begin inline asm
	{ cvt.f32.bf16 %f1516, %rs617;}

	// end inline asm
	fma.rn.f32 	%f2365, %f1515, %f1516, %f2364;
	// begin inline asm
	{ cvt.f32.bf16 %f1517, %rs618;}

	// end inline asm
	// begin inline asm
	{ cvt.f32.bf16 %f1518, %rs619;}

	// end inline asm
	fma.rn.f32 	%f2366, %f1517, %f1518, %f2365;
	// begin inline asm
	{ cvt.f32.bf16 %f1519, %rs620;}

	// end inline asm
	// begin inline asm
	{ cvt.f32.bf16 %f1520, %rs621;}

	// end inline asm
	fma.rn.f32 	%f2367, %f1519, %f1520, %f2366;
	// begin inline asm
	{ cvt.f32.bf16 %f1521, %rs622;}

	// end inline asm
	// begin inline asm
	{ cvt.f32.bf16 %f1522, %rs623;}

	// end inline asm
	fma.rn.f32 	%f2368, %f1521, %f1522, %f2367;
	// begin inline asm
	{ cvt.f32.bf16 %f1523, %rs624;}

	// end inline asm
	// begin inline asm
	{ cvt.f32.bf16 %f1524, %rs625;}

	// end inline asm
	fma.rn.f32 	%f2369, %f1523, %f1524, %f2368;
	// begin inline asm
	{ cvt.f32.bf16 %f1525, %rs626;}

	// end inline asm
	// begin inline asm
	{ cvt.f32.bf16 %f1526, %rs627;}

	// end inline asm
	fma.rn.f32 	%f2370, %f1525, %f1526, %f2369;
	// begin inline asm
	{ cvt.f32.bf16 %f1527, %rs628;}

	// end inline asm
	// begin inline asm
	{ cvt.f32.bf16 %f1528, %rs629;}

	// end inline asm
	fma.rn.f32 	%f2371, %f1527, %f1528, %f2370;
	ld.shared.v4.b32 	{%r404, %r405, %r406, %r407}, [%r219+24688];
	mov.b32 	{%rs642, %rs644}, %r407;
	mov.b32 	{%rs638, %rs640}, %r406;
	mov.b32 	{%rs634, %rs636}, %r405;
	mov.b32 	{%rs630, %rs632}, %r404;
	// begin inline asm
	{ cvt.f32.bf16 %f1529, %rs630;}

	// end inline asm
	ld.shared.v4.b32 	{%r408, %r409, %r410, %r411}, [%r500+8176];
	mov.b32 	{%rs643, %rs645}, %r411;
	mov.b32 	{%rs639, %rs641}, %r410;
	mov.b32 	{%rs635, %rs637}, %r409;
	mov.b32 	{%rs631, %rs633}, %r408;
	// begin inline asm
	{ cvt.f32.bf16 %f1530, %rs631;}

	// end inline asm
	fma.rn.f32 	%f2372, %f1529, %f1530, %f2371;
	// begin inline asm
	{ cvt.f32.bf16 %f1531, %rs632;}

	// end inline asm
	// begin inline asm
	{ cvt.f32.bf16 %f1532, %rs633;}

	// end inline asm
	fma.rn.f32 	%f2373, %f1531, %f1532, %f2372;
	// begin inline asm
	{ cvt.f32.bf16 %f1533, %rs634;}

	// end inline asm
	// begin inline asm
	{ cvt.f32.bf16 %f1534, %rs635;}

	// end inline asm
	fma.rn.f32 	%f2374, %f1533, %f1534, %f2373;
	// begin inline asm
	{ cvt.f32.bf16 %f1535, %rs636;}

	// end inline asm
	// begin inline asm
	{ cvt.f32.bf16 %f1536, %rs637;}

	// end inline asm
	fma.rn.f32 	%f2375, %f1535, %f1536, %f2374;
	// begin inline asm
	{ cvt.f32.bf16 %f1537, %rs638;}

	// end inline asm
	// begin inline asm
	{ cvt.f32.bf16 %f1538, %rs639;}

	// end inline asm
	fma.rn.f32 	%f2376, %f1537, %f1538, %f2375;
	// begin inline asm
	{ cvt.f32.bf16 %f1539, %rs640;}

	// end inline asm
	// begin inline asm
	{ cvt.f32.bf16 %f1540, %rs641;}

	// end inline asm
	fma.rn.f32 	%f2377, %f1539, %f1540, %f2376;
	// begin inline asm
	{ cvt.f32.bf16 %f1541, %rs642;}

	// end inline asm
	// begin inline asm
	{ cvt.f32.bf16 %f1542, %rs643;}

	// end inline asm
	fma.rn.f32 	%f2378, %f1541, %f1542, %f2377;
	// begin inline asm
	{ cvt.f32.bf16 %f1543, %rs644;}

	// end inline asm
	// begin inline asm
	{ cvt.f32.bf16 %f1544, %rs645;}

	// end inline asm
	fma.rn.f32 	%f2379, %f1543, %f1544, %f2378;
	ld.shared.v4.b32 	{%r412, %r413, %r414, %r415}, [%r219+24704];
	mov.b32 	{%rs658, %rs660}, %r415;
	mov.b32 	{%rs654, %rs656}, %r414;
	mov.b32 	{%rs650, %rs652}, %r413;
	mov.b32 	{%rs646, %rs648}, %r412;
	// begin inline asm
	{ cvt.f32.bf16 %f1545, %rs646;}

	// end inline asm
	ld.shared.v4.b32 	{%r416, %r417, %r418, %r419}, [%r500+8192];
	mov.b32 	{%rs659, %rs661}, %r419;
	mov.b32 	{%rs655, %rs657}, %r418;
	mov.b32 	{%rs651, %rs653}, %r417;
	mov.b32 	{%rs647, %rs649}, %r416;
	// begin inline asm
	{ cvt.f32.bf16 %f1546, %rs647;}

	// end inline asm
	fma.rn.f32 	%f2380, %f1545, %f1546, %f2379;
	// begin inline asm
	{ cvt.f32.bf16 %f1547, %rs648;}

	// end inline asm
	// begin inline asm
	{ cvt.f32.bf16 %f1548, %rs649;}

	// end inline asm
	fma.rn.f32 	%f2381, %f1547, %f1548, %f2380;
	// begin inline asm
	{ cvt.f32.bf16 %f1549, %rs650;}

	// end inline asm
	// begin inline asm
	{ cvt.f32.bf16 %f1550, %rs651;}

	// end inline asm
	fma.rn.f32 	%f2382, %f1549, %f1550, %f2381;
	// begin inline asm
	{ cvt.f32.bf16 %f1551, %rs652;}

	// end inline asm
	// begin inline asm
	{ cvt.f32.bf16 %f1552, %rs653;}

	// end inline asm
	fma.rn.f32 	%f2383, %f1551, %f1552, %f2382;
	// begin inline asm
	{ cvt.f32.bf16 %f1553, %rs654;}

	// end inline asm
	// begin inline asm
	{ cvt.f32.bf16 %f1554, %rs655;}

	// end inline asm
	fma.rn.f32 	%f2384, %f1553, %f1554, %f2383;
	// begin inline asm
	{ cvt.f32.bf16 %f1555, %rs656;}

	// end inline asm
	// begin inline asm
	{ cvt.f32.bf16 %f1556, %rs657;}

	// end inline asm
	fma.rn.f32 	%f2385, %f1555, %f1556, %f2384;
	// begin inline asm
	{ cvt.f32.bf16 %f1557, %rs658;}

	// end inline asm
	// begin inline asm
	{ cvt.f32.bf16 %f1558, %rs659;}

	// end inline asm
	fma.rn.f32 	%f2386, %f1557, %f1558, %f2385;
	// begin inline asm
	{ cvt.f32.bf16 %f1559, %rs660;}

	// end inline asm
	// begin inline asm
	{ cvt.f32.bf16 %f1560, %rs661;}

	// end inline asm
	fma.rn.f32 	%f2387, %f1559, %f1560, %f2386;
	ld.shared.v4.b32 	{%r420, %r421, %r422, %r423}, [%r219+24720];
	mov.b32 	{%rs674, %rs676}, %r423;
	mov.b32 	{%rs670, %rs672}, %r422;
	mov.b32 	{%rs666, %rs668}, %r421;
	mov.b32 	{%rs662, %rs664}, %r420;
	// begin inline asm
	{ cvt.f32.bf16 %f1561, %rs662;}

	// end inline asm
	ld.shared.v4.b32 	{%r424, %r425, %r426, %r427}, [%r500+8208];
	mov.b32 	{%rs675, %rs677}, %r427;
	mov.b32 	{%rs671, %rs673}, %r426;
	mov.b32 	{%rs667, %rs669}, %r425;
	mov.b32 	{%rs663, %rs665}, %r424;
	// begin inline asm
	{ cvt.f32.bf16 %f1562, %rs663;}

	// end inline asm
	fma.rn.f32 	%f2388, %f1561, %f1562, %f2387;
	// begin inline asm
	{ cvt.f32.bf16 %f1563, %rs664;}

	// end inline asm
	// begin inline asm
	{ cvt.f32.bf16 %f1564, %rs665;}

	// end inline asm
	fma.rn.f32 	%f2389, %f1563, %f1564, %f2388;
	// begin inline asm
	{ cvt.f32.bf16 %f1565, %rs666;}

	// end inline asm
	// begin inline asm
	{ cvt.f32.bf16 %f1566, %rs667;}

	// end inline asm
	fma.rn.f32 	%f2390, %f1565, %f1566, %f2389;
	// begin inline asm
	{ cvt.f32.bf16 %f1567, %rs668;}

	// end inline asm
	// begin inline asm
	{ cvt.f32.bf16 %f1568, %rs669;}

	// end inline asm
	fma.rn.f32 	%f2391, %f1567, %f1568, %f2390;
	// begin inline asm
	{ cvt.f32.bf16 %f1569, %rs670;}

	// end inline asm
	// begin inline asm
	{ cvt.f32.bf16 %f1570, %rs671;}

	// end inline asm
	fma.rn.f32 	%f2392, %f1569, %f1570, %f2391;
	// begin inline asm
	{ cvt.f32.bf16 %f1571, %rs672;}

	// end inline asm
	// begin inline asm
	{ cvt.f32.bf16 %f1572, %rs673;}

	// end inline asm
	fma.rn.f32 	%f2393, %f1571, %f1572, %f2392;
	// begin inline asm
	{ cvt.f32.bf16 %f1573, %rs674;}

	// end inline asm
	// begin inline asm
	{ cvt.f32.bf16 %f1574, %rs675;}

	// end inline asm
	fma.rn.f32 	%f2394, %f1573, %f1574, %f2393;
	// begin inline asm
	{ cvt.f32.bf16 %f1575, %rs676;}

	// end inline asm
	// begin inline asm
	{ cvt.f32.bf16 %f1576, %rs677;}

	// end inline asm
	fma.rn.f32 	%f2395, %f1575, %f1576, %f2394;
	ld.shared.v4.b32 	{%r428, %r429, %r430, %r431}, [%r219+24736];
	mov.b32 	{%rs690, %rs692}, %r431;
	mov.b32 	{%rs686, %rs688}, %r430;
	mov.b32 	{%rs682, %rs684}, %r429;
	mov.b32 	{%rs678, %rs680}, %r428;
	// begin inline asm
	{ cvt.f32.bf16 %f1577, %rs678;}

	// end inline asm
	ld.shared.v4.b32 	{%r432, %r433, %r434, %r435}, [%r500+8224];
	mov.b32 	{%rs691, %rs693}, %r435;
	mov.b32 	{%rs687, %rs689}, %r434;
	mov.b32 	{%rs683, %rs685}, %r433;
	mov.b32 	{%rs679, %rs681}, %r432;
	// begin inline asm
	{ cvt.f32.bf16 %f1578, %rs679;}

	// end inline asm
	fma.rn.f32 	%f2396, %f1577, %f1578, %f2395;
	// begin inline asm
	{ cvt.f32.bf16 %f1579, %rs680;}

	// end inline asm
	// begin inline asm
	{ cvt.f32.bf16 %f1580, %rs681;}

	// end inline asm
	fma.rn.f32 	%f2397, %f1579, %f1580, %f2396;
	// begin inline asm
	{ cvt.f32.bf16 %f1581, %rs682;}

	// end inline asm
	// begin inline asm
	{ cvt.f32.bf16 %f1582, %rs683;}

	// end inline asm
	fma.rn.f32 	%f2398, %f1581, %f1582, %f2397;
	// begin inline asm
	{ cvt.f32.bf16 %f1583, %rs684;}

	// end inline asm
	// begin inline asm
	{ cvt.f32.bf16 %f1584, %rs685;}

	// end inline asm
	fma.rn.f32 	%f2399, %f1583, %f1584, %f2398;
	// begin inline asm
	{ cvt.f32.bf16 %f1585, %rs686;}

	// end inline asm
	// begin inline asm
	{ cvt.f32.bf16 %f1586, %rs687;}

	// end inline asm
	fma.rn.f32 	%f2400, %f1585, %f1586, %f2399;
	// begin inline asm
	{ cvt.f32.bf16 %f1587, %rs688;}

	// end inline asm
	// begin inline asm
	{ cvt.f32.bf16 %f1588, %rs689;}

	// end inline asm
	fma.rn.f32 	%f2401, %f1587, %f1588, %f2400;
	// begin inline asm
	{ cvt.f32.bf16 %f1589, %rs690;}

	// end inline asm
	// begin inline asm
	{ cvt.f32.bf16 %f1590, %rs691;}

	// end inline asm
	fma.rn.f32 	%f2402, %f1589, %f1590, %f2401;
	// begin inline asm
	{ cvt.f32.bf16 %f1591, %rs692;}

	// end inline asm
	// begin inline asm
	{ cvt.f32.bf16 %f1592, %rs693;}

	// end inline asm
	fma.rn.f32 	%f2403, %f1591, %f1592, %f2402;
	ld.shared.v4.b32 	{%r436, %r437, %r438, %r439}, [%r219+24752];
	mov.b32 	{%rs706, %rs708}, %r439;
	mov.b32 	{%rs702, %rs704}, %r438;
	mov.b32 	{%rs698, %rs700}, %r437;
	mov.b32 	{%rs694, %rs696}, %r436;
	// begin inline asm
	{ cvt.f32.bf16 %f1593, %rs694;}

	// end inline asm
	ld.shared.v4.b32 	{%r440, %r441, %r442, %r443}, [%r500+8240];
	mov.b32 	{%rs707, %rs709}, %r443;
	mov.b32 	{%rs703, %rs705}, %r442;
	mov.b32 	{%rs699, %rs701}, %r441;
	mov.b32 	{%rs695, %rs697}, %r440;
	// begin inline asm
	{ cvt.f32.bf16 %f1594, %rs695;}

	// end inline asm
	fma.rn.f32 	%f2404, %f1593, %f1594, %f2403;
	// begin inline asm
	{ cvt.f32.bf16 %f1595, %rs696;}

	// end inline asm
	// begin inline asm
	{ cvt.f32.bf16 %f1596, %rs697;}

	// end inline asm
	fma.rn.f32 	%f2405, %f1595, %f1596, %f2404;
	// begin inline asm
	{ cvt.f32.bf16 %f1597, %rs698;}

	// end inline asm
	// begin inline asm
	{ cvt.f32.bf16 %f1598, %rs699;}

	// end inline asm
	fma.rn.f32 	%f2406, %f1597, %f1598, %f2405;
	// begin inline asm
	{ cvt.f32.bf16 %f1599, %rs700;}

	// end inline asm
	// begin inline asm
	{ cvt.f32.bf16 %f1600, %rs701;}

	// end inline asm
	fma.rn.f32 	%f2407, %f1599, %f1600, %f2406;
	// begin inline asm
	{ cvt.f32.bf16 %f1601, %rs702;}

	// end inline asm
	// begin inline asm
	{ cvt.f32.bf16 %f1602, %rs703;}

	// end inline asm
	fma.rn.f32 	%f2408, %f1601, %f1602, %f2407;
	// begin inline asm
	{ cvt.f32.bf16 %f1603, %rs704;}

	// end inline asm
	// begin inline asm
	{ cvt.f32.bf16 %f1604, %rs705;}

	// end inline asm
	fma.rn.f32 	%f2409, %f1603, %f1604, %f2408;
	// begin inline asm
	{ cvt.f32.bf16 %f1605, %rs706;}

	// end inline asm
	// begin inline asm
	{ cvt.f32.bf16 %f1606, %rs707;}

	// end inline asm
	fma.rn.f32 	%f2410, %f1605, %f1606, %f2409;
	// begin inline asm
	{ cvt.f32.bf16 %f1607, %rs708;}

	// end inline asm
	// begin inline asm
	{ cvt.f32.bf16 %f1608, %rs709;}

	// end inline asm
	fma.rn.f32 	%f2411, %f1607, %f1608, %f2410;
	ld.shared.v4.b32 	{%r444, %r445, %r446, %r447}, [%r219+24768];
	mov.b32 	{%rs722, %rs724}, %r447;
	mov.b32 	{%rs718, %rs720}, %r446;
	mov.b32 	{%rs714, %rs716}, %r445;
	mov.b32 	{%rs710, %rs712}, %r444;
	// begin inline asm
	{ cvt.f32.bf16 %f1609, %rs710;}

	// end inline asm
	ld.shared.v4.b32 	{%r448, %r449, %r450, %r451}, [%r500+8256];
	mov.b32 	{%rs723, %rs725}, %r451;
	mov.b32 	{%rs719, %rs721}, %r450;
	mov.b32 	{%rs715, %rs717}, %r449;
	mov.b32 	{%rs711, %rs713}, %r448;
	// begin inline asm
	{ cvt.f32.bf16 %f1610, %rs711;}

	// end inline asm
	fma.rn.f32 	%f2412, %f1609, %f1610, %f2411;
	// begin inline asm
	{ cvt.f32.bf16 %f1611, %rs712;}

	// end inline asm
	// begin inline asm
	{ cvt.f32.bf16 %f1612, %rs713;}

	// end inline asm
	fma.rn.f32 	%f2413, %f1611, %f1612, %f2412;
	// begin inline asm
	{ cvt.f32.bf16 %f1613, %rs714;}

	// end inline asm
	// begin inline asm
	{ cvt.f32.bf16 %f1614, %rs715;}

	// end inline asm
	fma.rn.f32 	%f2414, %f1613, %f1614, %f2413;
	// begin inline asm
	{ cvt.f32.bf16 %f1615, %rs716;}

	// end inline asm
	// begin inline asm
	{ cvt.f32.bf16 %f1616, %rs717;}

	// end inline asm
	fma.rn.f32 	%f2415, %f1615, %f1616, %f2414;
	// begin inline asm
	{ cvt.f32.bf16 %f1617, %rs718;}

	// end inline asm
	// begin inline asm
	{ cvt.f32.bf16 %f1618, %rs719;}

	// end inline asm
	fma.rn.f32 	%f2416, %f1617, %f1618, %f2415;
	// begin inline asm
	{ cvt.f32.bf16 %f1619, %rs720;}

	// end inline asm
	// begin inline asm
	{ cvt.f32.bf16 %f1620, %rs721;}

	// end inline asm
	fma.rn.f32 	%f2417, %f1619, %f1620, %f2416;
	// begin inline asm
	{ cvt.f32.bf16 %f1621, %rs722;}

	// end inline asm
	// begin inline asm
	{ cvt.f32.bf16 %f1622, %rs723;}

	// end inline asm
	fma.rn.f32 	%f2418, %f1621, %f1622, %f2417;
	// begin inline asm
	{ cvt.f32.bf16 %f1623, %rs724;}

	// end inline asm
	// begin inline asm
	{ cvt.f32.bf16 %f1624, %rs725;}

	// end inline asm
	fma.rn.f32 	%f2419, %f1623, %f1624, %f2418;
	ld.shared.v4.b32 	{%r452, %r453, %r454, %r455}, [%r219+24784];
	mov.b32 	{%rs738, %rs740}, %r455;
	mov.b32 	{%rs734, %rs736}, %r454;
	mov.b32 	{%rs730, %rs732}, %r453;
	mov.b32 	{%rs726, %rs728}, %r452;
	// begin inline asm
	{ cvt.f32.bf16 %f1625, %rs726;}

	// end inline asm
	ld.shared.v4.b32 	{%r456, %r457, %r458, %r459}, [%r500+8272];
	mov.b32 	{%rs739, %rs741}, %r459;
	mov.b32 	{%rs735, %rs737}, %r458;
	mov.b32 	{%rs731, %rs733}, %r457;
	mov.b32 	{%rs727, %rs729}, %r456;
	// begin inline asm
	{ cvt.f32.bf16 %f1626, %rs727;}

	// end inline asm
	fma.rn.f32 	%f2420, %f1625, %f1626, %f2419;
	// begin inline asm
	{ cvt.f32.bf16 %f1627, %rs728;}

	// end inline asm
	// begin inline asm
	{ cvt.f32.bf16 %f1628, %rs729;}

	// end inline asm
	fma.rn.f32 	%f2421, %f1627, %f1628, %f2420;
	// begin inline asm
	{ cvt.f32.bf16 %f1629, %rs730;}

	// end inline asm
	// begin inline asm
	{ cvt.f32.bf16 %f1630, %rs731;}

	// end inline asm
	fma.rn.f32 	%f2422, %f1629, %f1630, %f2421;
	// begin inline asm
	{ cvt.f32.bf16 %f1631, %rs732;}

	// end inline asm
	// begin inline asm
	{ cvt.f32.bf16 %f1632, %rs733;}

	// end inline asm
	fma.rn.f32 	%f2423, %f1631, %f1632, %f2422;
	// begin inline asm
	{ cvt.f32.bf16 %f1633, %rs734;}

	// end inline asm
	// begin inline asm
	{ cvt.f32.bf16 %f1634, %rs735;}

	// end inline asm
	fma.rn.f32 	%f2424, %f1633, %f1634, %f2423;
	// begin inline asm
	{ cvt.f32.bf16 %f1635, %rs736;}

	// end inline asm
	// begin inline asm
	{ cvt.f32.bf16 %f1636, %rs737;}

	// end inline asm
	fma.rn.f32 	%f2425, %f1635, %f1636, %f2424;
	// begin inline asm
	{ cvt.f32.bf16 %f1637, %rs738;}

	// end inline asm
	// begin inline asm
	{ cvt.f32.bf16 %f1638, %rs739;}

	// end inline asm
	fma.rn.f32 	%f2426, %f1637, %f1638, %f2425;
	// begin inline asm
	{ cvt.f32.bf16 %f1639, %rs740;}

	// end inline asm
	// begin inline asm
	{ cvt.f32.bf16 %f1640, %rs741;}

	// end inline asm
	fma.rn.f32 	%f2427, %f1639, %f1640, %f2426;
	ld.shared.v4.b32 	{%r460, %r461, %r462, %r463}, [%r219+24800];
	mov.b32 	{%rs754, %rs756}, %r463;
	mov.b32 	{%rs750, %rs752}, %r462;
	mov.b32 	{%rs746, %rs748}, %r461;
	mov.b32 	{%rs742, %rs744}, %r460;
	// begin inline asm
	{ cvt.f32.bf16 %f1641, %rs742;}

	// end inline asm
	ld.shared.v4.b32 	{%r464, %r465, %r466, %r467}, [%r500+8288];
	mov.b32 	{%rs755, %rs757}, %r467;
	mov.b32 	{%rs751, %rs753}, %r466;
	mov.b32 	{%rs747, %rs749}, %r465;
	mov.b32 	{%rs743, %rs745}, %r464;
	// begin inline asm
	{ cvt.f32.bf16 %f1642, %rs743;}

	// end inline asm
	fma.rn.f32 	%f2428, %f1641, %f1642, %f2427;
	// begin inline asm
	{ cvt.f32.bf16 %f1643, %rs744;}

	// end inline asm
	// begin inline asm
	{ cvt.f32.bf16 %f1644, %rs745;}

	// end inline asm
	fma.rn.f32 	%f2429, %f1643, %f1644, %f2428;
	// begin inline asm
	{ cvt.f32.bf16 %f1645, %rs746;}

	// end inline asm
	// begin inline asm
	{ cvt.f32.bf16 %f1646, %rs747;}

	// end inline asm
	fma.rn.f32 	%f2430, %f1645, %f1646, %f2429;
	// begin inline asm
	{ cvt.f32.bf16 %f1647, %rs748;}

	// end inline asm
	// begin inline asm
	{ cvt.f32.bf16 %f1648, %rs749;}

	// end inline asm
	fma.rn.f32 	%f2431, %f1647, %f1648, %f2430;
	// begin inline asm
	{ cvt.f32.bf16 %f1649, %rs750;}

	// end inline asm
	// begin inline asm
	{ cvt.f32.bf16 %f1650, %rs751;}

	// end inline asm
	fma.rn.f32 	%f2432, %f1649, %f1650, %f2431;
	// begin inline asm
	{ cvt.f32.bf16 %f1651, %rs752;}

	// end inline asm
	// begin inline asm
	{ cvt.f32.bf16 %f1652, %rs753;}

	// end inline asm
	fma.rn.f32 	%f2433, %f1651, %f1652, %f2432;
	// begin inline asm
	{ cvt.f32.bf16 %f1653, %rs754;}

	// end inline asm
	// begin inline asm
	{ cvt.f32.bf16 %f1654, %rs755;}

	// end inline asm
	fma.rn.f32 	%f2434, %f1653, %f1654, %f2433;
	// begin inline asm
	{ cvt.f32.bf16 %f1655, %rs756;}

	// end inline asm
	// begin inline asm
	{ cvt.f32.bf16 %f1656, %rs757;}

	// end inline asm
	fma.rn.f32 	%f2435, %f1655, %f1656, %f2434;
	ld.shared.v4.b32 	{%r468, %r469, %r470, %r471}, [%r219+24816];
	mov.b32 	{%rs770, %rs772}, %r471;
	mov.b32 	{%rs766, %rs768}, %r470;
	mov.b32 	{%rs762, %rs764}, %r469;
	mov.b32 	{%rs758, %rs760}, %r468;
	// begin inline asm
	{ cvt.f32.bf16 %f1657, %rs758;}

	// end inline asm
	ld.shared.v4.b32 	{%r472, %r473, %r474, %r475}, [%r500+8304];
	mov.b32 	{%rs771, %rs773}, %r475;
	mov.b32 	{%rs767, %rs769}, %r474;
	mov.b32 	{%rs763, %rs765}, %r473;
	mov.b32 	{%rs759, %rs761}, %r472;
	// begin inline asm
	{ cvt.f32.bf16 %f1658, %rs759;}

	// end inline asm
	fma.rn.f32 	%f2436, %f1657, %f1658, %f2435;
	// begin inline asm
	{ cvt.f32.bf16 %f1659, %rs760;}

	// end inline asm
	// begin inline asm
	{ cvt.f32.bf16 %f1660, %rs761;}

	// end inline asm
	fma.rn.f32 	%f2437, %f1659, %f1660, %f2436;
	// begin inline asm
	{ cvt.f32.bf16 %f1661, %rs762;}

	// end inline asm
	// begin inline asm
	{ cvt.f32.bf16 %f1662, %rs763;}

	// end inline asm
	fma.rn.f32 	%f2438, %f1661, %f1662, %f2437;
	// begin inline asm
	{ cvt.f32.bf16 %f1663, %rs764;}

	// end inline asm
	// begin inline asm
	{ cvt.f32.bf16 %f1664, %rs765;}

	// end inline asm
	fma.rn.f32 	%f2439, %f1663, %f1664, %f2438;
	// begin inline asm
	{ cvt.f32.bf16 %f1665, %rs766;}

	// end inline asm
	// begin inline asm
	{ cvt.f32.bf16 %f1666, %rs767;}

	// end inline asm
	fma.rn.f32 	%f2440, %f1665, %f1666, %f2439;
	// begin inline asm
	{ cvt.f32.bf16 %f1667, %rs768;}

	// end inline asm
	// begin inline asm
	{ cvt.f32.bf16 %f1668, %rs769;}

	// end inline asm
	fma.rn.f32 	%f2441, %f1667, %f1668, %f2440;
	// begin inline asm
	{ cvt.f32.bf16 %f1669, %rs770;}

	// end inline asm
	// begin inline asm
	{ cvt.f32.bf16 %f1670, %rs771;}

	// end inline asm
	fma.rn.f32 	%f2442, %f1669, %f1670, %f2441;
	// begin inline asm
	{ cvt.f32.bf16 %f1671, %rs772;}

	// end inline asm
	// begin inline asm
	{ cvt.f32.bf16 %f1672, %rs773;}

	// end inline asm
	fma.rn.f32 	%f2443, %f1671, %f1672, %f2442;
	sub.f32 	%f2444, %f2443, %f2577;
	mul.f32 	%f2445, %f2315, %f2444;
	mul.f32 	%f2446, %f2575, %f2445;
	fma.rn.f32 	%f2961, %f2446, %f1162, %f2961;
	fma.rn.f32 	%f2960, %f2446, %f1164, %f2960;
	fma.rn.f32 	%f2959, %f2446, %f1166, %f2959;
	fma.rn.f32 	%f2958, %f2446, %f1168, %f2958;
	fma.rn.f32 	%f2957, %f2446, %f1170, %f2957;
	fma.rn.f32 	%f2956, %f2446, %f1172, %f2956;
	fma.rn.f32 	%f2955, %f2446, %f1174, %f2955;
	fma.rn.f32 	%f2954, %f2446, %f1176, %f2954;
	fma.rn.f32 	%f2953, %f2446, %f1178, %f2953;
	fma.rn.f32 	%f2952, %f2446, %f1180, %f2952;
	fma.rn.f32 	%f2951, %f2446, %f1182, %f2951;
	fma.rn.f32 	%f2950, %f2446, %f1184, %f2950;
	fma.rn.f32 	%f2949, %f2446, %f1186, %f2949;
	fma.rn.f32 	%f2948, %f2446, %f1188, %f2948;
	fma.rn.f32 	%f2947, %f2446, %f1190, %f2947;
	fma.rn.f32 	%f2946, %f2446, %f1192, %f2946;
	fma.rn.f32 	%f2945, %f2446, %f1194, %f2945;
	fma.rn.f32 	%f2944, %f2446, %f1196, %f2944;
	fma.rn.f32 	%f2943, %f2446, %f1198, %f2943;
	fma.rn.f32 	%f2942, %f2446, %f1200, %f2942;
	fma.rn.f32 	%f2941, %f2446, %f1202, %f2941;
	fma.rn.f32 	%f2940, %f2446, %f1204, %f2940;
	fma.rn.f32 	%f2939, %f2446, %f1206, %f2939;
	fma.rn.f32 	%f2938, %f2446, %f1208, %f2938;
	fma.rn.f32 	%f2937, %f2446, %f1210, %f2937;
	fma.rn.f32 	%f2936, %f2446, %f1212, %f2936;
	fma.rn.f32 	%f2935, %f2446, %f1214, %f2935;
	fma.rn.f32 	%f2934, %f2446, %f1216, %f2934;
	fma.rn.f32 	%f2933, %f2446, %f1218, %f2933;
	fma.rn.f32 	%f2932, %f2446, %f1220, %f2932;
	fma.rn.f32 	%f2931, %f2446, %f1222, %f2931;
	fma.rn.f32 	%f2930, %f2446, %f1224, %f2930;
	fma.rn.f32 	%f2929, %f2446, %f1226, %f2929;
	fma.rn.f32 	%f2928, %f2446, %f1228, %f2928;
	fma.rn.f32 	%f2927, %f2446, %f1230, %f2927;
	fma.rn.f32 	%f2926, %f2446, %f1232, %f2926;
	fma.rn.f32 	%f2925, %f2446, %f1234, %f2925;
	fma.rn.f32 	%f2924, %f2446, %f1236, %f2924;
	fma.rn.f32 	%f2923, %f2446, %f1238, %f2923;
	fma.rn.f32 	%f2922, %f2446, %f1240, %f2922;
	fma.rn.f32 	%f2921, %f2446, %f1242, %f2921;
	fma.rn.f32 	%f2920, %f2446, %f1244, %f2920;
	fma.rn.f32 	%f2919, %f2446, %f1246, %f2919;
	fma.rn.f32 	%f2918, %f2446, %f1248, %f2918;
	fma.rn.f32 	%f2917, %f2446, %f1250, %f2917;
	fma.rn.f32 	%f2916, %f2446, %f1252, %f2916;
	fma.rn.f32 	%f2915, %f2446, %f1254, %f2915;
	fma.rn.f32 	%f2914, %f2446, %f1256, %f2914;
	fma.rn.f32 	%f2913, %f2446, %f1258, %f2913;
	fma.rn.f32 	%f2912, %f2446, %f1260, %f2912;
	fma.rn.f32 	%f2911, %f2446, %f1262, %f2911;
	fma.rn.f32 	%f2910, %f2446, %f1264, %f2910;
	fma.rn.f32 	%f2909, %f2446, %f1266, %f2909;
	fma.rn.f32 	%f2908, %f2446, %f1268, %f2908;
	fma.rn.f32 	%f2907, %f2446, %f1270, %f2907;
	fma.rn.f32 	%f2906, %f2446, %f1272, %f2906;
	fma.rn.f32 	%f2905, %f2446, %f1274, %f2905;
	fma.rn.f32 	%f2904, %f2446, %f1276, %f2904;
	fma.rn.f32 	%f2903, %f2446, %f1278, %f2903;
	fma.rn.f32 	%f2902, %f2446, %f1280, %f2902;
	fma.rn.f32 	%f2901, %f2446, %f1282, %f2901;
	fma.rn.f32 	%f2900, %f2446, %f1284, %f2900;
	fma.rn.f32 	%f2899, %f2446, %f1286, %f2899;
	fma.rn.f32 	%f2898, %f2446, %f1288, %f2898;
	fma.rn.f32 	%f2897, %f2446, %f1290, %f2897;
	fma.rn.f32 	%f2896, %f2446, %f1292, %f2896;
	fma.rn.f32 	%f2895, %f2446, %f1294, %f2895;
	fma.rn.f32 	%f2894, %f2446, %f1296, %f2894;
	fma.rn.f32 	%f2893, %f2446, %f1298, %f2893;
	fma.rn.f32 	%f2892, %f2446, %f1300, %f2892;
	fma.rn.f32 	%f2891, %f2446, %f1302, %f2891;
	fma.rn.f32 	%f2890, %f2446, %f1304, %f2890;
	fma.rn.f32 	%f2889, %f2446, %f1306, %f2889;
	fma.rn.f32 	%f2888, %f2446, %f1308, %f2888;
	fma.rn.f32 	%f2887, %f2446, %f1310, %f2887;
	fma.rn.f32 	%f2886, %f2446, %f1312, %f2886;
	fma.rn.f32 	%f2885, %f2446, %f1314, %f2885;
	fma.rn.f32 	%f2884, %f2446, %f1316, %f2884;
	fma.rn.f32 	%f2883, %f2446, %f1318, %f2883;
	fma.rn.f32 	%f2882, %f2446, %f1320, %f2882;
	fma.rn.f32 	%f2881, %f2446, %f1322, %f2881;
	fma.rn.f32 	%f2880, %f2446, %f1324, %f2880;
	fma.rn.f32 	%f2879, %f2446, %f1326, %f2879;
	fma.rn.f32 	%f2878, %f2446, %f1328, %f2878;
	fma.rn.f32 	%f2877, %f2446, %f1330, %f2877;
	fma.rn.f32 	%f2876, %f2446, %f1332, %f2876;
	fma.rn.f32 	%f2875, %f2446, %f1334, %f2875;
	fma.rn.f32 	%f2874, %f2446, %f1336, %f2874;
	fma.rn.f32 	%f2873, %f2446, %f1338, %f2873;
	fma.rn.f32 	%f2872, %f2446, %f1340, %f2872;
	fma.rn.f32 	%f2871, %f2446, %f1342, %f2871;
	fma.rn.f32 	%f2870, %f2446, %f1344, %f2870;
	fma.rn.f32 	%f2869, %f2446, %f1346, %f2869;
	fma.rn.f32 	%f2868, %f2446, %f1348, %f2868;
	fma.rn.f32 	%f2867, %f2446, %f1350, %f2867;
	fma.rn.f32 	%f2866, %f2446, %f1352, %f2866;
	fma.rn.f32 	%f2865, %f2446, %f1354, %f2865;
	fma.rn.f32 	%f2864, %f2446, %f1356, %f2864;
	fma.rn.f32 	%f2863, %f2446, %f1358, %f2863;
	fma.rn.f32 	%f2862, %f2446, %f1360, %f2862;
	fma.rn.f32 	%f2861, %f2446, %f1362, %f2861;
	fma.rn.f32 	%f2860, %f2446, %f1364, %f2860;
	fma.rn.f32 	%f2859, %f2446, %f1366, %f2859;
	fma.rn.f32 	%f2858, %f2446, %f1368, %f2858;
	fma.rn.f32 	%f2857, %f2446, %f1370, %f2857;
	fma.rn.f32 	%f2856, %f2446, %f1372, %f2856;
	fma.rn.f32 	%f2855, %f2446, %f1374, %f2855;
	fma.rn.f32 	%f2854, %f2446, %f1376, %f2854;
	fma.rn.f32 	%f2853, %f2446, %f1378, %f2853;
	fma.rn.f32 	%f2852, %f2446, %f1380, %f2852;
	fma.rn.f32 	%f2851, %f2446, %f1382, %f2851;
	fma.rn.f32 	%f2850, %f2446, %f1384, %f2850;
	fma.rn.f32 	%f2849, %f2446, %f1386, %f2849;
	fma.rn.f32 	%f2848, %f2446, %f1388, %f2848;
	fma.rn.f32 	%f2847, %f2446, %f1390, %f2847;
	fma.rn.f32 	%f2846, %f2446, %f1392, %f2846;
	fma.rn.f32 	%f2845, %f2446, %f1394, %f2845;
	fma.rn.f32 	%f2844, %f2446, %f1396, %f2844;
	fma.rn.f32 	%f2843, %f2446, %f1398, %f2843;
	fma.rn.f32 	%f2842, %f2446, %f1400, %f2842;
	fma.rn.f32 	%f2841, %f2446, %f1402, %f2841;
	fma.rn.f32 	%f2840, %f2446, %f1404, %f2840;
	fma.rn.f32 	%f2839, %f2446, %f1406, %f2839;
	fma.rn.f32 	%f2838, %f2446, %f1408, %f2838;
	fma.rn.f32 	%f2837, %f2446, %f1410, %f2837;
	fma.rn.f32 	%f2836, %f2446, %f1412, %f2836;
	fma.rn.f32 	%f2835, %f2446, %f1414, %f2835;
	fma.rn.f32 	%f2834, %f2446, %f1416, %f2834;
	div.s32 	%r476, %r501, %r495;
	mul.lo.s32 	%r477, %r476, %r495;
	sub.s32 	%r478, %r501, %r477;
	add.s32 	%r479, %r476, %r11;
	cvta.to.global.u64 	%rd291, %rd303;
	mul.wide.s32 	%rd292, %r479, 4;
	add.s64 	%rd293, %rd291, %rd292;
	ld.global.u32 	%r480, [%rd293];
	mul.lo.s32 	%r481, %r495, %r480;
	shl.b32 	%r482, %r481, 7;
	shl.b32 	%r483, %r478, 7;
	add.s32 	%r484, %r482, %r483;
	mul.wide.s32 	%rd294, %r484, 2;
	add.s64 	%rd35, %rd305, %rd294;
	mul.f32 	%f1673, %f2446, %f1161;
	// begin inline asm
	{  cvt.rn.bf16.f32 %rs774, %f1673;}

	// end inline asm
	// begin inline asm
	{ atom.add.noftz.bf16 %rs775,[%rd35],%rs774; }

	// end inline asm
	add.s64 	%rd36, %rd306, %rd294;
	ld.shared.u16 	%rs777, [%r219+24576];
	// begin inline asm
	{ cvt.f32.bf16 %f1674, %rs777;}

	// end inline asm
	mul.f32 	%f1675, %f2315, %f1674;
	// begin inline asm
	{  cvt.rn.bf16.f32 %rs778, %f1675;}

	// end inline asm
	// begin inline asm
	{ atom.add.noftz.bf16 %rs779,[%rd36],%rs778; }

	// end inline asm
	add.s64 	%rd37, %rd35, 2;
	ld.shared.u16 	%rs781, [%r219+2];
	// begin inline asm
	{ cvt.f32.bf16 %f1676, %rs781;}

	// end inline asm
	mul.f32 	%f1677, %f2446, %f1676;
	// begin inline asm
	{  cvt.rn.bf16.f32 %rs782, %f1677;}

	// end inline asm
	// begin inline asm
	{ atom.add.noftz.bf16 %rs783,[%rd37],%rs782; }

	// end inline asm
	add.s64 	%rd38, %rd36, 2;
	ld.shared.u16 	%rs785, [%r219+24578];
	// begin inline asm
	{ cvt.f32.bf16 %f1678, %rs785;}

	// end inline asm
	mul.f32 	%f1679, %f2315, %f1678;
	// begin inline asm
	{  cvt.rn.bf16.f32 %rs786, %f1679;}

	// end inline asm
	// begin inline asm
	{ atom.add.noftz.bf16 %rs787,[%rd38],%rs786; }

	// end inline asm
	add.s64 	%rd39, %rd35, 4;
	ld.shared.u16 	%rs789, [%r219+4];
	// begin inline asm
	{ cvt.f32.bf16 %f1680, %rs789;}

	// end inline asm
	mul.f32 	%f1681, %f2446, %f1680;
	// begin inline asm
	{  cvt.rn.bf16.f32 %rs790, %f1681;}

	// end inline asm
	// begin inline asm
	{ atom.add.noftz.bf16 %rs791,[%rd39],%rs790; }

	// end inline asm
	add.s64 	%rd40, %rd36, 4;
	ld.shared.u16 	%rs793, [%r219+24580];
	// begin inline asm
	{ cvt.f32.bf16 %f1682, %rs793;}

	// end inline asm
	mul.f32 	%f1683, %f2315, %f1682;
	// begin inline asm
	{  cvt.rn.bf16.f32 %rs794, %f1683;}

	// end inline asm
	// begin inline asm
	{ atom.add.noftz.bf16 %rs795,[%rd40],%rs794; }

	// end inline asm
	add.s64 	%rd41, %rd35, 6;
	ld.shared.u16 	%rs797, [%r219+6];
	// begin inline asm
	{ cvt.f32.bf16 %f1684, %rs797;}

	// end inline asm
	mul.f32 	%f1685, %f2446, %f1684;
	// begin inline asm
	{  cvt.rn.bf16.f32 %rs798, %f1685;}

	// end inline asm
	// begin inline asm
	{ atom.add.noftz.bf16 %rs799,[%rd41],%rs798; }

	// end inline asm
	add.s64 	%rd42, %rd36, 6;
	ld.shared.u16 	%rs801, [%r219+24582];
	// begin inline asm
	{ cvt.f32.bf16 %f1686, %rs801;}

	// end inline asm
	mul.f32 	%f1687, %f2315, %f1686;
	// begin inline asm
	{  cvt.rn.bf16.f32 %rs802, %f1687;}

	// end inline asm
	// begin inline asm
	{ atom.add.noftz.bf16 %rs803,[%rd42],%rs802; }

	// end inline asm
	add.s64 	%rd43, %rd35, 8;
	ld.shared.u16 	%rs805, [%r219+8];
	// begin inline asm
	{ cvt.f32.bf16 %f1688, %rs805;}

	// end inline asm
	mul.f32 	%f1689, %f2446, %f1688;
	// begin inline asm
	{  cvt.rn.bf16.f32 %rs806, %f1689;}

	// end inline asm
	// begin inline asm
	{ atom.add.noftz.bf16 %rs807,[%rd43],%rs806; }

	// end inline asm
	add.s64 	%rd44, %rd36, 8;
	ld.shared.u16 	%rs809, [%r219+24584];
	// begin inline asm
	{ cvt.f32.bf16 %f1690, %rs809;}

	// end inline asm
	mul.f32 	%f1691, %f2315, %f1690;
	// begin inline asm
	{  cvt.rn.bf16.f32 %rs810, %f1691;}

	// end inline asm
	// begin inline asm
	{ atom.add.noftz.bf16 %rs811,[%rd44],%rs810; }

	// end inline asm
	add.s64 	%rd45, %rd35, 10;
	ld.shared.u16 	%rs813, [%r219+10];
	// begin inline asm
	{ cvt.f32.bf16 %f1692, %rs813;}

	// end inline asm
	mul.f32 	%f1693, %f2446, %f1692;
	// begin inline asm
	{  cvt.rn.bf16.f32 %rs814, %f1693;}

	// end inline asm
	// begin inline asm
	{ atom.add.noftz.bf16 %rs815,[%rd45],%rs814; }

	// end inline asm
	add.s64 	%rd46, %rd36, 10;
	ld.shared.u16 	%rs817, [%r219+24586];
	// begin inline asm
	{ cvt.f32.bf16 %f1694, %rs817;}

	// end inline asm
	mul.f32 	%f1695, %f2315, %f1694;
	// begin inline asm
	{  cvt.rn.bf16.f32 %rs818, %f1695;}

	// end inline asm
	// begin inline asm
	{ atom.add.noftz.bf16 %rs819,[%rd46],%rs818; }

	// end inline asm
	add.s64 	%rd47, %rd35, 12;
	ld.shared.u16 	%rs821, [%r219+12];
	// begin inline asm
	{ cvt.f32.bf16 %f1696, %rs821;}

	// end inline asm
	mul.f32 	%f1697, %f2446, %f1696;
	// begin inline asm
	{  cvt.rn.bf16.f32 %rs822, %f1697;}

	// end inline asm
	// begin inline asm
	{ atom.add.noftz.bf16 %rs823,[%rd47],%rs822; }

	// end inline asm
	add.s64 	%rd48, %rd36, 12;
	ld.shared.u16 	%rs825, [%r219+24588];
	// begin inline asm
	{ cvt.f32.bf16 %f1698, %rs825;}

	// end inline asm
	mul.f32 	%f1699, %f2315, %f1698;
	// begin inline asm
	{  cvt.rn.bf16.f32 %rs826, %f1699;}

	// end inline asm
	// begin inline asm
	{ atom.add.noftz.bf16 %rs827,[%rd48],%rs826; }

	// end inline asm
	add.s64 	%rd49, %rd35, 14;
	ld.shared.u16 	%rs829, [%r219+14];
	// begin inline asm
	{ cvt.f32.bf16 %f1700, %rs829;}

	// end inline asm
	mul.f32 	%f1701, %f2446, %f1700;
	// begin inline asm
	{  cvt.rn.bf16.f32 %rs830, %f1701;}

	// end inline asm
	// begin inline asm
	{ atom.add.noftz.bf16 %rs831,[%rd49],%rs830; }

	// end inline asm
	add.s64 	%rd50, %rd36, 14;
	ld.shared.u16 	%rs833, [%r219+24590];
	// begin inline asm
	{ cvt.f32.bf16 %f1702, %rs833;}

	// end inline asm
	mul.f32 	%f1703, %f2315, %f1702;
	// begin inline asm
	{  cvt.rn.bf16.f32 %rs834, %f1703;}

	// end inline asm
	// begin inline asm
	{ atom.add.noftz.bf16 %rs835,[%rd50],%rs834; }

	// end inline asm
	add.s64 	%rd51, %rd35, 16;
	ld.shared.u16 	%rs837, [%r219+16];
	// begin inline asm
	{ cvt.f32.bf16 %f1704, %rs837;}

	// end inline asm
	mul.f32 	%f1705, %f2446, %f1704;
	// begin inline asm
	{  cvt.rn.bf16.f32 %rs838, %f1705;}

	// end inline asm
	// begin inline asm
	{ atom.add.noftz.bf16 %rs839,[%rd51],%rs838; }

	// end inline asm
	add.s64 	%rd52, %rd36, 16;
	ld.shared.u16 	%rs841, [%r219+24592];
	// begin inline asm
	{ cvt.f32.bf16 %f1706, %rs841;}

	// end inline asm
	mul.f32 	%f1707, %f2315, %f1706;
	// begin inline asm
	{  cvt.rn.bf16.f32 %rs842, %f1707;}

	// end inline asm
	// begin inline asm
	{ atom.add.noftz.bf16 %rs843,[%rd52],%rs842; }

	// end inline asm
	add.s64 	%rd53, %rd35, 18;
	ld.shared.u16 	%rs845, [%r219+18];
	// begin inline asm
	{ cvt.f32.bf16 %f1708, %rs845;}

	// end inline asm
	mul.f32 	%f1709, %f2446, %f1708;
	// begin inline asm
	{  cvt.rn.bf16.f32 %rs846, %f1709;}

	// end inline asm
	// begin inline asm
	{ atom.add.noftz.bf16 %rs847,[%rd53],%rs846; }

	// end inline asm
	add.s64 	%rd54, %rd36, 18;
	ld.shared.u16 	%rs849, [%r219+24594];
	// begin inline asm
	{ cvt.f32.bf16 %f1710, %rs849;}

	// end inline asm
	mul.f32 	%f1711, %f2315, %f1710;
	// begin inline asm
	{  cvt.rn.bf16.f32 %rs850, %f1711;}

	// end inline asm
	// begin inline asm
	{ atom.add.noftz.bf16 %rs851,[%rd54],%rs850; }

	// end inline asm
	add.s64 	%rd55, %rd35, 20;
	ld.shared.u16 	%rs853, [%r219+20];
	// begin inline asm
	{ cvt.f32.bf16 %f1712, %rs853;}

	// end inline asm
	mul.f32 	%f1713, %f2446, %f1712;
	// begin inline asm
	{  cvt.rn.bf16.f32 %rs854, %f1713;}

	// end inline asm
	// begin inline asm
	{ atom.add.noftz.bf16 %rs855,[%rd55],%rs854; }

	// end inline asm
	add.s64 	%rd56, %rd36, 20;
	ld.shared.u16 	%rs857, [%r219+24596];
	// begin inline asm
	{ cvt.f32.bf16 %f1714, %rs857;}

	// end inline asm
	mul.f32 	%f1715, %f2315, %f1714;
	// begin inline asm
	{  cvt.rn.bf16.f32 %rs858, %f1715;}

	// end inline asm
	// begin inline asm
	{ atom.add.noftz.bf16 %rs859,[%rd56],%rs858; }

	// end inline asm
	add.s64 	%rd57, %rd35, 22;
	ld.shared.u16 	%rs861, [%r219+22];
	// begin inline asm
	{ cvt.f32.bf16 %f1716, %rs861;}

	// end inline asm
	mul.f32 	%f1717, %f2446, %f1716;
	// begin inline asm
	{  cvt.rn.bf16.f32 %rs862, %f1717;}

	// end inline asm
	// begin inline asm
	{ atom.add.noftz.bf16 %rs863,[%rd57],%rs862; }

	// end inline asm
	add.s64 	%rd58, %rd36, 22;
	ld.shared.u16 	%rs865, [%r219+24598];
	// begin inline asm
	{ cvt.f32.bf16 %f1718, %rs865;}

	// end inline asm
	mul.f32 	%f1719, %f2315, %f1718;
	// begin inline asm
	{  cvt.rn.bf16.f32 %rs866, %f1719;}

	// end inline asm
	// begin inline asm
	{ atom.add.noftz.bf16 %rs867,[%rd58],%rs866; }

	// end inline asm
	add.s64 	%rd59, %rd35, 24;
	ld.shared.u16 	%rs869, [%r219+24];
	// begin inline asm
	{ cvt.f32.bf16 %f1720, %rs869;}

	// end inline asm
	mul.f32 	%f1721, %f2446, %f1720;
	// begin inline asm
	{  cvt.rn.bf16.f32 %rs870, %f1721;}

	// end inline asm
	// begin inline asm
	{ atom.add.noftz.bf16 %rs871,[%rd59],%rs870; }

	// end inline asm
	add.s64 	%rd60, %rd36, 24;
	ld.shared.u16 	%rs873, [%r219+24600];
	// begin inline asm
	{ cvt.f32.bf16 %f1722, %rs873;}

	// end inline asm
	mul.f32 	%f1723, %f2315, %f1722;
	// begin inline asm
	{  cvt.rn.bf16.f32 %rs874, %f1723;}

	// end inline asm
	// begin inline asm
	{ atom.add.noftz.bf16 %rs875,[%rd60],%rs874; }

	// end inline asm
	add.s64 	%rd61, %rd35, 26;
	ld.shared.u16 	%rs877, [%r219+26];
	// begin inline asm
	{ cvt.f32.bf16 %f1724, %rs877;}

	// end inline asm
	mul.f32 	%f1725, %f2446, %f1724;
	// begin inline asm
	{  cvt.rn.bf16.f32 %rs878, %f1725;}

	// end inline asm
	// begin inline asm
	{ atom.add.noftz.bf16 %rs879,[%rd61],%rs878; }

	// end inline asm
	add.s64 	%rd62, %rd36, 26;
	ld.shared.u16 	%rs881, [%r219+24602];
	// begin inline asm
	{ cvt.f32.bf16 %f1726, %rs881;}

	// end inline asm
	mul.f32 	%f1727, %f2315, %f1726;
	// begin inline asm
	{  cvt.rn.bf16.f32 %rs882, %f1727;}

	// end inline asm
	// begin inline asm
	{ atom.add.noftz.bf16 %rs883,[%rd62],%rs882; }

	// end inline asm
	add.s64 	%rd63, %rd35, 28;
	ld.shared.u16 	%rs885, [%r219+28];
	// begin inline asm
	{ cvt.f32.bf16 %f1728, %rs885;}

	// end inline asm
	mul.f32 	%f1729, %f2446, %f1728;
	// begin inline asm
	{  cvt.rn.bf16.f32 %rs886, %f1729;}

	// end inline asm
	// begin inline asm
	{ atom.add.noftz.bf16 %rs887,[%rd63],%rs886; }

	// end inline asm
	add.s64 	%rd64, %rd36, 28;
	ld.shared.u16 	%rs889, [%r219+24604];
	// begin inline asm
	{ cvt.f32.bf16 %f1730, %rs889;}

	// end inline asm
	mul.f32 	%f1731, %f2315, %f1730;
	// begin inline asm
	{  cvt.rn.bf16.f32 %rs890, %f1731;}

	// end inline asm
	// begin inline asm
	{ atom.add.noftz.bf16 %rs891,[%rd64],%rs890; }

	// end inline asm
	add.s64 	%rd65, %rd35, 30;
	ld.shared.u16 	%rs893, [%r219+30];
	// begin inline asm
	{ cvt.f32.bf16 %f1732, %rs893;}

	// end inline asm
	mul.f32 	%f1733, %f2446, %f1732;
	// begin inline asm
	{  cvt.rn.bf16.f32 %rs894, %f1733;}

	// end inline asm
	// begin inline asm
	{ atom.add.noftz.bf16 %rs895,[%rd65],%rs894; }

	// end inline asm
	add.s64 	%rd66, %rd36, 30;
	ld.shared.u16 	%rs897, [%r219+24606];
	// begin inline asm
	{ cvt.f32.bf16 %f1734, %rs897;}

	// end inline asm
	mul.f32 	%f1735, %f2315, %f1734;
	// begin inline asm
	{  cvt.rn.bf16.f32 %rs898, %f1735;}

	// end inline asm
	// begin inline asm
	{ atom.add.noftz.bf16 %rs899,[%rd66],%rs898; }

	// end inline asm
	add.s64 	%rd67, %rd35, 32;
	ld.shared.u16 	%rs901, [%r219+32];
	// begin inline asm
	{ cvt.f32.bf16 %f1736, %rs901;}

	// end inline asm
	mul.f32 	%f1737, %f2446, %f1736;
	// begin inline asm
	{  cvt.rn.bf16.f32 %rs902, %f1737;}

	// end inline asm
	// begin inline asm
	{ atom.add.noftz.bf16 %rs903,[%rd67],%rs902; }

	// end inline asm
	add.s64 	%rd68, %rd36, 32;
	ld.shared.u16 	%rs905, [%r219+24608];
	// begin inline asm
	{ cvt.f32.bf16 %f1738, %rs905;}

	// end inline asm
	mul.f32 	%f1739, %f2315, %f1738;
	// begin inline asm
	{  cvt.rn.bf16.f32 %rs906, %f1739;}

	// end inline asm
	// begin inline asm
	{ atom.add.noftz.bf16 %rs907,[%rd68],%rs906; }

	// end inline asm
	add.s64 	%rd69, %rd35, 34;
	ld.shared.u16 	%rs909, [%r219+34];
	// begin inline asm
	{ cvt.f32.bf16 %f1740, %rs909;}

	// end inline asm
	mul.f32 	%f1741, %f2446, %f1740;
	// begin inline asm
	{  cvt.rn.bf16.f32 %rs910, %f1741;}

	// end inline asm
	// begin inline asm
	{ atom.add.noftz.bf16 %rs911,[%rd69],%rs910; }

	// end inline asm
	add.s64 	%rd70, %rd36, 34;
	ld.shared.u16 	%rs913, [%r219+24610];
	// begin inline asm
	{ cvt.f32.bf16 %f1742, %rs913;}

	// end inline asm
	mul.f32 	%f1743, %f2315, %f1742;
	// begin inline asm
	{  cvt.rn.bf16.f32 %rs914, %f1743;}

	// end inline asm
	// begin inline asm
	{ atom.add.noftz.bf16 %rs915,[%rd70],%rs914; }

	// end inline asm
	add.s64 	%rd71, %rd35, 36;
	ld.shared.u16 	%rs917, [%r219+36];
	// begin inline asm
	{ cvt.f32.bf16 %f1744, %rs917;}

	// end inline asm
	mul.f32 	%f1745, %f2446, %f1744;
	// begin inline asm
	{  cvt.rn.bf16.f32 %rs918, %f1745;}

	// end inline asm
	// begin inline asm
	{ atom.add.noftz.bf16 %rs919,[%rd71],%rs918; }

	// end inline asm
	add.s64 	%rd72, %rd36, 36;
	ld.shared.u16 	%rs921, [%r219+24612];
	// begin inline asm
	{ cvt.f32.bf16 %f1746, %rs921;}

	// end inline asm
	mul.f32 	%f1747, %f2315, %f1746;
	// begin inline asm
	{  cvt.rn.bf16.f32 %rs922, %f1747;}

	// end inline asm
	// begin inline asm
	{ atom.add.noftz.bf16 %rs923,[%rd72],%rs922; }

	// end inline asm
	add.s64 	%rd73, %rd35, 38;
	ld.shared.u16 	%rs925, [%r219+38];
	// begin inline asm
	{ cvt.f32.bf16 %f1748, %rs925;}

	// end inline asm
	mul.f32 	%f1749, %f2446, %f1748;
	// begin inline asm
	{  cvt.rn.bf16.f32 %rs926, %f1749;}

	// end inline asm
	// begin inline asm
	{ atom.add.noftz.bf16 %rs927,[%rd73],%rs926; }

	// end inline asm
	add.s64 	%rd74, %rd36, 38;
	ld.shared.u16 	%rs929, [%r219+24614];
	// begin inline asm
	{ cvt.f32.bf16 %f1750, %rs929;}

	// end inline asm
	mul.f32 	%f1751, %f2315, %f1750;
	// begin inline asm
	{  cvt.rn.bf16.f32 %rs930, %f1751;}

	// end inline asm
	// begin inline asm
	{ atom.add.noftz.bf16 %rs931,[%rd74],%rs930; }

	// end inline asm
	add.s64 	%rd75, %rd35, 40;
	ld.shared.u16 	%rs933, [%r219+40];
	// begin inline asm
	{ cvt.f32.bf16 %f1752, %rs933;}

	// end inline asm
	mul.f32 	%f1753, %f2446, %f1752;
	// begin inline asm
	{  cvt.rn.bf16.f32 %rs934, %f1753;}

	// end inline asm
	// begin inline asm
	{ atom.add.noftz.bf16 %rs935,[%rd75],%rs934; }

	// end inline asm
	add.s64 	%rd76, %rd36, 40;
	ld.shared.u16 	%rs937, [%r219+24616];
	// begin inline asm
	{ cvt.f32.bf16 %f1754, %rs937;}

	// end inline asm
	mul.f32 	%f1755, %f2315, %f1754;
	// begin inline asm
	{  cvt.rn.bf16.f32 %rs938, %f1755;}

	// end inline asm
	// begin inline asm
	{ atom.add.noftz.bf16 %rs939,[%rd76],%rs938; }

	// end inline asm
	add.s64 	%rd77, %rd35, 42;
	ld.shared.u16 	%rs941, [%r219+42];
	// begin inline asm
	{ cvt.f32.bf16 %f1756, %rs941;}

	// end inline asm
	mul.f32 	%f1757, %f2446, %f1756;
	// begin inline asm
	{  cvt.rn.bf16.f32 %rs942, %f1757;}

	// end inline asm
	// begin inline asm
	{ atom.add.noftz.bf16 %rs943,[%rd77],%rs942; }

	// end inline asm
	add.s64 	%rd78, %rd36, 42;
	ld.shared.u16 	%rs945, [%r219+24618];
	// begin inline asm
	{ cvt.f32.bf16 %f1758, %rs945;}

	// end inline asm
	mul.f32 	%f1759, %f2315, %f1758;
	// begin inline asm
	{  cvt.rn.bf16.f32 %rs946, %f1759;}

	// end inline asm
	// begin inline asm
	{ atom.add.noftz.bf16 %rs947,[%rd78],%rs946; }

	// end inline asm
	add.s64 	%rd79, %rd35, 44;
	ld.shared.u16 	%rs949, [%r219+44];
	// begin inline asm
	{ cvt.f32.bf16 %f1760, %rs949;}

	// end inline asm
	mul.f32 	%f1761, %f2446, %f1760;
	// begin inline asm
	{  cvt.rn.bf16.f32 %rs950, %f1761;}

	// end inline asm
	// begin inline asm
	{ atom.add.noftz.bf16 %rs951,[%rd79],%rs950; }

	// end inline asm
	add.s64 	%rd80, %rd36, 44;
	ld.shared.u16 	%rs953, [%r219+24620];
	// begin inline asm
	{ cvt.f32.bf16 %f1762, %rs953;}

	// end inline asm
	mul.f32 	%f1763, %f2315, %f1762;
	// begin inline asm
	{  cvt.rn.bf16.f32 %rs954, %f1763;}

	// end inline asm
	// begin inline asm
	{ atom.add.noftz.bf16 %rs955,[%rd80],%rs954; }

	// end inline asm
	add.s64 	%rd81, %rd35, 46;
	ld.shared.u16 	%rs957, [%r219+46];
	// begin inline asm
	{ cvt.f32.bf16 %f1764, %rs957;}

	// end inline asm
	mul.f32 	%f1765, %f2446, %f1764;
	// begin inline asm
	{  cvt.rn.bf16.f32 %rs958, %f1765;}

	// end inline asm
	// begin inline asm
	{ atom.add.noftz.bf16 %rs959,[%rd81],%rs958; }

	// end inline asm
	add.s64 	%rd82, %rd36, 46;
	ld.shared.u16 	%rs961, [%r219+24622];
	// begin inline asm
	{ cvt.f32.bf16 %f1766, %rs961;}

	// end inline asm
	mul.f32 	%f1767, %f2315, %f1766;
	// begin inline asm
	{  cvt.rn.bf16.f32 %rs962, %f1767;}

	// end inline asm
	// begin inline asm
	{ atom.add.noftz.bf16 %rs963,[%rd82],%rs962; }

	// end inline asm
	add.s64 	%rd83, %rd35, 48;
	ld.shared.u16 	%rs965, [%r219+48];
	// begin inline asm
	{ cvt.f32.bf16 %f1768, %rs965;}

	// end inline asm
	mul.f32 	%f1769, %f2446, %f1768;
	// begin inline asm
	{  cvt.rn.bf16.f32 %rs966, %f1769;}

	// end inline asm
	// begin inline asm
	{ atom.add.noftz.bf16 %rs967,[%rd83],%rs966; }

	// end inline asm
	add.s64 	%rd84, %rd36, 48;
	ld.shared.u16 	%rs969, [%r219+24624];
	// begin inline asm
	{ cvt.f32.bf16 %f1770, %rs969;}

	// end inline asm
	mul.f32 	%f1771, %f2315, %f1770;
	// begin inline asm
	{  cvt.rn.bf16.f32 %rs970, %f1771;}

	// end inline asm
	// begin inline asm
	{ atom.add.noftz.bf16 %rs971,[%rd84],%rs970; }

	// end inline asm
	add.s64 	%rd85, %rd35, 50;
	ld.shared.u16 	%rs973, [%r219+50];
	// begin inline asm
	{ cvt.f32.bf16 %f1772, %rs973;}

	// end inline asm
	mul.f32 	%f1773, %f2446, %f1772;
	// begin inline asm
	{  cvt.rn.bf16.f32 %rs974, %f1773;}

	// end inline asm
	// begin inline asm
	{ atom.add.noftz.bf16 %rs975,[%rd85],%rs974; }

	// end inline asm
	add.s64 	%rd86, %rd36, 50;
	ld.shared.u16 	%rs977, [%r219+24626];
	// begin inline asm
	{ cvt.f32.bf16 %f1774, %rs977;}

	// end inline asm
	mul.f32 	%f1775, %f2315, %f1774;
	// begin inline asm
	{  cvt.rn.bf16.f32 %rs978, %f1775;}

	// end inline asm
	// begin inline asm
	{ atom.add.noftz.bf16 %rs979,[%rd86],%rs978; }

	// end inline asm
	add.s64 	%rd87, %rd35, 52;
	ld.shared.u16 	%rs981, [%r219+52];
	// begin inline asm
	{ cvt.f32.bf16 %f1776, %rs981;}

	// end inline asm
	mul.f32 	%f1777, %f2446, %f1776;
	// begin inline asm
	{  cvt.rn.bf16.f32 %rs982, %f1777;}

	// end inline asm
	// begin inline asm
	{ atom.add.noftz.bf16 %rs983,[%rd87],%rs982; }

	// end inline asm
	add.s64 	%rd88, %rd36, 52;
	ld.shared.u16 	%rs985, [%r219+24628];
	// begin inline asm
	{ cvt.f32.bf16 %f1778, %rs985;}

	// end inline asm
	mul.f32 	%f1779, %f2315, %f1778;
	// begin inline asm
	{  cvt.rn.bf16.f32 %rs986, %f1779;}

	// end inline asm
	// begin inline asm
	{ atom.add.noftz.bf16 %rs987,[%rd88],%rs986; }

	// end inline asm
	add.s64 	%rd89, %rd35, 54;
	ld.shared.u16 	%rs989, [%r219+54];
	// begin inline asm
	{ cvt.f32.bf16 %f1780, %rs989;}

	// end inline asm
	mul.f32 	%f1781, %f2446, %f1780;
	// begin inline asm
	{  cvt.rn.bf16.f32 %rs990, %f1781;}

	// end inline asm
	// begin inline asm
	{ atom.add.noftz.bf16 %rs991,[%rd89],%rs990; }

	// end inline asm
	add.s64 	%rd90, %rd36, 54;
	ld.shared.u16 	%rs993, [%r219+24630];
	// begin inline asm
	{ cvt.f32.bf16 %f1782, %rs993;}

	// end inline asm
	mul.f32 	%f1783, %f2315, %f1782;
	// begin inline asm
	{  cvt.rn.bf16.f32 %rs994, %f1783;}

	// end inline asm
	// begin inline asm
	{ atom.add.noftz.bf16 %rs995,[%rd90],%rs994; }

	// end inline asm
	add.s64 	%rd91, %rd35, 56;
	ld.shared.u16 	%rs997, [%r219+56];
	// begin inline asm
	{ cvt.f32.bf16 %f1784, %rs997;}

	// end inline asm
	mul.f32 	%f1785, %f2446, %f1784;
	// begin inline asm
	{  cvt.rn.bf16.f32 %rs998, %f1785;}

	// end inline asm
	// begin inline asm
	{ atom.add.noftz.bf16 %rs999,[%rd91],%rs998; }

	// end inline asm
	add.s64 	%rd92, %rd36, 56;
	ld.shared.u16 	%rs1001, [%r219+24632];
	// begin inline asm
	{ cvt.f32.bf16 %f1786, %rs1001;}

	// end inline asm
	mul.f32 	%f1787, %f2315, %f1786;
	// begin inline asm
	{  cvt.rn.bf16.f32 %rs1002, %f1787;}

	// end inline asm
	// begin inline asm
	{ atom.add.noftz.bf16 %rs1003,[%rd92],%rs1002; }

	// end inline asm
	add.s64 	%rd93, %rd35, 58;
	ld.shared.u16 	%rs1005, [%r219+58];
	// begin inline asm
	{ cvt.f32.bf16 %f1788, %rs1005;}

	// end inline asm
	mul.f32 	%f1789, %f2446, %f1788;
	// begin inline asm
	{  cvt.rn.bf16.f32 %rs1006, %f1789;}

	// end inline asm
	// begin inline asm
	{ atom.add.noftz.bf16 %rs1007,[%rd93],%rs1006; }

	// end inline asm
	add.s64 	%rd94, %rd36, 58;
	ld.shared.u16 	%rs1009, [%r219+24634];
	// begin inline asm
	{ cvt.f32.bf16 %f1790, %rs1009;}

	// end inline asm
	mul.f32 	%f1791, %f2315, %f1790;
	// begin inline asm
	{  cvt.rn.bf16.f32 %rs1010, %f1791;}

	// end inline asm
	// begin inline asm
	{ atom.add.noftz.bf16 %rs1011,[%rd94],%rs1010; }

	// end inline asm
	add.s64 	%rd95, %rd35, 60;
	ld.shared.u16 	%rs1013, [%r219+60];
	// begin inline asm
	{ cvt.f32.bf16 %f1792, %rs1013;}

	// end inline asm
	mul.f32 	%f1793, %f2446, %f1792;
	// begin inline asm
	{  cvt.rn.bf16.f32 %rs1014, %f1793;}

	// end inline asm
	// begin inline asm
	{ atom.add.noftz.bf16 %rs1015,[%rd95],%rs1014; }

	// end inline asm
	add.s64 	%rd96, %rd36, 60;
	ld.shared.u16 	%rs1017, [%r219+24636];
	// begin inline asm
	{ cvt.f32.bf16 %f1794, %rs1017;}

	// end inline asm
	mul.f32 	%f1795, %f2315, %f1794;
	// begin inline asm
	{  cvt.rn.bf16.f32 %rs1018, %f1795;}

	// end inline asm
	// begin inline asm
	{ atom.add.noftz.bf16 %rs1019,[%rd96],%rs1018; }

	// end inline asm
	add.s64 	%rd97, %rd35, 62;
	ld.shared.u16 	%rs1021, [%r219+62];
	// begin inline asm
	{ cvt.f32.bf16 %f1796, %rs1021;}

	// end inline asm
	mul.f32 	%f1797, %f2446, %f1796;
	// begin inline asm
	{  cvt.rn.bf16.f32 %rs1022, %f1797;}

	// end inline asm
	// begin inline asm
	{ atom.add.noftz.bf16 %rs1023,[%rd97],%rs1022; }

	// end inline asm
	add.s64 	%rd98, %rd36, 62;
	ld.shared.u16 	%rs1025, [%r219+24638];
	// begin inline asm
	{ cvt.f32.bf16 %f1798, %rs1025;}

	// end inline asm
	mul.f32 	%f1799, %f2315, %f1798;
	// begin inline asm
	{  cvt.rn.bf16.f32 %rs1026, %f1799;}

	// end inline asm
	// begin inline asm
	{ atom.add.noftz.bf16 %rs1027,[%rd98],%rs1026; }

	// end inline asm
	add.s64 	%rd99, %rd35, 64;
	ld.shared.u16 	%rs1029, [%r219+64];
	// begin inline asm
	{ cvt.f32.bf16 %f1800, %rs1029;}

	// end inline asm
	mul.f32 	%f1801, %f2446, %f1800;
	// begin inline asm
	{  cvt.rn.bf16.f32 %rs1030, %f1801;}

	// end inline asm
	// begin inline asm
	{ atom.add.noftz.bf16 %rs1031,[%rd99],%rs1030; }

	// end inline asm
	add.s64 	%rd100, %rd36, 64;
	ld.shared.u16 	%rs1033, [%r219+24640];
	// begin inline asm
	{ cvt.f32.bf16 %f1802, %rs1033;}

	// end inline asm
	mul.f32 	%f1803, %f2315, %f1802;
	// begin inline asm
	{  cvt.rn.bf16.f32 %rs1034, %f1803;}

	// end inline asm
	// begin inline asm
	{ atom.add.noftz.bf16 %rs1035,[%rd100],%rs1034; }

	// end inline asm
	add.s64 	%rd101, %rd35, 66;
	ld.shared.u16 	%rs1037, [%r219+66];
	// begin inline asm
	{ cvt.f32.bf16 %f1804, %rs1037;}

	// end inline asm
	mul.f32 	%f1805, %f2446, %f1804;
	// begin inline asm
	{  cvt.rn.bf16.f32 %rs1038, %f1805;}

	// end inline asm
	// begin inline asm
	{ atom.add.noftz.bf16 %rs1039,[%rd101],%rs1038; }

	// end inline asm
	add.s64 	%rd102, %rd36, 66;
	ld.shared.u16 	%rs1041, [%r219+24642];
	// begin inline asm
	{ cvt.f32.bf16 %f1806, %rs1041;}

	// end inline asm
	mul.f32 	%f1807, %f2315, %f1806;
	// begin inline asm
	{  cvt.rn.bf16.f32 %rs1042, %f1807;}

	// end inline asm
	// begin inline asm
	{ atom.add.noftz.bf16 %rs1043,[%rd102],%rs1042; }

	// end inline asm
	add.s64 	%rd103, %rd35, 68;
	ld.shared.u16 	%rs1045, [%r219+68];
	// begin inline asm
	{ cvt.f32.bf16 %f1808, %rs1045;}

	// end inline asm
	mul.f32 	%f1809, %f2446, %f1808;
	// begin inline asm
	{  cvt.rn.bf16.f32 %rs1046, %f1809;}

	// end inline asm
	// begin inline asm
	{ atom.add.noftz.bf16 %rs1047,[%rd103],%rs1046; }

	// end inline asm
	add.s64 	%rd104, %rd36, 68;
	ld.shared.u16 	%rs1049, [%r219+24644];
	// begin inline asm
	{ cvt.f32.bf16 %f1810, %rs1049;}

	// end inline asm
	mul.f32 	%f1811, %f2315, %f1810;
	// begin inline asm
	{  cvt.rn.bf16.f32 %rs1050, %f1811;}

	// end inline asm
	// begin inline asm
	{ atom.add.noftz.bf16 %rs1051,[%rd104],%rs1050; }

	// end inline asm
	add.s64 	%rd105, %rd35, 70;
	ld.shared.u16 	%rs1053, [%r219+70];
	// begin inline asm
	{ cvt.f32.bf16 %f1812, %rs1053;}

	// end inline asm
	mul.f32 	%f1813, %f2446, %f1812;
	// begin inline asm
	{  cvt.rn.bf16.f32 %rs1054, %f1813;}

	// end inline asm
	// begin inline asm
	{ atom.add.noftz.bf16 %rs1055,[%rd105],%rs1054; }

	// end inline asm
	add.s64 	%rd106, %rd36, 70;
	ld.shared.u16 	%rs1057, [%r219+24646];
	// begin inline asm
	{ cvt.f32.bf16 %f1814, %rs1057;}

	// end inline asm
	mul.f32 	%f1815, %f2315, %f1814;
	// begin inline asm
	{  cvt.rn.bf16.f32 %rs1058, %f1815;}

	// end inline asm
	// begin inline asm
	{ atom.add.noftz.bf16 %rs1059,[%rd106],%rs1058; }

	// end inline asm
	add.s64 	%rd107, %rd35, 72;
	ld.shared.u16 	%rs1061, [%r219+72];
	// begin inline asm
	{ cvt.f32.bf16 %f1816, %rs1061;}

	// end inline asm
	mul.f32 	%f1817, %f2446, %f1816;
	// begin inline asm
	{  cvt.rn.bf16.f32 %rs1062, %f1817;}

	// end inline asm
	// begin inline asm
	{ atom.add.noftz.bf16 %rs1063,[%rd107],%rs1062; }

	// end inline asm
	add.s64 	%rd108, %rd36, 72;
	ld.shared.u16 	%rs1065, [%r219+24648];
	// begin inline asm
	{ cvt.f32.bf16 %f1818, %rs1065;}

	// end inline asm
	mul.f32 	%f1819, %f2315, %f1818;
	// begin inline asm
	{  cvt.rn.bf16.f32 %rs1066, %f1819;}

	// end inline asm
	// begin inline asm
	{ atom.add.noftz.bf16 %rs1067,[%rd108],%rs1066; }

	// end inline asm
	add.s64 	%rd109, %rd35, 74;
	ld.shared.u16 	%rs1069, [%r219+74];
	// begin inline asm
	{ cvt.f32.bf16 %f1820, %rs1069;}

	// end inline asm
	mul.f32 	%f1821, %f2446, %f1820;
	// begin inline asm
	{  cvt.rn.bf16.f32 %rs1070, %f1821;}

	// end inline asm
	// begin inline asm
	{ atom.add.noftz.bf16 %rs1071,[%rd109],%rs1070; }

	// end inline asm
	add.s64 	%rd110, %rd36, 74;
	ld.shared.u16 	%rs1073, [%r219+24650];
	// begin inline asm
	{ cvt.f32.bf16 %f1822, %rs1073;}

	// end inline asm
	mul.f32 	%f1823, %f2315, %f1822;
	// begin inline asm
	{  cvt.rn.bf16.f32 %rs1074, %f1823;}

	// end inline asm
	// begin inline asm
	{ atom.add.noftz.bf16 %rs1075,[%rd110],%rs1074; }

	// end inline asm
	add.s64 	%rd111, %rd35, 76;
	ld.shared.u16 	%rs1077, [%r219+76];
	// begin inline asm
	{ cvt.f32.bf16 %f1824, %rs1077;}

	// end inline asm
	mul.f32 	%f1825, %f2446, %f1824;
	// begin inline asm
	{  cvt.rn.bf16.f32 %rs1078, %f1825;}

	// end inline asm
	// begin inline asm
	{ atom.add.noftz.bf16 %rs1079,[%rd111],%rs1078; }

	// end inline asm
	add.s64 	%rd112, %rd36, 76;
	ld.shared.u16 	%rs1081, [%r219+24652];
	// begin inline asm
	{ cvt.f32.bf16 %f1826, %rs1081;}

	// end inline asm
	mul.f32 	%f1827, %f2315, %f1826;
	// begin inline asm
	{  cvt.rn.bf16.f32 %rs1082, %f1827;}

	// end inline asm
	// begin inline asm
	{ atom.add.noftz.bf16 %rs1083,[%rd112],%rs1082; }

	// end inline asm
	add.s64 	%rd113, %rd35, 78;
	ld.shared.u16 	%rs1085, [%r219+78];
	// begin inline asm
	{ cvt.f32.bf16 %f1828, %rs1085;}

	// end inline asm
	mul.f32 	%f1829, %f2446, %f1828;
	// begin inline asm
	{  cvt.rn.bf16.f32 %rs1086, %f1829;}

	// end inline asm
	// begin inline asm
	{ atom.add.noftz.bf16 %rs1087,[%rd113],%rs1086; }

	// end inline asm
	add.s64 	%rd114, %rd36, 78;
	ld.shared.u16 	%rs1089, [%r219+24654];
	// begin inline asm
	{ cvt.f32.bf16 %f1830, %rs1089;}

	// end inline asm
	mul.f32 	%f1831, %f2315, %f1830;
	// begin inline asm
	{  cvt.rn.bf16.f32 %rs1090, %f1831;}

	// end inline asm
	// begin inline asm
	{ atom.add.noftz.bf16 %rs1091,[%rd114],%rs1090; }

	// end inline asm
	add.s64 	%rd115, %rd35, 80;
	ld.shared.u16 	%rs1093, [%r219+80];
	// begin inline asm
	{ cvt.f32.bf16 %f1832, %rs1093;}

	// end inline asm
	mul.f32 	%f1833, %f2446, %f1832;
	// begin inline asm
	{  cvt.rn.bf16.f32 %rs1094, %f1833;}

	// end inline asm
	// begin inline asm
	{ atom.add.noftz.bf16 %rs1095,[%rd115],%rs1094; }

	// end inline asm
	add.s64 	%rd116, %rd36, 80;
	ld.shared.u16 	%rs1097, [%r219+24656];
	// begin inline asm
	{ cvt.f32.bf16 %f1834, %rs1097;}

	// end inline asm
	mul.f32 	%f1835, %f2315, %f1834;
	// begin inline asm
	{  cvt.rn.bf16.f32 %rs1098, %f1835;}

	// end inline asm
	// begin inline asm
	{ atom.add.noftz.bf16 %rs1099,[%rd116],%rs1098; }

	// end inline asm
	add.s64 	%rd117, %rd35, 82;
	ld.shared.u16 	%rs1101, [%r219+82];
	// begin inline asm
	{ cvt.f32.bf16 %f1836, %rs1101;}

	// end inline asm
	mul.f32 	%f1837, %f2446, %f1836;
	// begin inline asm
	{  cvt.rn.bf16.f32 %rs1102, %f1837;}

	// end inline asm
	// begin inline asm
	{ atom.add.noftz.bf16 %rs1103,[%rd117],%rs1102; }

	// end inline asm
	add.s64 	%rd118, %rd36, 82;
	ld.shared.u16 	%rs1105, [%r219+24658];
	// begin inline asm
	{ cvt.f32.bf16 %f1838, %rs1105;}

	// end inline asm
	mul.f32 	%f1839, %f2315, %f1838;
	// begin inline asm
	{  cvt.rn.bf16.f32 %rs1106, %f1839;}

	// end inline asm
	// begin inline asm
	{ atom.add.noftz.bf16 %rs1107,[%rd118],%rs1106; }

	// end inline asm
	add.s64 	%rd119, %rd35, 84;
	ld.shared.u16 	%rs1109, [%r219+84];
	// begin inline asm
	{ cvt.f32.bf16 %f1840, %rs1109;}

	// end inline asm
	mul.f32 	%f1841, %f2446, %f1840;
	// begin inline asm
	{  cvt.rn.bf16.f32 %rs1110, %f1841;}

	// end inline asm
	// begin inline asm
	{ atom.add.noftz.bf16 %rs1111,[%rd119],%rs1110; }

	// end inline asm
	add.s64 	%rd120, %rd36, 84;
	ld.shared.u16 	%rs1113, [%r219+24660];
	// begin inline asm
	{ cvt.f32.bf16 %f1842, %rs1113;}

	// end inline asm
	mul.f32 	%f1843, %f2315, %f1842;
	// begin inline asm
	{  cvt.rn.bf16.f32 %rs1114, %f1843;}

	// end inline asm
	// begin inline asm
	{ atom.add.noftz.bf16 %rs1115,[%rd120],%rs1114; }

	// end inline asm
	add.s64 	%rd121, %rd35, 86;
	ld.shared.u16 	%rs1117, [%r219+86];
	// begin inline asm
	{ cvt.f32.bf16 %f1844, %rs1117;}

	// end inline asm
	mul.f32 	%f1845, %f2446, %f1844;
	// begin inline asm
	{  cvt.rn.bf16.f32 %rs1118, %f1845;}

	// end inline asm
	// begin inline asm
	{ atom.add.noftz.bf16 %rs1119,[%rd121],%rs1118; }

	// end inline asm
	add.s64 	%rd122, %rd36, 86;
	ld.shared.u16 	%rs1121, [%r219+24662];
	// begin inline asm
	{ cvt.f32.bf16 %f1846, %rs1121;}

	// end inline asm
	mul.f32 	%f1847, %f2315, %f1846;
	// begin inline asm
	{  cvt.rn.bf16.f32 %rs1122, %f1847;}

	// end inline asm
	// begin inline asm
	{ atom.add.noftz.bf16 %rs1123,[%rd122],%rs1122; }

	// end inline asm
	add.s64 	%rd123, %rd35, 88;
	ld.shared.u16 	%rs1125, [%r219+88];
	// begin inline asm
	{ cvt.f32.bf16 %f1848, %rs1125;}

	// end inline asm
	mul.f32 	%f1849, %f2446, %f1848;
	// begin inline asm
	{  cvt.rn.bf16.f32 %rs1126, %f1849;}

	// end inline asm
	// begin inline asm
	{ atom.add.noftz.bf16 %rs1127,[%rd123],%rs1126; }

	// end inline asm
	add.s64 	%rd124, %rd36, 88;
	ld.shared.u16 	%rs1129, [%r219+24664];
	// begin inline asm
	{ cvt.f32.bf16 %f1850, %rs1129;}

	// end inline asm
	mul.f32 	%f1851, %f2315, %f1850;
	// begin inline asm
	{  cvt.rn.bf16.f32 %rs1130, %f1851;}

	// end inline asm
	// begin inline asm
	{ atom.add.noftz.bf16 %rs1131,[%rd124],%rs1130; }

	// end inline asm
	add.s64 	%rd125, %rd35, 90;
	ld.shared.u16 	%rs1133, [%r219+90];
	// begin inline asm
	{ cvt.f32.bf16 %f1852, %rs1133;}

	// end inline asm
	mul.f32 	%f1853, %f2446, %f1852;
	// begin inline asm
	{  cvt.rn.bf16.f32 %rs1134, %f1853;}

	// end inline asm
	// begin inline asm
	{ atom.add.noftz.bf16 %rs1135,[%rd125],%rs1134; }

	// end inline asm
	add.s64 	%rd126, %rd36, 90;
	ld.shared.u16 	%rs1137, [%r219+24666];
	// begin inline asm
	{ cvt.f32.bf16 %f1854, %rs1137;}

	// end inline asm
	mul.f32 	%f1855, %f2315, %f1854;
	// begin inline asm
	{  cvt.rn.bf16.f32 %rs1138, %f1855;}

	// end inline asm
	// begin inline asm
	{ atom.add.noftz.bf16 %rs1139,[%rd126],%rs1138; }

	// end inline asm
	add.s64 	%rd127, %rd35, 92;
	ld.shared.u16 	%rs1141, [%r219+92];
	// begin inline asm
	{ cvt.f32.bf16 %f1856, %rs1141;}

	// end inline asm
	mul.f32 	%f1857, %f2446, %f1856;
	// begin inline asm
	{  cvt.rn.bf16.f32 %rs1142, %f1857;}

	// end inline asm
	// begin inline asm
	{ atom.add.noftz.bf16 %rs1143,[%rd127],%rs1142; }

	// end inline asm
	add.s64 	%rd128, %rd36, 92;
	ld.shared.u16 	%rs1145, [%r219+24668];
	// begin inline asm
	{ cvt.f32.bf16 %f1858, %rs1145;}

	// end inline asm
	mul.f32 	%f1859, %f2315, %f1858;
	// begin inline asm
	{  cvt.rn.bf16.f32 %rs1146, %f1859;}

	// end inline asm
	// begin inline asm
	{ atom.add.noftz.bf16 %rs1147,[%rd128],%rs1146; }

	// end inline asm
	add.s64 	%rd129, %rd35, 94;
	ld.shared.u16 	%rs1149, [%r219+94];
	// begin inline asm
	{ cvt.f32.bf16 %f1860, %rs1149;}

	// end inline asm
	mul.f32 	%f1861, %f2446, %f1860;
	// begin inline asm
	{  cvt.rn.bf16.f32 %rs1150, %f1861;}

	// end inline asm
	// begin inline asm
	{ atom.add.noftz.bf16 %rs1151,[%rd129],%rs1150; }

	// end inline asm
	add.s64 	%rd130, %rd36, 94;
	ld.shared.u16 	%rs1153, [%r219+24670];
	// begin inline asm
	{ cvt.f32.bf16 %f1862, %rs1153;}

	// end inline asm
	mul.f32 	%f1863, %f2315, %f1862;
	// begin inline asm
	{  cvt.rn.bf16.f32 %rs1154, %f1863;}

	// end inline asm
	// begin inline asm
	{ atom.add.noftz.bf16 %rs1155,[%rd130],%rs1154; }

	// end inline asm
	add.s64 	%rd131, %rd35, 96;
	ld.shared.u16 	%rs1157, [%r219+96];
	// begin inline asm
	{ cvt.f32.bf16 %f1864, %rs1157;}

	// end inline asm
	mul.f32 	%f1865, %f2446, %f1864;
	// begin inline asm
	{  cvt.rn.bf16.f32 %rs1158, %f1865;}

	// end inline asm
	// begin inline asm
	{ atom.add.noftz.bf16 %rs1159,[%rd131],%rs1158; }

	// end inline asm
	add.s64 	%rd132, %rd36, 96;
	ld.shared.u16 	%rs1161, [%r219+24672];
	// begin inline asm
	{ cvt.f32.bf16 %f1866, %rs1161;}

	// end inline asm
	mul.f32 	%f1867, %f2315, %f1866;
	// begin inline asm
	{  cvt.rn.bf16.f32 %rs1162, %f1867;}

	// end inline asm
	// begin inline asm
	{ atom.add.noftz.bf16 %rs1163,[%rd132],%rs1162; }

	// end inline asm
	add.s64 	%rd133, %rd35, 98;
	ld.shared.u16 	%rs1165, [%r219+98];
	// begin inline asm
	{ cvt.f32.bf16 %f1868, %rs1165;}

	// end inline asm
	mul.f32 	%f1869, %f2446, %f1868;
	// begin inline asm
	{  cvt.rn.bf16.f32 %rs1166, %f1869;}

	// end inline asm
	// begin inline asm
	{ atom.add.noftz.bf16 %rs1167,[%rd133],%rs1166; }

	// end inline asm
	add.s64 	%rd134, %rd36, 98;
	ld.shared.u16 	%rs1169, [%r219+24674];
	// begin inline asm
	{ cvt.f32.bf16 %f1870, %rs1169;}

	// end inline asm
	mul.f32 	%f1871, %f2315, %f1870;
	// begin inline asm
	{  cvt.rn.bf16.f32 %rs1170, %f1871;}

	// end inline asm
	// begin inline asm
	{ atom.add.noftz.bf16 %rs1171,[%rd134],%rs1170; }

	// end inline asm
	add.s64 	%rd135, %rd35, 100;
	ld.shared.u16 	%rs1173, [%r219+100];
	// begin inline asm
	{ cvt.f32.bf16 %f1872, %rs1173;}

	// end inline asm
	mul.f32 	%f1873, %f2446, %f1872;
	// begin inline asm
	{  cvt.rn.bf16.f32 %rs1174, %f1873;}

	// end inline asm
	// begin inline asm
	{ atom.add.noftz.bf16 %rs1175,[%rd135],%rs1174; }

	// end inline asm
	add.s64 	%rd136, %rd36, 100;
	ld.shared.u16 	%rs1177, [%r219+24676];
	// begin inline asm
	{ cvt.f32.bf16 %f1874, %rs1177;}

	// end inline asm
	mul.f32 	%f1875, %f2315, %f1874;
	// begin inline asm
	{  cvt.rn.bf16.f32 %rs1178, %f1875;}

	// end inline asm
	// begin inline asm
	{ atom.add.noftz.bf16 %rs1179,[%rd136],%rs1178; }

	// end inline asm
	add.s64 	%rd137, %rd35, 102;
	ld.shared.u16 	%rs1181, [%r219+102];
	// begin inline asm
	{ cvt.f32.bf16 %f1876, %rs1181;}

	// end inline asm
	mul.f32 	%f1877, %f2446, %f1876;
	// begin inline asm
	{  cvt.rn.bf16.f32 %rs1182, %f1877;}

	// end inline asm
	// begin inline asm
	{ atom.add.noftz.bf16 %rs1183,[%rd137],%rs1182; }

	// end inline asm
	add.s64 	%rd138, %rd36, 102;
	ld.shared.u16 	%rs1185, [%r219+24678];
	// begin inline asm
	{ cvt.f32.bf16 %f1878, %rs1185;}

	// end inline asm
	mul.f32 	%f1879, %f2315, %f1878;
	// begin inline asm
	{  cvt.rn.bf16.f32 %rs1186, %f1879;}

	// end inline asm
	// begin inline asm
	{ atom.add.noftz.bf16 %rs1187,[%rd138],%rs1186; }

	// end inline asm
	add.s64 	%rd139, %rd35, 104;
	ld.shared.u16 	%rs1189, [%r219+104];
	// begin inline asm
	{ cvt.f32.bf16 %f1880, %rs1189;}

	// end inline asm
	mul.f32 	%f1881, %f2446, %f1880;
	// begin inline asm
	{  cvt.rn.bf16.f32 %rs1190, %f1881;}

	// end inline asm
	// begin inline asm
	{ atom.add.noftz.bf16 %rs1191,[%rd139],%rs1190; }

	// end inline asm
	add.s64 	%rd140, %rd36, 104;
	ld.shared.u16 	%rs1193, [%r219+24680];
	// begin inline asm
	{ cvt.f32.bf16 %f1882, %rs1193;}

	// end inline asm
	mul.f32 	%f1883, %f2315, %f1882;
	// begin inline asm
	{  cvt.rn.bf16.f32 %rs1194, %f1883;}

	// end inline asm
	// begin inline asm
	{ atom.add.noftz.bf16 %rs1195,[%rd140],%rs1194; }

	// end inline asm
	add.s64 	%rd141, %rd35, 106;
	ld.shared.u16 	%rs1197, [%r219+106];
	// begin inline asm
	{ cvt.f32.bf16 %f1884, %rs1197;}

	// end inline asm
	mul.f32 	%f1885, %f2446, %f1884;
	// begin inline asm
	{  cvt.rn.bf16.f32 %rs1198, %f1885;}

	// end inline asm
	// begin inline asm
	{ atom.add.noftz.bf16 %rs1199,[%rd141],%rs1198; }

	// end inline asm
	add.s64 	%rd142, %rd36, 106;
	ld.shared.u16 	%rs1201, [%r219+24682];
	// begin inline asm
	{ cvt.f32.bf16 %f1886, %rs1201;}

	// end inline asm
	mul.f32 	%f1887, %f2315, %f1886;
	// begin inline asm
	{  cvt.rn.bf16.f32 %rs1202, %f1887;}

	// end inline asm
	// begin inline asm
	{ atom.add.noftz.bf16 %rs1203,[%rd142],%rs1202; }

	// end inline asm
	add.s64 	%rd143, %rd35, 108;
	ld.shared.u16 	%rs1205, [%r219+108];
	// begin inline asm
	{ cvt.f32.bf16 %f1888, %rs1205;}

	// end inline asm
	mul.f32 	%f1889, %f2446, %f1888;
	// begin inline asm
	{  cvt.rn.bf16.f32 %rs1206, %f1889;}

	// end inline asm
	// begin inline asm
	{ atom.add.noftz.bf16 %rs1207,[%rd143],%rs1206; }

	// end inline asm
	add.s64 	%rd144, %rd36, 108;
	ld.shared.u16 	%rs1209, [%r219+24684];
	// begin inline asm
	{ cvt.f32.bf16 %f1890, %rs1209;}

	// end inline asm
	mul.f32 	%f1891, %f2315, %f1890;
	// begin inline asm
	{  cvt.rn.bf16.f32 %rs1210, %f1891;}

	// end inline asm
	// begin inline asm
	{ atom.add.noftz.bf16 %rs1211,[%rd144],%rs1210; }

	// end inline asm
	add.s64 	%rd145, %rd35, 110;
	ld.shared.u16 	%rs1213, [%r219+110];
	// begin inline asm
	{ cvt.f32.bf16 %f1892, %rs1213;}

	// end inline asm
	mul.f32 	%f1893, %f2446, %f1892;
	// begin inline asm
	{  cvt.rn.bf16.f32 %rs1214, %f1893;}

	// end inline asm
	// begin inline asm
	{ atom.add.noftz.bf16 %rs1215,[%rd145],%rs1214; }

	// end inline asm
	add.s64 	%rd146, %rd36, 110;
	ld.shared.u16 	%rs1217, [%r219+24686];
	// begin inline asm
	{ cvt.f32.bf16 %f1894, %rs1217;}

	// end inline asm
	mul.f32 	%f1895, %f2315, %f1894;
	// begin inline asm
	{  cvt.rn.bf16.f32 %rs1218, %f1895;}

	// end inline asm
	// begin inline asm
	{ atom.add.noftz.bf16 %rs1219,[%rd146],%rs1218; }

	// end inline asm
	add.s64 	%rd147, %rd35, 112;
	ld.shared.u16 	%rs1221, [%r219+112];
	// begin inline asm
	{ cvt.f32.bf16 %f1896, %rs1221;}

	// end inline asm
	mul.f32 	%f1897, %f2446, %f1896;
	// begin inline asm
	{  cvt.rn.bf16.f32 %rs1222, %f1897;}

	// end inline asm
	// begin inline asm
	{ atom.add.noftz.bf16 %rs1223,[%rd147],%rs1222; }

	// end inline asm
	add.s64 	%rd148, %rd36, 112;
	ld.shared.u16 	%rs1225, [%r219+24688];
	// begin inline asm
	{ cvt.f32.bf16 %f1898, %rs1225;}

	// end inline asm
	mul.f32 	%f1899, %f2315, %f1898;
	// begin inline asm
	{  cvt.rn.bf16.f32 %rs1226, %f1899;}

	// end inline asm
	// begin inline asm
	{ atom.add.noftz.bf16 %rs1227,[%rd148],%rs1226; }

	// end inline asm
	add.s64 	%rd149, %rd35, 114;
	ld.shared.u16 	%rs1229, [%r219+114];
	// begin inline asm
	{ cvt.f32.bf16 %f1900, %rs1229;}

	// end inline asm
	mul.f32 	%f1901, %f2446, %f1900;
	// begin inline asm
	{  cvt.rn.bf16.f32 %rs1230, %f1901;}

	// end inline asm
	// begin inline asm
	{ atom.add.noftz.bf16 %rs1231,[%rd149],%rs1230; }

	// end inline asm
	add.s64 	%rd150, %rd36, 114;
	ld.shared.u16 	%rs1233, [%r219+24690];
	// begin inline asm
	{ cvt.f32.bf16 %f1902, %rs1233;}

	// end inline asm
	mul.f32 	%f1903, %f2315, %f1902;
	// begin inline asm
	{  cvt.rn.bf16.f32 %rs1234, %f1903;}

	// end inline asm
	// begin inline asm
	{ atom.add.noftz.bf16 %rs1235,[%rd150],%rs1234; }

	// end inline asm
	add.s64 	%rd151, %rd35, 116;
	ld.shared.u16 	%rs1237, [%r219+116];
	// begin inline asm
	{ cvt.f32.bf16 %f1904, %rs1237;}

	// end inline asm
	mul.f32 	%f1905, %f2446, %f1904;
	// begin inline asm
	{  cvt.rn.bf16.f32 %rs1238, %f1905;}

	// end inline asm
	// begin inline asm
	{ atom.add.noftz.bf16 %rs1239,[%rd151],%rs1238; }

	// end inline asm
	add.s64 	%rd152, %rd36, 116;
	ld.shared.u16 	%rs1241, [%r219+24692];
	// begin inline asm
	{ cvt.f32.bf16 %f1906, %rs1241;}

	// end inline asm
	mul.f32 	%f1907, %f2315, %f1906;
	// begin inline asm
	{  cvt.rn.bf16.f32 %rs1242, %f1907;}

	// end inline asm
	// begin inline asm
	{ atom.add.noftz.bf16 %rs1243,[%rd152],%rs1242; }

	// end inline asm
	add.s64 	%rd153, %rd35, 118;
	ld.shared.u16 	%rs1245, [%r219+118];
	// begin inline asm
	{ cvt.f32.bf16 %f1908, %rs1245;}

	// end inline asm
	mul.f32 	%f1909, %f2446, %f1908;
	// begin inline asm
	{  cvt.rn.bf16.f32 %rs1246, %f1909;}

	// end inline asm
	// begin inline asm
	{ atom.add.noftz.bf16 %rs1247,[%rd153],%rs1246; }

	// end inline asm
	add.s64 	%rd154, %rd36, 118;
	ld.shared.u16 	%rs1249, [%r219+24694];
	// begin inline asm
	{ cvt.f32.bf16 %f1910, %rs1249;}

	// end inline asm
	mul.f32 	%f1911, %f2315, %f1910;
	// begin inline asm
	{  cvt.rn.bf16.f32 %rs1250, %f1911;}

	// end inline asm
	// begin inline asm
	{ atom.add.noftz.bf16 %rs1251,[%rd154],%rs1250; }

	// end inline asm
	add.s64 	%rd155, %rd35, 120;
	ld.shared.u16 	%rs1253, [%r219+120];
	// begin inline asm
	{ cvt.f32.bf16 %f1912, %rs1253;}

	// end inline asm
	mul.f32 	%f1913, %f2446, %f1912;
	// begin inline asm
	{  cvt.rn.bf16.f32 %rs1254, %f1913;}

	// end inline asm
	// begin inline asm
	{ atom.add.noftz.bf16 %rs1255,[%rd155],%rs1254; }

	// end inline asm
	add.s64 	%rd156, %rd36, 120;
	ld.shared.u16 	%rs1257, [%r219+24696];
	// begin inline asm
	{ cvt.f32.bf16 %f1914, %rs1257;}

	// end inline asm
	mul.f32 	%f1915, %f2315, %f1914;
	// begin inline asm
	{  cvt.rn.bf16.f32 %rs1258, %f1915;}

	// end inline asm
	// begin inline asm
	{ atom.add.noftz.bf16 %rs1259,[%rd156],%rs1258; }

	// end inline asm
	add.s64 	%rd157, %rd35, 122;
	ld.shared.u16 	%rs1261, [%r219+122];
	// begin inline asm
	{ cvt.f32.bf16 %f1916, %rs1261;}

	// end inline asm
	mul.f32 	%f1917, %f2446, %f1916;
	// begin inline asm
	{  cvt.rn.bf16.f32 %rs1262, %f1917;}

	// end inline asm
	// begin inline asm
	{ atom.add.noftz.bf16 %rs1263,[%rd157],%rs1262; }

	// end inline asm
	add.s64 	%rd158, %rd36, 122;
	ld.shared.u16 	%rs1265, [%r219+24698];
	// begin inline asm
	{ cvt.f32.bf16 %f1918, %rs1265;}

	// end inline asm
	mul.f32 	%f1919, %f2315, %f1918;
	// begin inline asm
	{  cvt.rn.bf16.f32 %rs1266, %f1919;}

	// end inline asm
	// begin inline asm
	{ atom.add.noftz.bf16 %rs1267,[%rd158],%rs1266; }

	// end inline asm
	add.s64 	%rd159, %rd35, 124;
	ld.shared.u16 	%rs1269, [%r219+124];
	// begin inline asm
	{ cvt.f32.bf16 %f1920, %rs1269;}

	// end inline asm
	mul.f32 	%f1921, %f2446, %f1920;
	// begin inline asm
	{  cvt.rn.bf16.f32 %rs1270, %f1921;}

	// end inline asm
	// begin inline asm
	{ atom.add.noftz.bf16 %rs1271,[%rd159],%rs1270; }

	// end inline asm
	add.s64 	%rd160, %rd36, 124;
	ld.shared.u16 	%rs1273, [%r219+24700];
	// begin inline asm
	{ cvt.f32.bf16 %f1922, %rs1273;}

	// end inline asm
	mul.f32 	%f1923, %f2315, %f1922;
	// begin inline asm
	{  cvt.rn.bf16.f32 %rs1274, %f1923;}

	// end inline asm
	// begin inline asm
	{ atom.add.noftz.bf16 %rs1275,[%rd160],%rs1274; }

	// end inline asm
	add.s64 	%rd161, %rd35, 126;
	ld.shared.u16 	%rs1277, [%r219+126];
	// begin inline asm
	{ cvt.f32.bf16 %f1924, %rs1277;}

	// end inline asm
	mul.f32 	%f1925, %f2446, %f1924;
	// begin inline asm
	{  cvt.rn.bf16.f32 %rs1278, %f1925;}

	// end inline asm
	// begin inline asm
	{ atom.add.noftz.bf16 %rs1279,[%rd161],%rs1278; }

	// end inline asm
	add.s64 	%rd162, %rd36, 126;
	ld.shared.u16 	%rs1281, [%r219+24702];
	// begin inline asm
	{ cvt.f32.bf16 %f1926, %rs1281;}

	// end inline asm
	mul.f32 	%f1927, %f2315, %f1926;
	// begin inline asm
	{  cvt.rn.bf16.f32 %rs1282, %f1927;}

	// end inline asm
	// begin inline asm
	{ atom.add.noftz.bf16 %rs1283,[%rd162],%rs1282; }

	// end inline asm
	add.s64 	%rd163, %rd35, 128;
	ld.shared.u16 	%rs1285, [%r219+128];
	// begin inline asm
	{ cvt.f32.bf16 %f1928, %rs1285;}

	// end inline asm
	mul.f32 	%f1929, %f2446, %f1928;
	// begin inline asm
	{  cvt.rn.bf16.f32 %rs1286, %f1929;}

	// end inline asm
	// begin inline asm
	{ atom.add.noftz.bf16 %rs1287,[%rd163],%rs1286; }

	// end inline asm
	add.s64 	%rd164, %rd36, 128;
	ld.shared.u16 	%rs1289, [%r219+24704];
	// begin inline asm
	{ cvt.f32.bf16 %f1930, %rs1289;}

	// end inline asm
	mul.f32 	%f1931, %f2315, %f1930;
	// begin inline asm
	{  cvt.rn.bf16.f32 %rs1290, %f1931;}

	// end inline asm
	// begin inline asm
	{ atom.add.noftz.bf16 %rs1291,[%rd164],%rs1290; }

	// end inline asm
	add.s64 	%rd165, %rd35, 130;
	ld.shared.u16 	%rs1293, [%r219+130];
	// begin inline asm
	{ cvt.f32.bf16 %f1932, %rs1293;}

	// end inline asm
	mul.f32 	%f1933, %f2446, %f1932;
	// begin inline asm
	{  cvt.rn.bf16.f32 %rs1294, %f1933;}

	// end inline asm
	// begin inline asm
	{ atom.add.noftz.bf16 %rs1295,[%rd165],%rs1294; }

	// end inline asm
	add.s64 	%rd166, %rd36, 130;
	ld.shared.u16 	%rs1297, [%r219+24706];
	// begin inline asm
	{ cvt.f32.bf16 %f1934, %rs1297;}

	// end inline asm
	mul.f32 	%f1935, %f2315, %f1934;
	// begin inline asm
	{  cvt.rn.bf16.f32 %rs1298, %f1935;}

	// end inline asm
	// begin inline asm
	{ atom.add.noftz.bf16 %rs1299,[%rd166],%rs1298; }

	// end inline asm
	add.s64 	%rd167, %rd35, 132;
	ld.shared.u16 	%rs1301, [%r219+132];
	// begin inline asm
	{ cvt.f32.bf16 %f1936, %rs1301;}

	// end inline asm
	mul.f32 	%f1937, %f2446, %f1936;
	// begin inline asm
	{  cvt.rn.bf16.f32 %rs1302, %f1937;}

	// end inline asm
	// begin inline asm
	{ atom.add.noftz.bf16 %rs1303,[%rd167],%rs1302; }

	// end inline asm
	add.s64 	%rd168, %rd36, 132;
	ld.shared.u16 	%rs1305, [%r219+24708];
	// begin inline asm
	{ cvt.f32.bf16 %f1938, %rs1305;}

	// end inline asm
	mul.f32 	%f1939, %f2315, %f1938;
	// begin inline asm
	{  cvt.rn.bf16.f32 %rs1306, %f1939;}

	// end inline asm
	// begin inline asm
	{ atom.add.noftz.bf16 %rs1307,[%rd168],%rs1306; }

	// end inline asm
	add.s64 	%rd169, %rd35, 134;
	ld.shared.u16 	%rs1309, [%r219+134];
	// begin inline asm
	{ cvt.f32.bf16 %f1940, %rs1309;}

	// end inline asm
	mul.f32 	%f1941, %f2446, %f1940;
	// begin inline asm
	{  cvt.rn.bf16.f32 %rs1310, %f1941;}

	// end inline asm
	// begin inline asm
	{ atom.add.noftz.bf16 %rs1311,[%rd169],%rs1310; }

	// end inline asm
	add.s64 	%rd170, %rd36, 134;
	ld.shared.u16 	%rs1313, [%r219+24710];
	// begin inline asm
	{ cvt.f32.bf16 %f1942, %rs1313;}

	// end inline asm
	mul.f32 	%f1943, %f2315, %f1942;
	// begin inline asm
	{  cvt.rn.bf16.f32 %rs1314, %f1943;}

	// end inline asm
	// begin inline asm
	{ atom.add.noftz.bf16 %rs1315,[%rd170],%rs1314; }

	// end inline asm
	add.s64 	%rd171, %rd35, 136;
	ld.shared.u16 	%rs1317, [%r219+136];
	// begin inline asm
	{ cvt.f32.bf16 %f1944, %rs1317;}

	// end inline asm
	mul.f32 	%f1945, %f2446, %f1944;
	// begin inline asm
	{  cvt.rn.bf16.f32 %rs1318, %f1945;}

	// end inline asm
	// begin inline asm
	{ atom.add.noftz.bf16 %rs1319,[%rd171],%rs1318; }

	// end inline asm
	add.s64 	%rd172, %rd36, 136;
	ld.shared.u16 	%rs1321, [%r219+24712];
	// begin inline asm
	{ cvt.f32.bf16 %f1946, %rs1321;}

	// end inline asm
	mul.f32 	%f1947, %f2315, %f1946;
	// begin inline asm
	{  cvt.rn.bf16.f32 %rs1322, %f1947;}

	// end inline asm
	// begin inline asm
	{ atom.add.noftz.bf16 %rs1323,[%rd172],%rs1322; }

	// end inline asm
	add.s64 	%rd173, %rd35, 138;
	ld.shared.u16 	%rs1325, [%r219+138];
	// begin inline asm
	{ cvt.f32.bf16 %f1948, %rs1325;}

	// end inline asm
	mul.f32 	%f1949, %f2446, %f1948;
	// begin inline asm
	{  cvt.rn.bf16.f32 %rs1326, %f1949;}

	// end inline asm
	// begin inline asm
	{ atom.add.noftz.bf16 %rs1327,[%rd173],%rs1326; }

	// end inline asm
	add.s64 	%rd174, %rd36, 138;
	ld.shared.u16 	%rs1329, [%r219+24714];
	// begin inline asm
	{ cvt.f32.bf16 %f1950, %rs1329;}

	// end inline asm
	mul.f32 	%f1951, %f2315, %f1950;
	// begin inline asm
	{  cvt.rn.bf16.f32 %rs1330, %f1951;}

	// end inline asm
	// begin inline asm
	{ atom.add.noftz.bf16 %rs1331,[%rd174],%rs1330; }

	// end inline asm
	add.s64 	%rd175, %rd35, 140;
	ld.shared.u16 	%rs1333, [%r219+140];
	// begin inline asm
	{ cvt.f32.bf16 %f1952, %rs1333;}

	// end inline asm
	mul.f32 	%f1953, %f2446, %f1952;
	// begin inline asm
	{  cvt.rn.bf16.f32 %rs1334, %f1953;}

	// end inline asm
	// begin inline asm
	{ atom.add.noftz.bf16 %rs1335,[%rd175],%rs1334; }

	// end inline asm
	add.s64 	%rd176, %rd36, 140;
	ld.shared.u16 	%rs1337, [%r219+24716];
	// begin inline asm
	{ cvt.f32.bf16 %f1954, %rs1337;}

	// end inline asm
	mul.f32 	%f1955, %f2315, %f1954;
	// begin inline asm
	{  cvt.rn.bf16.f32 %rs1338, %f1955;}

	// end inline asm
	// begin inline asm
	{ atom.add.noftz.bf16 %rs1339,[%rd176],%rs1338; }

	// end inline asm
	add.s64 	%rd177, %rd35, 142;
	ld.shared.u16 	%rs1341, [%r219+142];
	// begin inline asm
	{ cvt.f32.bf16 %f1956, %rs1341;}

	// end inline asm
	mul.f32 	%f1957, %f2446, %f1956;
	// begin inline asm
	{  cvt.rn.bf16.f32 %rs1342, %f1957;}

	// end inline asm
	// begin inline asm
	{ atom.add.noftz.bf16 %rs1343,[%rd177],%rs1342; }

	// end inline asm
	add.s64 	%rd178, %rd36, 142;
	ld.shared.u16 	%rs1345, [%r219+24718];
	// begin inline asm
	{ cvt.f32.bf16 %f1958, %rs1345;}

	// end inline asm
	mul.f32 	%f1959, %f2315, %f1958;
	// begin inline asm
	{  cvt.rn.bf16.f32 %rs1346, %f1959;}

	// end inline asm
	// begin inline asm
	{ atom.add.noftz.bf16 %rs1347,[%rd178],%rs1346; }

	// end inline asm
	add.s64 	%rd179, %rd35, 144;
	ld.shared.u16 	%rs1349, [%r219+144];
	// begin inline asm
	{ cvt.f32.bf16 %f1960, %rs1349;}

	// end inline asm
	mul.f32 	%f1961, %f2446, %f1960;
	// begin inline asm
	{  cvt.rn.bf16.f32 %rs1350, %f1961;}

	// end inline asm
	// begin inline asm
	{ atom.add.noftz.bf16 %rs1351,[%rd179],%rs1350; }

	// end inline asm
	add.s64 	%rd180, %rd36, 144;
	ld.shared.u16 	%rs1353, [%r219+24720];
	// begin inline asm
	{ cvt.f32.bf16 %f1962, %rs1353;}

	// end inline asm
	mul.f32 	%f1963, %f2315, %f1962;
	// begin inline asm
	{  cvt.rn.bf16.f32 %rs1354, %f1963;}

	// end inline asm
	// begin inline asm
	{ atom.add.noftz.bf16 %rs1355,[%rd180],%rs1354; }

	// end inline asm
	add.s64 	%rd181, %rd35, 146;
	ld.shared.u16 	%rs1357, [%r219+146];
	// begin inline asm
	{ cvt.f32.bf16 %f1964, %rs1357;}

	// end inline asm
	mul.f32 	%f1965, %f2446, %f1964;
	// begin inline asm
	{  cvt.rn.bf16.f32 %rs1358, %f1965;}

	// end inline asm
	// begin inline asm
	{ atom.add.noftz.bf16 %rs1359,[%rd181],%rs1358; }

	// end inline asm
	add.s64 	%rd182, %rd36, 146;
	ld.shared.u16 	%rs1361, [%r219+24722];
	// begin inline asm
	{ cvt.f32.bf16 %f1966, %rs1361;}

	// end inline asm
	mul.f32 	%f1967, %f2315, %f1966;
	// begin inline asm
	{  cvt.rn.bf16.f32 %rs1362, %f1967;}

	// end inline asm
	// begin inline asm
	{ atom.add.noftz.bf16 %rs1363,[%rd182],%rs1362; }

	// end inline asm
	add.s64 	%rd183, %rd35, 148;
	ld.shared.u16 	%rs1365, [%r219+148];
	// begin inline asm
	{ cvt.f32.bf16 %f1968, %rs1365;}

	// end inline asm
	mul.f32 	%f1969, %f2446, %f1968;
	// begin inline asm
	{  cvt.rn.bf16.f32 %rs1366, %f1969;}

	// end inline asm
	// begin inline asm
	{ atom.add.noftz.bf16 %rs1367,[%rd183],%rs1366; }

	// end inline asm
	add.s64 	%rd184, %rd36, 148;
	ld.shared.u16 	%rs1369, [%r219+24724];
	// begin inline asm
	{ cvt.f32.bf16 %f1970, %rs1369;}

	// end inline asm
	mul.f32 	%f1971, %f2315, %f1970;
	// begin inline asm
	{  cvt.rn.bf16.f32 %rs1370, %f1971;}

	// end inline asm
	// begin inline asm
	{ atom.add.noftz.bf16 %rs1371,[%rd184],%rs1370; }

	// end inline asm
	add.s64 	%rd185, %rd35, 150;
	ld.shared.u16 	%rs1373, [%r219+150];
	// begin inline asm
	{ cvt.f32.bf16 %f1972, %rs1373;}

	// end inline asm
	mul.f32 	%f1973, %f2446, %f1972;
	// begin inline asm
	{  cvt.rn.bf16.f32 %rs1374, %f1973;}

	// end inline asm
	// begin inline asm
	{ atom.add.noftz.bf16 %rs1375,[%rd185],%rs1374; }

	// end inline asm
	add.s64 	%rd186, %rd36, 150;
	ld.shared.u16 	%rs1377, [%r219+24726];
	// begin inline asm
	{ cvt.f32.bf16 %f1974, %rs1377;}

	// end inline asm
	mul.f32 	%f1975, %f2315, %f1974;
	// begin inline asm
	{  cvt.rn.bf16.f32 %rs1378, %f1975;}

	// end inline asm
	// begin inline asm
	{ atom.add.noftz.bf16 %rs1379,[%rd186],%rs1378; }

	// end inline asm
	add.s64 	%rd187, %rd35, 152;
	ld.shared.u16 	%rs1381, [%r219+152];
	// begin inline asm
	{ cvt.f32.bf16 %f1976, %rs1381;}

	// end inline asm
	mul.f32 	%f1977, %f2446, %f1976;
	// begin inline asm
	{  cvt.rn.bf16.f32 %rs1382, %f1977;}

	// end inline asm
	// begin inline asm
	{ atom.add.noftz.bf16 %rs1383,[%rd187],%rs1382; }

	// end inline asm
	add.s64 	%rd188, %rd36, 152;
	ld.shared.u16 	%rs1385, [%r219+24728];
	// begin inline asm
	{ cvt.f32.bf16 %f1978, %rs1385;}

	// end inline asm
	mul.f32 	%f1979, %f2315, %f1978;
	// begin inline asm
	{  cvt.rn.bf16.f32 %rs1386, %f1979;}

	// end inline asm
	// begin inline asm
	{ atom.add.noftz.bf16 %rs1387,[%rd188],%rs1386; }

	// end inline asm
	add.s64 	%rd189, %rd35, 154;
	ld.shared.u16 	%rs1389, [%r219+154];
	// begin inline asm
	{ cvt.f32.bf16 %f1980, %rs1389;}

	// end inline asm
	mul.f32 	%f1981, %f2446, %f1980;
	// begin inline asm
	{  cvt.rn.bf16.f32 %rs1390, %f1981;}

	// end inline asm
	// begin inline asm
	{ atom.add.noftz.bf16 %rs1391,[%rd189],%rs1390; }

	// end inline asm
	add.s64 	%rd190, %rd36, 154;
	ld.shared.u16 	%rs1393, [%r219+24730];
	// begin inline asm
	{ cvt.f32.bf16 %f1982, %rs1393;}

	// end inline asm
	mul.f32 	%f1983, %f2315, %f1982;
	// begin inline asm
	{  cvt.rn.bf16.f32 %rs1394, %f1983;}

	// end inline asm
	// begin inline asm
	{ atom.add.noftz.bf16 %rs1395,[%rd190],%rs1394; }

	// end inline asm
	add.s64 	%rd191, %rd35, 156;
	ld.shared.u16 	%rs1397, [%r219+156];
	// begin inline asm
	{ cvt.f32.bf16 %f1984, %rs1397;}

	// end inline asm
	mul.f32 	%f1985, %f2446, %f1984;
	// begin inline asm
	{  cvt.rn.bf16.f32 %rs1398, %f1985;}

	// end inline asm
	// begin inline asm
	{ atom.add.noftz.bf16 %rs1399,[%rd191],%rs1398; }

	// end inline asm
	add.s64 	%rd192, %rd36, 156;
	ld.shared.u16 	%rs1401, [%r219+24732];
	// begin inline asm
	{ cvt.f32.bf16 %f1986, %rs1401;}

	// end inline asm
	mul.f32 	%f1987, %f2315, %f1986;
	// begin inline asm
	{  cvt.rn.bf16.f32 %rs1402, %f1987;}

	// end inline asm
	// begin inline asm
	{ atom.add.noftz.bf16 %rs1403,[%rd192],%rs1402; }

	// end inline asm
	add.s64 	%rd193, %rd35, 158;
	ld.shared.u16 	%rs1405, [%r219+158];
	// begin inline asm
	{ cvt.f32.bf16 %f1988, %rs1405;}

	// end inline asm
	mul.f32 	%f1989, %f2446, %f1988;
	// begin inline asm
	{  cvt.rn.bf16.f32 %rs1406, %f1989;}

	// end inline asm
	// begin inline asm
	{ atom.add.noftz.bf16 %rs1407,[%rd193],%rs1406; }

	// end inline asm
	add.s64 	%rd194, %rd36, 158;
	ld.shared.u16 	%rs1409, [%r219+24734];
	// begin inline asm
	{ cvt.f32.bf16 %f1990, %rs1409;}

	// end inline asm
	mul.f32 	%f1991, %f2315, %f1990;
	// begin inline asm
	{  cvt.rn.bf16.f32 %rs1410, %f1991;}

	// end inline asm
	// begin inline asm
	{ atom.add.noftz.bf16 %rs1411,[%rd194],%rs1410; }

	// end inline asm
	add.s64 	%rd195, %rd35, 160;
	ld.shared.u16 	%rs1413, [%r219+160];
	// begin inline asm
	{ cvt.f32.bf16 %f1992, %rs1413;}

	// end inline asm
	mul.f32 	%f1993, %f2446, %f1992;
	// begin inline asm
	{  cvt.rn.bf16.f32 %rs1414, %f1993;}

	// end inline asm
	// begin inline asm
	{ atom.add.noftz.bf16 %rs1415,[%rd195],%rs1414; }

	// end inline asm
	add.s64 	%rd196, %rd36, 160;
	ld.shared.u16 	%rs1417, [%r219+24736];
	// begin inline asm
	{ cvt.f32.bf16 %f1994, %rs1417;}

	// end inline asm
	mul.f32 	%f1995, %f2315, %f1994;
	// begin inline asm
	{  cvt.rn.bf16.f32 %rs1418, %f1995;}

	// end inline asm
	// begin inline asm
	{ atom.add.noftz.bf16 %rs1419,[%rd196],%rs1418; }

	// end inline asm
	add.s64 	%rd197, %rd35, 162;
	ld.shared.u16 	%rs1421, [%r219+162];
	// begin inline asm
	{ cvt.f32.bf16 %f1996, %rs1421;}

	// end inline asm
	mul.f32 	%f1997, %f2446, %f1996;
	// begin inline asm
	{  cvt.rn.bf16.f32 %rs1422, %f1997;}

	// end inline asm
	// begin inline asm
	{ atom.add.noftz.bf16 %rs1423,[%rd197],%rs1422; }

	// end inline asm
	add.s64 	%rd198, %rd36, 162;
	ld.shared.u16 	%rs1425, [%r219+24738];
	// begin inline asm
	{ cvt.f32.bf16 %f1998, %rs1425;}

	// end inline asm
	mul.f32 	%f1999, %f2315, %f1998;
	// begin inline asm
	{  cvt.rn.bf16.f32 %rs1426, %f1999;}

	// end inline asm
	// begin inline asm
	{ atom.add.noftz.bf16 %rs1427,[%rd198],%rs1426; }

	// end inline asm
	add.s64 	%rd199, %rd35, 164;
	ld.shared.u16 	%rs1429, [%r219+164];
	// begin inline asm
	{ cvt.f32.bf16 %f2000, %rs1429;}

	// end inline asm
	mul.f32 	%f2001, %f2446, %f2000;
	// begin inline asm
	{  cvt.rn.bf16.f32 %rs1430, %f2001;}

	// end inline asm
	// begin inline asm
	{ atom.add.noftz.bf16 %rs1431,[%rd199],%rs1430; }

	// end inline asm
	add.s64 	%rd200, %rd36, 164;
	ld.shared.u16 	%rs1433, [%r219+24740];
	// begin inline asm
	{ cvt.f32.bf16 %f2002, %rs1433;}

	// end inline asm
	mul.f32 	%f2003, %f2315, %f2002;
	// begin inline asm
	{  cvt.rn.bf16.f32 %rs1434, %f2003;}

	// end inline asm
	// begin inline asm
	{ atom.add.noftz.bf16 %rs1435,[%rd200],%rs1434; }

	// end inline asm
	add.s64 	%rd201, %rd35, 166;
	ld.shared.u16 	%rs1437, [%r219+166];
	// begin inline asm
	{ cvt.f32.bf16 %f2004, %rs1437;}

	// end inline asm
	mul.f32 	%f2005, %f2446, %f2004;
	// begin inline asm
	{  cvt.rn.bf16.f32 %rs1438, %f2005;}

	// end inline asm
	// begin inline asm
	{ atom.add.noftz.bf16 %rs1439,[%rd201],%rs1438; }

	// end inline asm
	add.s64 	%rd202, %rd36, 166;
	ld.shared.u16 	%rs1441, [%r219+24742];
	// begin inline asm
	{ cvt.f32.bf16 %f2006, %rs1441;}

	// end inline asm
	mul.f32 	%f2007, %f2315, %f2006;
	// begin inline asm
	{  cvt.rn.bf16.f32 %rs1442, %f2007;}

	// end inline asm
	// begin inline asm
	{ atom.add.noftz.bf16 %rs1443,[%rd202],%rs1442; }

	// end inline asm
	add.s64 	%rd203, %rd35, 168;
	ld.shared.u16 	%rs1445, [%r219+168];
	// begin inline asm
	{ cvt.f32.bf16 %f2008, %rs1445;}

	// end inline asm
	mul.f32 	%f2009, %f2446, %f2008;
	// begin inline asm
	{  cvt.rn.bf16.f32 %rs1446, %f2009;}

	// end inline asm
	// begin inline asm
	{ atom.add.noftz.bf16 %rs1447,[%rd203],%rs1446; }

	// end inline asm
	add.s64 	%rd204, %rd36, 168;
	ld.shared.u16 	%rs1449, [%r219+24744];
	// begin inline asm
	{ cvt.f32.bf16 %f2010, %rs1449;}

	// end inline asm
	mul.f32 	%f2011, %f2315, %f2010;
	// begin inline asm
	{  cvt.rn.bf16.f32 %rs1450, %f2011;}

	// end inline asm
	// begin inline asm
	{ atom.add.noftz.bf16 %rs1451,[%rd204],%rs1450; }

	// end inline asm
	add.s64 	%rd205, %rd35, 170;
	ld.shared.u16 	%rs1453, [%r219+170];
	// begin inline asm
	{ cvt.f32.bf16 %f2012, %rs1453;}

	// end inline asm
	mul.f32 	%f2013, %f2446, %f2012;
	// begin inline asm
	{  cvt.rn.bf16.f32 %rs1454, %f2013;}

	// end inline asm
	// begin inline asm
	{ atom.add.noftz.bf16 %rs1455,[%rd205],%rs1454; }

	// end inline asm
	add.s64 	%rd206, %rd36, 170;
	ld.shared.u16 	%rs1457, [%r219+24746];
	// begin inline asm
	{ cvt.f32.bf16 %f2014, %rs1457;}

	// end inline asm
	mul.f32 	%f2015, %f2315, %f2014;
	// begin inline asm
	{  cvt.rn.bf16.f32 %rs1458, %f2015;}

	// end inline asm
	// begin inline asm
	{ atom.add.noftz.bf16 %rs1459,[%rd206],%rs1458; }

	// end inline asm
	add.s64 	%rd207, %rd35, 172;
	ld.shared.u16 	%rs1461, [%r219+172];
	// begin inline asm
	{ cvt.f32.bf16 %f2016, %rs1461;}

	// end inline asm
	mul.f32 	%f2017, %f2446, %f2016;
	// begin inline asm
	{  cvt.rn.bf16.f32 %rs1462, %f2017;}

	// end inline asm
	// begin inline asm
	{ atom.add.noftz.bf16 %rs1463,[%rd207],%rs1462; }

	// end inline asm
	add.s64 	%rd208, %rd36, 172;
	ld.shared.u16 	%rs1465, [%r219+24748];
	// begin inline asm
	{ cvt.f32.bf16 %f2018, %rs1465;}

	// end inline asm
	mul.f32 	%f2019, %f2315, %f2018;
	// begin inline asm
	{  cvt.rn.bf16.f32 %rs1466, %f2019;}

	// end inline asm
	// begin inline asm
	{ atom.add.noftz.bf16 %rs1467,[%rd208],%rs1466; }

	// end inline asm
	add.s64 	%rd209, %rd35, 174;
	ld.shared.u16 	%rs1469, [%r219+174];
	// begin inline asm
	{ cvt.f32.bf16 %f2020, %rs1469;}

	// end inline asm
	mul.f32 	%f2021, %f2446, %f2020;
	// begin inline asm
	{  cvt.rn.bf16.f32 %rs1470, %f2021;}

	// end inline asm
	// begin inline asm
	{ atom.add.noftz.bf16 %rs1471,[%rd209],%rs1470; }

	// end inline asm
	add.s64 	%rd210, %rd36, 174;
	ld.shared.u16 	%rs1473, [%r219+24750];
	// begin inline asm
	{ cvt.f32.bf16 %f2022, %rs1473;}

	// end inline asm
	mul.f32 	%f2023, %f2315, %f2022;
	// begin inline asm
	{  cvt.rn.bf16.f32 %rs1474, %f2023;}

	// end inline asm
	// begin inline asm
	{ atom.add.noftz.bf16 %rs1475,[%rd210],%rs1474; }

	// end inline asm
	add.s64 	%rd211, %rd35, 176;
	ld.shared.u16 	%rs1477, [%r219+176];
	// begin inline asm
	{ cvt.f32.bf16 %f2024, %rs1477;}

	// end inline asm
	mul.f32 	%f2025, %f2446, %f2024;
	// begin inline asm
	{  cvt.rn.bf16.f32 %rs1478, %f2025;}

	// end inline asm
	// begin inline asm
	{ atom.add.noftz.bf16 %rs1479,[%rd211],%rs1478; }

	// end inline asm
	add.s64 	%rd212, %rd36, 176;
	ld.shared.u16 	%rs1481, [%r219+24752];
	// begin inline asm
	{ cvt.f32.bf16 %f2026, %rs1481;}

	// end inline asm
	mul.f32 	%f2027, %f2315, %f2026;
	// begin inline asm
	{  cvt.rn.bf16.f32 %rs1482, %f2027;}

	// end inline asm
	// begin inline asm
	{ atom.add.noftz.bf16 %rs1483,[%rd212],%rs1482; }

	// end inline asm
	add.s64 	%rd213, %rd35, 178;
	ld.shared.u16 	%rs1485, [%r219+178];
	// begin inline asm
	{ cvt.f32.bf16 %f2028, %rs1485;}

	// end inline asm
	mul.f32 	%f2029, %f2446, %f2028;
	// begin inline asm
	{  cvt.rn.bf16.f32 %rs1486, %f2029;}

	// end inline asm
	// begin inline asm
	{ atom.add.noftz.bf16 %rs1487,[%rd213],%rs1486; }

	// end inline asm
	add.s64 	%rd214, %rd36, 178;
	ld.shared.u16 	%rs1489, [%r219+24754];
	// begin inline asm
	{ cvt.f32.bf16 %f2030, %rs1489;}

	// end inline asm
	mul.f32 	%f2031, %f2315, %f2030;
	// begin inline asm
	{  cvt.rn.bf16.f32 %rs1490, %f2031;}

	// end inline asm
	// begin inline asm
	{ atom.add.noftz.bf16 %rs1491,[%rd214],%rs1490; }

	// end inline asm
	add.s64 	%rd215, %rd35, 180;
	ld.shared.u16 	%rs1493, [%r219+180];
	// begin inline asm
	{ cvt.f32.bf16 %f2032, %rs1493;}

	// end inline asm
	mul.f32 	%f2033, %f2446, %f2032;
	// begin inline asm
	{  cvt.rn.bf16.f32 %rs1494, %f2033;}

	// end inline asm
	// begin inline asm
	{ atom.add.noftz.bf16 %rs1495,[%rd215],%rs1494; }

	// end inline asm
	add.s64 	%rd216, %rd36, 180;
	ld.shared.u16 	%rs1497, [%r219+24756];
	// begin inline asm
	{ cvt.f32.bf16 %f2034, %rs1497;}

	// end inline asm
	mul.f32 	%f2035, %f2315, %f2034;
	// begin inline asm
	{  cvt.rn.bf16.f32 %rs1498, %f2035;}

	// end inline asm
	// begin inline asm
	{ atom.add.noftz.bf16 %rs1499,[%rd216],%rs1498; }

	// end inline asm
	add.s64 	%rd217, %rd35, 182;
	ld.shared.u16 	%rs1501, [%r219+182];
	// begin inline asm
	{ cvt.f32.bf16 %f2036, %rs1501;}

	// end inline asm
	mul.f32 	%f2037, %f2446, %f2036;
	// begin inline asm
	{  cvt.rn.bf16.f32 %rs1502, %f2037;}

	// end inline asm
	// begin inline asm
	{ atom.add.noftz.bf16 %rs1503,[%rd217],%rs1502; }

	// end inline asm
	add.s64 	%rd218, %rd36, 182;
	ld.shared.u16 	%rs1505, [%r219+24758];
	// begin inline asm
	{ cvt.f32.bf16 %f2038, %rs1505;}

	// end inline asm
	mul.f32 	%f2039, %f2315, %f2038;
	// begin inline asm
	{  cvt.rn.bf16.f32 %rs1506, %f2039;}

	// end inline asm
	// begin inline asm
	{ atom.add.noftz.bf16 %rs1507,[%rd218],%rs1506; }

	// end inline asm
	add.s64 	%rd219, %rd35, 184;
	ld.shared.u16 	%rs1509, [%r219+184];
	// begin inline asm
	{ cvt.f32.bf16 %f2040, %rs1509;}

	// end inline asm
	mul.f32 	%f2041, %f2446, %f2040;
	// begin inline asm
	{  cvt.rn.bf16.f32 %rs1510, %f2041;}

	// end inline asm
	// begin inline asm
	{ atom.add.noftz.bf16 %rs1511,[%rd219],%rs1510; }

	// end inline asm
	add.s64 	%rd220, %rd36, 184;
	ld.shared.u16 	%rs1513, [%r219+24760];
	// begin inline asm
	{ cvt.f32.bf16 %f2042, %rs1513;}

	// end inline asm
	mul.f32 	%f2043, %f2315, %f2042;
	// begin inline asm
	{  cvt.rn.bf16.f32 %rs1514, %f2043;}

	// end inline asm
	// begin inline asm
	{ atom.add.noftz.bf16 %rs1515,[%rd220],%rs1514; }

	// end inline asm
	add.s64 	%rd221, %rd35, 186;
	ld.shared.u16 	%rs1517, [%r219+186];
	// begin inline asm
	{ cvt.f32.bf16 %f2044, %rs1517;}

	// end inline asm
	mul.f32 	%f2045, %f2446, %f2044;
	// begin inline asm
	{  cvt.rn.bf16.f32 %rs1518, %f2045;}

	// end inline asm
	// begin inline asm
	{ atom.add.noftz.bf16 %rs1519,[%rd221],%rs1518; }

	// end inline asm
	add.s64 	%rd222, %rd36, 186;
	ld.shared.u16 	%rs1521, [%r219+24762];
	// begin inline asm
	{ cvt.f32.bf16 %f2046, %rs1521;}

	// end inline asm
	mul.f32 	%f2047, %f2315, %f2046;
	// begin inline asm
	{  cvt.rn.bf16.f32 %rs1522, %f2047;}

	// end inline asm
	// begin inline asm
	{ atom.add.noftz.bf16 %rs1523,[%rd222],%rs1522; }

	// end inline asm
	add.s64 	%rd223, %rd35, 188;
	ld.shared.u16 	%rs1525, [%r219+188];
	// begin inline asm
	{ cvt.f32.bf16 %f2048, %rs1525;}

	// end inline asm
	mul.f32 	%f2049, %f2446, %f2048;
	// begin inline asm
	{  cvt.rn.bf16.f32 %rs1526, %f2049;}

	// end inline asm
	// begin inline asm
	{ atom.add.noftz.bf16 %rs1527,[%rd223],%rs1526; }

	// end inline asm
	add.s64 	%rd224, %rd36, 188;
	ld.shared.u16 	%rs1529, [%r219+24764];
	// begin inline asm
	{ cvt.f32.bf16 %f2050, %rs1529;}

	// end inline asm
	mul.f32 	%f2051, %f2315, %f2050;
	// begin inline asm
	{  cvt.rn.bf16.f32 %rs1530, %f2051;}

	// end inline asm
	// begin inline asm
	{ atom.add.noftz.bf16 %rs1531,[%rd224],%rs1530; }

	// end inline asm
	add.s64 	%rd225, %rd35, 190;
	ld.shared.u16 	%rs1533, [%r219+190];
	// begin inline asm
	{ cvt.f32.bf16 %f2052, %rs1533;}

	// end inline asm
	mul.f32 	%f2053, %f2446, %f2052;
	// begin inline asm
	{  cvt.rn.bf16.f32 %rs1534, %f2053;}

	// end inline asm
	// begin inline asm
	{ atom.add.noftz.bf16 %rs1535,[%rd225],%rs1534; }

	// end inline asm
	add.s64 	%rd226, %rd36, 190;
	ld.shared.u16 	%rs1537, [%r219+24766];
	// begin inline asm
	{ cvt.f32.bf16 %f2054, %rs1537;}

	// end inline asm
	mul.f32 	%f2055, %f2315, %f2054;
	// begin inline asm
	{  cvt.rn.bf16.f32 %rs1538, %f2055;}

	// end inline asm
	// begin inline asm
	{ atom.add.noftz.bf16 %rs1539,[%rd226],%rs1538; }

	// end inline asm
	add.s64 	%rd227, %rd35, 192;
	ld.shared.u16 	%rs1541, [%r219+192];
	// begin inline asm
	{ cvt.f32.bf16 %f2056, %rs1541;}

	// end inline asm
	mul.f32 	%f2057, %f2446, %f2056;
	// begin inline asm
	{  cvt.rn.bf16.f32 %rs1542, %f2057;}

	// end inline asm
	// begin inline asm
	{ atom.add.noftz.bf16 %rs1543,[%rd227],%rs1542; }

	// end inline asm
	add.s64 	%rd228, %rd36, 192;
	ld.shared.u16 	%rs1545, [%r219+24768];
	// begin inline asm
	{ cvt.f32.bf16 %f2058, %rs1545;}

	// end inline asm
	mul.f32 	%f2059, %f2315, %f2058;
	// begin inline asm
	{  cvt.rn.bf16.f32 %rs1546, %f2059;}

	// end inline asm
	// begin inline asm
	{ atom.add.noftz.bf16 %rs1547,[%rd228],%rs1546; }

	// end inline asm
	add.s64 	%rd229, %rd35, 194;
	ld.shared.u16 	%rs1549, [%r219+194];
	// begin inline asm
	{ cvt.f32.bf16 %f2060, %rs1549;}

	// end inline asm
	mul.f32 	%f2061, %f2446, %f2060;
	// begin inline asm
	{  cvt.rn.bf16.f32 %rs1550, %f2061;}

	// end inline asm
	// begin inline asm
	{ atom.add.noftz.bf16 %rs1551,[%rd229],%rs1550; }

	// end inline asm
	add.s64 	%rd230, %rd36, 194;
	ld.shared.u16 	%rs1553, [%r219+24770];
	// begin inline asm
	{ cvt.f32.bf16 %f2062, %rs1553;}

	// end inline asm
	mul.f32 	%f2063, %f2315, %f2062;
	// begin inline asm
	{  cvt.rn.bf16.f32 %rs1554, %f2063;}

	// end inline asm
	// begin inline asm
	{ atom.add.noftz.bf16 %rs1555,[%rd230],%rs1554; }

	// end inline asm
	add.s64 	%rd231, %rd35, 196;
	ld.shared.u16 	%rs1557, [%r219+196];
	// begin inline asm
	{ cvt.f32.bf16 %f2064, %rs1557;}

	// end inline asm
	mul.f32 	%f2065, %f2446, %f2064;
	// begin inline asm
	{  cvt.rn.bf16.f32 %rs1558, %f2065;}

	// end inline asm
	// begin inline asm
	{ atom.add.noftz.bf16 %rs1559,[%rd231],%rs1558; }

	// end inline asm
	add.s64 	%rd232, %rd36, 196;
	ld.shared.u16 	%rs1561, [%r219+24772];
	// begin inline asm
	{ cvt.f32.bf16 %f2066, %rs1561;}

	// end inline asm
	mul.f32 	%f2067, %f2315, %f2066;
	// begin inline asm
	{  cvt.rn.bf16.f32 %rs1562, %f2067;}

	// end inline asm
	// begin inline asm
	{ atom.add.noftz.bf16 %rs1563,[%rd232],%rs1562; }

	// end inline asm
	add.s64 	%rd233, %rd35, 198;
	ld.shared.u16 	%rs1565, [%r219+198];
	// begin inline asm
	{ cvt.f32.bf16 %f2068, %rs1565;}

	// end inline asm
	mul.f32 	%f2069, %f2446, %f2068;
	// begin inline asm
	{  cvt.rn.bf16.f32 %rs1566, %f2069;}

	// end inline asm
	// begin inline asm
	{ atom.add.noftz.bf16 %rs1567,[%rd233],%rs1566; }

	// end inline asm
	add.s64 	%rd234, %rd36, 198;
	ld.shared.u16 	%rs1569, [%r219+24774];
	// begin inline asm
	{ cvt.f32.bf16 %f2070, %rs1569;}

	// end inline asm
	mul.f32 	%f2071, %f2315, %f2070;
	// begin inline asm
	{  cvt.rn.bf16.f32 %rs1570, %f2071;}

	// end inline asm
	// begin inline asm
	{ atom.add.noftz.bf16 %rs1571,[%rd234],%rs1570; }

	// end inline asm
	add.s64 	%rd235, %rd35, 200;
	ld.shared.u16 	%rs1573, [%r219+200];
	// begin inline asm
	{ cvt.f32.bf16 %f2072, %rs1573;}

	// end inline asm
	mul.f32 	%f2073, %f2446, %f2072;
	// begin inline asm
	{  cvt.rn.bf16.f32 %rs1574, %f2073;}

	// end inline asm
	// begin inline asm
	{ atom.add.noftz.bf16 %rs1575,[%rd235],%rs1574; }

	// end inline asm
	add.s64 	%rd236, %rd36, 200;
	ld.shared.u16 	%rs1577, [%r219+24776];
	// begin inline asm
	{ cvt.f32.bf16 %f2074, %rs1577;}

	// end inline asm
	mul.f32 	%f2075, %f2315, %f2074;
	// begin inline asm
	{  cvt.rn.bf16.f32 %rs1578, %f2075;}

	// end inline asm
	// begin inline asm
	{ atom.add.noftz.bf16 %rs1579,[%rd236],%rs1578; }

	// end inline asm
	add.s64 	%rd237, %rd35, 202;
	ld.shared.u16 	%rs1581, [%r219+202];
	// begin inline asm
	{ cvt.f32.bf16 %f2076, %rs1581;}

	// end inline asm
	mul.f32 	%f2077, %f2446, %f2076;
	// begin inline asm
	{  cvt.rn.bf16.f32 %rs1582, %f2077;}

	// end inline asm
	// begin inline asm
	{ atom.add.noftz.bf16 %rs1583,[%rd237],%rs1582; }

	// end inline asm
	add.s64 	%rd238, %rd36, 202;
	ld.shared.u16 	%rs1585, [%r219+24778];
	// begin inline asm
	{ cvt.f32.bf16 %f2078, %rs1585;}

	// end inline asm
	mul.f32 	%f2079, %f2315, %f2078;
	// begin inline asm
	{  cvt.rn.bf16.f32 %rs1586, %f2079;}

	// end inline asm
	// begin inline asm
	{ atom.add.noftz.bf16 %rs1587,[%rd238],%rs1586; }

	// end inline asm
	add.s64 	%rd239, %rd35, 204;
	ld.shared.u16 	%rs1589, [%r219+204];
	// begin inline asm
	{ cvt.f32.bf16 %f2080, %rs1589;}

	// end inline asm
	mul.f32 	%f2081, %f2446, %f2080;
	// begin inline asm
	{  cvt.rn.bf16.f32 %rs1590, %f2081;}

	// end inline asm
	// begin inline asm
	{ atom.add.noftz.bf16 %rs1591,[%rd239],%rs1590; }

	// end inline asm
	add.s64 	%rd240, %rd36, 204;
	ld.shared.u16 	%rs1593, [%r219+24780];
	// begin inline asm
	{ cvt.f32.bf16 %f2082, %rs1593;}

	// end inline asm
	mul.f32 	%f2083, %f2315, %f2082;
	// begin inline asm
	{  cvt.rn.bf16.f32 %rs1594, %f2083;}

	// end inline asm
	// begin inline asm
	{ atom.add.noftz.bf16 %rs1595,[%rd240],%rs1594; }

	// end inline asm
	add.s64 	%rd241, %rd35, 206;
	ld.shared.u16 	%rs1597, [%r219+206];
	// begin inline asm
	{ cvt.f32.bf16 %f2084, %rs1597;}

	// end inline asm
	mul.f32 	%f2085, %f2446, %f2084;
	// begin inline asm
	{  cvt.rn.bf16.f32 %rs1598, %f2085;}

	// end inline asm
	// begin inline asm
	{ atom.add.noftz.bf16 %rs1599,[%rd241],%rs1598; }

	// end inline asm
	add.s64 	%rd242, %rd36, 206;
	ld.shared.u16 	%rs1601, [%r219+24782];
	// begin inline asm
	{ cvt.f32.bf16 %f2086, %rs1601;}

	// end inline asm
	mul.f32 	%f2087, %f2315, %f2086;
	// begin inline asm
	{  cvt.rn.bf16.f32 %rs1602, %f2087;}

	// end inline asm
	// begin inline asm
	{ atom.add.noftz.bf16 %rs1603,[%rd242],%rs1602; }

	// end inline asm
	add.s64 	%rd243, %rd35, 208;
	ld.shared.u16 	%rs1605, [%r219+208];
	// begin inline asm
	{ cvt.f32.bf16 %f2088, %rs1605;}

	// end inline asm
	mul.f32 	%f2089, %f2446, %f2088;
	// begin inline asm
	{  cvt.rn.bf16.f32 %rs1606, %f2089;}

	// end inline asm
	// begin inline asm
	{ atom.add.noftz.bf16 %rs1607,[%rd243],%rs1606; }

	// end inline asm
	add.s64 	%rd244, %rd36, 208;
	ld.shared.u16 	%rs1609, [%r219+24784];
	// begin inline asm
	{ cvt.f32.bf16 %f2090, %rs1609;}

	// end inline asm
	mul.f32 	%f2091, %f2315, %f2090;
	// begin inline asm
	{  cvt.rn.bf16.f32 %rs1610, %f2091;}

	// end inline asm
	// begin inline asm
	{ atom.add.noftz.bf16 %rs1611,[%rd244],%rs1610; }

	// end inline asm
	add.s64 	%rd245, %rd35, 210;
	ld.shared.u16 	%rs1613, [%r219+210];
	// begin inline asm
	{ cvt.f32.bf16 %f2092, %rs1613;}

	// end inline asm
	mul.f32 	%f2093, %f2446, %f2092;
	// begin inline asm
	{  cvt.rn.bf16.f32 %rs1614, %f2093;}

	// end inline asm
	// begin inline asm
	{ atom.add.noftz.bf16 %rs1615,[%rd245],%rs1614; }

	// end inline asm
	add.s64 	%rd246, %rd36, 210;
	ld.shared.u16 	%rs1617, [%r219+24786];
	// begin inline asm
	{ cvt.f32.bf16 %f2094, %rs1617;}

	// end inline asm
	mul.f32 	%f2095, %f2315, %f2094;
	// begin inline asm
	{  cvt.rn.bf16.f32 %rs1618, %f2095;}

	// end inline asm
	// begin inline asm
	{ atom.add.noftz.bf16 %rs1619,[%rd246],%rs1618; }

	// end inline asm
	add.s64 	%rd247, %rd35, 212;
	ld.shared.u16 	%rs1621, [%r219+212];
	// begin inline asm
	{ cvt.f32.bf16 %f2096, %rs1621;}

	// end inline asm
	mul.f32 	%f2097, %f2446, %f2096;
	// begin inline asm
	{  cvt.rn.bf16.f32 %rs1622, %f2097;}

	// end inline asm
	// begin inline asm
	{ atom.add.noftz.bf16 %rs1623,[%rd247],%rs1622; }

	// end inline asm
	add.s64 	%rd248, %rd36, 212;
	ld.shared.u16 	%rs1625, [%r219+24788];
	// begin inline asm
	{ cvt.f32.bf16 %f2098, %rs1625;}

	// end inline asm
	mul.f32 	%f2099, %f2315, %f2098;
	// begin inline asm
	{  cvt.rn.bf16.f32 %rs1626, %f2099;}

	// end inline asm
	// begin inline asm
	{ atom.add.noftz.bf16 %rs1627,[%rd248],%rs1626; }

	// end inline asm
	add.s64 	%rd249, %rd35, 214;
	ld.shared.u16 	%rs1629, [%r219+214];
	// begin inline asm
	{ cvt.f32.bf16 %f2100, %rs1629;}

	// end inline asm
	mul.f32 	%f2101, %f2446, %f2100;
	// begin inline asm
	{  cvt.rn.bf16.f32 %rs1630, %f2101;}

	// end inline asm
	// begin inline asm
	{ atom.add.noftz.bf16 %rs1631,[%rd249],%rs1630; }

	// end inline asm
	add.s64 	%rd250, %rd36, 214;
	ld.shared.u16 	%rs1633, [%r219+24790];
	// begin inline asm
	{ cvt.f32.bf16 %f2102, %rs1633;}

	// end inline asm
	mul.f32 	%f2103, %f2315, %f2102;
	// begin inline asm
	{  cvt.rn.bf16.f32 %rs1634, %f2103;}

	// end inline asm
	// begin inline asm
	{ atom.add.noftz.bf16 %rs1635,[%rd250],%rs1634; }

	// end inline asm
	add.s64 	%rd251, %rd35, 216;
	ld.shared.u16 	%rs1637, [%r219+216];
	// begin inline asm
	{ cvt.f32.bf16 %f2104, %rs1637;}

	// end inline asm
	mul.f32 	%f2105, %f2446, %f2104;
	// begin inline asm
	{  cvt.rn.bf16.f32 %rs1638, %f2105;}

	// end inline asm
	// begin inline asm
	{ atom.add.noftz.bf16 %rs1639,[%rd251],%rs1638; }

	// end inline asm
	add.s64 	%rd252, %rd36, 216;
	ld.shared.u16 	%rs1641, [%r219+24792];
	// begin inline asm
	{ cvt.f32.bf16 %f2106, %rs1641;}

	// end inline asm
	mul.f32 	%f2107, %f2315, %f2106;
	// begin inline asm
	{  cvt.rn.bf16.f32 %rs1642, %f2107;}

	// end inline asm
	// begin inline asm
	{ atom.add.noftz.bf16 %rs1643,[%rd252],%rs1642; }

	// end inline asm
	add.s64 	%rd253, %rd35, 218;
	ld.shared.u16 	%rs1645, [%r219+218];
	// begin inline asm
	{ cvt.f32.bf16 %f2108, %rs1645;}

	// end inline asm
	mul.f32 	%f2109, %f2446, %f2108;
	// begin inline asm
	{  cvt.rn.bf16.f32 %rs1646, %f2109;}

	// end inline asm
	// begin inline asm
	{ atom.add.noftz.bf16 %rs1647,[%rd253],%rs1646; }

	// end inline asm
	add.s64 	%rd254, %rd36, 218;
	ld.shared.u16 	%rs1649, [%r219+24794];
	// begin inline asm
	{ cvt.f32.bf16 %f2110, %rs1649;}

	// end inline asm
	mul.f32 	%f2111, %f2315, %f2110;
	// begin inline asm
	{  cvt.rn.bf16.f32 %rs1650, %f2111;}

	// end inline asm
	// begin inline asm
	{ atom.add.noftz.bf16 %rs1651,[%rd254],%rs1650; }

	// end inline asm
	add.s64 	%rd255, %rd35, 220;
	ld.shared.u16 	%rs1653, [%r219+220];
	// begin inline asm
	{ cvt.f32.bf16 %f2112, %rs1653;}

	// end inline asm
	mul.f32 	%f2113, %f2446, %f2112;
	// begin inline asm
	{  cvt.rn.bf16.f32 %rs1654, %f2113;}

	// end inline asm
	// begin inline asm
	{ atom.add.noftz.bf16 %rs1655,[%rd255],%rs1654; }

	// end inline asm
	add.s64 	%rd256, %rd36, 220;
	ld.shared.u16 	%rs1657, [%r219+24796];
	// begin inline asm
	{ cvt.f32.bf16 %f2114, %rs1657;}

	// end inline asm
	mul.f32 	%f2115, %f2315, %f2114;
	// begin inline asm
	{  cvt.rn.bf16.f32 %rs1658, %f2115;}

	// end inline asm
	// begin inline asm
	{ atom.add.noftz.bf16 %rs1659,[%rd256],%rs1658; }

	// end inline asm
	add.s64 	%rd257, %rd35, 222;
	ld.shared.u16 	%rs1661, [%r219+222];
	// begin inline asm
	{ cvt.f32.bf16 %f2116, %rs1661;}

	// end inline asm
	mul.f32 	%f2117, %f2446, %f2116;
	// begin inline asm
	{  cvt.rn.bf16.f32 %rs1662, %f2117;}

	// end inline asm
	// begin inline asm
	{ atom.add.noftz.bf16 %rs1663,[%rd257],%rs1662; }

	// end inline asm
	add.s64 	%rd258, %rd36, 222;
	ld.shared.u16 	%rs1665, [%r219+24798];
	// begin inline asm
	{ cvt.f32.bf16 %f2118, %rs1665;}

	// end inline asm
	mul.f32 	%f2119, %f2315, %f2118;
	// begin inline asm
	{  cvt.rn.bf16.f32 %rs1666, %f2119;}

	// end inline asm
	// begin inline asm
	{ atom.add.noftz.bf16 %rs1667,[%rd258],%rs1666; }

	// end inline asm
	add.s64 	%rd259, %rd35, 224;
	ld.shared.u16 	%rs1669, [%r219+224];
	// begin inline asm
	{ cvt.f32.bf16 %f2120, %rs1669;}

	// end inline asm
	mul.f32 	%f2121, %f2446, %f2120;
	// begin inline asm
	{  cvt.rn.bf16.f32 %rs1670, %f2121;}

	// end inline asm
	// begin inline asm
	{ atom.add.noftz.bf16 %rs1671,[%rd259],%rs1670; }

	// end inline asm
	add.s64 	%rd260, %rd36, 224;
	ld.shared.u16 	%rs1673, [%r219+24800];
	// begin inline asm
	{ cvt.f32.bf16 %f2122, %rs1673;}

	// end inline asm
	mul.f32 	%f2123, %f2315, %f2122;
	// begin inline asm
	{  cvt.rn.bf16.f32 %rs1674, %f2123;}

	// end inline asm
	// begin inline asm
	{ atom.add.noftz.bf16 %rs1675,[%rd260],%rs1674; }

	// end inline asm
	add.s64 	%rd261, %rd35, 226;
	ld.shared.u16 	%rs1677, [%r219+226];
	// begin inline asm
	{ cvt.f32.bf16 %f2124, %rs1677;}

	// end inline asm
	mul.f32 	%f2125, %f2446, %f2124;
	// begin inline asm
	{  cvt.rn.bf16.f32 %rs1678, %f2125;}

	// end inline asm
	// begin inline asm
	{ atom.add.noftz.bf16 %rs1679,[%rd261],%rs1678; }

	// end inline asm
	add.s64 	%rd262, %rd36, 226;
	ld.shared.u16 	%rs1681, [%r219+24802];
	// begin inline asm
	{ cvt.f32.bf16 %f2126, %rs1681;}

	// end inline asm
	mul.f32 	%f2127, %f2315, %f2126;
	// begin inline asm
	{  cvt.rn.bf16.f32 %rs1682, %f2127;}

	// end inline asm
	// begin inline asm
	{ atom.add.noftz.bf16 %rs1683,[%rd262],%rs1682; }

	// end inline asm
	add.s64 	%rd263, %rd35, 228;
	ld.shared.u16 	%rs1685, [%r219+228];
	// begin inline asm
	{ cvt.f32.bf16 %f2128, %rs1685;}

	// end inline asm
	mul.f32 	%f2129, %f2446, %f2128;
	// begin inline asm
	{  cvt.rn.bf16.f32 %rs1686, %f2129;}

	// end inline asm
	// begin inline asm
	{ atom.add.noftz.bf16 %rs1687,[%rd263],%rs1686; }

	// end inline asm
	add.s64 	%rd264, %rd36, 228;
	ld.shared.u16 	%rs1689, [%r219+24804];
	// begin inline asm
	{ cvt.f32.bf16 %f2130, %rs1689;}

	// end inline asm
	mul.f32 	%f2131, %f2315, %f2130;
	// begin inline asm
	{  cvt.rn.bf16.f32 %rs1690, %f2131;}

	// end inline asm
	// begin inline asm
	{ atom.add.noftz.bf16 %rs1691,[%rd264],%rs1690; }

	// end inline asm
	add.s64 	%rd265, %rd35, 230;
	ld.shared.u16 	%rs1693, [%r219+230];
	// begin inline asm
	{ cvt.f32.bf16 %f2132, %rs1693;}

	// end inline asm
	mul.f32 	%f2133, %f2446, %f2132;
	// begin inline asm
	{  cvt.rn.bf16.f32 %rs1694, %f2133;}

	// end inline asm
	// begin inline asm
	{ atom.add.noftz.bf16 %rs1695,[%rd265],%rs1694; }

	// end inline asm
	add.s64 	%rd266, %rd36, 230;
	ld.shared.u16 	%rs1697, [%r219+24806];
	// begin inline asm
	{ cvt.f32.bf16 %f2134, %rs1697;}

	// end inline asm
	mul.f32 	%f2135, %f2315, %f2134;
	// begin inline asm
	{  cvt.rn.bf16.f32 %rs1698, %f2135;}

	// end inline asm
	// begin inline asm
	{ atom.add.noftz.bf16 %rs1699,[%rd266],%rs1698; }

	// end inline asm
	add.s64 	%rd267, %rd35, 232;
	ld.shared.u16 	%rs1701, [%r219+232];
	// begin inline asm
	{ cvt.f32.bf16 %f2136, %rs1701;}

	// end inline asm
	mul.f32 	%f2137, %f2446, %f2136;
	// begin inline asm
	{  cvt.rn.bf16.f32 %rs1702, %f2137;}

	// end inline asm
	// begin inline asm
	{ atom.add.noftz.bf16 %rs1703,[%rd267],%rs1702; }

	// end inline asm
	add.s64 	%rd268, %rd36, 232;
	ld.shared.u16 	%rs1705, [%r219+24808];
	// begin inline asm
	{ cvt.f32.bf16 %f2138, %rs1705;}

	// end inline asm
	mul.f32 	%f2139, %f2315, %f2138;
	// begin inline asm
	{  cvt.rn.bf16.f32 %rs1706, %f2139;}

	// end inline asm
	// begin inline asm
	{ atom.add.noftz.bf16 %rs1707,[%rd268],%rs1706; }

	// end inline asm
	add.s64 	%rd269, %rd35, 234;
	ld.shared.u16 	%rs1709, [%r219+234];
	// begin inline asm
	{ cvt.f32.bf16 %f2140, %rs1709;}

	// end inline asm
	mul.f32 	%f2141, %f2446, %f2140;
	// begin inline asm
	{  cvt.rn.bf16.f32 %rs1710, %f2141;}

	// end inline asm
	// begin inline asm
	{ atom.add.noftz.bf16 %rs1711,[%rd269],%rs1710; }

	// end inline asm
	add.s64 	%rd270, %rd36, 234;
	ld.shared.u16 	%rs1713, [%r219+24810];
	// begin inline asm
	{ cvt.f32.bf16 %f2142, %rs1713;}

	// end inline asm
	mul.f32 	%f2143, %f2315, %f2142;
	// begin inline asm
	{  cvt.rn.bf16.f32 %rs1714, %f2143;}

	// end inline asm
	// begin inline asm
	{ atom.add.noftz.bf16 %rs1715,[%rd270],%rs1714; }

	// end inline asm
	add.s64 	%rd271, %rd35, 236;
	ld.shared.u16 	%rs1717, [%r219+236];
	// begin inline asm
	{ cvt.f32.bf16 %f2144, %rs1717;}

	// end inline asm
	mul.f32 	%f2145, %f2446, %f2144;
	// begin inline asm
	{  cvt.rn.bf16.f32 %rs1718, %f2145;}

	// end inline asm
	// begin inline asm
	{ atom.add.noftz.bf16 %rs1719,[%rd271],%rs1718; }

	// end inline asm
	add.s64 	%rd272, %rd36, 236;
	ld.shared.u16 	%rs1721, [%r219+24812];
	// begin inline asm
	{ cvt.f32.bf16 %f2146, %rs1721;}

	// end inline asm
	mul.f32 	%f2147, %f2315, %f2146;
	// begin inline asm
	{  cvt.rn.bf16.f32 %rs1722, %f2147;}

	// end inline asm
	// begin inline asm
	{ atom.add.noftz.bf16 %rs1723,[%rd272],%rs1722; }

	// end inline asm
	add.s64 	%rd273, %rd35, 238;
	ld.shared.u16 	%rs1725, [%r219+238];
	// begin inline asm
	{ cvt.f32.bf16 %f2148, %rs1725;}

	// end inline asm
	mul.f32 	%f2149, %f2446, %f2148;
	// begin inline asm
	{  cvt.rn.bf16.f32 %rs1726, %f2149;}

	// end inline asm
	// begin inline asm
	{ atom.add.noftz.bf16 %rs1727,[%rd273],%rs1726; }

	// end inline asm
	add.s64 	%rd274, %rd36, 238;
	ld.shared.u16 	%rs1729, [%r219+24814];
	// begin inline asm
	{ cvt.f32.bf16 %f2150, %rs1729;}

	// end inline asm
	mul.f32 	%f2151, %f2315, %f2150;
	// begin inline asm
	{  cvt.rn.bf16.f32 %rs1730, %f2151;}

	// end inline asm
	// begin inline asm
	{ atom.add.noftz.bf16 %rs1731,[%rd274],%rs1730; }

	// end inline asm
	add.s64 	%rd275, %rd35, 240;
	ld.shared.u16 	%rs1733, [%r219+240];
	// begin inline asm
	{ cvt.f32.bf16 %f2152, %rs1733;}

	// end inline asm
	mul.f32 	%f2153, %f2446, %f2152;
	// begin inline asm
	{  cvt.rn.bf16.f32 %rs1734, %f2153;}

	// end inline asm
	// begin inline asm
	{ atom.add.noftz.bf16 %rs1735,[%rd275],%rs1734; }

	// end inline asm
	add.s64 	%rd276, %rd36, 240;
	ld.shared.u16 	%rs1737, [%r219+24816];
	// begin inline asm
	{ cvt.f32.bf16 %f2154, %rs1737;}

	// end inline asm
	mul.f32 	%f2155, %f2315, %f2154;
	// begin inline asm
	{  cvt.rn.bf16.f32 %rs1738, %f2155;}

	// end inline asm
	// begin inline asm
	{ atom.add.noftz.bf16 %rs1739,[%rd276],%rs1738; }

	// end inline asm
	add.s64 	%rd277, %rd35, 242;
	ld.shared.u16 	%rs1741, [%r219+242];
	// begin inline asm
	{ cvt.f32.bf16 %f2156, %rs1741;}

	// end inline asm
	mul.f32 	%f2157, %f2446, %f2156;
	// begin inline asm
	{  cvt.rn.bf16.f32 %rs1742, %f2157;}

	// end inline asm
	// begin inline asm
	{ atom.add.noftz.bf16 %rs1743,[%rd277],%rs1742; }

	// end inline asm
	add.s64 	%rd278, %rd36, 242;
	ld.shared.u16 	%rs1745, [%r219+24818];
	// begin inline asm
	{ cvt.f32.bf16 %f2158, %rs1745;}

	// end inline asm
	mul.f32 	%f2159, %f2315, %f2158;
	// begin inline asm
	{  cvt.rn.bf16.f32 %rs1746, %f2159;}

	// end inline asm
	// begin inline asm
	{ atom.add.noftz.bf16 %rs1747,[%rd278],%rs1746; }

	// end inline asm
	add.s64 	%rd279, %rd35, 244;
	ld.shared.u16 	%rs1749, [%r219+244];
	// begin inline asm
	{ cvt.f32.bf16 %f2160, %rs1749;}

	// end inline asm
	mul.f32 	%f2161, %f2446, %f2160;
	// begin inline asm
	{  cvt.rn.bf16.f32 %rs1750, %f2161;}

	// end inline asm
	// begin inline asm
	{ atom.add.noftz.bf16 %rs1751,[%rd279],%rs1750; }

	// end inline asm
	add.s64 	%rd280, %rd36, 244;
	ld.shared.u16 	%rs1753, [%r219+24820];
	// begin inline asm
	{ cvt.f32.bf16 %f2162, %rs1753;}

	// end inline asm
	mul.f32 	%f2163, %f2315, %f2162;
	// begin inline asm
	{  cvt.rn.bf16.f32 %rs1754, %f2163;}

	// end inline asm
	// begin inline asm
	{ atom.add.noftz.bf16 %rs1755,[%rd280],%rs1754; }

	// end inline asm
	add.s64 	%rd281, %rd35, 246;
	ld.shared.u16 	%rs1757, [%r219+246];
	// begin inline asm
	{ cvt.f32.bf16 %f2164, %rs1757;}

	// end inline asm
	mul.f32 	%f2165, %f2446, %f2164;
	// begin inline asm
	{  cvt.rn.bf16.f32 %rs1758, %f2165;}

	// end inline asm
	// begin inline asm
	{ atom.add.noftz.bf16 %rs1759,[%rd281],%rs1758; }

	// end inline asm
	add.s64 	%rd282, %rd36, 246;
	ld.shared.u16 	%rs1761, [%r219+24822];
	// begin inline asm
	{ cvt.f32.bf16 %f2166, %rs1761;}

	// end inline asm
	mul.f32 	%f2167, %f2315, %f2166;
	// begin inline asm
	{  cvt.rn.bf16.f32 %rs1762, %f2167;}

	// end inline asm
	// begin inline asm
	{ atom.add.noftz.bf16 %rs1763,[%rd282],%rs1762; }

	// end inline asm
	add.s64 	%rd283, %rd35, 248;
	ld.shared.u16 	%rs1765, [%r219+248];
	// begin inline asm
	{ cvt.f32.bf16 %f2168, %rs1765;}

	// end inline asm
	mul.f32 	%f2169, %f2446, %f2168;
	// begin inline asm
	{  cvt.rn.bf16.f32 %rs1766, %f2169;}

	// end inline asm
	// begin inline asm
	{ atom.add.noftz.bf16 %rs1767,[%rd283],%rs1766; }

	// end inline asm
	add.s64 	%rd284, %rd36, 248;
	ld.shared.u16 	%rs1769, [%r219+24824];
	// begin inline asm
	{ cvt.f32.bf16 %f2170, %rs1769;}

	// end inline asm
	mul.f32 	%f2171, %f2315, %f2170;
	// begin inline asm
	{  cvt.rn.bf16.f32 %rs1770, %f2171;}

	// end inline asm
	// begin inline asm
	{ atom.add.noftz.bf16 %rs1771,[%rd284],%rs1770; }

	// end inline asm
	add.s64 	%rd285, %rd35, 250;
	ld.shared.u16 	%rs1773, [%r219+250];
	// begin inline asm
	{ cvt.f32.bf16 %f2172, %rs1773;}

	// end inline asm
	mul.f32 	%f2173, %f2446, %f2172;
	// begin inline asm
	{  cvt.rn.bf16.f32 %rs1774, %f2173;}

	// end inline asm
	// begin inline asm
	{ atom.add.noftz.bf16 %rs1775,[%rd285],%rs1774; }

	// end inline asm
	add.s64 	%rd286, %rd36, 250;
	ld.shared.u16 	%rs1777, [%r219+24826];
	// begin inline asm
	{ cvt.f32.bf16 %f2174, %rs1777;}

	// end inline asm
	mul.f32 	%f2175, %f2315, %f2174;
	// begin inline asm
	{  cvt.rn.bf16.f32 %rs1778, %f2175;}

	// end inline asm
	// begin inline asm
	{ atom.add.noftz.bf16 %rs1779,[%rd286],%rs1778; }

	// end inline asm
	add.s64 	%rd287, %rd35, 252;
	ld.shared.u16 	%rs1781, [%r219+252];
	// begin inline asm
	{ cvt.f32.bf16 %f2176, %rs1781;}

	// end inline asm
	mul.f32 	%f2177, %f2446, %f2176;
	// begin inline asm
	{  cvt.rn.bf16.f32 %rs1782, %f2177;}

	// end inline asm
	// begin inline asm
	{ atom.add.noftz.bf16 %rs1783,[%rd287],%rs1782; }

	// end inline asm
	add.s64 	%rd288, %rd36, 252;
	ld.shared.u16 	%rs1785, [%r219+24828];
	// begin inline asm
	{ cvt.f32.bf16 %f2178, %rs1785;}

	// end inline asm
	mul.f32 	%f2179, %f2315, %f2178;
	// begin inline asm
	{  cvt.rn.bf16.f32 %rs1786, %f2179;}

	// end inline asm
	// begin inline asm
	{ atom.add.noftz.bf16 %rs1787,[%rd288],%rs1786; }

	// end inline asm
	add.s64 	%rd289, %rd35, 254;
	ld.shared.u16 	%rs1789, [%r219+254];
	// begin inline asm
	{ cvt.f32.bf16 %f2180, %rs1789;}

	// end inline asm
	mul.f32 	%f2181, %f2446, %f2180;
	// begin inline asm
	{  cvt.rn.bf16.f32 %rs1790, %f2181;}

	// end inline asm
	// begin inline asm
	{ atom.add.noftz.bf16 %rs1791,[%rd289],%rs1790; }

	// end inline asm
	add.s64 	%rd290, %rd36, 254;
	ld.shared.u16 	%rs1793, [%r219+24830];
	// begin inline asm
	{ cvt.f32.bf16 %f2182, %rs1793;}

	// end inline asm
	mul.f32 	%f2183, %f2315, %f2182;
	// begin inline asm
	{  cvt.rn.bf16.f32 %rs1794, %f2183;}

	// end inline asm
	// begin inline asm
	{ atom.add.noftz.bf16 %rs1795,[%rd290],%rs1794; }

	// end inline asm
$L__BB11_16:
	add.s32 	%r502, %r502, 1;
	add.s32 	%r501, %r501, 1;
	add.s32 	%r500, %r500, 256;
	setp.lt.s32 	%p14, %r502, %r14;
	@%p14 bra 	$L__BB11_14;
$L__BB11_17:
	ld.param.u32 	%r493, [paged_flash_attention_bwd_128_bf16_small_param_13];
	bar.sync 	0;
	add.s32 	%r498, %r498, 1;
	add.s32 	%r485, %r493, 31;
	shr.u32 	%r486, %r485, 5;
	setp.ne.s32 	%p15, %r498, %r486;
	@%p15 bra 	$L__BB11_9;
$L__BB11_18:
	mov.u32 	%r26, %tid.x;
	setp.ge.s32 	%p16, %r26, %r6;
	@%p16 bra 	$L__BB11_20;
	ld.param.u64 	%rd304, [paged_flash_attention_bwd_128_bf16_small_param_7];
	mov.u32 	%r487, %ctaid.y;
	shl.b32 	%r488, %r487, 5;
	add.s32 	%r489, %r488, %r26;
	shl.b32 	%r490, %r489, 7;
	// begin inline asm
	{  cvt.rn.bf16.f32 %rs1797, %f2961;}

	// end inline asm
	cvt.u64.u32 	%rd295, %r490;
	add.s64 	%rd296, %rd295, %rd1;
	cvta.to.global.u64 	%rd297, %rd304;
	shl.b64 	%rd298, %rd296, 1;
	add.s64 	%rd299, %rd297, %rd298;
	st.global.u16 	[%rd299], %rs1797;
	// begin inline asm
	{  cvt.rn.bf16.f32 %rs1798, %f2960;}

	// end inline asm
	st.global.u16 	[%rd299+2], %rs1798;
	// begin inline asm
	{  cvt.rn.bf16.f32 %rs1799, %f2959;}

	// end inline asm
	st.global.u16 	[%rd299+4], %rs1799;
	// begin inline asm
	{  cvt.rn.bf16.f32 %rs1800, %f2958;}

	// end inline asm
	st.global.u16 	[%rd299+6], %rs1800;
	// begin inline asm
	{  cvt.rn.bf16.f32 %rs1801, %f2957;}

	// end inline asm
	st.global.u16 	[%rd299+8], %rs1801;
	// begin inline asm
	{  cvt.rn.bf16.f32 %rs1802, %f2956;}

	// end inline asm
	st.global.u16 	[%rd299+10], %rs1802;
	// begin inline asm
	{  cvt.rn.bf16.f32 %rs1803, %f2955;}

	// end inline asm
	st.global.u16 	[%rd299+12], %rs1803;
	// begin inline asm
	{  cvt.rn.bf16.f32 %rs1804, %f2954;}

	// end inline asm
	st.global.u16 	[%rd299+14], %rs1804;
	// begin inline asm
	{  cvt.rn.bf16.f32 %rs1805, %f2953;}

	// end inline asm
	st.global.u16 	[%rd299+16], %rs1805;
	// begin inline asm
	{  cvt.rn.bf16.f32 %rs1806, %f2952;}

	// end inline asm
	st.global.u16 	[%rd299+18], %rs1806;
	// begin inline asm
	{  cvt.rn.bf16.f32 %rs1807, %f2951;}

	// end inline asm
	st.global.u16 	[%rd299+20], %rs1807;
	// begin inline asm
	{  cvt.rn.bf16.f32 %rs1808, %f2950;}

	// end inline asm
	st.global.u16 	[%rd299+22], %rs1808;
	// begin inline asm
	{  cvt.rn.bf16.f32 %rs1809, %f2949;}

	// end inline asm
	st.global.u16 	[%rd299+24], %rs1809;
	// begin inline asm
	{  cvt.rn.bf16.f32 %rs1810, %f2948;}

	// end inline asm
	st.global.u16 	[%rd299+26], %rs1810;
	// begin inline asm
	{  cvt.rn.bf16.f32 %rs1811, %f2947;}

	// end inline asm
	st.global.u16 	[%rd299+28], %rs1811;
	// begin inline asm
	{  cvt.rn.bf16.f32 %rs1812, %f2946;}

	// end inline asm
	st.global.u16 	[%rd299+30], %rs1812;
	// begin inline asm
	{  cvt.rn.bf16.f32 %rs1813, %f2945;}

	// end inline asm
	st.global.u16 	[%rd299+32], %rs1813;
	// begin inline asm
	{  cvt.rn.bf16.f32 %rs1814, %f2944;}

	// end inline asm
	st.global.u16 	[%rd299+34], %rs1814;
	// begin inline asm
	{  cvt.rn.bf16.f32 %rs1815, %f2943;}

	// end inline asm
	st.global.u16 	[%rd299+36], %rs1815;
	// begin inline asm
	{  cvt.rn.bf16.f32 %rs1816, %f2942;}

	// end inline asm
	st.global.u16 	[%rd299+38], %rs1816;
	// begin inline asm
	{  cvt.rn.bf16.f32 %rs1817, %f2941;}

	// end inline asm
	st.global.u16 	[%rd299+40], %rs1817;
	// begin inline asm
	{  cvt.rn.bf16.f32 %rs1818, %f2940;}

	// end inline asm
	st.global.u16 	[%rd299+42], %rs1818;
	// begin inline asm
	{  cvt.rn.bf16.f32 %rs1819, %f2939;}

	// end inline asm
	st.global.u16 	[%rd299+44], %rs1819;
	// begin inline asm
	{  cvt.rn.bf16.f32 %rs1820, %f2938;}

	// end inline asm
	st.global.u16 	[%rd299+46], %rs1820;
	// begin inline asm
	{  cvt.rn.bf16.f32 %rs1821, %f2937;}

	// end inline asm
	st.global.u16 	[%rd299+48], %rs1821;
	// begin inline asm
	{  cvt.rn.bf16.f32 %rs1822, %f2936;}

	// end inline asm
	st.global.u16 	[%rd299+50], %rs1822;
	// begin inline asm
	{  cvt.rn.bf16.f32 %rs1823, %f2935;}

	// end inline asm
	st.global.u16 	[%rd299+52], %rs1823;
	// begin inline asm
	{  cvt.rn.bf16.f32 %rs1824, %f2934;}

	// end inline asm
	st.global.u16 	[%rd299+54], %rs1824;
	// begin inline asm
	{  cvt.rn.bf16.f32 %rs1825, %f2933;}

	// end inline asm
	st.global.u16 	[%rd299+56], %rs1825;
	// begin inline asm
	{  cvt.rn.bf16.f32 %rs1826, %f2932;}

	// end inline asm
	st.global.u16 	[%rd299+58], %rs1826;
	// begin inline asm
	{  cvt.rn.bf16.f32 %rs1827, %f2931;}

	// end inline asm
	st.global.u16 	[%rd299+60], %rs1827;
	// begin inline asm
	{  cvt.rn.bf16.f32 %rs1828, %f2930;}

	// end inline asm
	st.global.u16 	[%rd299+62], %rs1828;
	// begin inline asm
	{  cvt.rn.bf16.f32 %rs1829, %f2929;}

	// end inline asm
	st.global.u16 	[%rd299+64], %rs1829;
	// begin inline asm
	{  cvt.rn.bf16.f32 %rs1830, %f2928;}

	// end inline asm
	st.global.u16 	[%rd299+66], %rs1830;
	// begin inline asm
	{  cvt.rn.bf16.f32 %rs1831, %f2927;}

	// end inline asm
	st.global.u16 	[%rd299+68], %rs1831;
	// begin inline asm
	{  cvt.rn.bf16.f32 %rs1832, %f2926;}

	// end inline asm
	st.global.u16 	[%rd299+70], %rs1832;
	// begin inline asm
	{  cvt.rn.bf16.f32 %rs1833, %f2925;}

	// end inline asm
	st.global.u16 	[%rd299+72], %rs1833;
	// begin inline asm
	{  cvt.rn.bf16.f32 %rs1834, %f2924;}

	// end inline asm
	st.global.u16 	[%rd299+74], %rs1834;
	// begin inline asm
	{  cvt.rn.bf16.f32 %rs1835, %f2923;}

	// end inline asm
	st.global.u16 	[%rd299+76], %rs1835;
	// begin inline asm
	{  cvt.rn.bf16.f32 %rs1836, %f2922;}

	// end inline asm
	st.global.u16 	[%rd299+78], %rs1836;
	// begin inline asm
	{  cvt.rn.bf16.f32 %rs1837, %f2921;}

	// end inline asm
	st.global.u16 	[%rd299+80], %rs1837;
	// begin inline asm
	{  cvt.rn.bf16.f32 %rs1838, %f2920;}

	// end inline asm
	st.global.u16 	[%rd299+82], %rs1838;
	// begin inline asm
	{  cvt.rn.bf16.f32 %rs1839, %f2919;}

	// end inline asm
	st.global.u16 	[%rd299+84], %rs1839;
	// begin inline asm
	{  cvt.rn.bf16.f32 %rs1840, %f2918;}

	// end inline asm
	st.global.u16 	[%rd299+86], %rs1840;
	// begin inline asm
	{  cvt.rn.bf16.f32 %rs1841, %f2917;}

	// end inline asm
	st.global.u16 	[%rd299+88], %rs1841;
	// begin inline asm
	{  cvt.rn.bf16.f32 %rs1842, %f2916;}

	// end inline asm
	st.global.u16 	[%rd299+90], %rs1842;
	// begin inline asm
	{  cvt.rn.bf16.f32 %rs1843, %f2915;}

	// end inline asm
	st.global.u16 	[%rd299+92], %rs1843;
	// begin inline asm
	{  cvt.rn.bf16.f32 %rs1844, %f2914;}

	// end inline asm
	st.global.u16 	[%rd299+94], %rs1844;
	// begin inline asm
	{  cvt.rn.bf16.f32 %rs1845, %f2913;}

	// end inline asm
	st.global.u16 	[%rd299+96], %rs1845;
	// begin inline asm
	{  cvt.rn.bf16.f32 %rs1846, %f2912;}

	// end inline asm
	st.global.u16 	[%rd299+98], %rs1846;
	// begin inline asm
	{  cvt.rn.bf16.f32 %rs1847, %f2911;}

	// end inline asm
	st.global.u16 	[%rd299+100], %rs1847;
	// begin inline asm
	{  cvt.rn.bf16.f32 %rs1848, %f2910;}

	// end inline asm
	st.global.u16 	[%rd299+102], %rs1848;
	// begin inline asm
	{  cvt.rn.bf16.f32 %rs1849, %f2909;}

	// end inline asm
	st.global.u16 	[%rd299+104], %rs1849;
	// begin inline asm
	{  cvt.rn.bf16.f32 %rs1850, %f2908;}

	// end inline asm
	st.global.u16 	[%rd299+106], %rs1850;
	// begin inline asm
	{  cvt.rn.bf16.f32 %rs1851, %f2907;}

	// end inline asm
	st.global.u16 	[%rd299+108], %rs1851;
	// begin inline asm
	{  cvt.rn.bf16.f32 %rs1852, %f2906;}

	// end inline asm
	st.global.u16 	[%rd299+110], %rs1852;
	// begin inline asm
	{  cvt.rn.bf16.f32 %rs1853, %f2905;}

	// end inline asm
	st.global.u16 	[%rd299+112], %rs1853;
	// begin inline asm
	{  cvt.rn.bf16.f32 %rs1854, %f2904;}

	// end inline asm
	st.global.u16 	[%rd299+114], %rs1854;
	// begin inline asm
	{  cvt.rn.bf16.f32 %rs1855, %f2903;}

	// end inline asm
	st.global.u16 	[%rd299+116], %rs1855;
	// begin inline asm
	{  cvt.rn.bf16.f32 %rs1856, %f2902;}

	// end inline asm
	st.global.u16 	[%rd299+118], %rs1856;
	// begin inline asm
	{  cvt.rn.bf16.f32 %rs1857, %f2901;}

	// end inline asm
	st.global.u16 	[%rd299+120], %rs1857;
	// begin inline asm
	{  cvt.rn.bf16.f32 %rs1858, %f2900;}

	// end inline asm
	st.global.u16 	[%rd299+122], %rs1858;
	// begin inline asm
	{  cvt.rn.bf16.f32 %rs1859, %f2899;}

	// end inline asm
	st.global.u16 	[%rd299+124], %rs1859;
	// begin inline asm
	{  cvt.rn.bf16.f32 %rs1860, %f2898;}

	// end inline asm
	st.global.u16 	[%rd299+126], %rs1860;
	// begin inline asm
	{  cvt.rn.bf16.f32 %rs1861, %f2897;}

	// end inline asm
	st.global.u16 	[%rd299+128], %rs1861;
	// begin inline asm
	{  cvt.rn.bf16.f32 %rs1862, %f2896;}

	// end inline asm
	st.global.u16 	[%rd299+130], %rs1862;
	// begin inline asm
	{  cvt.rn.bf16.f32 %rs1863, %f2895;}

	// end inline asm
	st.global.u16 	[%rd299+132], %rs1863;
	// begin inline asm
	{  cvt.rn.bf16.f32 %rs1864, %f2894;}

	// end inline asm
	st.global.u16 	[%rd299+134], %rs1864;
	// begin inline asm
	{  cvt.rn.bf16.f32 %rs1865, %f2893;}

	// end inline asm
	st.global.u16 	[%rd299+136], %rs1865;
	// begin inline asm
	{  cvt.rn.bf16.f32 %rs1866, %f2892;}

	// end inline asm
	st.global.u16 	[%rd299+138], %rs1866;
	// begin inline asm
	{  cvt.rn.bf16.f32 %rs1867, %f2891;}

	// end inline asm
	st.global.u16 	[%rd299+140], %rs1867;
	// begin inline asm
	{  cvt.rn.bf16.f32 %rs1868, %f2890;}

	// end inline asm
	st.global.u16 	[%rd299+142], %rs1868;
	// begin inline asm
	{  cvt.rn.bf16.f32 %rs1869, %f2889;}

	// end inline asm
	st.global.u16 	[%rd299+144], %rs1869;
	// begin inline asm
	{  cvt.rn.bf16.f32 %rs1870, %f2888;}

	// end inline asm
	st.global.u16 	[%rd299+146], %rs1870;
	// begin inline asm
	{  cvt.rn.bf16.f32 %rs1871, %f2887;}

	// end inline asm
	st.global.u16 	[%rd299+148], %rs1871;
	// begin inline asm
	{  cvt.rn.bf16.f32 %rs1872, %f2886;}

	// end inline asm
	st.global.u16 	[%rd299+150], %rs1872;
	// begin inline asm
	{  cvt.rn.bf16.f32 %rs1873, %f2885;}

	// end inline asm
	st.global.u16 	[%rd299+152], %rs1873;
	// begin inline asm
	{  cvt.rn.bf16.f32 %rs1874, %f2884;}

	// end inline asm
	st.global.u16 	[%rd299+154], %rs1874;
	// begin inline asm
	{  cvt.rn.bf16.f32 %rs1875, %f2883;}

	// end inline asm
	st.global.u16 	[%rd299+156], %rs1875;
	// begin inline asm
	{  cvt.rn.bf16.f32 %rs1876, %f2882;}

	// end inline asm
	st.global.u16 	[%rd299+158], %rs1876;
	// begin inline asm
	{  cvt.rn.bf16.f32 %rs1877, %f2881;}

	// end inline asm
	st.global.u16 	[%rd299+160], %rs1877;
	// begin inline asm
	{  cvt.rn.bf16.f32 %rs1878, %f2880;}

	// end inline asm
	st.global.u16 	[%rd299+162], %rs1878;
	// begin inline asm
	{  cvt.rn.bf16.f32 %rs1879, %f2879;}

	// end inline asm
	st.global.u16 	[%rd299+164], %rs1879;
	// begin inline asm
	{  cvt.rn.bf16.f32 %rs1880, %f2878;}

	// end inline asm
	st.global.u16 	[%rd299+166], %rs1880;
	// begin inline asm
	{  cvt.rn.bf16.f32 %rs1881, %f2877;}

	// end inline asm
	st.global.u16 	[%rd299+168], %rs1881;
	// begin inline asm
	{  cvt.rn.bf16.f32 %rs1882, %f2876;}

	// end inline asm
	st.global.u16 	[%rd299+170], %rs1882;
	// begin inline asm
	{  cvt.rn.bf16.f32 %rs1883, %f2875;}

	// end inline asm
	st.global.u16 	[%rd299+172], %rs1883;
	// begin inline asm
	{  cvt.rn.bf16.f32 %rs1884, %f2874;}

	// end inline asm
	st.global.u16 	[%rd299+174], %rs1884;
	// begin inline asm
	{  cvt.rn.bf16.f32 %rs1885, %f2873;}

	// end inline asm
	st.global.u16 	[%rd299+176], %rs1885;
	// begin inline asm
	{  cvt.rn.bf16.f32 %rs1886, %f2872;}

	// end inline asm
	st.global.u16 	[%rd299+178], %rs1886;
	// begin inline asm
	{  cvt.rn.bf16.f32 %rs1887, %f2871;}

	// end inline asm
	st.global.u16 	[%rd299+180], %rs1887;
	// begin inline asm
	{  cvt.rn.bf16.f32 %rs1888, %f2870;}

	// end inline asm
	st.global.u16 	[%rd299+182], %rs1888;
	// begin inline asm
	{  cvt.rn.bf16.f32 %rs1889, %f2869;}

	// end inline asm
	st.global.u16 	[%rd299+184], %rs1889;
	// begin inline asm
	{  cvt.rn.bf16.f32 %rs1890, %f2868;}

	// end inline asm
	st.global.u16 	[%rd299+186], %rs1890;
	// begin inline asm
	{  cvt.rn.bf16.f32 %rs1891, %f2867;}

	// end inline asm
	st.global.u16 	[%rd299+188], %rs1891;
	// begin inline asm
	{  cvt.rn.bf16.f32 %rs1892, %f2866;}

	// end inline asm
	st.global.u16 	[%rd299+190], %rs1892;
	// begin inline asm
	{  cvt.rn.bf16.f32 %rs1893, %f2865;}

	// end inline asm
	st.global.u16 	[%rd299+192], %rs1893;
	// begin inline asm
	{  cvt.rn.bf16.f32 %rs1894, %f2864;}

	// end inline asm
	st.global.u16 	[%rd299+194], %rs1894;
	// begin inline asm
	{  cvt.rn.bf16.f32 %rs1895, %f2863;}

	// end inline asm
	st.global.u16 	[%rd299+196], %rs1895;
	// begin inline asm
	{  cvt.rn.bf16.f32 %rs1896, %f2862;}

	// end inline asm
	st.global.u16 	[%rd299+198], %rs1896;
	// begin inline asm
	{  cvt.rn.bf16.f32 %rs1897, %f2861;}

	// end inline asm
	st.global.u16 	[%rd299+200], %rs1897;
	// begin inline asm
	{  cvt.rn.bf16.f32 %rs1898, %f2860;}

	// end inline asm
	st.global.u16 	[%rd299+202], %rs1898;
	// begin inline asm
	{  cvt.rn.bf16.f32 %rs1899, %f2859;}

	// end inline asm
	st.global.u16 	[%rd299+204], %rs1899;
	// begin inline asm
	{  cvt.rn.bf16.f32 %rs1900, %f2858;}

	// end inline asm
	st.global.u16 	[%rd299+206], %rs1900;
	// begin inline asm
	{  cvt.rn.bf16.f32 %rs1901, %f2857;}

	// end inline asm
	st.global.u16 	[%rd299+208], %rs1901;
	// begin inline asm
	{  cvt.rn.bf16.f32 %rs1902, %f2856;}

	// end inline asm
	st.global.u16 	[%rd299+210], %rs1902;
	// begin inline asm
	{  cvt.rn.bf16.f32 %rs1903, %f2855;}

	// end inline asm
	st.global.u16 	[%rd299+212], %rs1903;
	// begin inline asm
	{  cvt.rn.bf16.f32 %rs1904, %f2854;}

	// end inline asm
	st.global.u16 	[%rd299+214], %rs1904;
	// begin inline asm
	{  cvt.rn.bf16.f32 %rs1905, %f2853;}

	// end inline asm
	st.global.u16 	[%rd299+216], %rs1905;
	// begin inline asm
	{  cvt.rn.bf16.f32 %rs1906, %f2852;}

	// end inline asm
	st.global.u16 	[%rd299+218], %rs1906;
	// begin inline asm
	{  cvt.rn.bf16.f32 %rs1907, %f2851;}

	// end inline asm
	st.global.u16 	[%rd299+220], %rs1907;
	// begin inline asm
	{  cvt.rn.bf16.f32 %rs1908, %f2850;}

	// end inline asm
	st.global.u16 	[%rd299+222], %rs1908;
	// begin inline asm
	{  cvt.rn.bf16.f32 %rs1909, %f2849;}

	// end inline asm
	st.global.u16 	[%rd299+224], %rs1909;
	// begin inline asm
	{  cvt.rn.bf16.f32 %rs1910, %f2848;}

	// end inline asm
	st.global.u16 	[%rd299+226], %rs1910;
	// begin inline asm
	{  cvt.rn.bf16.f32 %rs1911, %f2847;}

	// end inline asm
	st.global.u16 	[%rd299+228], %rs1911;
	// begin inline asm
	{  cvt.rn.bf16.f32 %rs1912, %f2846;}

	// end inline asm
	st.global.u16 	[%rd299+230], %rs1912;
	// begin inline asm
	{  cvt.rn.bf16.f32 %rs1913, %f2845;}

	// end inline asm
	st.global.u16 	[%rd299+232], %rs1913;
	// begin inline asm
	{  cvt.rn.bf16.f32 %rs1914, %f2844;}

	// end inline asm
	st.global.u16 	[%rd299+234], %rs1914;
	// begin inline asm
	{  cvt.rn.bf16.f32 %rs1915, %f2843;}

	// end inline asm
	st.global.u16 	[%rd299+236], %rs1915;
	// begin inline asm
	{  cvt.rn.bf16.f32 %rs1916, %f2842;}

	// end inline asm
	st.global.u16 	[%rd299+238], %rs1916;
	// begin inline asm
	{  cvt.rn.bf16.f32 %rs1917, %f2841;}

	// end inline asm
	st.global.u16 	[%rd299+240], %rs1917;
	// begin inline asm
	{  cvt.rn.bf16.f32 %rs1918, %f2840;}

	// end inline asm
	st.global.u16 	[%rd299+242], %rs1918;
	// begin inline asm
	{  cvt.rn.bf16.f32 %rs1919, %f2839;}

	// end inline asm
	st.global.u16 	[%rd299+244], %rs1919;
	// begin inline asm
	{  cvt.rn.bf16.f32 %rs1920, %f2838;}

	// end inline asm
	st.global.u16 	[%rd299+246], %rs1920;
	// begin inline asm
	{  cvt.rn.bf16.f32 %rs1921, %f2837;}

	// end inline asm
	st.global.u16 	[%rd299+248], %rs1921;
	// begin inline asm
	{  cvt.rn.bf16.f32 %rs1922, %f2836;}

	// end inline asm
	st.global.u16 	[%rd299+250], %rs1922;
	// begin inline asm
	{  cvt.rn.bf16.f32 %rs1923, %f2835;}

	// end inline asm
	st.global.u16 	[%rd299+252], %rs1923;
	// begin inline asm
	{  cvt.rn.bf16.f32 %rs1924, %f2834;}

	// end inline asm
	st.global.u16 	[%rd299+254], %rs1924;
$L__BB11_20:
	ret;

}


// ===== COMPILED SASS (sm_100) =====

	.target	sm_100

	.elftype	@"ET_EXEC"


//--------------------- .note.nv.tkinfo           --------------------------
	.section	.note.nv.tkinfo,"",@"SHT_NOTE"
	.sectionflags	@"SHF_NOTE_NV_TKINFO"
	.tkinfo
        /*0018*/ 	.word	0x00000002
        /*0030*/ 	.string	""
        /*0030*/ 	.string	"ptxas"
        /*0030*/ 	.string	"Cuda compilation tools, release 13.0, V13.0.88"
        /*0030*/ 	.string	"Build cuda_13.0.r13.0/compiler.36424714_0"
        /*0030*/ 	.string	"-arch sm_100 -m 64 "



//--------------------- .note.nv.cuinfo           --------------------------
	.section	.note.nv.cuinfo,"",@"SHT_NOTE"
	.sectionflags	@"SHF_NOTE_NV_CUINFO"
        /*0018*/ 	.short	0x0002
        /*001a*/ 	.short	0x0064
        /*001c*/ 	.short	0x0082
	.zero		2


//--------------------- .nv.info                  --------------------------
	.section	.nv.info,"",@"SHT_CUDA_INFO"
	.align	4


	//----- nvinfo : EIATTR_REGCOUNT
	.align		4
        /*0000*/ 	.byte	0x04, 0x2f
        /*0002*/ 	.short	(.L_1 - .L_0)
	.align		4
.L_0:
        /*0004*/ 	.word	index@(paged_flash_attention_bwd_64_fp32)
        /*0008*/ 	.word	0x000000ff


	//----- nvinfo : EIATTR_FRAME_SIZE
	.align		4
.L_1:
        /*000c*/ 	.byte	0x04, 0x11
        /*000e*/ 	.short	(.L_3 - .L_2)
	.align		4
.L_2:
        /*0010*/ 	.word	index@(paged_flash_attention_bwd_64_fp32)
        /*0014*/ 	.word	0x00000050


	//----- nvinfo : EIATTR_REGCOUNT
	.align		4
.L_3:
        /*0018*/ 	.byte	0x04, 0x2f
        /*001a*/ 	.short	(.L_5 - .L_4)
	.align		4
.L_4:
        /*001c*/ 	.word	index@(paged_flash_attention_bwd_128_fp32)
        /*0020*/ 	.word	0x000000ff


	//----- nvinfo : EIATTR_FRAME_SIZE
	.align		4
.L_5:
        /*0024*/ 	.byte	0x04, 0x11
        /*0026*/ 	.short	(.L_7 - .L_6)
	.align		4
.L_6:
        /*0028*/ 	.word	index@(paged_flash_attention_bwd_128_fp32)
        /*002c*/ 	.word	0x000004c0


	//----- nvinfo : EIATTR_REGCOUNT
	.align		4
.L_7:
        /*0030*/ 	.byte	0x04, 0x2f
        /*0032*/ 	.short	(.L_9 - .L_8)
	.align		4
.L_8:
        /*0034*/ 	.word	index@(paged_flash_attention_bwd_64_fp16)
        /*0038*/ 	.word	0x000000a6


	//----- nvinfo : EIATTR_FRAME_SIZE
	.align		4
.L_9:
        /*003c*/ 	.byte	0x04, 0x11
        /*003e*/ 	.short	(.L_11 - .L_10)
	.align		4
.L_10:
        /*0040*/ 	.word	index@(paged_flash_attention_bwd_64_fp16)
        /*0044*/ 	.word	0x00000000


	//----- nvinfo : EIATTR_REGCOUNT
	.align		4
.L_11:
        /*0048*/ 	.byte	0x04, 0x2f
        /*004a*/ 	.short	(.L_13 - .L_12)
	.align		4
.L_12:
        /*004c*/ 	.word	index@(paged_flash_attention_bwd_128_fp16)
        /*0050*/ 	.word	0x000000ff


	//----- nvinfo : EIATTR_FRAME_SIZE
	.align		4
.L_13:
        /*0054*/ 	.byte	0x04, 0x11
        /*0056*/ 	.short	(.L_15 - .L_14)
	.align		4
.L_14:
        /*0058*/ 	.word	index@(paged_flash_attention_bwd_128_fp16)
        /*005c*/ 	.word	0x00000048


	//----- nvinfo : EIATTR_REGCOUNT
	.align		4
.L_15:
        /*0060*/ 	.byte	0x04, 0x2f
        /*0062*/ 	.short	(.L_17 - .L_16)
	.align		4
.L_16:
        /*0064*/ 	.word	index@(paged_flash_attention_bwd_64_bf16)
        /*0068*/ 	.word	0x000000a2


	//----- nvinfo : EIATTR_FRAME_SIZE
	.align		4
.L_17:
        /*006c*/ 	.byte	0x04, 0x11
        /*006e*/ 	.short	(.L_19 - .L_18)
	.align		4
.L_18:
        /*0070*/ 	.word	index@(paged_flash_attention_bwd_64_bf16)
        /*0074*/ 	.word	0x00000000


	//----- nvinfo : EIATTR_REGCOUNT
	.align		4
.L_19:
        /*0078*/ 	.byte	0x04, 0x2f
        /*007a*/ 	.short	(.L_21 - .L_20)
	.align		4
.L_20:
        /*007c*/ 	.word	index@(paged_flash_attention_bwd_128_bf16)
        /*0080*/ 	.word	0x000000ff


	//----- nvinfo : EIATTR_FRAME_SIZE
	.align		4
.L_21:
        /*0084*/ 	.byte	0x04, 0x11
        /*0086*/ 	.short	(.L_23 - .L_22)
	.align		4
.L_22:
        /*0088*/ 	.word	index@(paged_flash_attention_bwd_128_bf16)
        /*008c*/ 	.word	0x00000048


	//----- nvinfo : EIATTR_REGCOUNT
	.align		4
.L_23:
        /*0090*/ 	.byte	0x04, 0x2f
        /*0092*/ 	.short	(.L_25 - .L_24)
	.align		4
.L_24:
        /*0094*/ 	.word	index@(paged_flash_attention_bwd_64_fp32_small)
        /*0098*/ 	.word	0x000000ff


	//----- nvinfo : EIATTR_FRAME_SIZE
	.align		4
.L_25:
        /*009c*/ 	.byte	0x04, 0x11
        /*009e*/ 	.short	(.L_27 - .L_26)
	.align		4
.L_26:
        /*00a0*/ 	.word	index@(paged_flash_attention_bwd_64_fp32_small)
        /*00a4*/ 	.word	0x00000050


	//----- nvinfo : EIATTR_REGCOUNT
	.align		4
.L_27:
        /*00a8*/ 	.byte	0x04, 0x2f
        /*00aa*/ 	.short	(.L_29 - .L_28)
	.align		4
.L_28:
        /*00ac*/ 	.word	index@(paged_flash_attention_bwd_128_fp32_small)
        /*00b0*/ 	.word	0x000000ff


	//----- nvinfo : EIATTR_FRAME_SIZE
	.align		4
.L_29:
        /*00b4*/ 	.byte	0x04, 0x11
        /*00b6*/ 	.short	(.L_31 - .L_30)
	.align		4
.L_30:
        /*00b8*/ 	.word	index@(paged_flash_attention_bwd_128_fp32_small)
        /*00bc*/ 	.word	0x000004c0


	//----- nvinfo : EIATTR_REGCOUNT
	.align		4
.L_31:
        /*00c0*/ 	.byte	0x04, 0x2f
        /*00c2*/ 	.short	(.L_33 - .L_32)
	.align		4
.L_32:
        /*00c4*/ 	.word	index@(paged_flash_attention_bwd_64_fp16_small)
        /*00c8*/ 	.word	0x000000a6


	//----- nvinfo : EIATTR_FRAME_SIZE
	.align		4
.L_33:
        /*00cc*/ 	.byte	0x04, 0x11
        /*00ce*/ 	.short	(.L_35 - .L_34)
	.align		4
.L_34:
        /*00d0*/ 	.word	index@(paged_flash_attention_bwd_64_fp16_small)
        /*00d4*/ 	.word	0x00000000


	//----- nvinfo : EIATTR_REGCOUNT
	.align		4
.L_35:
        /*00d8*/ 	.byte	0x04, 0x2f
        /*00da*/ 	.short	(.L_37 - .L_36)
	.align		4
.L_36:
        /*00dc*/ 	.word	index@(paged_flash_attention_bwd_128_fp16_small)
        /*00e0*/ 	.word	0x000000ff


	//----- nvinfo : EIATTR_FRAME_SIZE
	.align		4
.L_37:
        /*00e4*/ 	.byte	0x04, 0x11
        /*00e6*/ 	.short	(.L_39 - .L_38)
	.align		4
.L_38:
        /*00e8*/ 	.word	index@(paged_flash_attention_bwd_128_fp16_small)
        /*00ec*/ 	.word	0x00000048


	//----- nvinfo : EIATTR_REGCOUNT
	.align		4
.L_39:
        /*00f0*/ 	.byte	0x04, 0x2f
        /*00f2*/ 	.short	(.L_41 - .L_40)
	.align		4
.L_40:
        /*00f4*/ 	.word	index@(paged_flash_attention_bwd_64_bf16_small)
        /*00f8*/ 	.word	0x000000a2


	//----- nvinfo : EIATTR_FRAME_SIZE
	.align		4
.L_41:
        /*00fc*/ 	.byte	0x04, 0x11
        /*00fe*/ 	.short	(.L_43 - .L_42)
	.align		4
.L_42:
        /*0100*/ 	.word	index@(paged_flash_attention_bwd_64_bf16_small)
        /*0104*/ 	.word	0x00000000


	//----- nvinfo : EIATTR_REGCOUNT
	.align		4
.L_43:
        /*0108*/ 	.byte	0x04, 0x2f
        /*010a*/ 	.short	(.L_45 - .L_44)
	.align		4
.L_44:
        /*010c*/ 	.word	index@(paged_flash_attention_bwd_128_bf16_small)
        /*0110*/ 	.word	0x000000ff


	//----- nvinfo : EIATTR_FRAME_SIZE
	.align		4
.L_45:
        /*0114*/ 	.byte	0x04, 0x11
        /*0116*/ 	.short	(.L_47 - .L_46)
	.align		4
.L_46:
        /*0118*/ 	.word	index@(paged_flash_attention_bwd_128_bf16_small)
        /*011c*/ 	.word	0x00000048


	//----- nvinfo : EIATTR_MIN_STACK_SIZE
	.align		4
.L_47:
        /*0120*/ 	.byte	0x04, 0x12
        /*0122*/ 	.short	(.L_49 - .L_48)
	.align		4
.L_48:
        /*0124*/ 	.word	index@(paged_flash_attention_bwd_128_bf16_small)
        /*0128*/ 	.word	0x00000048


	//----- nvinfo : EIATTR_MIN_STACK_SIZE
	.align		4
.L_49:
        /*012c*/ 	.byte	0x04, 0x12
        /*012e*/ 	.short	(.L_51 - .L_50)
	.align		4
.L_50:
        /*0130*/ 	.word	index@(paged_flash_attention_bwd_64_bf16_small)
        /*0134*/ 	.word	0x00000000


	//----- nvinfo : EIATTR_MIN_STACK_SIZE
	.align		4
.L_51:
        /*0138*/ 	.byte	0x04, 0x12
        /*013a*/ 	.short	(.L_53 - .L_52)
	.align		4
.L_52:
        /*013c*/ 	.word	index@(paged_flash_attention_bwd_128_fp16_small)
        /*0140*/ 	.word	0x00000048


	//----- nvinfo : EIATTR_MIN_STACK_SIZE
	.align		4
.L_53:
        /*0144*/ 	.byte	0x04, 0x12
        /*0146*/ 	.short	(.L_55 - .L_54)
	.align		4
.L_54:
        /*0148*/ 	.word	index@(paged_flash_attention_bwd_64_fp16_small)
        /*014c*/ 	.word	0x00000000


	//----- nvinfo : EIATTR_MIN_STACK_SIZE
	.align		4
.L_55:
        /*0150*/ 	.byte	0x04, 0x12
        /*0152*/ 	.short	(.L_57 - .L_56)
	.align		4
.L_56:
        /*0154*/ 	.word	index@(paged_flash_attention_bwd_128_fp32_small)
        /*0158*/ 	.word	0x000004c0


	//----- nvinfo : EIATTR_MIN_STACK_SIZE
	.align		4
.L_57:
        /*015c*/ 	.byte	0x04, 0x12
        /*015e*/ 	.short	(.L_59 - .L_58)
	.align		4
.L_58:
        /*0160*/ 	.word	index@(paged_flash_attention_bwd_64_fp32_small)
        /*0164*/ 	.word	0x00000050


	//----- nvinfo : EIATTR_MIN_STACK_SIZE
	.align		4
.L_59:
        /*0168*/ 	.byte	0x04, 0x12
        /*016a*/ 	.short	(.L_61 - .L_60)
	.align		4
.L_60:
        /*016c*/ 	.word	index@(paged_flash_attention_bwd_128_bf16)
        /*0170*/ 	.word	0x00000048


	//----- nvinfo : EIATTR_MIN_STACK_SIZE
	.align		4
.L_61:
        /*0174*/ 	.byte	0x04, 0x12
        /*0176*/ 	.short	(.L_63 - .L_62)
	.align		4
.L_62:
        /*0178*/ 	.word	index@(paged_flash_attention_bwd_64_bf16)
        /*017c*/ 	.word	0x00000000


	//----- nvinfo : EIATTR_MIN_STACK_SIZE
	.align		4
.L_63:
        /*0180*/ 	.byte	0x04, 0x12
        /*0182*/ 	.short	(.L_65 - .L_64)
	.align		4
.L_64:
        /*0184*/ 	.word	index@(paged_flash_attention_bwd_128_fp16)
        /*0188*/ 	.word	0x00000048


	//----- nvinfo : EIATTR_MIN_STACK_SIZE
	.align		4
.L_65:
        /*018c*/ 	.byte	0x04, 0x12
        /*018e*/ 	.short	(.L_67 - .L_66)
	.align		4
.L_66:
        /*0190*/ 	.word	index@(paged_flash_attention_bwd_64_fp16)
        /*0194*/ 	.word	0x00000000


	//----- nvinfo : EIATTR_MIN_STACK_SIZE
	.align		4
.L_67:
        /*0198*/ 	.byte	0x04, 0x12
        /*019a*/ 	.short	(.L_69 - .L_68)
	.align		4
.L_68:
        /*019c*/ 	.word	index@(paged_flash_attention_bwd_128_fp32)
        /*01a0*/ 	.word	0x000004c0


	//----- nvinfo : EIATTR_MIN_STACK_SIZE
	.align		4
.L_69:
        /*01a4*/ 	.byte	0x04, 0x12
        /*01a6*/ 	.short	(.L_71 - .L_70)
	.align		4
.L_70:
        /*01a8*/ 	.word	index@(paged_flash_attention_bwd_64_fp32)
        /*01ac*/ 	.word	0x00000050
.L_71:


//--------------------- .nv.compat                --------------------------
	.section	.nv.compat,"",@"SHT_CUDA_COMPAT_INFO"
	.align	4
        /*0000*/ 	.byte	0x02, 0x09, 0x00, 0x00, 0x02, 0x02, 0x01, 0x00, 0x02, 0x05, 0x05, 0x00, 0x03, 0x07, 0x01, 0x01
        /*0010*/ 	.byte	0x02, 0x03, 0x00, 0x00, 0x02, 0x06, 0x01, 0x00, 0x04, 0x0b, 0x08, 0x00, 0x01, 0x00, 0x00, 0x00
        /*0020*/ 	.byte	0x00, 0x00, 0x00, 0x00


//--------------------- .nv.info.paged_flash_attention_bwd_128_bf16_small --------------------------
	.section	.nv.info.paged_flash_attention_bwd_128_bf16_small,"",@"SHT_CUDA_INFO"
	.sectionflags	@""
	.align	4


	//----- nvinfo : EIATTR_CUDA_API_VERSION
	.align		4
        /*0000*/ 	.byte	0x04, 0x37
        /*0002*/ 	.short	(.L_73 - .L_72)
.L_72:
        /*0004*/ 	.word	0x00000082


	//----- nvinfo : EIATTR_KPARAM_INFO
	.align		4
.L_73:
        /*0008*/ 	.byte	0x04, 0x17
        /*000a*/ 	.short	(.L_75 - .L_74)
.L_74:
        /*000c*/ 	.word	0x00000000
        /*0010*/ 	.short	0x0011
        /*0012*/ 	.short	0x006c
        /*0014*/ 	.byte	0x00, 0xf0, 0x11, 0x00


	//----- nvinfo : EIATTR_KPARAM_INFO
	.align		4
.L_75:
        /*0018*/ 	.byte	0x04, 0x17
        /*001a*/ 	.short	(.L_77 - .L_76)
.L_76:
        /*001c*/ 	.word	0x00000000
        /*0020*/ 	.short	0x0010
        /*0022*/ 	.short	0x0068
        /*0024*/ 	.byte	0x00, 0xf0, 0x11, 0x00


	//----- nvinfo : EIATTR_KPARAM_INFO
	.align		4
.L_77:
        /*0028*/ 	.byte	0x04, 0x17
        /*002a*/ 	.short	(.L_79 - .L_78)
.L_78:
        /*002c*/ 	.word	0x00000000
        /*0030*/ 	.short	0x000f
        /*0032*/ 	.short	0x0064
        /*0034*/ 	.byte	0x00, 0xf0, 0x11, 0x00


	//----- nvinfo : EIATTR_KPARAM_INFO
	.align		4
.L_79:
        /*0038*/ 	.byte	0x04, 0x17
        /*003a*/ 	.short	(.L_81 - .L_80)
.L_80:
        /*003c*/ 	.word	0x00000000
        /*0040*/ 	.short	0x000e
        /*0042*/ 	.short	0x0060
        /*0044*/ 	.byte	0x00, 0xf0, 0x11, 0x00


	//----- nvinfo : EIATTR_KPARAM_INFO
	.align		4
.L_81:
        /*0048*/ 	.byte	0x04, 0x17
        /*004a*/ 	.short	(.L_83 - .L_82)
.L_82:
        /*004c*/ 	.word	0x00000000
        /*0050*/ 	.short	0x000d
        /*0052*/ 	.short	0x005c
        /*0054*/ 	.byte	0x00, 0xf0, 0x11, 0x00


	//----- nvinfo : EIATTR_KPARAM_INFO
	.align		4
.L_83:
        /*0058*/ 	.byte	0x04, 0x17
        /*005a*/ 	.short	(.L_85 - .L_84)
.L_84:
        /*005c*/ 	.word	0x00000000
        /*0060*/ 	.short	0x000c
        /*0062*/ 	.short	0x0058
        /*0064*/ 	.byte	0x00, 0xf0, 0x11, 0x00


	//----- nvinfo : EIATTR_KPARAM_INFO
	.align		4
.L_85:
        /*0068*/ 	.byte	0x04, 0x17
        /*006a*/ 	.short	(.L_87 - .L_86)
.L_86:
        /*006c*/ 	.word	0x00000000
        /*0070*/ 	.short	0x000b
        /*0072*/ 	.short	0x0054
        /*0074*/ 	.byte	0x00, 0xf0, 0x11, 0x00


	//----- nvinfo : EIATTR_KPARAM_INFO
	.align		4
.L_87:
        /*0078*/ 	.byte	0x04, 0x17
        /*007a*/ 	.short	(.L_89 - .L_88)
.L_88:
        /*007c*/ 	.word	0x00000000
        /*0080*/ 	.short	0x000a
        /*0082*/ 	.short	0x0050
        /*0084*/ 	.byte	0x00, 0xf0, 0x11, 0x00


	//----- nvinfo : EIATTR_KPARAM_INFO
	.align		4
.L_89:
        /*0088*/ 	.byte	0x04, 0x17
        /*008a*/ 	.short	(.L_91 - .L_90)
.L_90:
        /*008c*/ 	.word	0x00000000
        /*0090*/ 	.short	0x0009
        /*0092*/ 	.short	0x0048
        /*0094*/ 	.byte	0x00, 0xf5, 0x21, 0x00


	//----- nvinfo : EIATTR_KPARAM_INFO
	.align		4
.L_91:
        /*0098*/ 	.byte	0x04, 0x17
        /*009a*/ 	.short	(.L_93 - .L_92)
.L_92:
        /*009c*/ 	.word	0x00000000
        /*00a0*/ 	.short	0x0008
        /*00a2*/ 	.short	0x0040
        /*00a4*/ 	.byte	0x00, 0xf5, 0x21, 0x00


	//----- nvinfo : EIATTR_KPARAM_INFO
	.align		4
.L_93:
        /*00a8*/ 	.byte	0x04, 0x17
        /*00aa*/ 	.short	(.L_95 - .L_94)
.L_94:
        /*00ac*/ 	.word	0x00000000
        /*00b0*/ 	.short	0x0007
        /*00b2*/ 	.short	0x0038
        /*00b4*/ 	.byte	0x00, 0xf5, 0x21, 0x00


	//----- nvinfo : EIATTR_KPARAM_INFO
	.align		4
.L_95:
        /*00b8*/ 	.byte	0x04, 0x17
        /*00ba*/ 	.short	(.L_97 - .L_96)
.L_96:
        /*00bc*/ 	.word	0x00000000
        /*00c0*/ 	.short	0x0006
        /*00c2*/ 	.short	0x0030
        /*00c4*/ 	.byte	0x00, 0xf5, 0x21, 0x00


	//----- nvinfo : EIATTR_KPARAM_INFO
	.align		4
.L_97:
        /*00c8*/ 	.byte	0x04, 0x17
        /*00ca*/ 	.short	(.L_99 - .L_98)
.L_98:
        /*00cc*/ 	.word	0x00000000
        /*00d0*/ 	.short	0x0005
        /*00d2*/ 	.short	0x0028
        /*00d4*/ 	.byte	0x00, 0xf5, 0x21, 0x00


	//----- nvinfo : EIATTR_KPARAM_INFO
	.align		4
.L_99:
        /*00d8*/ 	.byte	0x04, 0x17
        /*00da*/ 	.short	(.L_101 - .L_100)
.L_100:
        /*00dc*/ 	.word	0x00000000
        /*00e0*/ 	.short	0x0004
        /*00e2*/ 	.short	0x0020
        /*00e4*/ 	.byte	0x00, 0xf5, 0x21, 0x00


	//----- nvinfo : EIATTR_KPARAM_INFO
	.align		4
.L_101:
        /*00e8*/ 	.byte	0x04, 0x17
        /*00ea*/ 	.short	(.L_103 - .L_102)
.L_102:
        /*00ec*/ 	.word	0x00000000
        /*00f0*/ 	.short	0x0003
        /*00f2*/ 	.short	0x0018
        /*00f4*/ 	.byte	0x00, 0xf5, 0x21, 0x00


	//----- nvinfo : EIATTR_KPARAM_INFO
	.align		4
.L_103:
        /*00f8*/ 	.byte	0x04, 0x17
        /*00fa*/ 	.short	(.L_105 - .L_104)
.L_104:
        /*00fc*/ 	.word	0x00000000
        /*0100*/ 	.short	0x0002
        /*0102*/ 	.short	0x0010
        /*0104*/ 	.byte	0x00, 0xf5, 0x21, 0x00


	//----- nvinfo : EIATTR_KPARAM_INFO
	.align		4
.L_105:
        /*0108*/ 	.byte	0x04, 0x17
        /*010a*/ 	.short	(.L_107 - .L_106)
.L_106:
        /*010c*/ 	.word	0x00000000
        /*0110*/ 	.short	0x0001
        /*0112*/ 	.short	0x0008
        /*0114*/ 	.byte	0x00, 0xf5, 0x21, 0x00


	//----- nvinfo : EIATTR_KPARAM_INFO
	.align		4
.L_107:
        /*0118*/ 	.byte	0x04, 0x17
        /*011a*/ 	.short	(.L_109 - .L_108)
.L_108:
        /*011c*/ 	.word	0x00000000
        /*0120*/ 	.short	0x0000
        /*0122*/ 	.short	0x0000
        /*0124*/ 	.byte	0x00, 0xf5, 0x21, 0x00


	//----- nvinfo : EIATTR_SPARSE_MMA_MASK
	.align		4
.L_109:
        /*0128*/ 	.byte	0x03, 0x50
        /*012a*/ 	.short	0x0000


	//----- nvinfo : EIATTR_MAXREG_COUNT
	.align		4
        /*012c*/ 	.byte	0x03, 0x1b
        /*012e*/ 	.short	0x00ff


	//----- nvinfo : EIATTR_NUM_BARRIERS
	.align		4
        /*0130*/ 	.byte	0x02, 0x4c
        /*0132*/ 	.byte	0x01
	.zero		1


	//----- nvinfo : EIATTR_ANNOTATIONS
	.align		4
        /*0134*/ 	.byte	0x04, 0x55
        /*0136*/ 	.short	(.L_111 - .L_110)


	//   ....[0]....
.L_110:
        /*0138*/ 	.word	0x00000001
        /*013c*/ 	.byte	0xc0, 0x00, 0x00, 0x00, 0x01, 0x00, 0x00, 0x00, 0x00, 0x01, 0x00, 0x00, 0x01, 0x00, 0x00, 0x00
        /* <DEDUP_REMOVED lines=29> */
        /*031c*/ 	.byte	0x90, 0xb7, 0x01, 0x00, 0x01, 0x00, 0x00, 0x00, 0xa0, 0xb7, 0x01, 0x00


	//----- nvinfo : EIATTR_MERCURY_ISA_VERSION
	.align		4
.L_111:
        /*0328*/ 	.byte	0x03, 0x5f
        /*032a*/ 	.short	0x0101


	//----- nvinfo : EIATTR_VRC_CTA_INIT_COUNT
	.align		4
        /*032c*/ 	.byte	0x02, 0x4a
	.zero		1
	.zero		1


	//----- nvinfo : EIATTR_ATOM16_EMUL_INSTR_REG_MAP
	.align		4
        /*0330*/ 	.byte	0x04, 0x2e
        /*0332*/ 	.short	(.L_113 - .L_112)


	//   ....[0]....
.L_112:
        /*0334*/ 	.word	0x00008630
        /*0338*/ 	.short	0x003a
        /*033a*/ 	.short	0x0000


	//   ....[1]....
        /*033c*/ 	.word	0x000086d0
        /*0340*/ 	.short	0x003a
        /*0342*/ 	.short	0x0000


	//   ....[2]....
        /*0344*/ 	.word	0x00008780
        /*0348*/ 	.short	0x0038
        /*034a*/ 	.short	0x0000


	//   ....[3]....
        /*034c*/ 	.word	0x00008810
        /*0350*/ 	.short	0x0038
        /*0352*/ 	.short	0x0000


	//   ....[4]....
        /*0354*/ 	.word	0x000088c0
        /*0358*/ 	.short	0x0045
        /*035a*/ 	.short	0x0000


	//   ....[5]....
        /*035c*/ 	.word	0x00008940
        /*0360*/ 	.short	0x0045
        /*0362*/ 	.short	0x0000


	//   ....[6]....
        /*0364*/ 	.word	0x000089f0
        /*0368*/ 	.short	0x0045
        /*036a*/ 	.short	0x0000


	//   ....[7]....
        /*036c*/ 	.word	0x00008a70
        /*0370*/ 	.short	0x0045
        /*0372*/ 	.short	0x0000


	//   ....[8]....
        /*0374*/ 	.word	0x00008b20
        /*0378*/ 	.short	0x0045
        /*037a*/ 	.short	0x0000


	//   ....[9]....
        /*037c*/ 	.word	0x00008ba0
        /*0380*/ 	.short	0x0045
        /*0382*/ 	.short	0x0000


	//   ....[10]....
        /*0384*/ 	.word	0x00008c50
        /*0388*/ 	.short	0x0045
        /*038a*/ 	.short	0x0000


	//   ....[11]....
        /*038c*/ 	.word	0x00008cd0
        /*0390*/ 	.short	0x0045
        /*0392*/ 	.short	0x0000


	//   ....[12]....
        /*0394*/ 	.word	0x00008d80
        /*0398*/ 	.short	0x0045
        /*039a*/ 	.short	0x0000


	//   ....[13]....
        /*039c*/ 	.word	0x00008e00
        /*03a0*/ 	.short	0x0045
        /*03a2*/ 	.short	0x0000


	//   ....[14]....
        /*03a4*/ 	.word	0x00008eb0
        /*03a8*/ 	.short	0x0045
        /*03aa*/ 	.short	0x0000


	//   ....[15]....
        /*03ac*/ 	.word	0x00008f30
        /*03b0*/ 	.short	0x0045
        /*03b2*/ 	.short	0x0000


	//   ....[16]....
        /*03b4*/ 	.word	0x00008fe0
        /*03b8*/ 	.short	0x0045
        /*03ba*/ 	.short	0x0000


	//   ....[17]....
        /*03bc*/ 	.word	0x00009060
        /*03c0*/ 	.short	0x0045
        /*03c2*/ 	.short	0x0000


	//   ....[18]....
        /*03c4*/ 	.word	0x00009110
        /*03c8*/ 	.short	0x0045
        /*03ca*/ 	.short	0x0000


	//   ....[19]....
        /*03cc*/ 	.word	0x00009190
        /*03d0*/ 	.short	0x0045
        /*03d2*/ 	.short	0x0000


	//   ....[20]....
        /*03d4*/ 	.word	0x00009240
        /*03d8*/ 	.short	0x0045
        /*03da*/ 	.short	0x0000


	//   ....[21]....
        /*03dc*/ 	.word	0x000092c0
        /*03e0*/ 	.short	0x0045
        /*03e2*/ 	.short	0x0000


	//   ....[22]....
        /*03e4*/ 	.word	0x00009370
        /*03e8*/ 	.short	0x0045
        /*03ea*/ 	.short	0x0000


	//   ....[23]....
        /*03ec*/ 	.word	0x000093f0
        /*03f0*/ 	.short	0x0045
        /*03f2*/ 	.short	0x0000


	//   ....[24]....
        /*03f4*/ 	.word	0x000094a0
        /*03f8*/ 	.short	0x0045
        /*03fa*/ 	.short	0x0000


	//   ....[25]....
        /*03fc*/ 	.word	0x00009520
        /*0400*/ 	.short	0x0045
        /*0402*/ 	.short	0x0000


	//   ....[26]....
        /*0404*/ 	.word	0x000095d0
        /*0408*/ 	.short	0x0045
        /*040a*/ 	.short	0x0000


	//   ....[27]....
        /*040c*/ 	.word	0x00009650
        /*0410*/ 	.short	0x0045
        /*0412*/ 	.short	0x0000


	//   ....[28]....
        /*0414*/ 	.word	0x00009700
        /*0418*/ 	.short	0x0045
        /*041a*/ 	.short	0x0000


	//   ....[29]....
        /*041c*/ 	.word	0x00009780
        /*0420*/ 	.short	0x0045
        /*0422*/ 	.short	0x0000


	//   ....[30]....
        /*0424*/ 	.word	0x00009830
        /*0428*/ 	.short	0x0045
        /*042a*/ 	.short	0x0000


	//   ....[31]....
        /*042c*/ 	.word	0x000098b0
        /*0430*/ 	.short	0x0045
        /*0432*/ 	.short	0x0000


	//   ....[32]....
        /*0434*/ 	.word	0x00009960
        /*0438*/ 	.short	0x0045
        /*043a*/ 	.short	0x0000


	//   ....[33]....
        /*043c*/ 	.word	0x000099e0
        /*0440*/ 	.short	0x0045
        /*0442*/ 	.short	0x0000


	//   ....[34]....
        /*0444*/ 	.word	0x00009a90
        /*0448*/ 	.short	0x0045
        /*044a*/ 	.short	0x0000


	//   ....[35]....
        /*044c*/ 	.word	0x00009b10
        /*0450*/ 	.short	0x0045
        /*0452*/ 	.short	0x0000


	//   ....[36]....
        /*0454*/ 	.word	0x00009bc0
        /*0458*/ 	.short	0x0045
        /*045a*/ 	.short	0x0000


	//   ....[37]....
        /*045c*/ 	.word	0x00009c40
        /*0460*/ 	.short	0x0045
        /*0462*/ 	.short	0x0000


	//   ....[38]....
        /*0464*/ 	.word	0x00009cf0
        /*0468*/ 	.short	0x0045
        /*046a*/ 	.short	0x0000


	//   ....[39]....
        /*046c*/ 	.word	0x00009d70
        /*0470*/ 	.short	0x0045
        /*0472*/ 	.short	0x0000


	//   ....[40]....
        /*0474*/ 	.word	0x00009e20
        /*0478*/ 	.short	0x0045
        /*047a*/ 	.short	0x0000


	//   ....[41]....
        /*047c*/ 	.word	0x00009ea0
        /*0480*/ 	.short	0x0045
        /*0482*/ 	.short	0x0000


	//   ....[42]....
        /*0484*/ 	.word	0x00009f50
        /*0488*/ 	.short	0x0045
        /*048a*/ 	.short	0x0000


	//   ....[43]....
        /*048c*/ 	.word	0x00009fd0
        /*0490*/ 	.short	0x0045
        /*0492*/ 	.short	0x0000


	//   ....[44]....
        /*0494*/ 	.word	0x0000a080
        /*0498*/ 	.short	0x0045
        /*049a*/ 	.short	0x0000


	//   ....[45]....
        /*049c*/ 	.word	0x0000a100
        /*04a0*/ 	.short	0x0045
        /*04a2*/ 	.short	0x0000


	//   ....[46]....
        /*04a4*/ 	.word	0x0000a1b0
        /*04a8*/ 	.short	0x0045
        /*04aa*/ 	.short	0x0000


	//   ....[47]....
        /*04ac*/ 	.word	0x0000a230
        /*04b0*/ 	.short	0x0045
        /*04b2*/ 	.short	0x0000


	//   ....[48]....
        /*04b4*/ 	.word	0x0000a2e0
        /*04b8*/ 	.short	0x0045
        /*04ba*/ 	.short	0x0000


	//   ....[49]....
        /*04bc*/ 	.word	0x0000a360
        /*04c0*/ 	.short	0x0045
        /*04c2*/ 	.short	0x0000


	//   ....[50]....
        /*04c4*/ 	.word	0x0000a410
        /*04c8*/ 	.short	0x0045
        /*04ca*/ 	.short	0x0000


	//   ....[51]....
        /*04cc*/ 	.word	0x0000a490
        /*04d0*/ 	.short	0x0045
        /*04d2*/ 	.short	0x0000


	//   ....[52]....
        /*04d4*/ 	.word	0x0000a540
        /*04d8*/ 	.short	0x0045
        /*04da*/ 	.short	0x0000


	//   ....[53]....
        /*04dc*/ 	.word	0x0000a5c0
        /*04e0*/ 	.short	0x0045
        /*04e2*/ 	.short	0x0000


	//   ....[54]....
        /*04e4*/ 	.word	0x0000a670
        /*04e8*/ 	.short	0x0045
        /*04ea*/ 	.short	0x0000


	//   ....[55]....
        /*04ec*/ 	.word	0x0000a6f0
        /*04f0*/ 	.short	0x0045
        /*04f2*/ 	.short	0x0000


	//   ....[56]....
        /*04f4*/ 	.word	0x0000a7a0
        /*04f8*/ 	.short	0x0045
        /*04fa*/ 	.short	0x0000


	//   ....[57]....
        /*04fc*/ 	.word	0x0000a820
        /*0500*/ 	.short	0x0045
        /*0502*/ 	.short	0x0000


	//   ....[58]....
        /*0504*/ 	.word	0x0000a8d0
        /*0508*/ 	.short	0x0045
        /*050a*/ 	.short	0x0000


	//   ....[59]....
        /*050c*/ 	.word	0x0000a950
        /*0510*/ 	.short	0x0045
        /*0512*/ 	.short	0x0000


	//   ....[60]....
        /*0514*/ 	.word	0x0000aa00
        /*0518*/ 	.short	0x0045
        /*051a*/ 	.short	0x0000


	//   ....[61]....
        /*051c*/ 	.word	0x0000aa80
        /*0520*/ 	.short	0x0045
        /*0522*/ 	.short	0x0000


	//   ....[62]....
        /*0524*/ 	.word	0x0000ab30
        /*0528*/ 	.short	0x0045
        /*052a*/ 	.short	0x0000


	//   ....[63]....
        /*052c*/ 	.word	0x0000abb0
        /*0530*/ 	.short	0x0045
        /*0532*/ 	.short	0x0000


	//   ....[64]....
        /*0534*/ 	.word	0x0000ac60
        /*0538*/ 	.short	0x0045
        /*053a*/ 	.short	0x0000


	//   ....[65]....
        /*053c*/ 	.word	0x0000ace0
        /*0540*/ 	.short	0x0045
        /*0542*/ 	.short	0x0000


	//   ....[66]....
        /*0544*/ 	.word	0x0000ad90
        /*0548*/ 	.short	0x0045
        /*054a*/ 	.short	0x0000


	//   ....[67]....
        /*054c*/ 	.word	0x0000ae10
        /*0550*/ 	.short	0x0045
        /*0552*/ 	.short	0x0000


	//   ....[68]....
        /*0554*/ 	.word	0x0000aec0
        /*0558*/ 	.short	0x0045
        /*055a*/ 	.short	0x0000


	//   ....[69]....
        /*055c*/ 	.word	0x0000af40
        /*0560*/ 	.short	0x0045
        /*0562*/ 	.short	0x0000


	//   ....[70]....
        /*0564*/ 	.word	0x0000aff0
        /*0568*/ 	.short	0x0045
        /*056a*/ 	.short	0x0000


	//   ....[71]....
        /*056c*/ 	.word	0x0000b070
        /*0570*/ 	.short	0x0045
        /*0572*/ 	.short	0x0000


	//   ....[72]....
        /*0574*/ 	.word	0x0000b120
        /*0578*/ 	.short	0x0045
        /*057a*/ 	.short	0x0000


	//   ....[73]....
        /*057c*/ 	.word	0x0000b1a0
        /*0580*/ 	.short	0x0045
        /*0582*/ 	.short	0x0000


	//   ....[74]....
        /*0584*/ 	.word	0x0000b250
        /*0588*/ 	.short	0x0045
        /*058a*/ 	.short	0x0000


	//   ....[75]....
        /*058c*/ 	.word	0x0000b2d0
        /*0590*/ 	.short	0x0045
        /*0592*/ 	.short	0x0000


	//   ....[76]....
        /*0594*/ 	.word	0x0000b380
        /*0598*/ 	.short	0x0045
        /*059a*/ 	.short	0x0000


	//   ....[77]....
        /*059c*/ 	.word	0x0000b400
        /*05a0*/ 	.short	0x0045
        /*05a2*/ 	.short	0x0000


	//   ....[78]....
        /*05a4*/ 	.word	0x0000b4b0
        /*05a8*/ 	.short	0x0045
        /*05aa*/ 	.short	0x0000


	//   ....[79]....
        /*05ac*/ 	.word	0x0000b530
        /*05b0*/ 	.short	0x0045
        /*05b2*/ 	.short	0x0000


	//   ....[80]....
        /*05b4*/ 	.word	0x0000b5e0
        /*05b8*/ 	.short	0x0045
        /*05ba*/ 	.short	0x0000


	//   ....[81]....
        /*05bc*/ 	.word	0x0000b660
        /*05c0*/ 	.short	0x0045
        /*05c2*/ 	.short	0x0000


	//   ....[82]....
        /*05c4*/ 	.word	0x0000b710
        /*05c8*/ 	.short	0x0045
        /*05ca*/ 	.short	0x0000


	//   ....[83]....
        /*05cc*/ 	.word	0x0000b790
        /*05d0*/ 	.short	0x0045
        /*05d2*/ 	.short	0x0000


	//   ....[84]....
        /*05d4*/ 	.word	0x0000b840
        /*05d8*/ 	.short	0x0045
        /*05da*/ 	.short	0x0000


	//   ....[85]....
        /*05dc*/ 	.word	0x0000b8c0
        /*05e0*/ 	.short	0x0045
        /*05e2*/ 	.short	0x0000


	//   ....[86]....
        /*05e4*/ 	.word	0x0000b970
        /*05e8*/ 	.short	0x0045
        /*05ea*/ 	.short	0x0000


	//   ....[87]....
        /*05ec*/ 	.word	0x0000b9f0
        /*05f0*/ 	.short	0x0045
        /*05f2*/ 	.short	0x0000


	//   ....[88]....
        /*05f4*/ 	.word	0x0000baa0
        /*05f8*/ 	.short	0x0045
        /*05fa*/ 	.short	0x0000


	//   ....[89]....
        /*05fc*/ 	.word	0x0000bb20
        /*0600*/ 	.short	0x0045
        /*0602*/ 	.short	0x0000


	//   ....[90]....
        /*0604*/ 	.word	0x0000bbd0
        /*0608*/ 	.short	0x0045
        /*060a*/ 	.short	0x0000


	//   ....[91]....
        /*060c*/ 	.word	0x0000bc50
        /*0610*/ 	.short	0x0045
        /*0612*/ 	.short	0x0000


	//   ....[92]....
        /*0614*/ 	.word	0x0000bd00
        /*0618*/ 	.short	0x0045
        /*061a*/ 	.short	0x0000


	//   ....[93]....
        /*061c*/ 	.word	0x0000bd80
        /*0620*/ 	.short	0x0045
        /*0622*/ 	.short	0x0000


	//   ....[94]....
        /*0624*/ 	.word	0x0000be30
        /*0628*/ 	.short	0x0045
        /*062a*/ 	.short	0x0000


	//   ....[95]....
        /*062c*/ 	.word	0x0000beb0
        /*0630*/ 	.short	0x0045
        /*0632*/ 	.short	0x0000


	//   ....[96]....
        /*0634*/ 	.word	0x0000bf60
        /*0638*/ 	.short	0x0045
        /*063a*/ 	.short	0x0000


	//   ....[97]....
        /*063c*/ 	.word	0x0000bfe0
        /*0640*/ 	.short	0x0045
        /*0642*/ 	.short	0x0000


	//   ....[98]....
        /*0644*/ 	.word	0x0000c090
        /*0648*/ 	.short	0x0045
        /*064a*/ 	.short	0x0000


	//   ....[99]....
        /*064c*/ 	.word	0x0000c110
        /*0650*/ 	.short	0x0045
        /*0652*/ 	.short	0x0000


	//   ....[100]....
        /*0654*/ 	.word	0x0000c1c0
        /*0658*/ 	.short	0x0045
        /*065a*/ 	.short	0x0000


	//   ....[101]....
        /*065c*/ 	.word	0x0000c240
        /*0660*/ 	.short	0x0045
        /*0662*/ 	.short	0x0000


	//   ....[102]....
        /*0664*/ 	.word	0x0000c2f0
        /*0668*/ 	.short	0x0045
        /*066a*/ 	.short	0x0000


	//   ....[103]....
        /*066c*/ 	.word	0x0000c370
        /*0670*/ 	.short	0x0045
        /*0672*/ 	.short	0x0000


	//   ....[104]....
        /*0674*/ 	.word	0x0000c420
        /*0678*/ 	.short	0x0045
        /*067a*/ 	.short	0x0000


	//   ....[105]....
        /*067c*/ 	.word	0x0000c4a0
        /*0680*/ 	.short	0x0045
        /*0682*/ 	.short	0x0000


	//   ....[106]....
        /*0684*/ 	.word	0x0000c550
        /*0688*/ 	.short	0x0045
        /*068a*/ 	.short	0x0000


	//   ....[107]....
        /*068c*/ 	.word	0x0000c5d0
        /*0690*/ 	.short	0x0045
        /*0692*/ 	.short	0x0000


	//   ....[108]....
        /*0694*/ 	.word	0x0000c680
        /*0698*/ 	.short	0x0045
        /*069a*/ 	.short	0x0000


	//   ....[109]....
        /*069c*/ 	.word	0x0000c700
        /*06a0*/ 	.short	0x0045
        /*06a2*/ 	.short	0x0000


	//   ....[110]....
        /*06a4*/ 	.word	0x0000c7b0
        /*06a8*/ 	.short	0x0045
        /*06aa*/ 	.short	0x0000


	//   ....[111]....
        /*06ac*/ 	.word	0x0000c830
        /*06b0*/ 	.short	0x0045
        /*06b2*/ 	.short	0x0000


	//   ....[112]....
        /*06b4*/ 	.word	0x0000c8e0
        /*06b8*/ 	.short	0x0045
        /*06ba*/ 	.short	0x0000


	//   ....[113]....
        /*06bc*/ 	.word	0x0000c960
        /*06c0*/ 	.short	0x0045
        /*06c2*/ 	.short	0x0000


	//   ....[114]....
        /*06c4*/ 	.word	0x0000ca10
        /*06c8*/ 	.short	0x0045
        /*06ca*/ 	.short	0x0000


	//   ....[115]....
        /*06cc*/ 	.word	0x0000ca90
        /*06d0*/ 	.short	0x0045
        /*06d2*/ 	.short	0x0000


	//   ....[116]....
        /*06d4*/ 	.word	0x0000cb40
        /*06d8*/ 	.short	0x0045
        /*06da*/ 	.short	0x0000


	//   ....[117]....
        /*06dc*/ 	.word	0x0000cbc0
        /*06e0*/ 	.short	0x0045
        /*06e2*/ 	.short	0x0000


	//   ....[118]....
        /*06e4*/ 	.word	0x0000cc70
        /*06e8*/ 	.short	0x0045
        /*06ea*/ 	.short	0x0000


	//   ....[119]....
        /*06ec*/ 	.word	0x0000ccf0
        /*06f0*/ 	.short	0x0045
        /*06f2*/ 	.short	0x0000


	//   ....[120]....
        /*06f4*/ 	.word	0x0000cda0
        /*06f8*/ 	.short	0x0045
        /*06fa*/ 	.short	0x0000


	//   ....[121]....
        /*06fc*/ 	.word	0x0000ce20
        /*0700*/ 	.short	0x0045
        /*0702*/ 	.short	0x0000


	//   ....[122]....
        /*0704*/ 	.word	0x0000ced0
        /*0708*/ 	.short	0x0045
        /*070a*/ 	.short	0x0000


	//   ....[123]....
        /*070c*/ 	.word	0x0000cf50
        /*0710*/ 	.short	0x0045
        /*0712*/ 	.short	0x0000


	//   ....[124]....
        /*0714*/ 	.word	0x0000d000
        /*0718*/ 	.short	0x0045
        /*071a*/ 	.short	0x0000


	//   ....[125]....
        /*071c*/ 	.word	0x0000d080
        /*0720*/ 	.short	0x0045
        /*0722*/ 	.short	0x0000


	//   ....[126]....
        /*0724*/ 	.word	0x0000d130
        /*0728*/ 	.short	0x0045
        /*072a*/ 	.short	0x0000


	//   ....[127]....
        /*072c*/ 	.word	0x0000d1b0
        /*0730*/ 	.short	0x0045
        /*0732*/ 	.short	0x0000


	//   ....[128]....
        /*0734*/ 	.word	0x0000d260
        /*0738*/ 	.short	0x0045
        /*073a*/ 	.short	0x0000


	//   ....[129]....
        /*073c*/ 	.word	0x0000d2e0
        /*0740*/ 	.short	0x0045
        /*0742*/ 	.short	0x0000


	//   ....[130]....
        /*0744*/ 	.word	0x0000d390
        /*0748*/ 	.short	0x0045
        /*074a*/ 	.short	0x0000


	//   ....[131]....
        /*074c*/ 	.word	0x0000d410
        /*0750*/ 	.short	0x0045
        /*0752*/ 	.short	0x0000


	//   ....[132]....
        /*0754*/ 	.word	0x0000d4c0
        /*0758*/ 	.short	0x0045
        /*075a*/ 	.short	0x0000


	//   ....[133]....
        /*075c*/ 	.word	0x0000d540
        /*0760*/ 	.short	0x0045
        /*0762*/ 	.short	0x0000


	//   ....[134]....
        /*0764*/ 	.word	0x0000d5f0
        /*0768*/ 	.short	0x0045
        /*076a*/ 	.short	0x0000


	//   ....[135]....
        /*076c*/ 	.word	0x0000d670
        /*0770*/ 	.short	0x0045
        /*0772*/ 	.short	0x0000


	//   ....[136]....
        /*0774*/ 	.word	0x0000d720
        /*0778*/ 	.short	0x0045
        /*077a*/ 	.short	0x0000


	//   ....[137]....
        /*077c*/ 	.word	0x0000d7a0
        /*0780*/ 	.short	0x0045
        /*0782*/ 	.short	0x0000


	//   ....[138]....
        /*0784*/ 	.word	0x0000d850
        /*0788*/ 	.short	0x0045
        /*078a*/ 	.short	0x0000


	//   ....[139]....
        /*078c*/ 	.word	0x0000d8d0
        /*0790*/ 	.short	0x0045
        /*0792*/ 	.short	0x0000


	//   ....[140]....
        /*0794*/ 	.word	0x0000d980
        /*0798*/ 	.short	0x0045
        /*079a*/ 	.short	0x0000


	//   ....[141]....
        /*079c*/ 	.word	0x0000da00
        /*07a0*/ 	.short	0x0045
        /*07a2*/ 	.short	0x0000


	//   ....[142]....
        /*07a4*/ 	.word	0x0000dab0
        /*07a8*/ 	.short	0x0045
        /*07aa*/ 	.short	0x0000


	//   ....[143]....
        /*07ac*/ 	.word	0x0000db30
        /*07b0*/ 	.short	0x0045
        /*07b2*/ 	.short	0x0000


	//   ....[144]....
        /*07b4*/ 	.word	0x0000dbe0
        /*07b8*/ 	.short	0x0045
        /*07ba*/ 	.short	0x0000


	//   ....[145]....
        /*07bc*/ 	.word	0x0000dc60
        /*07c0*/ 	.short	0x0045
        /*07c2*/ 	.short	0x0000


	//   ....[146]....
        /*07c4*/ 	.word	0x0000dd10
        /*07c8*/ 	.short	0x0045
        /*07ca*/ 	.short	0x0000


	//   ....[147]....
        /*07cc*/ 	.word	0x0000dd90
        /*07d0*/ 	.short	0x0045
        /*07d2*/ 	.short	0x0000


	//   ....[148]....
        /*07d4*/ 	.word	0x0000de40
        /*07d8*/ 	.short	0x0045
        /*07da*/ 	.short	0x0000


	//   ....[149]....
        /*07dc*/ 	.word	0x0000dec0
        /*07e0*/ 	.short	0x0045
        /*07e2*/ 	.short	0x0000


	//   ....[150]....
        /*07e4*/ 	.word	0x0000df70
        /*07e8*/ 	.short	0x0045
        /*07ea*/ 	.short	0x0000


	//   ....[151]....
        /*07ec*/ 	.word	0x0000dff0
        /*07f0*/ 	.short	0x0045
        /*07f2*/ 	.short	0x0000


	//   ....[152]....
        /*07f4*/ 	.word	0x0000e0a0
        /*07f8*/ 	.short	0x0045
        /*07fa*/ 	.short	0x0000


	//   ....[153]....
        /*07fc*/ 	.word	0x0000e120
        /*0800*/ 	.short	0x0045
        /*0802*/ 	.short	0x0000


	//   ....[154]....
        /*0804*/ 	.word	0x0000e1d0
        /*0808*/ 	.short	0x0045
        /*080a*/ 	.short	0x0000


	//   ....[155]....
        /*080c*/ 	.word	0x0000e250
        /*0810*/ 	.short	0x0045
        /*0812*/ 	.short	0x0000


	//   ....[156]....
        /*0814*/ 	.word	0x0000e300
        /*0818*/ 	.short	0x0045
        /*081a*/ 	.short	0x0000


	//   ....[157]....
        /*081c*/ 	.word	0x0000e380
        /*0820*/ 	.short	0x0045
        /*0822*/ 	.short	0x0000


	//   ....[158]....
        /*0824*/ 	.word	0x0000e430
        /*0828*/ 	.short	0x0045
        /*082a*/ 	.short	0x0000


	//   ....[159]....
        /*082c*/ 	.word	0x0000e4b0
        /*0830*/ 	.short	0x0045
        /*0832*/ 	.short	0x0000


	//   ....[160]....
        /*0834*/ 	.word	0x0000e560
        /*0838*/ 	.short	0x0045
        /*083a*/ 	.short	0x0000


	//   ....[161]....
        /*083c*/ 	.word	0x0000e5e0
        /*0840*/ 	.short	0x0045
        /*0842*/ 	.short	0x0000


	//   ....[162]....
        /*0844*/ 	.word	0x0000e690
        /*0848*/ 	.short	0x0045
        /*084a*/ 	.short	0x0000


	//   ....[163]....
        /*084c*/ 	.word	0x0000e710
        /*0850*/ 	.short	0x0045
        /*0852*/ 	.short	0x0000


	//   ....[164]....
        /*0854*/ 	.word	0x0000e7c0
        /*0858*/ 	.short	0x0045
        /*085a*/ 	.short	0x0000


	//   ....[165]....
        /*085c*/ 	.word	0x0000e840
        /*0860*/ 	.short	0x0045
        /*0862*/ 	.short	0x0000


	//   ....[166]....
        /*0864*/ 	.word	0x0000e8f0
        /*0868*/ 	.short	0x0045
        /*086a*/ 	.short	0x0000


	//   ....[167]....
        /*086c*/ 	.word	0x0000e970
        /*0870*/ 	.short	0x0045
        /*0872*/ 	.short	0x0000


	//   ....[168]....
        /*0874*/ 	.word	0x0000ea20
        /*0878*/ 	.short	0x0045
        /*087a*/ 	.short	0x0000


	//   ....[169]....
        /*087c*/ 	.word	0x0000eaa0
        /*0880*/ 	.short	0x0045
        /*0882*/ 	.short	0x0000


	//   ....[170]....
        /*0884*/ 	.word	0x0000eb50
        /*0888*/ 	.short	0x0045
        /*088a*/ 	.short	0x0000


	//   ....[171]....
        /*088c*/ 	.word	0x0000ebd0
        /*0890*/ 	.short	0x0045
        /*0892*/ 	.short	0x0000


	//   ....[172]....
        /*0894*/ 	.word	0x0000ec80
        /*0898*/ 	.short	0x0045
        /*089a*/ 	.short	0x0000


	//   ....[173]....
        /*089c*/ 	.word	0x0000ed00
        /*08a0*/ 	.short	0x0045
        /*08a2*/ 	.short	0x0000


	//   ....[174]....
        /*08a4*/ 	.word	0x0000edb0
        /*08a8*/ 	.short	0x0045
        /*08aa*/ 	.short	0x0000


	//   ....[175]....
        /*08ac*/ 	.word	0x0000ee30
        /*08b0*/ 	.short	0x0045
        /*08b2*/ 	.short	0x0000


	//   ....[176]....
        /*08b4*/ 	.word	0x0000eee0
        /*08b8*/ 	.short	0x0045
        /*08ba*/ 	.short	0x0000


	//   ....[177]....
        /*08bc*/ 	.word	0x0000ef60
        /*08c0*/ 	.short	0x0045
        /*08c2*/ 	.short	0x0000


	//   ....[178]....
        /*08c4*/ 	.word	0x0000f010
        /*08c8*/ 	.short	0x0045
        /*08ca*/ 	.short	0x0000


	//   ....[179]....
        /*08cc*/ 	.word	0x0000f090
        /*08d0*/ 	.short	0x0045
        /*08d2*/ 	.short	0x0000


	//   ....[180]....
        /*08d4*/ 	.word	0x0000f140
        /*08d8*/ 	.short	0x0045
        /*08da*/ 	.short	0x0000


	//   ....[181]....
        /*08dc*/ 	.word	0x0000f1c0
        /*08e0*/ 	.short	0x0045
        /*08e2*/ 	.short	0x0000


	//   ....[182]....
        /*08e4*/ 	.word	0x0000f270
        /*08e8*/ 	.short	0x0045
        /*08ea*/ 	.short	0x0000


	//   ....[183]....
        /*08ec*/ 	.word	0x0000f2f0
        /*08f0*/ 	.short	0x0045
        /*08f2*/ 	.short	0x0000


	//   ....[184]....
        /*08f4*/ 	.word	0x0000f3a0
        /*08f8*/ 	.short	0x0045
        /*08fa*/ 	.short	0x0000


	//   ....[185]....
        /*08fc*/ 	.word	0x0000f420
        /*0900*/ 	.short	0x0045
        /*0902*/ 	.short	0x0000


	//   ....[186]....
        /*0904*/ 	.word	0x0000f4d0
        /*0908*/ 	.short	0x0045
        /*090a*/ 	.short	0x0000


	//   ....[187]....
        /*090c*/ 	.word	0x0000f550
        /*0910*/ 	.short	0x0045
        /*0912*/ 	.short	0x0000


	//   ....[188]....
        /*0914*/ 	.word	0x0000f600
        /*0918*/ 	.short	0x0045
        /*091a*/ 	.short	0x0000


	//   ....[189]....
        /*091c*/ 	.word	0x0000f680
        /*0920*/ 	.short	0x0045
        /*0922*/ 	.short	0x0000


	//   ....[190]....
        /*0924*/ 	.word	0x0000f730
        /*0928*/ 	.short	0x0045
        /*092a*/ 	.short	0x0000


	//   ....[191]....
        /*092c*/ 	.word	0x0000f7b0
        /*0930*/ 	.short	0x0045
        /*0932*/ 	.short	0x0000


	//   ....[192]....
        /*0934*/ 	.word	0x0000f860
        /*0938*/ 	.short	0x0045
        /*093a*/ 	.short	0x0000


	//   ....[193]....
        /*093c*/ 	.word	0x0000f8e0
        /*0940*/ 	.short	0x0045
        /*0942*/ 	.short	0x0000


	//   ....[194]....
        /*0944*/ 	.word	0x0000f990
        /*0948*/ 	.short	0x0045
        /*094a*/ 	.short	0x0000


	//   ....[195]....
        /*094c*/ 	.word	0x0000fa10
        /*0950*/ 	.short	0x0045
        /*0952*/ 	.short	0x0000


	//   ....[196]....
        /*0954*/ 	.word	0x0000fac0
        /*0958*/ 	.short	0x0045
        /*095a*/ 	.short	0x0000


	//   ....[197]....
        /*095c*/ 	.word	0x0000fb40
        /*0960*/ 	.short	0x0045
        /*0962*/ 	.short	0x0000


	//   ....[198]....
        /*0964*/ 	.word	0x0000fbf0
        /*0968*/ 	.short	0x0045
        /*096a*/ 	.short	0x0000


	//   ....[199]....
        /*096c*/ 	.word	0x0000fc70
        /*0970*/ 	.short	0x0045
        /*0972*/ 	.short	0x0000


	//   ....[200]....
        /*0974*/ 	.word	0x0000fd20
        /*0978*/ 	.short	0x0045
        /*097a*/ 	.short	0x0000


	//   ....[201]....
        /*097c*/ 	.word	0x0000fda0
        /*0980*/ 	.short	0x0045
        /*0982*/ 	.short	0x0000


	//   ....[202]....
        /*0984*/ 	.word	0x0000fe50
        /*0988*/ 	.short	0x0045
        /*098a*/ 	.short	0x0000


	//   ....[203]....
        /*098c*/ 	.word	0x0000fed0
        /*0990*/ 	.short	0x0045
        /*0992*/ 	.short	0x0000


	//   ....[204]....
        /*0994*/ 	.word	0x0000ff80
        /*0998*/ 	.short	0x0045
        /*099a*/ 	.short	0x0000


	//   ....[205]....
        /*099c*/ 	.word	0x00010000
        /*09a0*/ 	.short	0x0045
        /*09a2*/ 	.short	0x0000


	//   ....[206]....
        /*09a4*/ 	.word	0x000100b0
        /*09a8*/ 	.short	0x0045
        /*09aa*/ 	.short	0x0000


	//   ....[207]....
        /*09ac*/ 	.word	0x00010130
        /*09b0*/ 	.short	0x0045
        /*09b2*/ 	.short	0x0000


	//   ....[208]....
        /*09b4*/ 	.word	0x000101e0
        /*09b8*/ 	.short	0x0045
        /*09ba*/ 	.short	0x0000


	//   ....[209]....
        /*09bc*/ 	.word	0x00010260
        /*09c0*/ 	.short	0x0045
        /*09c2*/ 	.short	0x0000


	//   ....[210]....
        /*09c4*/ 	.word	0x00010310
        /*09c8*/ 	.short	0x0045
        /*09ca*/ 	.short	0x0000


	//   ....[211]....
        /*09cc*/ 	.word	0x00010390
        /*09d0*/ 	.short	0x0045
        /*09d2*/ 	.short	0x0000


	//   ....[212]....
        /*09d4*/ 	.word	0x00010440
        /*09d8*/ 	.short	0x0045
        /*09da*/ 	.short	0x0000


	//   ....[213]....
        /*09dc*/ 	.word	0x000104c0
        /*09e0*/ 	.short	0x0045
        /*09e2*/ 	.short	0x0000


	//   ....[214]....
        /*09e4*/ 	.word	0x00010570
        /*09e8*/ 	.short	0x0045
        /*09ea*/ 	.short	0x0000


	//   ....[215]....
        /*09ec*/ 	.word	0x000105f0
        /*09f0*/ 	.short	0x0045
        /*09f2*/ 	.short	0x0000


	//   ....[216]....
        /*09f4*/ 	.word	0x000106a0
        /*09f8*/ 	.short	0x0045
        /*09fa*/ 	.short	0x0000


	//   ....[217]....
        /*09fc*/ 	.word	0x00010720
        /*0a00*/ 	.short	0x0045
        /*0a02*/ 	.short	0x0000


	//   ....[218]....
        /*0a04*/ 	.word	0x000107d0
        /*0a08*/ 	.short	0x0045
        /*0a0a*/ 	.short	0x0000


	//   ....[219]....
        /*0a0c*/ 	.word	0x00010850
        /*0a10*/ 	.short	0x0045
        /*0a12*/ 	.short	0x0000


	//   ....[220]....
        /*0a14*/ 	.word	0x00010900
        /*0a18*/ 	.short	0x0045
        /*0a1a*/ 	.short	0x0000


	//   ....[221]....
        /*0a1c*/ 	.word	0x00010980
        /*0a20*/ 	.short	0x0045
        /*0a22*/ 	.short	0x0000


	//   ....[222]....
        /*0a24*/ 	.word	0x00010a30
        /*0a28*/ 	.short	0x0045
        /*0a2a*/ 	.short	0x0000


	//   ....[223]....
        /*0a2c*/ 	.word	0x00010ab0
        /*0a30*/ 	.short	0x0045
        /*0a32*/ 	.short	0x0000


	//   ....[224]....
        /*0a34*/ 	.word	0x00010b60
        /*0a38*/ 	.short	0x0045
        /*0a3a*/ 	.short	0x0000


	//   ....[225]....
        /*0a3c*/ 	.word	0x00010be0
        /*0a40*/ 	.short	0x0045
        /*0a42*/ 	.short	0x0000


	//   ....[226]....
        /*0a44*/ 	.word	0x00010c90
        /*0a48*/ 	.short	0x0045
        /*0a4a*/ 	.short	0x0000


	//   ....[227]....
        /*0a4c*/ 	.word	0x00010d10
        /*0a50*/ 	.short	0x0045
        /*0a52*/ 	.short	0x0000


	//   ....[228]....
        /*0a54*/ 	.word	0x00010dc0
        /*0a58*/ 	.short	0x0045
        /*0a5a*/ 	.short	0x0000


	//   ....[229]....
        /*0a5c*/ 	.word	0x00010e40
        /*0a60*/ 	.short	0x0045
        /*0a62*/ 	.short	0x0000


	//   ....[230]....
        /*0a64*/ 	.word	0x00010ef0
        /*0a68*/ 	.short	0x0045
        /*0a6a*/ 	.short	0x0000


	//   ....[231]....
        /*0a6c*/ 	.word	0x00010f70
        /*0a70*/ 	.short	0x0045
        /*0a72*/ 	.short	0x0000


	//   ....[232]....
        /*0a74*/ 	.word	0x00011020
        /*0a78*/ 	.short	0x0045
        /*0a7a*/ 	.short	0x0000


	//   ....[233]....
        /*0a7c*/ 	.word	0x000110a0
        /*0a80*/ 	.short	0x0045
        /*0a82*/ 	.short	0x0000


	//   ....[234]....
        /*0a84*/ 	.word	0x00011150
        /*0a88*/ 	.short	0x0045
        /*0a8a*/ 	.short	0x0000


	//   ....[235]....
        /*0a8c*/ 	.word	0x000111d0
        /*0a90*/ 	.short	0x0045
        /*0a92*/ 	.short	0x0000


	//   ....[236]....
        /*0a94*/ 	.word	0x00011280
        /*0a98*/ 	.short	0x0045
        /*0a9a*/ 	.short	0x0000


	//   ....[237]....
        /*0a9c*/ 	.word	0x00011300
        /*0aa0*/ 	.short	0x0045
        /*0aa2*/ 	.short	0x0000


	//   ....[238]....
        /*0aa4*/ 	.word	0x000113b0
        /*0aa8*/ 	.short	0x0045
        /*0aaa*/ 	.short	0x0000


	//   ....[239]....
        /*0aac*/ 	.word	0x00011430
        /*0ab0*/ 	.short	0x0045
        /*0ab2*/ 	.short	0x0000


	//   ....[240]....
        /*0ab4*/ 	.word	0x000114e0
        /*0ab8*/ 	.short	0x0045
        /*0aba*/ 	.short	0x0000


	//   ....[241]....
        /*0abc*/ 	.word	0x00011560
        /*0ac0*/ 	.short	0x0045
        /*0ac2*/ 	.short	0x0000


	//   ....[242]....
        /*0ac4*/ 	.word	0x00011610
        /*0ac8*/ 	.short	0x0045
        /*0aca*/ 	.short	0x0000


	//   ....[243]....
        /*0acc*/ 	.word	0x00011690
        /*0ad0*/ 	.short	0x0045
        /*0ad2*/ 	.short	0x0000


	//   ....[244]....
        /*0ad4*/ 	.word	0x00011740
        /*0ad8*/ 	.short	0x0045
        /*0ada*/ 	.short	0x0000


	//   ....[245]....
        /*0adc*/ 	.word	0x000117c0
        /*0ae0*/ 	.short	0x0045
        /*0ae2*/ 	.short	0x0000


	//   ....[246]....
        /*0ae4*/ 	.word	0x00011870
        /*0ae8*/ 	.short	0x0045
        /*0aea*/ 	.short	0x0000


	//   ....[247]....
        /*0aec*/ 	.word	0x000118f0
        /*0af0*/ 	.short	0x0045
        /*0af2*/ 	.short	0x0000


	//   ....[248]....
        /*0af4*/ 	.word	0x000119a0
        /*0af8*/ 	.short	0x0045
        /*0afa*/ 	.short	0x0000


	//   ....[249]....
        /*0afc*/ 	.word	0x00011a20
        /*0b00*/ 	.short	0x0045
        /*0b02*/ 	.short	0x0000


	//   ....[250]....
        /*0b04*/ 	.word	0x00011ad0
        /*0b08*/ 	.short	0x0045
        /*0b0a*/ 	.short	0x0000


	//   ....[251]....
        /*0b0c*/ 	.word	0x00011b50
        /*0b10*/ 	.short	0x0045
        /*0b12*/ 	.short	0x0000


	//   ....[252]....
        /*0b14*/ 	.word	0x00011c00
        /*0b18*/ 	.short	0x0045
        /*0b1a*/ 	.short	0x0000


	//   ....[253]....
        /*0b1c*/ 	.word	0x00011c80
        /*0b20*/ 	.short	0x0045
        /*0b22*/ 	.short	0x0000


	//   ....[254]....
        /*0b24*/ 	.word	0x00011d30
        /*0b28*/ 	.short	0x0045
        /*0b2a*/ 	.short	0x0000


	//   ....[255]....
        /*0b2c*/ 	.word	0x00011db0
        /*0b30*/ 	.short	0x0045
        /*0b32*/ 	.short	0x0000


	//   ....[0]....
        /*0b34*/ 	.word	0x00011e60
        /*0b38*/ 	.short	0x0045
        /*0b3a*/ 	.short	0x0000


	//   ....[1]....
        /*0b3c*/ 	.word	0x00011ee0
        /*0b40*/ 	.short	0x0045
        /*0b42*/ 	.short	0x0000


	//   ....[2]....
        /*0b44*/ 	.word	0x00011f90
        /*0b48*/ 	.short	0x0045
        /*0b4a*/ 	.short	0x0000


	//   ....[3]....
        /*0b4c*/ 	.word	0x00012010
        /*0b50*/ 	.short	0x0045
        /*0b52*/ 	.short	0x0000


	//   ....[4]....
        /*0b54*/ 	.word	0x000120c0
        /*0b58*/ 	.short	0x0045
        /*0b5a*/ 	.short	0x0000


	//   ....[5]....
        /*0b5c*/ 	.word	0x00012140
        /*0b60*/ 	.short	0x0045
        /*0b62*/ 	.short	0x0000


	//   ....[6]....
        /*0b64*/ 	.word	0x000121f0
        /*0b68*/ 	.short	0x0045
        /*0b6a*/ 	.short	0x0000


	//   ....[7]....
        /*0b6c*/ 	.word	0x00012270
        /*0b70*/ 	.short	0x0045
        /*0b72*/ 	.short	0x0000


	//   ....[8]....
        /*0b74*/ 	.word	0x00012320
        /*0b78*/ 	.short	0x0045
        /*0b7a*/ 	.short	0x0000


	//   ....[9]....
        /*0b7c*/ 	.word	0x000123a0
        /*0b80*/ 	.short	0x0045
        /*0b82*/ 	.short	0x0000


	//   ....[10]....
        /*0b84*/ 	.word	0x00012450
        /*0b88*/ 	.short	0x0045
        /*0b8a*/ 	.short	0x0000


	//   ....[11]....
        /*0b8c*/ 	.word	0x000124d0
        /*0b90*/ 	.short	0x0045
        /*0b92*/ 	.short	0x0000


	//   ....[12]....
        /*0b94*/ 	.word	0x00012580
        /*0b98*/ 	.short	0x0045
        /*0b9a*/ 	.short	0x0000


	//   ....[13]....
        /*0b9c*/ 	.word	0x00012600
        /*0ba0*/ 	.short	0x0045
        /*0ba2*/ 	.short	0x0000


	//   ....[14]....
        /*0ba4*/ 	.word	0x000126b0
        /*0ba8*/ 	.short	0x0045
        /*0baa*/ 	.short	0x0000


	//   ....[15]....
        /*0bac*/ 	.word	0x00012730
        /*0bb0*/ 	.short	0x0045
        /*0bb2*/ 	.short	0x0000


	//   ....[16]....
        /*0bb4*/ 	.word	0x000127e0
        /*0bb8*/ 	.short	0x0045
        /*0bba*/ 	.short	0x0000


	//   ....[17]....
        /*0bbc*/ 	.word	0x00012860
        /*0bc0*/ 	.short	0x0045
        /*0bc2*/ 	.short	0x0000


	//   ....[18]....
        /*0bc4*/ 	.word	0x00012910
        /*0bc8*/ 	.short	0x0045
        /*0bca*/ 	.short	0x0000


	//   ....[19]....
        /*0bcc*/ 	.word	0x00012990
        /*0bd0*/ 	.short	0x0045
        /*0bd2*/ 	.short	0x0000


	//   ....[20]....
        /*0bd4*/ 	.word	0x00012a40
        /*0bd8*/ 	.short	0x0045
        /*0bda*/ 	.short	0x0000


	//   ....[21]....
        /*0bdc*/ 	.word	0x00012ac0
        /*0be0*/ 	.short	0x0045
        /*0be2*/ 	.short	0x0000


	//   ....[22]....
        /*0be4*/ 	.word	0x00012b70
        /*0be8*/ 	.short	0x0045
        /*0bea*/ 	.short	0x0000


	//   ....[23]....
        /*0bec*/ 	.word	0x00012bf0
        /*0bf0*/ 	.short	0x0045
        /*0bf2*/ 	.short	0x0000


	//   ....[24]....
        /*0bf4*/ 	.word	0x00012ca0
        /*0bf8*/ 	.short	0x0045
        /*0bfa*/ 	.short	0x0000


	//   ....[25]....
        /*0bfc*/ 	.word	0x00012d20
        /*0c00*/ 	.short	0x0045
        /*0c02*/ 	.short	0x0000


	//   ....[26]....
        /*0c04*/ 	.word	0x00012dd0
        /*0c08*/ 	.short	0x0045
        /*0c0a*/ 	.short	0x0000


	//   ....[27]....
        /*0c0c*/ 	.word	0x00012e50
        /*0c10*/ 	.short	0x0045
        /*0c12*/ 	.short	0x0000


	//   ....[28]....
        /*0c14*/ 	.word	0x00012f00
        /*0c18*/ 	.short	0x0045
        /*0c1a*/ 	.short	0x0000


	//   ....[29]....
        /*0c1c*/ 	.word	0x00012f80
        /*0c20*/ 	.short	0x0045
        /*0c22*/ 	.short	0x0000


	//   ....[30]....
        /*0c24*/ 	.word	0x00013030
        /*0c28*/ 	.short	0x0045
        /*0c2a*/ 	.short	0x0000


	//   ....[31]....
        /*0c2c*/ 	.word	0x000130b0
        /*0c30*/ 	.short	0x0045
        /*0c32*/ 	.short	0x0000


	//   ....[32]....
        /*0c34*/ 	.word	0x00013160
        /*0c38*/ 	.short	0x0045
        /*0c3a*/ 	.short	0x0000


	//   ....[33]....
        /*0c3c*/ 	.word	0x000131e0
        /*0c40*/ 	.short	0x0045
        /*0c42*/ 	.short	0x0000


	//   ....[34]....
        /*0c44*/ 	.word	0x00013290
        /*0c48*/ 	.short	0x0045
        /*0c4a*/ 	.short	0x0000


	//   ....[35]....
        /*0c4c*/ 	.word	0x00013310
        /*0c50*/ 	.short	0x0045
        /*0c52*/ 	.short	0x0000


	//   ....[36]....
        /*0c54*/ 	.word	0x000133c0
        /*0c58*/ 	.short	0x0045
        /*0c5a*/ 	.short	0x0000


	//   ....[37]....
        /*0c5c*/ 	.word	0x00013440
        /*0c60*/ 	.short	0x0045
        /*0c62*/ 	.short	0x0000


	//   ....[38]....
        /*0c64*/ 	.word	0x000134f0
        /*0c68*/ 	.short	0x0045
        /*0c6a*/ 	.short	0x0000


	//   ....[39]....
        /*0c6c*/ 	.word	0x00013570
        /*0c70*/ 	.short	0x0045
        /*0c72*/ 	.short	0x0000


	//   ....[40]....
        /*0c74*/ 	.word	0x00013620
        /*0c78*/ 	.short	0x0045
        /*0c7a*/ 	.short	0x0000


	//   ....[41]....
        /*0c7c*/ 	.word	0x000136a0
        /*0c80*/ 	.short	0x0045
        /*0c82*/ 	.short	0x0000


	//   ....[42]....
        /*0c84*/ 	.word	0x00013750
        /*0c88*/ 	.short	0x0045
        /*0c8a*/ 	.short	0x0000


	//   ....[43]....
        /*0c8c*/ 	.word	0x000137d0
        /*0c90*/ 	.short	0x0045
        /*0c92*/ 	.short	0x0000


	//   ....[44]....
        /*0c94*/ 	.word	0x00013880
        /*0c98*/ 	.short	0x0045
        /*0c9a*/ 	.short	0x0000


	//   ....[45]....
        /*0c9c*/ 	.word	0x00013900
        /*0ca0*/ 	.short	0x0045
        /*0ca2*/ 	.short	0x0000


	//   ....[46]....
        /*0ca4*/ 	.word	0x000139b0
        /*0ca8*/ 	.short	0x0045
        /*0caa*/ 	.short	0x0000


	//   ....[47]....
        /*0cac*/ 	.word	0x00013a30
        /*0cb0*/ 	.short	0x0045
        /*0cb2*/ 	.short	0x0000


	//   ....[48]....
        /*0cb4*/ 	.word	0x00013ae0
        /*0cb8*/ 	.short	0x0045
        /*0cba*/ 	.short	0x0000


	//   ....[49]....
        /*0cbc*/ 	.word	0x00013b60
        /*0cc0*/ 	.short	0x0045
        /*0cc2*/ 	.short	0x0000


	//   ....[50]....
        /*0cc4*/ 	.word	0x00013c10
        /*0cc8*/ 	.short	0x0045
        /*0cca*/ 	.short	0x0000


	//   ....[51]....
        /*0ccc*/ 	.word	0x00013c90
        /*0cd0*/ 	.short	0x0045
        /*0cd2*/ 	.short	0x0000


	//   ....[52]....
        /*0cd4*/ 	.word	0x00013d40
        /*0cd8*/ 	.short	0x0045
        /*0cda*/ 	.short	0x0000


	//   ....[53]....
        /*0cdc*/ 	.word	0x00013dc0
        /*0ce0*/ 	.short	0x0045
        /*0ce2*/ 	.short	0x0000


	//   ....[54]....
        /*0ce4*/ 	.word	0x00013e70
        /*0ce8*/ 	.short	0x0045
        /*0cea*/ 	.short	0x0000


	//   ....[55]....
        /*0cec*/ 	.word	0x00013ef0
        /*0cf0*/ 	.short	0x0045
        /*0cf2*/ 	.short	0x0000


	//   ....[56]....
        /*0cf4*/ 	.word	0x00013fa0
        /*0cf8*/ 	.short	0x0045
        /*0cfa*/ 	.short	0x0000


	//   ....[57]....
        /*0cfc*/ 	.word	0x00014020
        /*0d00*/ 	.short	0x0045
        /*0d02*/ 	.short	0x0000


	//   ....[58]....
        /*0d04*/ 	.word	0x000140d0
        /*0d08*/ 	.short	0x0045
        /*0d0a*/ 	.short	0x0000


	//   ....[59]....
        /*0d0c*/ 	.word	0x00014150
        /*0d10*/ 	.short	0x0045
        /*0d12*/ 	.short	0x0000


	//   ....[60]....
        /*0d14*/ 	.word	0x00014200
        /*0d18*/ 	.short	0x0045
        /*0d1a*/ 	.short	0x0000


	//   ....[61]....
        /*0d1c*/ 	.word	0x00014280
        /*0d20*/ 	.short	0x0045
        /*0d22*/ 	.short	0x0000


	//   ....[62]....
        /*0d24*/ 	.word	0x00014330
        /*0d28*/ 	.short	0x0045
        /*0d2a*/ 	.short	0x0000


	//   ....[63]....
        /*0d2c*/ 	.word	0x000143b0
        /*0d30*/ 	.short	0x0045
        /*0d32*/ 	.short	0x0000


	//   ....[64]....
        /*0d34*/ 	.word	0x00014460
        /*0d38*/ 	.short	0x0045
        /*0d3a*/ 	.short	0x0000


	//   ....[65]....
        /*0d3c*/ 	.word	0x000144e0
        /*0d40*/ 	.short	0x0045
        /*0d42*/ 	.short	0x0000


	//   ....[66]....
        /*0d44*/ 	.word	0x00014590
        /*0d48*/ 	.short	0x0045
        /*0d4a*/ 	.short	0x0000


	//   ....[67]....
        /*0d4c*/ 	.word	0x00014610
        /*0d50*/ 	.short	0x0045
        /*0d52*/ 	.short	0x0000


	//   ....[68]....
        /*0d54*/ 	.word	0x000146c0
        /*0d58*/ 	.short	0x0045
        /*0d5a*/ 	.short	0x0000


	//   ....[69]....
        /*0d5c*/ 	.word	0x00014740
        /*0d60*/ 	.short	0x0045
        /*0d62*/ 	.short	0x0000


	//   ....[70]....
        /*0d64*/ 	.word	0x000147f0
        /*0d68*/ 	.short	0x0045
        /*0d6a*/ 	.short	0x0000


	//   ....[71]....
        /*0d6c*/ 	.word	0x00014870
        /*0d70*/ 	.short	0x0045
        /*0d72*/ 	.short	0x0000


	//   ....[72]....
        /*0d74*/ 	.word	0x00014920
        /*0d78*/ 	.short	0x0045
        /*0d7a*/ 	.short	0x0000


	//   ....[73]....
        /*0d7c*/ 	.word	0x000149a0
        /*0d80*/ 	.short	0x0045
        /*0d82*/ 	.short	0x0000


	//   ....[74]....
        /*0d84*/ 	.word	0x00014a50
        /*0d88*/ 	.short	0x0045
        /*0d8a*/ 	.short	0x0000


	//   ....[75]....
        /*0d8c*/ 	.word	0x00014ad0
        /*0d90*/ 	.short	0x0045
        /*0d92*/ 	.short	0x0000


	//   ....[76]....
        /*0d94*/ 	.word	0x00014b80
        /*0d98*/ 	.short	0x0045
        /*0d9a*/ 	.short	0x0000


	//   ....[77]....
        /*0d9c*/ 	.word	0x00014c00
        /*0da0*/ 	.short	0x0045
        /*0da2*/ 	.short	0x0000


	//   ....[78]....
        /*0da4*/ 	.word	0x00014cb0
        /*0da8*/ 	.short	0x0045
        /*0daa*/ 	.short	0x0000


	//   ....[79]....
        /*0dac*/ 	.word	0x00014d30
        /*0db0*/ 	.short	0x0045
        /*0db2*/ 	.short	0x0000


	//   ....[80]....
        /*0db4*/ 	.word	0x00014de0
        /*0db8*/ 	.short	0x0045
        /*0dba*/ 	.short	0x0000


	//   ....[81]....
        /*0dbc*/ 	.word	0x00014e60
        /*0dc0*/ 	.short	0x0045
        /*0dc2*/ 	.short	0x0000


	//   ....[82]....
        /*0dc4*/ 	.word	0x00014f10
        /*0dc8*/ 	.short	0x0045
        /*0dca*/ 	.short	0x0000


	//   ....[83]....
        /*0dcc*/ 	.word	0x00014f90
        /*0dd0*/ 	.short	0x0045
        /*0dd2*/ 	.short	0x0000


	//   ....[84]....
        /*0dd4*/ 	.word	0x00015040
        /*0dd8*/ 	.short	0x0045
        /*0dda*/ 	.short	0x0000


	//   ....[85]....
        /*0ddc*/ 	.word	0x000150c0
        /*0de0*/ 	.short	0x0045
        /*0de2*/ 	.short	0x0000


	//   ....[86]....
        /*0de4*/ 	.word	0x00015170
        /*0de8*/ 	.short	0x0045
        /*0dea*/ 	.short	0x0000


	//   ....[87]....
        /*0dec*/ 	.word	0x000151f0
        /*0df0*/ 	.short	0x0045
        /*0df2*/ 	.short	0x0000


	//   ....[88]....
        /*0df4*/ 	.word	0x000152a0
        /*0df8*/ 	.short	0x0045
        /*0dfa*/ 	.short	0x0000


	//   ....[89]....
        /*0dfc*/ 	.word	0x00015320
        /*0e00*/ 	.short	0x0045
        /*0e02*/ 	.short	0x0000


	//   ....[90]....
        /*0e04*/ 	.word	0x000153d0
        /*0e08*/ 	.short	0x0045
        /*0e0a*/ 	.short	0x0000


	//   ....[91]....
        /*0e0c*/ 	.word	0x00015450
        /*0e10*/ 	.short	0x0045
        /*0e12*/ 	.short	0x0000


	//   ....[92]....
        /*0e14*/ 	.word	0x00015500
        /*0e18*/ 	.short	0x0045
        /*0e1a*/ 	.short	0x0000


	//   ....[93]....
        /*0e1c*/ 	.word	0x00015580
        /*0e20*/ 	.short	0x0045
        /*0e22*/ 	.short	0x0000


	//   ....[94]....
        /*0e24*/ 	.word	0x00015630
        /*0e28*/ 	.short	0x0045
        /*0e2a*/ 	.short	0x0000


	//   ....[95]....
        /*0e2c*/ 	.word	0x000156b0
        /*0e30*/ 	.short	0x0045
        /*0e32*/ 	.short	0x0000


	//   ....[96]....
        /*0e34*/ 	.word	0x00015760
        /*0e38*/ 	.short	0x0045
        /*0e3a*/ 	.short	0x0000


	//   ....[97]....
        /*0e3c*/ 	.word	0x000157e0
        /*0e40*/ 	.short	0x0045
        /*0e42*/ 	.short	0x0000


	//   ....[98]....
        /*0e44*/ 	.word	0x00015890
        /*0e48*/ 	.short	0x0045
        /*0e4a*/ 	.short	0x0000


	//   ....[99]....
        /*0e4c*/ 	.word	0x00015910
        /*0e50*/ 	.short	0x0045
        /*0e52*/ 	.short	0x0000


	//   ....[100]....
        /*0e54*/ 	.word	0x000159c0
        /*0e58*/ 	.short	0x0045
        /*0e5a*/ 	.short	0x0000


	//   ....[101]....
        /*0e5c*/ 	.word	0x00015a40
        /*0e60*/ 	.short	0x0045
        /*0e62*/ 	.short	0x0000


	//   ....[102]....
        /*0e64*/ 	.word	0x00015af0
        /*0e68*/ 	.short	0x0045
        /*0e6a*/ 	.short	0x0000


	//   ....[103]....
        /*0e6c*/ 	.word	0x00015b70
        /*0e70*/ 	.short	0x0045
        /*0e72*/ 	.short	0x0000


	//   ....[104]....
        /*0e74*/ 	.word	0x00015c20
        /*0e78*/ 	.short	0x0045
        /*0e7a*/ 	.short	0x0000


	//   ....[105]....
        /*0e7c*/ 	.word	0x00015ca0
        /*0e80*/ 	.short	0x0045
        /*0e82*/ 	.short	0x0000


	//   ....[106]....
        /*0e84*/ 	.word	0x00015d50
        /*0e88*/ 	.short	0x0045
        /*0e8a*/ 	.short	0x0000


	//   ....[107]....
        /*0e8c*/ 	.word	0x00015dd0
        /*0e90*/ 	.short	0x0045
        /*0e92*/ 	.short	0x0000


	//   ....[108]....
        /*0e94*/ 	.word	0x00015e80
        /*0e98*/ 	.short	0x0045
        /*0e9a*/ 	.short	0x0000


	//   ....[109]....
        /*0e9c*/ 	.word	0x00015f00
        /*0ea0*/ 	.short	0x0045
        /*0ea2*/ 	.short	0x0000


	//   ....[110]....
        /*0ea4*/ 	.word	0x00015fb0
        /*0ea8*/ 	.short	0x0045
        /*0eaa*/ 	.short	0x0000


	//   ....[111]....
        /*0eac*/ 	.word	0x00016030
        /*0eb0*/ 	.short	0x0045
        /*0eb2*/ 	.short	0x0000


	//   ....[112]....
        /*0eb4*/ 	.word	0x000160e0
        /*0eb8*/ 	.short	0x0045
        /*0eba*/ 	.short	0x0000


	//   ....[113]....
        /*0ebc*/ 	.word	0x00016160
        /*0ec0*/ 	.short	0x0045
        /*0ec2*/ 	.short	0x0000


	//   ....[114]....
        /*0ec4*/ 	.word	0x00016210
        /*0ec8*/ 	.short	0x0045
        /*0eca*/ 	.short	0x0000


	//   ....[115]....
        /*0ecc*/ 	.word	0x00016290
        /*0ed0*/ 	.short	0x0045
        /*0ed2*/ 	.short	0x0000


	//   ....[116]....
        /*0ed4*/ 	.word	0x00016340
        /*0ed8*/ 	.short	0x0045
        /*0eda*/ 	.short	0x0000


	//   ....[117]....
        /*0edc*/ 	.word	0x000163c0
        /*0ee0*/ 	.short	0x0045
        /*0ee2*/ 	.short	0x0000


	//   ....[118]....
        /*0ee4*/ 	.word	0x00016470
        /*0ee8*/ 	.short	0x0045
        /*0eea*/ 	.short	0x0000


	//   ....[119]....
        /*0eec*/ 	.word	0x000164f0
        /*0ef0*/ 	.short	0x0045
        /*0ef2*/ 	.short	0x0000


	//   ....[120]....
        /*0ef4*/ 	.word	0x000165a0
        /*0ef8*/ 	.short	0x0045
        /*0efa*/ 	.short	0x0000


	//   ....[121]....
        /*0efc*/ 	.word	0x00016620
        /*0f00*/ 	.short	0x0045
        /*0f02*/ 	.short	0x0000


	//   ....[122]....
        /*0f04*/ 	.word	0x000166d0
        /*0f08*/ 	.short	0x0045
        /*0f0a*/ 	.short	0x0000


	//   ....[123]....
        /*0f0c*/ 	.word	0x00016750
        /*0f10*/ 	.short	0x0045
        /*0f12*/ 	.short	0x0000


	//   ....[124]....
        /*0f14*/ 	.word	0x00016800
        /*0f18*/ 	.short	0x0045
        /*0f1a*/ 	.short	0x0000


	//   ....[125]....
        /*0f1c*/ 	.word	0x00016880
        /*0f20*/ 	.short	0x0045
        /*0f22*/ 	.short	0x0000


	//   ....[126]....
        /*0f24*/ 	.word	0x00016930
        /*0f28*/ 	.short	0x0045
        /*0f2a*/ 	.short	0x0000


	//   ....[127]....
        /*0f2c*/ 	.word	0x000169b0
        /*0f30*/ 	.short	0x0045
        /*0f32*/ 	.short	0x0000


	//   ....[128]....
        /*0f34*/ 	.word	0x00016a60
        /*0f38*/ 	.short	0x0045
        /*0f3a*/ 	.short	0x0000


	//   ....[129]....
        /*0f3c*/ 	.word	0x00016ae0
        /*0f40*/ 	.short	0x0045
        /*0f42*/ 	.short	0x0000


	//   ....[130]....
        /*0f44*/ 	.word	0x00016b90
        /*0f48*/ 	.short	0x0045
        /*0f4a*/ 	.short	0x0000


	//   ....[131]....
        /*0f4c*/ 	.word	0x00016c10
        /*0f50*/ 	.short	0x0045
        /*0f52*/ 	.short	0x0000


	//   ....[132]....
        /*0f54*/ 	.word	0x00016cc0
        /*0f58*/ 	.short	0x0045
        /*0f5a*/ 	.short	0x0000


	//   ....[133]....
        /*0f5c*/ 	.word	0x00016d40
        /*0f60*/ 	.short	0x0045
        /*0f62*/ 	.short	0x0000


	//   ....[134]....
        /*0f64*/ 	.word	0x00016df0
        /*0f68*/ 	.short	0x0045
        /*0f6a*/ 	.short	0x0000


	//   ....[135]....
        /*0f6c*/ 	.word	0x00016e70
        /*0f70*/ 	.short	0x0045
        /*0f72*/ 	.short	0x0000


	//   ....[136]....
        /*0f74*/ 	.word	0x00016f20
        /*0f78*/ 	.short	0x0045
        /*0f7a*/ 	.short	0x0000


	//   ....[137]....
        /*0f7c*/ 	.word	0x00016fa0
        /*0f80*/ 	.short	0x0045
        /*0f82*/ 	.short	0x0000


	//   ....[138]....
        /*0f84*/ 	.word	0x00017050
        /*0f88*/ 	.short	0x0045
        /*0f8a*/ 	.short	0x0000


	//   ....[139]....
        /*0f8c*/ 	.word	0x000170d0
        /*0f90*/ 	.short	0x0045
        /*0f92*/ 	.short	0x0000


	//   ....[140]....
        /*0f94*/ 	.word	0x00017180
        /*0f98*/ 	.short	0x0045
        /*0f9a*/ 	.short	0x0000


	//   ....[141]....
        /*0f9c*/ 	.word	0x00017200
        /*0fa0*/ 	.short	0x0045
        /*0fa2*/ 	.short	0x0000


	//   ....[142]....
        /*0fa4*/ 	.word	0x000172b0
        /*0fa8*/ 	.short	0x0045
        /*0faa*/ 	.short	0x0000


	//   ....[143]....
        /*0fac*/ 	.word	0x00017330
        /*0fb0*/ 	.short	0x0045
        /*0fb2*/ 	.short	0x0000


	//   ....[144]....
        /*0fb4*/ 	.word	0x000173e0
        /*0fb8*/ 	.short	0x0045
        /*0fba*/ 	.short	0x0000


	//   ....[145]....
        /*0fbc*/ 	.word	0x00017460
        /*0fc0*/ 	.short	0x0045
        /*0fc2*/ 	.short	0x0000


	//   ....[146]....
        /*0fc4*/ 	.word	0x00017510
        /*0fc8*/ 	.short	0x0045
        /*0fca*/ 	.short	0x0000


	//   ....[147]....
        /*0fcc*/ 	.word	0x00017590
        /*0fd0*/ 	.short	0x0045
        /*0fd2*/ 	.short	0x0000


	//   ....[148]....
        /*0fd4*/ 	.word	0x00017640
        /*0fd8*/ 	.short	0x0045
        /*0fda*/ 	.short	0x0000


	//   ....[149]....
        /*0fdc*/ 	.word	0x000176c0
        /*0fe0*/ 	.short	0x0045
        /*0fe2*/ 	.short	0x0000


	//   ....[150]....
        /*0fe4*/ 	.word	0x00017770
        /*0fe8*/ 	.short	0x0045
        /*0fea*/ 	.short	0x0000


	//   ....[151]....
        /*0fec*/ 	.word	0x000177f0
        /*0ff0*/ 	.short	0x0045
        /*0ff2*/ 	.short	0x0000


	//   ....[152]....
        /*0ff4*/ 	.word	0x000178a0
        /*0ff8*/ 	.short	0x0045
        /*0ffa*/ 	.short	0x0000


	//   ....[153]....
        /*0ffc*/ 	.word	0x00017920
        /*1000*/ 	.short	0x0045
        /*1002*/ 	.short	0x0000


	//   ....[154]....
        /*1004*/ 	.word	0x000179d0
        /*1008*/ 	.short	0x0045
        /*100a*/ 	.short	0x0000


	//   ....[155]....
        /*100c*/ 	.word	0x00017a50
        /*1010*/ 	.short	0x0045
        /*1012*/ 	.short	0x0000


	//   ....[156]....
        /*1014*/ 	.word	0x00017b00
        /*1018*/ 	.short	0x0045
        /*101a*/ 	.short	0x0000


	//   ....[157]....
        /*101c*/ 	.word	0x00017b80
        /*1020*/ 	.short	0x0045
        /*1022*/ 	.short	0x0000


	//   ....[158]....
        /*1024*/ 	.word	0x00017c30
        /*1028*/ 	.short	0x0045
        /*102a*/ 	.short	0x0000


	//   ....[159]....
        /*102c*/ 	.word	0x00017cb0
        /*1030*/ 	.short	0x0045
        /*1032*/ 	.short	0x0000


	//   ....[160]....
        /*1034*/ 	.word	0x00017d60
        /*1038*/ 	.short	0x0045
        /*103a*/ 	.short	0x0000


	//   ....[161]....
        /*103c*/ 	.word	0x00017de0
        /*1040*/ 	.short	0x0045
        /*1042*/ 	.short	0x0000


	//   ....[162]....
        /*1044*/ 	.word	0x00017e90
        /*1048*/ 	.short	0x0045
        /*104a*/ 	.short	0x0000


	//   ....[163]....
        /*104c*/ 	.word	0x00017f10
        /*1050*/ 	.short	0x0045
        /*1052*/ 	.short	0x0000


	//   ....[164]....
        /*1054*/ 	.word	0x00017fc0
        /*1058*/ 	.short	0x0045
        /*105a*/ 	.short	0x0000


	//   ....[165]....
        /*105c*/ 	.word	0x00018040
        /*1060*/ 	.short	0x0045
        /*1062*/ 	.short	0x0000


	//   ....[166]....
        /*1064*/ 	.word	0x000180f0
        /*1068*/ 	.short	0x0045
        /*106a*/ 	.short	0x0000


	//   ....[167]....
        /*106c*/ 	.word	0x00018170
        /*1070*/ 	.short	0x0045
        /*1072*/ 	.short	0x0000


	//   ....[168]....
        /*1074*/ 	.word	0x00018220
        /*1078*/ 	.short	0x0045
        /*107a*/ 	.short	0x0000


	//   ....[169]....
        /*107c*/ 	.word	0x000182a0
        /*1080*/ 	.short	0x0045
        /*1082*/ 	.short	0x0000


	//   ....[170]....
        /*1084*/ 	.word	0x00018350
        /*1088*/ 	.short	0x0045
        /*108a*/ 	.short	0x0000


	//   ....[171]....
        /*108c*/ 	.word	0x000183d0
        /*1090*/ 	.short	0x0045
        /*1092*/ 	.short	0x0000


	//   ....[172]....
        /*1094*/ 	.word	0x00018480
        /*1098*/ 	.short	0x0045
        /*109a*/ 	.short	0x0000


	//   ....[173]....
        /*109c*/ 	.word	0x00018500
        /*10a0*/ 	.short	0x0045
        /*10a2*/ 	.short	0x0000


	//   ....[174]....
        /*10a4*/ 	.word	0x000185b0
        /*10a8*/ 	.short	0x0045
        /*10aa*/ 	.short	0x0000


	//   ....[175]....
        /*10ac*/ 	.word	0x00018630
        /*10b0*/ 	.short	0x0045
        /*10b2*/ 	.short	0x0000


	//   ....[176]....
        /*10b4*/ 	.word	0x000186e0
        /*10b8*/ 	.short	0x0045
        /*10ba*/ 	.short	0x0000


	//   ....[177]....
        /*10bc*/ 	.word	0x00018760
        /*10c0*/ 	.short	0x0045
        /*10c2*/ 	.short	0x0000


	//   ....[178]....
        /*10c4*/ 	.word	0x00018810
        /*10c8*/ 	.short	0x0045
        /*10ca*/ 	.short	0x0000


	//   ....[179]....
        /*10cc*/ 	.word	0x00018890
        /*10d0*/ 	.short	0x0045
        /*10d2*/ 	.short	0x0000


	//   ....[180]....
        /*10d4*/ 	.word	0x00018940
        /*10d8*/ 	.short	0x0045
        /*10da*/ 	.short	0x0000


	//   ....[181]....
        /*10dc*/ 	.word	0x000189c0
        /*10e0*/ 	.short	0x0045
        /*10e2*/ 	.short	0x0000


	//   ....[182]....
        /*10e4*/ 	.word	0x00018a70
        /*10e8*/ 	.short	0x0045
        /*10ea*/ 	.short	0x0000


	//   ....[183]....
        /*10ec*/ 	.word	0x00018af0
        /*10f0*/ 	.short	0x0045
        /*10f2*/ 	.short	0x0000


	//   ....[184]....
        /*10f4*/ 	.word	0x00018ba0
        /*10f8*/ 	.short	0x0045
        /*10fa*/ 	.short	0x0000


	//   ....[185]....
        /*10fc*/ 	.word	0x00018c20
        /*1100*/ 	.short	0x0045
        /*1102*/ 	.short	0x0000


	//   ....[186]....
        /*1104*/ 	.word	0x00018cd0
        /*1108*/ 	.short	0x0045
        /*110a*/ 	.short	0x0000


	//   ....[187]....
        /*110c*/ 	.word	0x00018d50
        /*1110*/ 	.short	0x0045
        /*1112*/ 	.short	0x0000


	//   ....[188]....
        /*1114*/ 	.word	0x00018e00
        /*1118*/ 	.short	0x0045
        /*111a*/ 	.short	0x0000


	//   ....[189]....
        /*111c*/ 	.word	0x00018e80
        /*1120*/ 	.short	0x0045
        /*1122*/ 	.short	0x0000


	//   ....[190]....
        /*1124*/ 	.word	0x00018f30
        /*1128*/ 	.short	0x0045
        /*112a*/ 	.short	0x0000


	//   ....[191]....
        /*112c*/ 	.word	0x00018fb0
        /*1130*/ 	.short	0x0045
        /*1132*/ 	.short	0x0000


	//   ....[192]....
        /*1134*/ 	.word	0x00019060
        /*1138*/ 	.short	0x0045
        /*113a*/ 	.short	0x0000


	//   ....[193]....
        /*113c*/ 	.word	0x000190e0
        /*1140*/ 	.short	0x0045
        /*1142*/ 	.short	0x0000


	//   ....[194]....
        /*1144*/ 	.word	0x00019190
        /*1148*/ 	.short	0x0045
        /*114a*/ 	.short	0x0000


	//   ....[195]....
        /*114c*/ 	.word	0x00019210
        /*1150*/ 	.short	0x0045
        /*1152*/ 	.short	0x0000


	//   ....[196]....
        /*1154*/ 	.word	0x000192c0
        /*1158*/ 	.short	0x0045
        /*115a*/ 	.short	0x0000


	//   ....[197]....
        /*115c*/ 	.word	0x00019340
        /*1160*/ 	.short	0x0045
        /*1162*/ 	.short	0x0000


	//   ....[198]....
        /*1164*/ 	.word	0x000193f0
        /*1168*/ 	.short	0x0045
        /*116a*/ 	.short	0x0000


	//   ....[199]....
        /*116c*/ 	.word	0x00019470
        /*1170*/ 	.short	0x0045
        /*1172*/ 	.short	0x0000


	//   ....[200]....
        /*1174*/ 	.word	0x00019520
        /*1178*/ 	.short	0x0045
        /*117a*/ 	.short	0x0000


	//   ....[201]....
        /*117c*/ 	.word	0x000195a0
        /*1180*/ 	.short	0x0045
        /*1182*/ 	.short	0x0000


	//   ....[202]....
        /*1184*/ 	.word	0x00019650
        /*1188*/ 	.short	0x0045
        /*118a*/ 	.short	0x0000


	//   ....[203]....
        /*118c*/ 	.word	0x000196d0
        /*1190*/ 	.short	0x0045
        /*1192*/ 	.short	0x0000


	//   ....[204]....
        /*1194*/ 	.word	0x00019780
        /*1198*/ 	.short	0x0045
        /*119a*/ 	.short	0x0000


	//   ....[205]....
        /*119c*/ 	.word	0x00019800
        /*11a0*/ 	.short	0x0045
        /*11a2*/ 	.short	0x0000


	//   ....[206]....
        /*11a4*/ 	.word	0x000198b0
        /*11a8*/ 	.short	0x0045
        /*11aa*/ 	.short	0x0000


	//   ....[207]....
        /*11ac*/ 	.word	0x00019930
        /*11b0*/ 	.short	0x0045
        /*11b2*/ 	.short	0x0000


	//   ....[208]....
        /*11b4*/ 	.word	0x000199e0
        /*11b8*/ 	.short	0x0045
        /*11ba*/ 	.short	0x0000


	//   ....[209]....
        /*11bc*/ 	.word	0x00019a60
        /*11c0*/ 	.short	0x0045
        /*11c2*/ 	.short	0x0000


	//   ....[210]....
        /*11c4*/ 	.word	0x00019b10
        /*11c8*/ 	.short	0x0045
        /*11ca*/ 	.short	0x0000


	//   ....[211]....
        /*11cc*/ 	.word	0x00019b90
        /*11d0*/ 	.short	0x0045
        /*11d2*/ 	.short	0x0000


	//   ....[212]....
        /*11d4*/ 	.word	0x00019c40
        /*11d8*/ 	.short	0x0045
        /*11da*/ 	.short	0x0000


	//   ....[213]....
        /*11dc*/ 	.word	0x00019cc0
        /*11e0*/ 	.short	0x0045
        /*11e2*/ 	.short	0x0000


	//   ....[214]....
        /*11e4*/ 	.word	0x00019d70
        /*11e8*/ 	.short	0x0045
        /*11ea*/ 	.short	0x0000


	//   ....[215]....
        /*11ec*/ 	.word	0x00019df0
        /*11f0*/ 	.short	0x0045
        /*11f2*/ 	.short	0x0000


	//   ....[216]....
        /*11f4*/ 	.word	0x00019ea0
        /*11f8*/ 	.short	0x0045
        /*11fa*/ 	.short	0x0000


	//   ....[217]....
        /*11fc*/ 	.word	0x00019f20
        /*1200*/ 	.short	0x0045
        /*1202*/ 	.short	0x0000


	//   ....[218]....
        /*1204*/ 	.word	0x00019fd0
        /*1208*/ 	.short	0x0045
        /*120a*/ 	.short	0x0000


	//   ....[219]....
        /*120c*/ 	.word	0x0001a050
        /*1210*/ 	.short	0x0045
        /*1212*/ 	.short	0x0000


	//   ....[220]....
        /*1214*/ 	.word	0x0001a100
        /*1218*/ 	.short	0x0045
        /*121a*/ 	.short	0x0000


	//   ....[221]....
        /*121c*/ 	.word	0x0001a180
        /*1220*/ 	.short	0x0045
        /*1222*/ 	.short	0x0000


	//   ....[222]....
        /*1224*/ 	.word	0x0001a230
        /*1228*/ 	.short	0x0045
        /*122a*/ 	.short	0x0000


	//   ....[223]....
        /*122c*/ 	.word	0x0001a2b0
        /*1230*/ 	.short	0x0045
        /*1232*/ 	.short	0x0000


	//   ....[224]....
        /*1234*/ 	.word	0x0001a360
        /*1238*/ 	.short	0x0045
        /*123a*/ 	.short	0x0000


	//   ....[225]....
        /*123c*/ 	.word	0x0001a3e0
        /*1240*/ 	.short	0x0045
        /*1242*/ 	.short	0x0000


	//   ....[226]....
        /*1244*/ 	.word	0x0001a490
        /*1248*/ 	.short	0x0045
        /*124a*/ 	.short	0x0000


	//   ....[227]....
        /*124c*/ 	.word	0x0001a510
        /*1250*/ 	.short	0x0045
        /*1252*/ 	.short	0x0000


	//   ....[228]....
        /*1254*/ 	.word	0x0001a5c0
        /*1258*/ 	.short	0x0045
        /*125a*/ 	.short	0x0000


	//   ....[229]....
        /*125c*/ 	.word	0x0001a640
        /*1260*/ 	.short	0x0045
        /*1262*/ 	.short	0x0000


	//   ....[230]....
        /*1264*/ 	.word	0x0001a6f0
        /*1268*/ 	.short	0x0045
        /*126a*/ 	.short	0x0000


	//   ....[231]....
        /*126c*/ 	.word	0x0001a770
        /*1270*/ 	.short	0x0045
        /*1272*/ 	.short	0x0000


	//   ....[232]....
        /*1274*/ 	.word	0x0001a820
        /*1278*/ 	.short	0x0045
        /*127a*/ 	.short	0x0000


	//   ....[233]....
        /*127c*/ 	.word	0x0001a8a0
        /*1280*/ 	.short	0x0045
        /*1282*/ 	.short	0x0000


	//   ....[234]....
        /*1284*/ 	.word	0x0001a950
        /*1288*/ 	.short	0x0045
        /*128a*/ 	.short	0x0000


	//   ....[235]....
        /*128c*/ 	.word	0x0001a9d0
        /*1290*/ 	.short	0x0045
        /*1292*/ 	.short	0x0000


	//   ....[236]....
        /*1294*/ 	.word	0x0001aa80
        /*1298*/ 	.short	0x0045
        /*129a*/ 	.short	0x0000


	//   ....[237]....
        /*129c*/ 	.word	0x0001ab00
        /*12a0*/ 	.short	0x0045
        /*12a2*/ 	.short	0x0000


	//   ....[238]....
        /*12a4*/ 	.word	0x0001abb0
        /*12a8*/ 	.short	0x0045
        /*12aa*/ 	.short	0x0000


	//   ....[239]....
        /*12ac*/ 	.word	0x0001ac30
        /*12b0*/ 	.short	0x0045
        /*12b2*/ 	.short	0x0000


	//   ....[240]....
        /*12b4*/ 	.word	0x0001ace0
        /*12b8*/ 	.short	0x0045
        /*12ba*/ 	.short	0x0000


	//   ....[241]....
        /*12bc*/ 	.word	0x0001ad60
        /*12c0*/ 	.short	0x0045
        /*12c2*/ 	.short	0x0000


	//   ....[242]....
        /*12c4*/ 	.word	0x0001ae10
        /*12c8*/ 	.short	0x0045
        /*12ca*/ 	.short	0x0000


	//   ....[243]....
        /*12cc*/ 	.word	0x0001ae90
        /*12d0*/ 	.short	0x0045
        /*12d2*/ 	.short	0x0000


	//   ....[244]....
        /*12d4*/ 	.word	0x0001af40
        /*12d8*/ 	.short	0x0045
        /*12da*/ 	.short	0x0000


	//   ....[245]....
        /*12dc*/ 	.word	0x0001afc0
        /*12e0*/ 	.short	0x0045
        /*12e2*/ 	.short	0x0000


	//   ....[246]....
        /*12e4*/ 	.word	0x0001b070
        /*12e8*/ 	.short	0x0045
        /*12ea*/ 	.short	0x0000


	//   ....[247]....
        /*12ec*/ 	.word	0x0001b0f0
        /*12f0*/ 	.short	0x0045
        /*12f2*/ 	.short	0x0000


	//   ....[248]....
        /*12f4*/ 	.word	0x0001b1a0
        /*12f8*/ 	.short	0x0045
        /*12fa*/ 	.short	0x0000


	//   ....[249]....
        /*12fc*/ 	.word	0x0001b220
        /*1300*/ 	.short	0x0045
        /*1302*/ 	.short	0x0000


	//   ....[250]....
        /*1304*/ 	.word	0x0001b2d0
        /*1308*/ 	.short	0x0045
        /*130a*/ 	.short	0x0000


	//   ....[251]....
        /*130c*/ 	.word	0x0001b350
        /*1310*/ 	.short	0x0045
        /*1312*/ 	.short	0x0000


	//   ....[252]....
        /*1314*/ 	.word	0x0001b400
        /*1318*/ 	.short	0x0043
        /*131a*/ 	.short	0x0000


	//   ....[253]....
        /*131c*/ 	.word	0x0001b480
        /*1320*/ 	.short	0x0043
        /*1322*/ 	.short	0x0000


	//   ....[254]....
        /*1324*/ 	.word	0x0001b520
        /*1328*/ 	.short	0x0041
        /*132a*/ 	.short	0x0000


	//   ....[255]....
        /*132c*/ 	.word	0x0001b5a0
        /*1330*/ 	.short	0x0041
        /*1332*/ 	.short	0x0000


	//----- nvinfo : EIATTR_EXIT_INSTR_OFFSETS
	.align		4
.L_113:
        /*1334*/ 	.byte	0x04, 0x1c
        /*1336*/ 	.short	(.L_115 - .L_114)


	//   ....[0]....
.L_114:
        /*1338*/ 	.word	0x0001b6c0


	//   ....[1]....
        /*133c*/ 	.word	0x0001c840


	//----- nvinfo : EIATTR_CRS_STACK_SIZE
	.align		4
.L_115:
        /*1340*/ 	.byte	0x04, 0x1e
        /*1342*/ 	.short	(.L_117 - .L_116)
.L_116:
        /*1344*/ 	.word	0x00000000


	//----- nvinfo : EIATTR_CBANK_PARAM_SIZE
	.align		4
.L_117:
        /*1348*/ 	.byte	0x03, 0x19
        /*134a*/ 	.short	0x0070


	//----- nvinfo : EIATTR_PARAM_CBANK
	.align		4
        /*134c*/ 	.byte	0x04, 0x0a
        /*134e*/ 	.short	(.L_119 - .L_118)
	.align		4
.L_118:
        /*1350*/ 	.word	index@(.nv.constant0.paged_flash_attention_bwd_128_bf16_small)
        /*1354*/ 	.short	0x0380
        /*1356*/ 	.short	0x0070


	//----- nvinfo : EIATTR_SW_WAR
	.align		4
.L_119:
        /*1358*/ 	.byte	0x04, 0x36
        /*135a*/ 	.short	(.L_121 - .L_120)
.L_120:
        /*135c*/ 	.word	0x00000008
.L_121:


//--------------------- .nv.info.paged_flash_attention_bwd_64_bf16_small --------------------------
	.section	.nv.info.paged_flash_attention_bwd_64_bf16_small,"",@"SHT_CUDA_INFO"
	.sectionflags	@""
	.align	4


	//----- nvinfo : EIATTR_CUDA_API_VERSION
	.align		4
        /*0000*/ 	.byte	0x04, 0x37
        /*0002*/ 	.short	(.L_123 - .L_122)
.L_122:
        /*0004*/ 	.word	0x00000082


	//----- nvinfo : EIATTR_KPARAM_INFO
	.align		4
.L_123:
        /*0008*/ 	.byte	0x04, 0x17
        /*000a*/ 	.short	(.L_125 - .L_124)
.L_124:
        /*000c*/ 	.word	0x00000000
        /*0010*/ 	.short	0x0011
        /*0012*/ 	.short	0x006c
        /*0014*/ 	.byte	0x00, 0xf0, 0x11, 0x00


	//----- nvinfo : EIATTR_KPARAM_INFO
	.align		4
.L_125:
        /*0018*/ 	.byte	0x04, 0x17
        /*001a*/ 	.short	(.L_127 - .L_126)
.L_126:
        /*001c*/ 	.word	0x00000000
        /*0020*/ 	.short	0x0010
        /*0022*/ 	.short	0x0068
        /*0024*/ 	.byte	0x00, 0xf0, 0x11, 0x00


	//----- nvinfo : EIATTR_KPARAM_INFO
	.align		4
.L_127:
        /*0028*/ 	.byte	0x04, 0x17
        /*002a*/ 	.short	(.L_129 - .L_128)
.L_128:
        /*002c*/ 	.word	0x00000000
        /*0030*/ 	.short	0x000f
        /*0032*/ 	.short	0x0064
        /*0034*/ 	.byte	0x00, 0xf0, 0x11, 0x00


	//----- nvinfo : EIATTR_KPARAM_INFO
	.align		4
.L_129:
        /*0038*/ 	.byte	0x04, 0x17
        /*003a*/ 	.short	(.L_131 - .L_130)
.L_130:
        /*003c*/ 	.word	0x00000000
        /*0040*/ 	.short	0x000e
        /*0042*/ 	.short	0x0060
        /*0044*/ 	.byte	0x00, 0xf0, 0x11, 0x00


	//----- nvinfo : EIATTR_KPARAM_INFO
	.align		4
.L_131:
        /*0048*/ 	.byte	0x04, 0x17
        /*004a*/ 	.short	(.L_133 - .L_132)
.L_132:
        /*004c*/ 	.word	0x00000000
        /*0050*/ 	.short	0x000d
        /*0052*/ 	.short	0x005c
        /*0054*/ 	.byte	0x00, 0xf0, 0x11, 0x00


	//----- nvinfo : EIATTR_KPARAM_INFO
	.align		4
.L_133:
        /*0058*/ 	.byte	0x04, 0x17
        /*005a*/ 	.short	(.L_135 - .L_134)
.L_134:
        /*005c*/ 	.word	0x00000000
        /*0060*/ 	.short	0x000c
        /*0062*/ 	.short	0x0058
        /*0064*/ 	.byte	0x00, 0xf0, 0x11, 0x00


	//----- nvinfo : EIATTR_KPARAM_INFO
	.align		4
.L_135:
        /*0068*/ 	.byte	0x04, 0x17
        /*006a*/ 	.short	(.L_137 - .L_136)
.L_136:
        /*006c*/ 	.word	0x00000000
        /*0070*/ 	.short	0x000b
        /*0072*/ 	.short	0x0054
        /*0074*/ 	.byte	0x00, 0xf0, 0x11, 0x00


	//----- nvinfo : EIATTR_KPARAM_INFO
	.align		4
.L_137:
        /*0078*/ 	.byte	0x04, 0x17
        /*007a*/ 	.short	(.L_139 - .L_138)
.L_138:
        /*007c*/ 	.word	0x00000000
        /*0080*/ 	.short	0x000a
        /*0082*/ 	.short	0x0050
        /*0084*/ 	.byte	0x00, 0xf0, 0x11, 0x00


	//----- nvinfo : EIATTR_KPARAM_INFO
	.align		4
.L_139:
        /*0088*/ 	.byte	0x04, 0x17
        /*008a*/ 	.short	(.L_141 - .L_140)
.L_140:
        /*008c*/ 	.word	0x00000000
        /*0090*/ 	.short	0x0009
        /*0092*/ 	.short	0x0048
        /*0094*/ 	.byte	0x00, 0xf5, 0x21, 0x00


	//----- nvinfo : EIATTR_KPARAM_INFO
	.align		4
.L_141:
        /*0098*/ 	.byte	0x04, 0x17
        /*009a*/ 	.short	(.L_143 - .L_142)
.L_142:
        /*009c*/ 	.word	0x00000000
        /*00a0*/ 	.short	0x0008
        /*00a2*/ 	.short	0x0040
        /*00a4*/ 	.byte	0x00, 0xf5, 0x21, 0x00


	//----- nvinfo : EIATTR_KPARAM_INFO
	.align		4
.L_143:
        /*00a8*/ 	.byte	0x04, 0x17
        /*00aa*/ 	.short	(.L_145 - .L_144)
.L_144:
        /*00ac*/ 	.word	0x00000000
        /*00b0*/ 	.short	0x0007
        /*00b2*/ 	.short	0x0038
        /*00b4*/ 	.byte	0x00, 0xf5, 0x21, 0x00


	//----- nvinfo : EIATTR_KPARAM_INFO
	.align		4
.L_145:
        /*00b8*/ 	.byte	0x04, 0x17
        /*00ba*/ 	.short	(.L_147 - .L_146)
.L_146:
        /*00bc*/ 	.word	0x00000000
        /*00c0*/ 	.short	0x0006
        /*00c2*/ 	.short	0x0030
        /*00c4*/ 	.byte	0x00, 0xf5, 0x21, 0x00


	//----- nvinfo : EIATTR_KPARAM_INFO
	.align		4
.L_147:
        /*00c8*/ 	.byte	0x04, 0x17
        /*00ca*/ 	.short	(.L_149 - .L_148)
.L_148:
        /*00cc*/ 	.word	0x00000000
        /*00d0*/ 	.short	0x0005
        /*00d2*/ 	.short	0x0028
        /*00d4*/ 	.byte	0x00, 0xf5, 0x21, 0x00


	//----- nvinfo : EIATTR_KPARAM_INFO
	.align		4
.L_149:
        /*00d8*/ 	.byte	0x04, 0x17
        /*00da*/ 	.short	(.L_151 - .L_150)
.L_150:
        /*00dc*/ 	.word	0x00000000
        /*00e0*/ 	.short	0x0004
        /*00e2*/ 	.short	0x0020
        /*00e4*/ 	.byte	0x00, 0xf5, 0x21, 0x00


	//----- nvinfo : EIATTR_KPARAM_INFO
	.align		4
.L_151:
        /*00e8*/ 	.byte	0x04, 0x17
        /*00ea*/ 	.short	(.L_153 - .L_152)
.L_152:
        /*00ec*/ 	.word	0x00000000
        /*00f0*/ 	.short	0x0003
        /*00f2*/ 	.short	0x0018
        /*00f4*/ 	.byte	0x00, 0xf5, 0x21, 0x00


	//----- nvinfo : EIATTR_KPARAM_INFO
	.align		4
.L_153:
        /*00f8*/ 	.byte	0x04, 0x17
        /*00fa*/ 	.short	(.L_155 - .L_154)
.L_154:
        /*00fc*/ 	.word	0x00000000
        /*0100*/ 	.short	0x0002
        /*0102*/ 	.short	0x0010
        /*0104*/ 	.byte	0x00, 0xf5, 0x21, 0x00


	//----- nvinfo : EIATTR_KPARAM_INFO
	.align		4
.L_155:
        /*0108*/ 	.byte	0x04, 0x17
        /*010a*/ 	.short	(.L_157 - .L_156)
.L_156:
        /*010c*/ 	.word	0x00000000
        /*0110*/ 	.short	0x0001
        /*0112*/ 	.short	0x0008
        /*0114*/ 	.byte	0x00, 0xf5, 0x21, 0x00


	//----- nvinfo : EIATTR_KPARAM_INFO
	.align		4
.L_157:
        /*0118*/ 	.byte	0x04, 0x17
        /*011a*/ 	.short	(.L_159 - .L_158)
.L_158:
        /*011c*/ 	.word	0x00000000
        /*0120*/ 	.short	0x0000
        /*0122*/ 	.short	0x0000
        /*0124*/ 	.byte	0x00, 0xf5, 0x21, 0x00


	//----- nvinfo : EIATTR_SPARSE_MMA_MASK
	.align		4
.L_159:
        /*0128*/ 	.byte	0x03, 0x50
        /*012a*/ 	.short	0x0000


	//----- nvinfo : EIATTR_MAXREG_COUNT
	.align		4
        /*012c*/ 	.byte	0x03, 0x1b
        /*012e*/ 	.short	0x00ff


	//----- nvinfo : EIATTR_NUM_BARRIERS
	.align		4
        /*0130*/ 	.byte	0x02, 0x4c
        /*0132*/ 	.byte	0x01
	.zero		1


	//----- nvinfo : EIATTR_MERCURY_ISA_VERSION
	.align		4
        /*0134*/ 	.byte	0x03, 0x5f
        /*0136*/ 	.short	0x0101


	//----- nvinfo : EIATTR_VRC_CTA_INIT_COUNT
	.align		4
        /*0138*/ 	.byte	0x02, 0x4a
	.zero		1
	.zero		1


	//----- nvinfo : EIATTR_ATOM16_EMUL_INSTR_REG_MAP
	.align		4
        /*013c*/ 	.byte	0x04, 0x2e
        /*013e*/ 	.short	(.L_161 - .L_160)


	//   ....[0]....
.L_160:
        /*0140*/ 	.word	0x00004540
        /*0144*/ 	.short	0x0034
        /*0146*/ 	.short	0x0000


	//   ....[1]....
        /*0148*/ 	.word	0x00004a20
        /*014c*/ 	.short	0x0034
        /*014e*/ 	.short	0x0000


	//   ....[2]....
        /*0150*/ 	.word	0x00004ae0
        /*0154*/ 	.short	0x0024
        /*0156*/ 	.short	0x0000


	//   ....[3]....
        /*0158*/ 	.word	0x00004b60
        /*015c*/ 	.short	0x0024
        /*015e*/ 	.short	0x0000


	//   ....[4]....
        /*0160*/ 	.word	0x00004c10
        /*0164*/ 	.short	0x002f
        /*0166*/ 	.short	0x0000


	//   ....[5]....
        /*0168*/ 	.word	0x00004c90
        /*016c*/ 	.short	0x002f
        /*016e*/ 	.short	0x0000


	//   ....[6]....
        /*0170*/ 	.word	0x00004d40
        /*0174*/ 	.short	0x002f
        /*0176*/ 	.short	0x0000


	//   ....[7]....
        /*0178*/ 	.word	0x00004dc0
        /*017c*/ 	.short	0x002f
        /*017e*/ 	.short	0x0000


	//   ....[8]....
        /*0180*/ 	.word	0x00004e70
        /*0184*/ 	.short	0x002f
        /*0186*/ 	.short	0x0000


	//   ....[9]....
        /*0188*/ 	.word	0x00004ef0
        /*018c*/ 	.short	0x002f
        /*018e*/ 	.short	0x0000


	//   ....[10]....
        /*0190*/ 	.word	0x00004fa0
        /*0194*/ 	.short	0x002f
        /*0196*/ 	.short	0x0000


	//   ....[11]....
        /*0198*/ 	.word	0x00005020
        /*019c*/ 	.short	0x002f
        /*019e*/ 	.short	0x0000


	//   ....[12]....
        /*01a0*/ 	.word	0x000050d0
        /*01a4*/ 	.short	0x002f
        /*01a6*/ 	.short	0x0000


	//   ....[13]....
        /*01a8*/ 	.word	0x00005150
        /*01ac*/ 	.short	0x002f
        /*01ae*/ 	.short	0x0000


	//   ....[14]....
        /*01b0*/ 	.word	0x00005200
        /*01b4*/ 	.short	0x002f
        /*01b6*/ 	.short	0x0000


	//   ....[15]....
        /*01b8*/ 	.word	0x00005280
        /*01bc*/ 	.short	0x002f
        /*01be*/ 	.short	0x0000


	//   ....[16]....
        /*01c0*/ 	.word	0x00005330
        /*01c4*/ 	.short	0x002f
        /*01c6*/ 	.short	0x0000


	//   ....[17]....
        /*01c8*/ 	.word	0x000053b0
        /*01cc*/ 	.short	0x002f
        /*01ce*/ 	.short	0x0000


	//   ....[18]....
        /*01d0*/ 	.word	0x00005460
        /*01d4*/ 	.short	0x002f
        /*01d6*/ 	.short	0x0000


	//   ....[19]....
        /*01d8*/ 	.word	0x000054e0
        /*01dc*/ 	.short	0x002f
        /*01de*/ 	.short	0x0000


	//   ....[20]....
        /*01e0*/ 	.word	0x00005590
        /*01e4*/ 	.short	0x002f
        /*01e6*/ 	.short	0x0000


	//   ....[21]....
        /*01e8*/ 	.word	0x00005610
        /*01ec*/ 	.short	0x002f
        /*01ee*/ 	.short	0x0000


	//   ....[22]....
        /*01f0*/ 	.word	0x000056c0
        /*01f4*/ 	.short	0x002f
        /*01f6*/ 	.short	0x0000


	//   ....[23]....
        /*01f8*/ 	.word	0x00005740
        /*01fc*/ 	.short	0x002f
        /*01fe*/ 	.short	0x0000


	//   ....[24]....
        /*0200*/ 	.word	0x000057f0
        /*0204*/ 	.short	0x002f
        /*0206*/ 	.short	0x0000


	//   ....[25]....
        /*0208*/ 	.word	0x00005870
        /*020c*/ 	.short	0x002f
        /*020e*/ 	.short	0x0000


	//   ....[26]....
        /*0210*/ 	.word	0x00005920
        /*0214*/ 	.short	0x002f
        /*0216*/ 	.short	0x0000


	//   ....[27]....
        /*0218*/ 	.word	0x000059a0
        /*021c*/ 	.short	0x002f
        /*021e*/ 	.short	0x0000


	//   ....[28]....
        /*0220*/ 	.word	0x00005a50
        /*0224*/ 	.short	0x002f
        /*0226*/ 	.short	0x0000


	//   ....[29]....
        /*0228*/ 	.word	0x00005ad0
        /*022c*/ 	.short	0x002f
        /*022e*/ 	.short	0x0000


	//   ....[30]....
        /*0230*/ 	.word	0x00005b80
        /*0234*/ 	.short	0x002f
        /*0236*/ 	.short	0x0000


	//   ....[31]....
        /*0238*/ 	.word	0x00005c00
        /*023c*/ 	.short	0x002f
        /*023e*/ 	.short	0x0000


	//   ....[32]....
        /*0240*/ 	.word	0x00005cb0
        /*0244*/ 	.short	0x002f
        /*0246*/ 	.short	0x0000


	//   ....[33]....
        /*0248*/ 	.word	0x00005d30
        /*024c*/ 	.short	0x002f
        /*024e*/ 	.short	0x0000


	//   ....[34]....
        /*0250*/ 	.word	0x00005de0
        /*0254*/ 	.short	0x002f
        /*0256*/ 	.short	0x0000


	//   ....[35]....
        /*0258*/ 	.word	0x00005e60
        /*025c*/ 	.short	0x002f
        /*025e*/ 	.short	0x0000


	//   ....[36]....
        /*0260*/ 	.word	0x00005f10
        /*0264*/ 	.short	0x002f
        /*0266*/ 	.short	0x0000


	//   ....[37]....
        /*0268*/ 	.word	0x00005f90
        /*026c*/ 	.short	0x002f
        /*026e*/ 	.short	0x0000


	//   ....[38]....
        /*0270*/ 	.word	0x00006040
        /*0274*/ 	.short	0x002f
        /*0276*/ 	.short	0x0000


	//   ....[39]....
        /*0278*/ 	.word	0x000060c0
        /*027c*/ 	.short	0x002f
        /*027e*/ 	.short	0x0000


	//   ....[40]....
        /*0280*/ 	.word	0x00006170
        /*0284*/ 	.short	0x002f
        /*0286*/ 	.short	0x0000


	//   ....[41]....
        /*0288*/ 	.word	0x000061f0
        /*028c*/ 	.short	0x002f
        /*028e*/ 	.short	0x0000


	//   ....[42]....
        /*0290*/ 	.word	0x000062a0
        /*0294*/ 	.short	0x002f
        /*0296*/ 	.short	0x0000


	//   ....[43]....
        /*0298*/ 	.word	0x00006320
        /*029c*/ 	.short	0x002f
        /*029e*/ 	.short	0x0000


	//   ....[44]....
        /*02a0*/ 	.word	0x000063d0
        /*02a4*/ 	.short	0x002f
        /*02a6*/ 	.short	0x0000


	//   ....[45]....
        /*02a8*/ 	.word	0x00006450
        /*02ac*/ 	.short	0x002f
        /*02ae*/ 	.short	0x0000


	//   ....[46]....
        /*02b0*/ 	.word	0x00006500
        /*02b4*/ 	.short	0x002f
        /*02b6*/ 	.short	0x0000


	//   ....[47]....
        /*02b8*/ 	.word	0x00006580
        /*02bc*/ 	.short	0x002f
        /*02be*/ 	.short	0x0000


	//   ....[48]....
        /*02c0*/ 	.word	0x00006630
        /*02c4*/ 	.short	0x002f
        /*02c6*/ 	.short	0x0000


	//   ....[49]....
        /*02c8*/ 	.word	0x000066b0
        /*02cc*/ 	.short	0x002f
        /*02ce*/ 	.short	0x0000


	//   ....[50]....
        /*02d0*/ 	.word	0x00006760
        /*02d4*/ 	.short	0x002f
        /*02d6*/ 	.short	0x0000


	//   ....[51]....
        /*02d8*/ 	.word	0x000067e0
        /*02dc*/ 	.short	0x002f
        /*02de*/ 	.short	0x0000


	//   ....[52]....
        /*02e0*/ 	.word	0x00006890
        /*02e4*/ 	.short	0x002f
        /*02e6*/ 	.short	0x0000


	//   ....[53]....
        /*02e8*/ 	.word	0x00006910
        /*02ec*/ 	.short	0x002f
        /*02ee*/ 	.short	0x0000


	//   ....[54]....
        /*02f0*/ 	.word	0x000069c0
        /*02f4*/ 	.short	0x002f
        /*02f6*/ 	.short	0x0000


	//   ....[55]....
        /*02f8*/ 	.word	0x00006a40
        /*02fc*/ 	.short	0x002f
        /*02fe*/ 	.short	0x0000


	//   ....[56]....
        /*0300*/ 	.word	0x00006af0
        /*0304*/ 	.short	0x002f
        /*0306*/ 	.short	0x0000


	//   ....[57]....
        /*0308*/ 	.word	0x00006b70
        /*030c*/ 	.short	0x002f
        /*030e*/ 	.short	0x0000


	//   ....[58]....
        /*0310*/ 	.word	0x00006c20
        /*0314*/ 	.short	0x002f
        /*0316*/ 	.short	0x0000


	//   ....[59]....
        /*0318*/ 	.word	0x00006ca0
        /*031c*/ 	.short	0x002f
        /*031e*/ 	.short	0x0000


	//   ....[60]....
        /*0320*/ 	.word	0x00006d50
        /*0324*/ 	.short	0x002f
        /*0326*/ 	.short	0x0000


	//   ....[61]....
        /*0328*/ 	.word	0x00006dd0
        /*032c*/ 	.short	0x002f
        /*032e*/ 	.short	0x0000


	//   ....[62]....
        /*0330*/ 	.word	0x00006e80
        /*0334*/ 	.short	0x002f
        /*0336*/ 	.short	0x0000


	//   ....[63]....
        /*0338*/ 	.word	0x00006f00
        /*033c*/ 	.short	0x002f
        /*033e*/ 	.short	0x0000


	//   ....[64]....
        /*0340*/ 	.word	0x00006fb0
        /*0344*/ 	.short	0x002f
        /*0346*/ 	.short	0x0000


	//   ....[65]....
        /*0348*/ 	.word	0x00007030
        /*034c*/ 	.short	0x002f
        /*034e*/ 	.short	0x0000


	//   ....[66]....
        /*0350*/ 	.word	0x000070e0
        /*0354*/ 	.short	0x002f
        /*0356*/ 	.short	0x0000


	//   ....[67]....
        /*0358*/ 	.word	0x00007160
        /*035c*/ 	.short	0x002f
        /*035e*/ 	.short	0x0000


	//   ....[68]....
        /*0360*/ 	.word	0x00007210
        /*0364*/ 	.short	0x002f
        /*0366*/ 	.short	0x0000


	//   ....[69]....
        /*0368*/ 	.word	0x00007290
        /*036c*/ 	.short	0x002f
        /*036e*/ 	.short	0x0000


	//   ....[70]....
        /*0370*/ 	.word	0x00007340
        /*0374*/ 	.short	0x002f
        /*0376*/ 	.short	0x0000


	//   ....[71]....
        /*0378*/ 	.word	0x000073c0
        /*037c*/ 	.short	0x002f
        /*037e*/ 	.short	0x0000


	//   ....[72]....
        /*0380*/ 	.word	0x00007470
        /*0384*/ 	.short	0x002f
        /*0386*/ 	.short	0x0000


	//   ....[73]....
        /*0388*/ 	.word	0x000074f0
        /*038c*/ 	.short	0x002f
        /*038e*/ 	.short	0x0000


	//   ....[74]....
        /*0390*/ 	.word	0x000075a0
        /*0394*/ 	.short	0x002f
        /*0396*/ 	.short	0x0000


	//   ....[75]....
        /*0398*/ 	.word	0x00007620
        /*039c*/ 	.short	0x002f
        /*039e*/ 	.short	0x0000


	//   ....[76]....
        /*03a0*/ 	.word	0x000076d0
        /*03a4*/ 	.short	0x002f
        /*03a6*/ 	.short	0x0000


	//   ....[77]....
        /*03a8*/ 	.word	0x00007750
        /*03ac*/ 	.short	0x002f
        /*03ae*/ 	.short	0x0000


	//   ....[78]....
        /*03b0*/ 	.word	0x00007800
        /*03b4*/ 	.short	0x002f
        /*03b6*/ 	.short	0x0000


	//   ....[79]....
        /*03b8*/ 	.word	0x00007880
        /*03bc*/ 	.short	0x002f
        /*03be*/ 	.short	0x0000


	//   ....[80]....
        /*03c0*/ 	.word	0x00007930
        /*03c4*/ 	.short	0x002f
        /*03c6*/ 	.short	0x0000


	//   ....[81]....
        /*03c8*/ 	.word	0x000079b0
        /*03cc*/ 	.short	0x002f
        /*03ce*/ 	.short	0x0000


	//   ....[82]....
        /*03d0*/ 	.word	0x00007a60
        /*03d4*/ 	.short	0x002f
        /*03d6*/ 	.short	0x0000


	//   ....[83]....
        /*03d8*/ 	.word	0x00007ae0
        /*03dc*/ 	.short	0x002f
        /*03de*/ 	.short	0x0000


	//   ....[84]....
        /*03e0*/ 	.word	0x00007b90
        /*03e4*/ 	.short	0x002f
        /*03e6*/ 	.short	0x0000


	//   ....[85]....
        /*03e8*/ 	.word	0x00007c10
        /*03ec*/ 	.short	0x002f
        /*03ee*/ 	.short	0x0000


	//   ....[86]....
        /*03f0*/ 	.word	0x00007cc0
        /*03f4*/ 	.short	0x002f
        /*03f6*/ 	.short	0x0000


	//   ....[87]....
        /*03f8*/ 	.word	0x00007d40
        /*03fc*/ 	.short	0x002f
        /*03fe*/ 	.short	0x0000


	//   ....[88]....
        /*0400*/ 	.word	0x00007df0
        /*0404*/ 	.short	0x002f
        /*0406*/ 	.short	0x0000


	//   ....[89]....
        /*0408*/ 	.word	0x00007e70
        /*040c*/ 	.short	0x002f
        /*040e*/ 	.short	0x0000


	//   ....[90]....
        /*0410*/ 	.word	0x00007f20
        /*0414*/ 	.short	0x002f
        /*0416*/ 	.short	0x0000


	//   ....[91]....
        /*0418*/ 	.word	0x00007fa0
        /*041c*/ 	.short	0x002f
        /*041e*/ 	.short	0x0000


	//   ....[92]....
        /*0420*/ 	.word	0x00008050
        /*0424*/ 	.short	0x002f
        /*0426*/ 	.short	0x0000


	//   ....[93]....
        /*0428*/ 	.word	0x000080d0
        /*042c*/ 	.short	0x002f
        /*042e*/ 	.short	0x0000


	//   ....[94]....
        /*0430*/ 	.word	0x00008180
        /*0434*/ 	.short	0x002f
        /*0436*/ 	.short	0x0000


	//   ....[95]....
        /*0438*/ 	.word	0x00008200
        /*043c*/ 	.short	0x002f
        /*043e*/ 	.short	0x0000


	//   ....[96]....
        /*0440*/ 	.word	0x000082b0
        /*0444*/ 	.short	0x002f
        /*0446*/ 	.short	0x0000


	//   ....[97]....
        /*0448*/ 	.word	0x00008330
        /*044c*/ 	.short	0x002f
        /*044e*/ 	.short	0x0000


	//   ....[98]....
        /*0450*/ 	.word	0x000083e0
        /*0454*/ 	.short	0x002f
        /*0456*/ 	.short	0x0000


	//   ....[99]....
        /*0458*/ 	.word	0x00008460
        /*045c*/ 	.short	0x002f
        /*045e*/ 	.short	0x0000


	//   ....[100]....
        /*0460*/ 	.word	0x00008510
        /*0464*/ 	.short	0x002f
        /*0466*/ 	.short	0x0000


	//   ....[101]....
        /*0468*/ 	.word	0x00008590
        /*046c*/ 	.short	0x002f
        /*046e*/ 	.short	0x0000


	//   ....[102]....
        /*0470*/ 	.word	0x00008640
        /*0474*/ 	.short	0x002f
        /*0476*/ 	.short	0x0000


	//   ....[103]....
        /*0478*/ 	.word	0x000086c0
        /*047c*/ 	.short	0x002f
        /*047e*/ 	.short	0x0000


	//   ....[104]....
        /*0480*/ 	.word	0x00008770
        /*0484*/ 	.short	0x002f
        /*0486*/ 	.short	0x0000


	//   ....[105]....
        /*0488*/ 	.word	0x000087f0
        /*048c*/ 	.short	0x002f
        /*048e*/ 	.short	0x0000


	//   ....[106]....
        /*0490*/ 	.word	0x000088a0
        /*0494*/ 	.short	0x002f
        /*0496*/ 	.short	0x0000


	//   ....[107]....
        /*0498*/ 	.word	0x00008920
        /*049c*/ 	.short	0x002f
        /*049e*/ 	.short	0x0000


	//   ....[108]....
        /*04a0*/ 	.word	0x000089d0
        /*04a4*/ 	.short	0x002f
        /*04a6*/ 	.short	0x0000


	//   ....[109]....
        /*04a8*/ 	.word	0x00008a50
        /*04ac*/ 	.short	0x002f
        /*04ae*/ 	.short	0x0000


	//   ....[110]....
        /*04b0*/ 	.word	0x00008b00
        /*04b4*/ 	.short	0x002f
        /*04b6*/ 	.short	0x0000


	//   ....[111]....
        /*04b8*/ 	.word	0x00008b80
        /*04bc*/ 	.short	0x002f
        /*04be*/ 	.short	0x0000


	//   ....[112]....
        /*04c0*/ 	.word	0x00008c30
        /*04c4*/ 	.short	0x002f
        /*04c6*/ 	.short	0x0000


	//   ....[113]....
        /*04c8*/ 	.word	0x00008cb0
        /*04cc*/ 	.short	0x002f
        /*04ce*/ 	.short	0x0000


	//   ....[114]....
        /*04d0*/ 	.word	0x00008d60
        /*04d4*/ 	.short	0x002f
        /*04d6*/ 	.short	0x0000


	//   ....[115]....
        /*04d8*/ 	.word	0x00008de0
        /*04dc*/ 	.short	0x002f
        /*04de*/ 	.short	0x0000


	//   ....[116]....
        /*04e0*/ 	.word	0x00008e90
        /*04e4*/ 	.short	0x002f
        /*04e6*/ 	.short	0x0000


	//   ....[117]....
        /*04e8*/ 	.word	0x00008f10
        /*04ec*/ 	.short	0x002f
        /*04ee*/ 	.short	0x0000


	//   ....[118]....
        /*04f0*/ 	.word	0x00008fc0
        /*04f4*/ 	.short	0x002f
        /*04f6*/ 	.short	0x0000


	//   ....[119]....
        /*04f8*/ 	.word	0x00009040
        /*04fc*/ 	.short	0x002f
        /*04fe*/ 	.short	0x0000


	//   ....[120]....
        /*0500*/ 	.word	0x000090f0
        /*0504*/ 	.short	0x002f
        /*0506*/ 	.short	0x0000


	//   ....[121]....
        /*0508*/ 	.word	0x00009170
        /*050c*/ 	.short	0x002f
        /*050e*/ 	.short	0x0000


	//   ....[122]....
        /*0510*/ 	.word	0x00009220
        /*0514*/ 	.short	0x002f
        /*0516*/ 	.short	0x0000


	//   ....[123]....
        /*0518*/ 	.word	0x000092a0
        /*051c*/ 	.short	0x002f
        /*051e*/ 	.short	0x0000


	//   ....[124]....
        /*0520*/ 	.word	0x00009350
        /*0524*/ 	.short	0x002f
        /*0526*/ 	.short	0x0000


	//   ....[125]....
        /*0528*/ 	.word	0x000093d0
        /*052c*/ 	.short	0x002f
        /*052e*/ 	.short	0x0000


	//   ....[126]....
        /*0530*/ 	.word	0x00009480
        /*0534*/ 	.short	0x002f
        /*0536*/ 	.short	0x0000


	//   ....[127]....
        /*0538*/ 	.word	0x00009500
        /*053c*/ 	.short	0x002f
        /*053e*/ 	.short	0x0000


	//   ....[128]....
        /*0540*/ 	.word	0x000095b0
        /*0544*/ 	.short	0x002f
        /*0546*/ 	.short	0x0000


	//   ....[129]....
        /*0548*/ 	.word	0x00009630
        /*054c*/ 	.short	0x002f
        /*054e*/ 	.short	0x0000


	//   ....[130]....
        /*0550*/ 	.word	0x000096e0
        /*0554*/ 	.short	0x002f
        /*0556*/ 	.short	0x0000


	//   ....[131]....
        /*0558*/ 	.word	0x00009760
        /*055c*/ 	.short	0x002f
        /*055e*/ 	.short	0x0000


	//   ....[132]....
        /*0560*/ 	.word	0x00009810
        /*0564*/ 	.short	0x002f
        /*0566*/ 	.short	0x0000


	//   ....[133]....
        /*0568*/ 	.word	0x00009890
        /*056c*/ 	.short	0x002f
        /*056e*/ 	.short	0x0000


	//   ....[134]....
        /*0570*/ 	.word	0x00009940
        /*0574*/ 	.short	0x002f
        /*0576*/ 	.short	0x0000


	//   ....[135]....
        /*0578*/ 	.word	0x000099c0
        /*057c*/ 	.short	0x002f
        /*057e*/ 	.short	0x0000


	//   ....[136]....
        /*0580*/ 	.word	0x00009a70
        /*0584*/ 	.short	0x002f
        /*0586*/ 	.short	0x0000


	//   ....[137]....
        /*0588*/ 	.word	0x00009af0
        /*058c*/ 	.short	0x002f
        /*058e*/ 	.short	0x0000


	//   ....[138]....
        /*0590*/ 	.word	0x00009ba0
        /*0594*/ 	.short	0x002f
        /*0596*/ 	.short	0x0000


	//   ....[139]....
        /*0598*/ 	.word	0x00009c20
        /*059c*/ 	.short	0x002f
        /*059e*/ 	.short	0x0000


	//   ....[140]....
        /*05a0*/ 	.word	0x00009cd0
        /*05a4*/ 	.short	0x002f
        /*05a6*/ 	.short	0x0000


	//   ....[141]....
        /*05a8*/ 	.word	0x00009d50
        /*05ac*/ 	.short	0x002f
        /*05ae*/ 	.short	0x0000


	//   ....[142]....
        /*05b0*/ 	.word	0x00009e00
        /*05b4*/ 	.short	0x002f
        /*05b6*/ 	.short	0x0000


	//   ....[143]....
        /*05b8*/ 	.word	0x00009e80
        /*05bc*/ 	.short	0x002f
        /*05be*/ 	.short	0x0000


	//   ....[144]....
        /*05c0*/ 	.word	0x00009f30
        /*05c4*/ 	.short	0x002f
        /*05c6*/ 	.short	0x0000


	//   ....[145]....
        /*05c8*/ 	.word	0x00009fb0
        /*05cc*/ 	.short	0x002f
        /*05ce*/ 	.short	0x0000


	//   ....[146]....
        /*05d0*/ 	.word	0x0000a060
        /*05d4*/ 	.short	0x002f
        /*05d6*/ 	.short	0x0000


	//   ....[147]....
        /*05d8*/ 	.word	0x0000a0e0
        /*05dc*/ 	.short	0x002f
        /*05de*/ 	.short	0x0000


	//   ....[148]....
        /*05e0*/ 	.word	0x0000a190
        /*05e4*/ 	.short	0x002f
        /*05e6*/ 	.short	0x0000


	//   ....[149]....
        /*05e8*/ 	.word	0x0000a210
        /*05ec*/ 	.short	0x002f
        /*05ee*/ 	.short	0x0000


	//   ....[150]....
        /*05f0*/ 	.word	0x0000a2c0
        /*05f4*/ 	.short	0x002f
        /*05f6*/ 	.short	0x0000


	//   ....[151]....
        /*05f8*/ 	.word	0x0000a340
        /*05fc*/ 	.short	0x002f
        /*05fe*/ 	.short	0x0000


	//   ....[152]....
        /*0600*/ 	.word	0x0000a3f0
        /*0604*/ 	.short	0x002f
        /*0606*/ 	.short	0x0000


	//   ....[153]....
        /*0608*/ 	.word	0x0000a470
        /*060c*/ 	.short	0x002f
        /*060e*/ 	.short	0x0000


	//   ....[154]....
        /*0610*/ 	.word	0x0000a520
        /*0614*/ 	.short	0x002f
        /*0616*/ 	.short	0x0000


	//   ....[155]....
        /*0618*/ 	.word	0x0000a5a0
        /*061c*/ 	.short	0x002f
        /*061e*/ 	.short	0x0000


	//   ....[156]....
        /*0620*/ 	.word	0x0000a650
        /*0624*/ 	.short	0x002f
        /*0626*/ 	.short	0x0000


	//   ....[157]....
        /*0628*/ 	.word	0x0000a6d0
        /*062c*/ 	.short	0x002f
        /*062e*/ 	.short	0x0000


	//   ....[158]....
        /*0630*/ 	.word	0x0000a780
        /*0634*/ 	.short	0x002f
        /*0636*/ 	.short	0x0000


	//   ....[159]....
        /*0638*/ 	.word	0x0000a800
        /*063c*/ 	.short	0x002f
        /*063e*/ 	.short	0x0000


	//   ....[160]....
        /*0640*/ 	.word	0x0000a8b0
        /*0644*/ 	.short	0x002f
        /*0646*/ 	.short	0x0000


	//   ....[161]....
        /*0648*/ 	.word	0x0000a930
        /*064c*/ 	.short	0x002f
        /*064e*/ 	.short	0x0000


	//   ....[162]....
        /*0650*/ 	.word	0x0000a9e0
        /*0654*/ 	.short	0x002f
        /*0656*/ 	.short	0x0000


	//   ....[163]....
        /*0658*/ 	.word	0x0000aa60
        /*065c*/ 	.short	0x002f
        /*065e*/ 	.short	0x0000


	//   ....[164]....
        /*0660*/ 	.word	0x0000ab10
        /*0664*/ 	.short	0x002f
        /*0666*/ 	.short	0x0000


	//   ....[165]....
        /*0668*/ 	.word	0x0000ab90
        /*066c*/ 	.short	0x002f
        /*066e*/ 	.short	0x0000


	//   ....[166]....
        /*0670*/ 	.word	0x0000ac40
        /*0674*/ 	.short	0x002f
        /*0676*/ 	.short	0x0000


	//   ....[167]....
        /*0678*/ 	.word	0x0000acc0
        /*067c*/ 	.short	0x002f
        /*067e*/ 	.short	0x0000


	//   ....[168]....
        /*0680*/ 	.word	0x0000ad70
        /*0684*/ 	.short	0x002f
        /*0686*/ 	.short	0x0000


	//   ....[169]....
        /*0688*/ 	.word	0x0000adf0
        /*068c*/ 	.short	0x002f
        /*068e*/ 	.short	0x0000


	//   ....[170]....
        /*0690*/ 	.word	0x0000aea0
        /*0694*/ 	.short	0x002f
        /*0696*/ 	.short	0x0000


	//   ....[171]....
        /*0698*/ 	.word	0x0000af20
        /*069c*/ 	.short	0x002f
        /*069e*/ 	.short	0x0000


	//   ....[172]....
        /*06a0*/ 	.word	0x0000afd0
        /*06a4*/ 	.short	0x002f
        /*06a6*/ 	.short	0x0000


	//   ....[173]....
        /*06a8*/ 	.word	0x0000b050
        /*06ac*/ 	.short	0x002f
        /*06ae*/ 	.short	0x0000


	//   ....[174]....
        /*06b0*/ 	.word	0x0000b100
        /*06b4*/ 	.short	0x002f
        /*06b6*/ 	.short	0x0000


	//   ....[175]....
        /*06b8*/ 	.word	0x0000b180
        /*06bc*/ 	.short	0x002f
        /*06be*/ 	.short	0x0000


	//   ....[176]....
        /*06c0*/ 	.word	0x0000b230
        /*06c4*/ 	.short	0x002f
        /*06c6*/ 	.short	0x0000


	//   ....[177]....
        /*06c8*/ 	.word	0x0000b2b0
        /*06cc*/ 	.short	0x002f
        /*06ce*/ 	.short	0x0000


	//   ....[178]....
        /*06d0*/ 	.word	0x0000b360
        /*06d4*/ 	.short	0x002f
        /*06d6*/ 	.short	0x0000


	//   ....[179]....
        /*06d8*/ 	.word	0x0000b3e0
        /*06dc*/ 	.short	0x002f
        /*06de*/ 	.short	0x0000


	//   ....[180]....
        /*06e0*/ 	.word	0x0000b490
        /*06e4*/ 	.short	0x002f
        /*06e6*/ 	.short	0x0000


	//   ....[181]....
        /*06e8*/ 	.word	0x0000b510
        /*06ec*/ 	.short	0x002f
        /*06ee*/ 	.short	0x0000


	//   ....[182]....
        /*06f0*/ 	.word	0x0000b5c0
        /*06f4*/ 	.short	0x002f
        /*06f6*/ 	.short	0x0000


	//   ....[183]....
        /*06f8*/ 	.word	0x0000b640
        /*06fc*/ 	.short	0x002f
        /*06fe*/ 	.short	0x0000


	//   ....[184]....
        /*0700*/ 	.word	0x0000b6f0
        /*0704*/ 	.short	0x002f
        /*0706*/ 	.short	0x0000


	//   ....[185]....
        /*0708*/ 	.word	0x0000b770
        /*070c*/ 	.short	0x002f
        /*070e*/ 	.short	0x0000


	//   ....[186]....
        /*0710*/ 	.word	0x0000b820
        /*0714*/ 	.short	0x002f
        /*0716*/ 	.short	0x0000


	//   ....[187]....
        /*0718*/ 	.word	0x0000b8a0
        /*071c*/ 	.short	0x002f
        /*071e*/ 	.short	0x0000


	//   ....[188]....
        /*0720*/ 	.word	0x0000b950
        /*0724*/ 	.short	0x002f
        /*0726*/ 	.short	0x0000


	//   ....[189]....
        /*0728*/ 	.word	0x0000b9d0
        /*072c*/ 	.short	0x002f
        /*072e*/ 	.short	0x0000


	//   ....[190]....
        /*0730*/ 	.word	0x0000ba80
        /*0734*/ 	.short	0x002f
        /*0736*/ 	.short	0x0000


	//   ....[191]....
        /*0738*/ 	.word	0x0000bb00
        /*073c*/ 	.short	0x002f
        /*073e*/ 	.short	0x0000


	//   ....[192]....
        /*0740*/ 	.word	0x0000bbb0
        /*0744*/ 	.short	0x002f
        /*0746*/ 	.short	0x0000


	//   ....[193]....
        /*0748*/ 	.word	0x0000bc30
        /*074c*/ 	.short	0x002f
        /*074e*/ 	.short	0x0000


	//   ....[194]....
        /*0750*/ 	.word	0x0000bce0
        /*0754*/ 	.short	0x002f
        /*0756*/ 	.short	0x0000


	//   ....[195]....
        /*0758*/ 	.word	0x0000bd60
        /*075c*/ 	.short	0x002f
        /*075e*/ 	.short	0x0000


	//   ....[196]....
        /*0760*/ 	.word	0x0000be10
        /*0764*/ 	.short	0x002f
        /*0766*/ 	.short	0x0000


	//   ....[197]....
        /*0768*/ 	.word	0x0000be90
        /*076c*/ 	.short	0x002f
        /*076e*/ 	.short	0x0000


	//   ....[198]....
        /*0770*/ 	.word	0x0000bf40
        /*0774*/ 	.short	0x002f
        /*0776*/ 	.short	0x0000


	//   ....[199]....
        /*0778*/ 	.word	0x0000bfc0
        /*077c*/ 	.short	0x002f
        /*077e*/ 	.short	0x0000


	//   ....[200]....
        /*0780*/ 	.word	0x0000c070
        /*0784*/ 	.short	0x002f
        /*0786*/ 	.short	0x0000


	//   ....[201]....
        /*0788*/ 	.word	0x0000c0f0
        /*078c*/ 	.short	0x002f
        /*078e*/ 	.short	0x0000


	//   ....[202]....
        /*0790*/ 	.word	0x0000c1a0
        /*0794*/ 	.short	0x002f
        /*0796*/ 	.short	0x0000


	//   ....[203]....
        /*0798*/ 	.word	0x0000c220
        /*079c*/ 	.short	0x002f
        /*079e*/ 	.short	0x0000


	//   ....[204]....
        /*07a0*/ 	.word	0x0000c2d0
        /*07a4*/ 	.short	0x002f
        /*07a6*/ 	.short	0x0000


	//   ....[205]....
        /*07a8*/ 	.word	0x0000c350
        /*07ac*/ 	.short	0x002f
        /*07ae*/ 	.short	0x0000


	//   ....[206]....
        /*07b0*/ 	.word	0x0000c400
        /*07b4*/ 	.short	0x002f
        /*07b6*/ 	.short	0x0000


	//   ....[207]....
        /*07b8*/ 	.word	0x0000c480
        /*07bc*/ 	.short	0x002f
        /*07be*/ 	.short	0x0000


	//   ....[208]....
        /*07c0*/ 	.word	0x0000c530
        /*07c4*/ 	.short	0x002f
        /*07c6*/ 	.short	0x0000


	//   ....[209]....
        /*07c8*/ 	.word	0x0000c5b0
        /*07cc*/ 	.short	0x002f
        /*07ce*/ 	.short	0x0000


	//   ....[210]....
        /*07d0*/ 	.word	0x0000c660
        /*07d4*/ 	.short	0x002f
        /*07d6*/ 	.short	0x0000


	//   ....[211]....
        /*07d8*/ 	.word	0x0000c6e0
        /*07dc*/ 	.short	0x002f
        /*07de*/ 	.short	0x0000


	//   ....[212]....
        /*07e0*/ 	.word	0x0000c790
        /*07e4*/ 	.short	0x002f
        /*07e6*/ 	.short	0x0000


	//   ....[213]....
        /*07e8*/ 	.word	0x0000c810
        /*07ec*/ 	.short	0x002f
        /*07ee*/ 	.short	0x0000


	//   ....[214]....
        /*07f0*/ 	.word	0x0000c8c0
        /*07f4*/ 	.short	0x002f
        /*07f6*/ 	.short	0x0000


	//   ....[215]....
        /*07f8*/ 	.word	0x0000c940
        /*07fc*/ 	.short	0x002f
        /*07fe*/ 	.short	0x0000


	//   ....[216]....
        /*0800*/ 	.word	0x0000c9f0
        /*0804*/ 	.short	0x002f
        /*0806*/ 	.short	0x0000


	//   ....[217]....
        /*0808*/ 	.word	0x0000ca70
        /*080c*/ 	.short	0x002f
        /*080e*/ 	.short	0x0000


	//   ....[218]....
        /*0810*/ 	.word	0x0000cb20
        /*0814*/ 	.short	0x002f
        /*0816*/ 	.short	0x0000


	//   ....[219]....
        /*0818*/ 	.word	0x0000cba0
        /*081c*/ 	.short	0x002f
        /*081e*/ 	.short	0x0000


	//   ....[220]....
        /*0820*/ 	.word	0x0000cc50
        /*0824*/ 	.short	0x002f
        /*0826*/ 	.short	0x0000


	//   ....[221]....
        /*0828*/ 	.word	0x0000ccd0
        /*082c*/ 	.short	0x002f
        /*082e*/ 	.short	0x0000


	//   ....[222]....
        /*0830*/ 	.word	0x0000cd80
        /*0834*/ 	.short	0x002f
        /*0836*/ 	.short	0x0000


	//   ....[223]....
        /*0838*/ 	.word	0x0000ce00
        /*083c*/ 	.short	0x002f
        /*083e*/ 	.short	0x0000


	//   ....[224]....
        /*0840*/ 	.word	0x0000ceb0
        /*0844*/ 	.short	0x002f
        /*0846*/ 	.short	0x0000


	//   ....[225]....
        /*0848*/ 	.word	0x0000cf30
        /*084c*/ 	.short	0x002f
        /*084e*/ 	.short	0x0000


	//   ....[226]....
        /*0850*/ 	.word	0x0000cfe0
        /*0854*/ 	.short	0x002f
        /*0856*/ 	.short	0x0000


	//   ....[227]....
        /*0858*/ 	.word	0x0000d060
        /*085c*/ 	.short	0x002f
        /*085e*/ 	.short	0x0000


	//   ....[228]....
        /*0860*/ 	.word	0x0000d110
        /*0864*/ 	.short	0x002f
        /*0866*/ 	.short	0x0000


	//   ....[229]....
        /*0868*/ 	.word	0x0000d190
        /*086c*/ 	.short	0x002f
        /*086e*/ 	.short	0x0000


	//   ....[230]....
        /*0870*/ 	.word	0x0000d240
        /*0874*/ 	.short	0x002f
        /*0876*/ 	.short	0x0000


	//   ....[231]....
        /*0878*/ 	.word	0x0000d2c0
        /*087c*/ 	.short	0x002f
        /*087e*/ 	.short	0x0000


	//   ....[232]....
        /*0880*/ 	.word	0x0000d370
        /*0884*/ 	.short	0x002f
        /*0886*/ 	.short	0x0000


	//   ....[233]....
        /*0888*/ 	.word	0x0000d3f0
        /*088c*/ 	.short	0x002f
        /*088e*/ 	.short	0x0000


	//   ....[234]....
        /*0890*/ 	.word	0x0000d4a0
        /*0894*/ 	.short	0x002f
        /*0896*/ 	.short	0x0000


	//   ....[235]....
        /*0898*/ 	.word	0x0000d520
        /*089c*/ 	.short	0x002f
        /*089e*/ 	.short	0x0000


	//   ....[236]....
        /*08a0*/ 	.word	0x0000d5d0
        /*08a4*/ 	.short	0x002f
        /*08a6*/ 	.short	0x0000


	//   ....[237]....
        /*08a8*/ 	.word	0x0000d650
        /*08ac*/ 	.short	0x002f
        /*08ae*/ 	.short	0x0000


	//   ....[238]....
        /*08b0*/ 	.word	0x0000d700
        /*08b4*/ 	.short	0x002f
        /*08b6*/ 	.short	0x0000


	//   ....[239]....
        /*08b8*/ 	.word	0x0000d780
        /*08bc*/ 	.short	0x002f
        /*08be*/ 	.short	0x0000


	//   ....[240]....
        /*08c0*/ 	.word	0x0000d830
        /*08c4*/ 	.short	0x002f
        /*08c6*/ 	.short	0x0000


	//   ....[241]....
        /*08c8*/ 	.word	0x0000d8b0
        /*08cc*/ 	.short	0x002f
        /*08ce*/ 	.short	0x0000


	//   ....[242]....
        /*08d0*/ 	.word	0x0000d960
        /*08d4*/ 	.short	0x002f
        /*08d6*/ 	.short	0x0000


	//   ....[243]....
        /*08d8*/ 	.word	0x0000d9e0
        /*08dc*/ 	.short	0x002f
        /*08de*/ 	.short	0x0000


	//   ....[244]....
        /*08e0*/ 	.word	0x0000da90
        /*08e4*/ 	.short	0x002f
        /*08e6*/ 	.short	0x0000


	//   ....[245]....
        /*08e8*/ 	.word	0x0000db10
        /*08ec*/ 	.short	0x002f
        /*08ee*/ 	.short	0x0000


	//   ....[246]....
        /*08f0*/ 	.word	0x0000dbc0
        /*08f4*/ 	.short	0x002f
        /*08f6*/ 	.short	0x0000


	//   ....[247]....
        /*08f8*/ 	.word	0x0000dc40
        /*08fc*/ 	.short	0x002f
        /*08fe*/ 	.short	0x0000


	//   ....[248]....
        /*0900*/ 	.word	0x0000dcf0
        /*0904*/ 	.short	0x002f
        /*0906*/ 	.short	0x0000


	//   ....[249]....
        /*0908*/ 	.word	0x0000dd70
        /*090c*/ 	.short	0x002f
        /*090e*/ 	.short	0x0000


	//   ....[250]....
        /*0910*/ 	.word	0x0000de20
        /*0914*/ 	.short	0x002f
        /*0916*/ 	.short	0x0000


	//   ....[251]....
        /*0918*/ 	.word	0x0000dea0
        /*091c*/ 	.short	0x002f
        /*091e*/ 	.short	0x0000


	//   ....[252]....
        /*0920*/ 	.word	0x0000df50
        /*0924*/ 	.short	0x002f
        /*0926*/ 	.short	0x0000


	//   ....[253]....
        /*0928*/ 	.word	0x0000dfd0
        /*092c*/ 	.short	0x002f
        /*092e*/ 	.short	0x0000


	//   ....[254]....
        /*0930*/ 	.word	0x0000e070
        /*0934*/ 	.short	0x002d
        /*0936*/ 	.short	0x0000


	//   ....[255]....
        /*0938*/ 	.word	0x0000e0f0
        /*093c*/ 	.short	0x002d
        /*093e*/ 	.short	0x0000


	//----- nvinfo : EIATTR_EXIT_INSTR_OFFSETS
	.align		4
.L_161:
        /*0940*/ 	.byte	0x04, 0x1c
        /*0942*/ 	.short	(.L_163 - .L_162)


	//   ....[0]....
.L_162:
        /*0944*/ 	.word	0x0000e210


	//   ....[1]....
        /*0948*/ 	.word	0x0000ea90


	//----- nvinfo : EIATTR_CRS_STACK_SIZE
	.align		4
.L_163:
        /*094c*/ 	.byte	0x04, 0x1e
        /*094e*/ 	.short	(.L_165 - .L_164)
.L_164:
        /*0950*/ 	.word	0x00000000


	//----- nvinfo : EIATTR_CBANK_PARAM_SIZE
	.align		4
.L_165:
        /*0954*/ 	.byte	0x03, 0x19
        /*0956*/ 	.short	0x0070


	//----- nvinfo : EIATTR_PARAM_CBANK
	.align		4
        /*0958*/ 	.byte	0x04, 0x0a
        /*095a*/ 	.short	(.L_167 - .L_166)
	.align		4
.L_166:
        /*095c*/ 	.word	index@(.nv.constant0.paged_flash_attention_bwd_64_bf16_small)
        /*0960*/ 	.short	0x0380
        /*0962*/ 	.short	0x0070


	//----- nvinfo : EIATTR_SW_WAR
	.align		4
.L_167:
        /*0964*/ 	.byte	0x04, 0x36
        /*0966*/ 	.short	(.L_169 - .L_168)
.L_168:
        /*0968*/ 	.word	0x00000008
.L_169:


//--------------------- .nv.info.paged_flash_attention_bwd_128_fp16_small --------------------------
	.section	.nv.info.paged_flash_attention_bwd_128_fp16_small,"",@"SHT_CUDA_INFO"
	.sectionflags	@""
	.align	4


	//----- nvinfo : EIATTR_CUDA_API_VERSION
	.align		4
        /*0000*/ 	.byte	0x04, 0x37
        /*0002*/ 	.short	(.L_171 - .L_170)
.L_170:
        /*0004*/ 	.word	0x00000082


	//----- nvinfo : EIATTR_KPARAM_INFO
	.align		4
.L_171:
        /*0008*/ 	.byte	0x04, 0x17
        /*000a*/ 	.short	(.L_173 - .L_172)
.L_172:
        /*000c*/ 	.word	0x00000000
        /*0010*/ 	.short	0x0011
        /*0012*/ 	.short	0x006c
        /*0014*/ 	.byte	0x00, 0xf0, 0x11, 0x00


	//----- nvinfo : EIATTR_KPARAM_INFO
	.align		4
.L_173:
        /*0018*/ 	.byte	0x04, 0x17
        /*001a*/ 	.short	(.L_175 - .L_174)
.L_174:
        /*001c*/ 	.word	0x00000000
        /*0020*/ 	.short	0x0010
        /*0022*/ 	.short	0x0068
        /*0024*/ 	.byte	0x00, 0xf0, 0x11, 0x00


	//----- nvinfo : EIATTR_KPARAM_INFO
	.align		4
.L_175:
        /*0028*/ 	.byte	0x04, 0x17
        /*002a*/ 	.short	(.L_177 - .L_176)
.L_176:
        /*002c*/ 	.word	0x00000000
        /*0030*/ 	.short	0x000f
        /*0032*/ 	.short	0x0064
        /*0034*/ 	.byte	0x00, 0xf0, 0x11, 0x00


	//----- nvinfo : EIATTR_KPARAM_INFO
	.align		4
.L_177:
        /*0038*/ 	.byte	0x04, 0x17
        /*003a*/ 	.short	(.L_179 - .L_178)
.L_178:
        /*003c*/ 	.word	0x00000000
        /*0040*/ 	.short	0x000e
        /*0042*/ 	.short	0x0060
        /*0044*/ 	.byte	0x00, 0xf0, 0x11, 0x00


	//----- nvinfo : EIATTR_KPARAM_INFO
	.align		4
.L_179:
        /*0048*/ 	.byte	0x04, 0x17
        /*004a*/ 	.short	(.L_181 - .L_180)
.L_180:
        /*004c*/ 	.word	0x00000000
        /*0050*/ 	.short	0x000d
        /*0052*/ 	.short	0x005c
        /*0054*/ 	.byte	0x00, 0xf0, 0x11, 0x00


	//----- nvinfo : EIATTR_KPARAM_INFO
	.align		4
.L_181:
        /*0058*/ 	.byte	0x04, 0x17
        /*005a*/ 	.short	(.L_183 - .L_182)
.L_182:
        /*005c*/ 	.word	0x00000000
        /*0060*/ 	.short	0x000c
        /*0062*/ 	.short	0x0058
        /*0064*/ 	.byte	0x00, 0xf0, 0x11, 0x00


	//----- nvinfo : EIATTR_KPARAM_INFO
	.align		4
.L_183:
        /*0068*/ 	.byte	0x04, 0x17
        /*006a*/ 	.short	(.L_185 - .L_184)
.L_184:
        /*006c*/ 	.word	0x00000000
        /*0070*/ 	.short	0x000b
        /*0072*/ 	.short	0x0054
        /*0074*/ 	.byte	0x00, 0xf0, 0x11, 0x00


	//----- nvinfo : EIATTR_KPARAM_INFO
	.align		4
.L_185:
        /*0078*/ 	.byte	0x04, 0x17
        /*007a*/ 	.short	(.L_187 - .L_186)
.L_186:
        /*007c*/ 	.word	0x00000000
        /*0080*/ 	.short	0x000a
        /*0082*/ 	.short	0x0050
        /*0084*/ 	.byte	0x00, 0xf0, 0x11, 0x00


	//----- nvinfo : EIATTR_KPARAM_INFO
	.align		4
.L_187:
        /*0088*/ 	.byte	0x04, 0x17
        /*008a*/ 	.short	(.L_189 - .L_188)
.L_188:
        /*008c*/ 	.word	0x00000000
        /*0090*/ 	.short	0x0009
        /*0092*/ 	.short	0x0048
        /*0094*/ 	.byte	0x00, 0xf5, 0x21, 0x00


	//----- nvinfo : EIATTR_KPARAM_INFO
	.align		4
.L_189:
        /*0098*/ 	.byte	0x04, 0x17
        /*009a*/ 	.short	(.L_191 - .L_190)
.L_190:
        /*009c*/ 	.word	0x00000000
        /*00a0*/ 	.short	0x0008
        /*00a2*/ 	.short	0x0040
        /*00a4*/ 	.byte	0x00, 0xf5, 0x21, 0x00


	//----- nvinfo : EIATTR_KPARAM_INFO
	.align		4
.L_191:
        /*00a8*/ 	.byte	0x04, 0x17
        /*00aa*/ 	.short	(.L_193 - .L_192)
.L_192:
        /*00ac*/ 	.word	0x00000000
        /*00b0*/ 	.short	0x0007
        /*00b2*/ 	.short	0x0038
        /*00b4*/ 	.byte	0x00, 0xf5, 0x21, 0x00


	//----- nvinfo : EIATTR_KPARAM_INFO
	.align		4
.L_193:
        /*00b8*/ 	.byte	0x04, 0x17
        /*00ba*/ 	.short	(.L_195 - .L_194)
.L_194:
        /*00bc*/ 	.word	0x00000000
        /*00c0*/ 	.short	0x0006
        /*00c2*/ 	.short	0x0030
        /*00c4*/ 	.byte	0x00, 0xf5, 0x21, 0x00


	//----- nvinfo : EIATTR_KPARAM_INFO
	.align		4
.L_195:
        /*00c8*/ 	.byte	0x04, 0x17
        /*00ca*/ 	.short	(.L_197 - .L_196)
.L_196:
        /*00cc*/ 	.word	0x00000000
        /*00d0*/ 	.short	0x0005
        /*00d2*/ 	.short	0x0028
        /*00d4*/ 	.byte	0x00, 0xf5, 0x21, 0x00


	//----- nvinfo : EIATTR_KPARAM_INFO
	.align		4
.L_197:
        /*00d8*/ 	.byte	0x04, 0x17
        /*00da*/ 	.short	(.L_199 - .L_198)
.L_198:
        /*00dc*/ 	.word	0x00000000
        /*00e0*/ 	.short	0x0004
        /*00e2*/ 	.short	0x0020
        /*00e4*/ 	.byte	0x00, 0xf5, 0x21, 0x00


	//----- nvinfo : EIATTR_KPARAM_INFO
	.align		4
.L_199:
        /*00e8*/ 	.byte	0x04, 0x17
        /*00ea*/ 	.short	(.L_201 - .L_200)
.L_200:
        /*00ec*/ 	.word	0x00000000
        /*00f0*/ 	.short	0x0003
        /*00f2*/ 	.short	0x0018
        /*00f4*/ 	.byte	0x00, 0xf5, 0x21, 0x00


	//----- nvinfo : EIATTR_KPARAM_INFO
	.align		4
.L_201:
        /*00f8*/ 	.byte	0x04, 0x17
        /*00fa*/ 	.short	(.L_203 - .L_202)
.L_202:
        /*00fc*/ 	.word	0x00000000
        /*0100*/ 	.short	0x0002
        /*0102*/ 	.short	0x0010
        /*0104*/ 	.byte	0x00, 0xf5, 0x21, 0x00


	//----- nvinfo : EIATTR_KPARAM_INFO
	.align		4
.L_203:
        /*0108*/ 	.byte	0x04, 0x17
        /*010a*/ 	.short	(.L_205 - .L_204)
.L_204:
        /*010c*/ 	.word	0x00000000
        /*0110*/ 	.short	0x0001
        /*0112*/ 	.short	0x0008
        /*0114*/ 	.byte	0x00, 0xf5, 0x21, 0x00


	//----- nvinfo : EIATTR_KPARAM_INFO
	.align		4
.L_205:
        /*0118*/ 	.byte	0x04, 0x17
        /*011a*/ 	.short	(.L_207 - .L_206)
.L_206:
        /*011c*/ 	.word	0x00000000
        /*0120*/ 	.short	0x0000
        /*0122*/ 	.short	0x0000
        /*0124*/ 	.byte	0x00, 0xf5, 0x21, 0x00


	//----- nvinfo : EIATTR_SPARSE_MMA_MASK
	.align		4
.L_207:
        /*0128*/ 	.byte	0x03, 0x50
        /*012a*/ 	.short	0x0000


	//----- nvinfo : EIATTR_MAXREG_COUNT
	.align		4
        /*012c*/ 	.byte	0x03, 0x1b
        /*012e*/ 	.short	0x00ff


	//----- nvinfo : EIATTR_NUM_BARRIERS
	.align		4
        /*0130*/ 	.byte	0x02, 0x4c
        /*0132*/ 	.byte	0x01
	.zero		1


	//----- nvinfo : EIATTR_ANNOTATIONS
	.align		4
        /*0134*/ 	.byte	0x04, 0x55
        /*0136*/ 	.short	(.L_209 - .L_208)


	//   ....[0]....
.L_208:
        /* <DEDUP_REMOVED lines=34> */


	//----- nvinfo : EIATTR_MERCURY_ISA_VERSION
	.align		4
.L_209:
        /*0348*/ 	.byte	0x03, 0x5f
        /*034a*/ 	.short	0x0101


	//----- nvinfo : EIATTR_VRC_CTA_INIT_COUNT
	.align		4
        /*034c*/ 	.byte	0x02, 0x4a
	.zero		1
	.zero		1


	//----- nvinfo : EIATTR_ATOM16_EMUL_INSTR_REG_MAP
	.align		4
        /*0350*/ 	.byte	0x04, 0x2e
        /*0352*/ 	.short	(.L_211 - .L_210)


	//   ....[0]....
.L_210:
        /*0354*/ 	.word	0x000066a0
        /*0358*/ 	.short	0x0038
        /*035a*/ 	.short	0x0000


	//   ....[1]....
        /*035c*/ 	.word	0x00006f00
        /*0360*/ 	.short	0x0038
        /*0362*/ 	.short	0x0000


	//   ....[2]....
        /*0364*/ 	.word	0x00006fc0
        /*0368*/ 	.short	0x003a
        /*036a*/ 	.short	0x0000


	//   ....[3]....
        /*036c*/ 	.word	0x00007040
        /*0370*/ 	.short	0x003a
        /*0372*/ 	.short	0x0000


	//   ....[4]....
        /*0374*/ 	.word	0x000070f0
        /*0378*/ 	.short	0x0043
        /*037a*/ 	.short	0x0000


	//   ....[5]....
        /*037c*/ 	.word	0x00007170
        /*0380*/ 	.short	0x0043
        /*0382*/ 	.short	0x0000


	//   ....[6]....
        /*0384*/ 	.word	0x00007220
        /*0388*/ 	.short	0x0043
        /*038a*/ 	.short	0x0000


	//   ....[7]....
        /*038c*/ 	.word	0x000072a0
        /*0390*/ 	.short	0x0043
        /*0392*/ 	.short	0x0000


	//   ....[8]....
        /*0394*/ 	.word	0x00007350
        /*0398*/ 	.short	0x0043
        /*039a*/ 	.short	0x0000


	//   ....[9]....
        /*039c*/ 	.word	0x000073d0
        /*03a0*/ 	.short	0x0043
        /*03a2*/ 	.short	0x0000


	//   ....[10]....
        /*03a4*/ 	.word	0x00007480
        /*03a8*/ 	.short	0x0043
        /*03aa*/ 	.short	0x0000


	//   ....[11]....
        /*03ac*/ 	.word	0x00007500
        /*03b0*/ 	.short	0x0043
        /*03b2*/ 	.short	0x0000


	//   ....[12]....
        /*03b4*/ 	.word	0x000075b0
        /*03b8*/ 	.short	0x0043
        /*03ba*/ 	.short	0x0000


	//   ....[13]....
        /*03bc*/ 	.word	0x00007630
        /*03c0*/ 	.short	0x0043
        /*03c2*/ 	.short	0x0000


	//   ....[14]....
        /*03c4*/ 	.word	0x000076e0
        /*03c8*/ 	.short	0x0043
        /*03ca*/ 	.short	0x0000


	//   ....[15]....
        /*03cc*/ 	.word	0x00007760
        /*03d0*/ 	.short	0x0043
        /*03d2*/ 	.short	0x0000


	//   ....[16]....
        /*03d4*/ 	.word	0x00007810
        /*03d8*/ 	.short	0x0043
        /*03da*/ 	.short	0x0000


	//   ....[17]....
        /*03dc*/ 	.word	0x00007890
        /*03e0*/ 	.short	0x0043
        /*03e2*/ 	.short	0x0000


	//   ....[18]....
        /*03e4*/ 	.word	0x00007940
        /*03e8*/ 	.short	0x0043
        /*03ea*/ 	.short	0x0000


	//   ....[19]....
        /*03ec*/ 	.word	0x000079c0
        /*03f0*/ 	.short	0x0043
        /*03f2*/ 	.short	0x0000


	//   ....[20]....
        /*03f4*/ 	.word	0x00007a70
        /*03f8*/ 	.short	0x0043
        /*03fa*/ 	.short	0x0000


	//   ....[21]....
        /*03fc*/ 	.word	0x00007af0
        /*0400*/ 	.short	0x0043
        /*0402*/ 	.short	0x0000


	//   ....[22]....
        /*0404*/ 	.word	0x00007ba0
        /*0408*/ 	.short	0x0043
        /*040a*/ 	.short	0x0000


	//   ....[23]....
        /*040c*/ 	.word	0x00007c20
        /*0410*/ 	.short	0x0043
        /*0412*/ 	.short	0x0000


	//   ....[24]....
        /*0414*/ 	.word	0x00007cd0
        /*0418*/ 	.short	0x0043
        /*041a*/ 	.short	0x0000


	//   ....[25]....
        /*041c*/ 	.word	0x00007d50
        /*0420*/ 	.short	0x0043
        /*0422*/ 	.short	0x0000


	//   ....[26]....
        /*0424*/ 	.word	0x00007e00
        /*0428*/ 	.short	0x0043
        /*042a*/ 	.short	0x0000


	//   ....[27]....
        /*042c*/ 	.word	0x00007e80
        /*0430*/ 	.short	0x0043
        /*0432*/ 	.short	0x0000


	//   ....[28]....
        /*0434*/ 	.word	0x00007f30
        /*0438*/ 	.short	0x0043
        /*043a*/ 	.short	0x0000


	//   ....[29]....
        /*043c*/ 	.word	0x00007fb0
        /*0440*/ 	.short	0x0043
        /*0442*/ 	.short	0x0000


	//   ....[30]....
        /*0444*/ 	.word	0x00008060
        /*0448*/ 	.short	0x0043
        /*044a*/ 	.short	0x0000


	//   ....[31]....
        /*044c*/ 	.word	0x000080e0
        /*0450*/ 	.short	0x0043
        /*0452*/ 	.short	0x0000


	//   ....[32]....
        /*0454*/ 	.word	0x00008190
        /*0458*/ 	.short	0x0043
        /*045a*/ 	.short	0x0000


	//   ....[33]....
        /*045c*/ 	.word	0x00008210
        /*0460*/ 	.short	0x0043
        /*0462*/ 	.short	0x0000


	//   ....[34]....
        /*0464*/ 	.word	0x000082c0
        /*0468*/ 	.short	0x0043
        /*046a*/ 	.short	0x0000


	//   ....[35]....
        /*046c*/ 	.word	0x00008340
        /*0470*/ 	.short	0x0043
        /*0472*/ 	.short	0x0000


	//   ....[36]....
        /*0474*/ 	.word	0x000083f0
        /*0478*/ 	.short	0x0043
        /*047a*/ 	.short	0x0000


	//   ....[37]....
        /*047c*/ 	.word	0x00008470
        /*0480*/ 	.short	0x0043
        /*0482*/ 	.short	0x0000


	//   ....[38]....
        /*0484*/ 	.word	0x00008520
        /*0488*/ 	.short	0x0043
        /*048a*/ 	.short	0x0000


	//   ....[39]....
        /*048c*/ 	.word	0x000085a0
        /*0490*/ 	.short	0x0043
        /*0492*/ 	.short	0x0000


	//   ....[40]....
        /*0494*/ 	.word	0x00008650
        /*0498*/ 	.short	0x0043
        /*049a*/ 	.short	0x0000


	//   ....[41]....
        /*049c*/ 	.word	0x000086d0
        /*04a0*/ 	.short	0x0043
        /*04a2*/ 	.short	0x0000


	//   ....[42]....
        /*04a4*/ 	.word	0x00008780
        /*04a8*/ 	.short	0x0043
        /*04aa*/ 	.short	0x0000


	//   ....[43]....
        /*04ac*/ 	.word	0x00008800
        /*04b0*/ 	.short	0x0043
        /*04b2*/ 	.short	0x0000


	//   ....[44]....
        /*04b4*/ 	.word	0x000088b0
        /*04b8*/ 	.short	0x0043
        /*04ba*/ 	.short	0x0000


	//   ....[45]....
        /*04bc*/ 	.word	0x00008930
        /*04c0*/ 	.short	0x0043
        /*04c2*/ 	.short	0x0000


	//   ....[46]....
        /*04c4*/ 	.word	0x000089e0
        /*04c8*/ 	.short	0x0043
        /*04ca*/ 	.short	0x0000


	//   ....[47]....
        /*04cc*/ 	.word	0x00008a60
        /*04d0*/ 	.short	0x0043
        /*04d2*/ 	.short	0x0000


	//   ....[48]....
        /*04d4*/ 	.word	0x00008b10
        /*04d8*/ 	.short	0x0043
        /*04da*/ 	.short	0x0000


	//   ....[49]....
        /*04dc*/ 	.word	0x00008b90
        /*04e0*/ 	.short	0x0043
        /*04e2*/ 	.short	0x0000


	//   ....[50]....
        /*04e4*/ 	.word	0x00008c40
        /*04e8*/ 	.short	0x0043
        /*04ea*/ 	.short	0x0000


	//   ....[51]....
        /*04ec*/ 	.word	0x00008cc0
        /*04f0*/ 	.short	0x0043
        /*04f2*/ 	.short	0x0000


	//   ....[52]....
        /*04f4*/ 	.word	0x00008d70
        /*04f8*/ 	.short	0x0043
        /*04fa*/ 	.short	0x0000


	//   ....[53]....
        /*04fc*/ 	.word	0x00008df0
        /*0500*/ 	.short	0x0043
        /*0502*/ 	.short	0x0000


	//   ....[54]....
        /*0504*/ 	.word	0x00008ea0
        /*0508*/ 	.short	0x0043
        /*050a*/ 	.short	0x0000


	//   ....[55]....
        /*050c*/ 	.word	0x00008f20
        /*0510*/ 	.short	0x0043
        /*0512*/ 	.short	0x0000


	//   ....[56]....
        /*0514*/ 	.word	0x00008fd0
        /*0518*/ 	.short	0x0043
        /*051a*/ 	.short	0x0000


	//   ....[57]....
        /*051c*/ 	.word	0x00009050
        /*0520*/ 	.short	0x0043
        /*0522*/ 	.short	0x0000


	//   ....[58]....
        /*0524*/ 	.word	0x00009100
        /*0528*/ 	.short	0x0043
        /*052a*/ 	.short	0x0000


	//   ....[59]....
        /*052c*/ 	.word	0x00009180
        /*0530*/ 	.short	0x0043
        /*0532*/ 	.short	0x0000


	//   ....[60]....
        /*0534*/ 	.word	0x00009230
        /*0538*/ 	.short	0x0043
        /*053a*/ 	.short	0x0000


	//   ....[61]....
        /*053c*/ 	.word	0x000092b0
        /*0540*/ 	.short	0x0043
        /*0542*/ 	.short	0x0000


	//   ....[62]....
        /*0544*/ 	.word	0x00009360
        /*0548*/ 	.short	0x0043
        /*054a*/ 	.short	0x0000


	//   ....[63]....
        /*054c*/ 	.word	0x000093e0
        /*0550*/ 	.short	0x0043
        /*0552*/ 	.short	0x0000


	//   ....[64]....
        /*0554*/ 	.word	0x00009490
        /*0558*/ 	.short	0x0043
        /*055a*/ 	.short	0x0000


	//   ....[65]....
        /*055c*/ 	.word	0x00009510
        /*0560*/ 	.short	0x0043
        /*0562*/ 	.short	0x0000


	//   ....[66]....
        /*0564*/ 	.word	0x000095c0
        /*0568*/ 	.short	0x0043
        /*056a*/ 	.short	0x0000


	//   ....[67]....
        /*056c*/ 	.word	0x00009640
        /*0570*/ 	.short	0x0043
        /*0572*/ 	.short	0x0000


	//   ....[68]....
        /*0574*/ 	.word	0x000096f0
        /*0578*/ 	.short	0x0043
        /*057a*/ 	.short	0x0000


	//   ....[69]....
        /*057c*/ 	.word	0x00009770
        /*0580*/ 	.short	0x0043
        /*0582*/ 	.short	0x0000


	//   ....[70]....
        /*0584*/ 	.word	0x00009820
        /*0588*/ 	.short	0x0043
        /*058a*/ 	.short	0x0000


	//   ....[71]....
        /*058c*/ 	.word	0x000098a0
        /*0590*/ 	.short	0x0043
        /*0592*/ 	.short	0x0000


	//   ....[72]....
        /*0594*/ 	.word	0x00009950
        /*0598*/ 	.short	0x0043
        /*059a*/ 	.short	0x0000


	//   ....[73]....
        /*059c*/ 	.word	0x000099d0
        /*05a0*/ 	.short	0x0043
        /*05a2*/ 	.short	0x0000


	//   ....[74]....
        /*05a4*/ 	.word	0x00009a80
        /*05a8*/ 	.short	0x0043
        /*05aa*/ 	.short	0x0000


	//   ....[75]....
        /*05ac*/ 	.word	0x00009b00
        /*05b0*/ 	.short	0x0043
        /*05b2*/ 	.short	0x0000


	//   ....[76]....
        /*05b4*/ 	.word	0x00009bb0
        /*05b8*/ 	.short	0x0043
        /*05ba*/ 	.short	0x0000


	//   ....[77]....
        /*05bc*/ 	.word	0x00009c30
        /*05c0*/ 	.short	0x0043
        /*05c2*/ 	.short	0x0000


	//   ....[78]....
        /*05c4*/ 	.word	0x00009ce0
        /*05c8*/ 	.short	0x0043
        /*05ca*/ 	.short	0x0000


	//   ....[79]....
        /*05cc*/ 	.word	0x00009d60
        /*05d0*/ 	.short	0x0043
        /*05d2*/ 	.short	0x0000


	//   ....[80]....
        /*05d4*/ 	.word	0x00009e10
        /*05d8*/ 	.short	0x0043
        /*05da*/ 	.short	0x0000


	//   ....[81]....
        /*05dc*/ 	.word	0x00009e90
        /*05e0*/ 	.short	0x0043
        /*05e2*/ 	.short	0x0000


	//   ....[82]....
        /*05e4*/ 	.word	0x00009f40
        /*05e8*/ 	.short	0x0043
        /*05ea*/ 	.short	0x0000


	//   ....[83]....
        /*05ec*/ 	.word	0x00009fc0
        /*05f0*/ 	.short	0x0043
        /*05f2*/ 	.short	0x0000


	//   ....[84]....
        /*05f4*/ 	.word	0x0000a070
        /*05f8*/ 	.short	0x0043
        /*05fa*/ 	.short	0x0000


	//   ....[85]....
        /*05fc*/ 	.word	0x0000a0f0
        /*0600*/ 	.short	0x0043
        /*0602*/ 	.short	0x0000


	//   ....[86]....
        /*0604*/ 	.word	0x0000a1a0
        /*0608*/ 	.short	0x0043
        /*060a*/ 	.short	0x0000


	//   ....[87]....
        /*060c*/ 	.word	0x0000a220
        /*0610*/ 	.short	0x0043
        /*0612*/ 	.short	0x0000


	//   ....[88]....
        /*0614*/ 	.word	0x0000a2d0
        /*0618*/ 	.short	0x0043
        /*061a*/ 	.short	0x0000


	//   ....[89]....
        /*061c*/ 	.word	0x0000a350
        /*0620*/ 	.short	0x0043
        /*0622*/ 	.short	0x0000


	//   ....[90]....
        /*0624*/ 	.word	0x0000a400
        /*0628*/ 	.short	0x0043
        /*062a*/ 	.short	0x0000


	//   ....[91]....
        /*062c*/ 	.word	0x0000a480
        /*0630*/ 	.short	0x0043
        /*0632*/ 	.short	0x0000


	//   ....[92]....
        /*0634*/ 	.word	0x0000a530
        /*0638*/ 	.short	0x0043
        /*063a*/ 	.short	0x0000


	//   ....[93]....
        /*063c*/ 	.word	0x0000a5b0
        /*0640*/ 	.short	0x0043
        /*0642*/ 	.short	0x0000


	//   ....[94]....
        /*0644*/ 	.word	0x0000a660
        /*0648*/ 	.short	0x0043
        /*064a*/ 	.short	0x0000


	//   ....[95]....
        /*064c*/ 	.word	0x0000a6e0
        /*0650*/ 	.short	0x0043
        /*0652*/ 	.short	0x0000


	//   ....[96]....
        /*0654*/ 	.word	0x0000a790
        /*0658*/ 	.short	0x0043
        /*065a*/ 	.short	0x0000


	//   ....[97]....
        /*065c*/ 	.word	0x0000a810
        /*0660*/ 	.short	0x0043
        /*0662*/ 	.short	0x0000


	//   ....[98]....
        /*0664*/ 	.word	0x0000a8c0
        /*0668*/ 	.short	0x0043
        /*066a*/ 	.short	0x0000


	//   ....[99]....
        /*066c*/ 	.word	0x0000a940
        /*0670*/ 	.short	0x0043
        /*0672*/ 	.short	0x0000


	//   ....[100]....
        /*0674*/ 	.word	0x0000a9f0
        /*0678*/ 	.short	0x0043
        /*067a*/ 	.short	0x0000


	//   ....[101]....
        /*067c*/ 	.word	0x0000aa70
        /*0680*/ 	.short	0x0043
        /*0682*/ 	.short	0x0000


	//   ....[102]....
        /*0684*/ 	.word	0x0000ab20
        /*0688*/ 	.short	0x0043
        /*068a*/ 	.short	0x0000


	//   ....[103]....
        /*068c*/ 	.word	0x0000aba0
        /*0690*/ 	.short	0x0043
        /*0692*/ 	.short	0x0000


	//   ....[104]....
        /*0694*/ 	.word	0x0000ac50
        /*0698*/ 	.short	0x0043
        /*069a*/ 	.short	0x0000


	//   ....[105]....
        /*069c*/ 	.word	0x0000acd0
        /*06a0*/ 	.short	0x0043
        /*06a2*/ 	.short	0x0000


	//   ....[106]....
        /*06a4*/ 	.word	0x0000ad80
        /*06a8*/ 	.short	0x0043
        /*06aa*/ 	.short	0x0000


	//   ....[107]....
        /*06ac*/ 	.word	0x0000ae00
        /*06b0*/ 	.short	0x0043
        /*06b2*/ 	.short	0x0000


	//   ....[108]....
        /*06b4*/ 	.word	0x0000aeb0
        /*06b8*/ 	.short	0x0043
        /*06ba*/ 	.short	0x0000


	//   ....[109]....
        /*06bc*/ 	.word	0x0000af30
        /*06c0*/ 	.short	0x0043
        /*06c2*/ 	.short	0x0000


	//   ....[110]....
        /*06c4*/ 	.word	0x0000afe0
        /*06c8*/ 	.short	0x0043
        /*06ca*/ 	.short	0x0000


	//   ....[111]....
        /*06cc*/ 	.word	0x0000b060
        /*06d0*/ 	.short	0x0043
        /*06d2*/ 	.short	0x0000


	//   ....[112]....
        /*06d4*/ 	.word	0x0000b110
        /*06d8*/ 	.short	0x0043
        /*06da*/ 	.short	0x0000


	//   ....[113]....
        /*06dc*/ 	.word	0x0000b190
        /*06e0*/ 	.short	0x0043
        /*06e2*/ 	.short	0x0000


	//   ....[114]....
        /*06e4*/ 	.word	0x0000b240
        /*06e8*/ 	.short	0x0043
        /*06ea*/ 	.short	0x0000


	//   ....[115]....
        /*06ec*/ 	.word	0x0000b2c0
        /*06f0*/ 	.short	0x0043
        /*06f2*/ 	.short	0x0000


	//   ....[116]....
        /*06f4*/ 	.word	0x0000b370
        /*06f8*/ 	.short	0x0043
        /*06fa*/ 	.short	0x0000


	//   ....[117]....
        /*06fc*/ 	.word	0x0000b3f0
        /*0700*/ 	.short	0x0043
        /*0702*/ 	.short	0x0000


	//   ....[118]....
        /*0704*/ 	.word	0x0000b4a0
        /*0708*/ 	.short	0x0043
        /*070a*/ 	.short	0x0000


	//   ....[119]....
        /*070c*/ 	.word	0x0000b520
        /*0710*/ 	.short	0x0043
        /*0712*/ 	.short	0x0000


	//   ....[120]....
        /*0714*/ 	.word	0x0000b5d0
        /*0718*/ 	.short	0x0043
        /*071a*/ 	.short	0x0000


	//   ....[121]....
        /*071c*/ 	.word	0x0000b650
        /*0720*/ 	.short	0x0043
        /*0722*/ 	.short	0x0000


	//   ....[122]....
        /*0724*/ 	.word	0x0000b700
        /*0728*/ 	.short	0x0043
        /*072a*/ 	.short	0x0000


	//   ....[123]....
        /*072c*/ 	.word	0x0000b780
        /*0730*/ 	.short	0x0043
        /*0732*/ 	.short	0x0000


	//   ....[124]....
        /*0734*/ 	.word	0x0000b830
        /*0738*/ 	.short	0x0043
        /*073a*/ 	.short	0x0000


	//   ....[125]....
        /*073c*/ 	.word	0x0000b8b0
        /*0740*/ 	.short	0x0043
        /*0742*/ 	.short	0x0000


	//   ....[126]....
        /*0744*/ 	.word	0x0000b960
        /*0748*/ 	.short	0x0043
        /*074a*/ 	.short	0x0000


	//   ....[127]....
        /*074c*/ 	.word	0x0000b9e0
        /*0750*/ 	.short	0x0043
        /*0752*/ 	.short	0x0000


	//   ....[128]....
        /*0754*/ 	.word	0x0000ba90
        /*0758*/ 	.short	0x0043
        /*075a*/ 	.short	0x0000


	//   ....[129]....
        /*075c*/ 	.word	0x0000bb10
        /*0760*/ 	.short	0x0043
        /*0762*/ 	.short	0x0000


	//   ....[130]....
        /*0764*/ 	.word	0x0000bbc0
        /*0768*/ 	.short	0x0043
        /*076a*/ 	.short	0x0000


	//   ....[131]....
        /*076c*/ 	.word	0x0000bc40
        /*0770*/ 	.short	0x0043
        /*0772*/ 	.short	0x0000


	//   ....[132]....
        /*0774*/ 	.word	0x0000bcf0
        /*0778*/ 	.short	0x0043
        /*077a*/ 	.short	0x0000


	//   ....[133]....
        /*077c*/ 	.word	0x0000bd70
        /*0780*/ 	.short	0x0043
        /*0782*/ 	.short	0x0000


	//   ....[134]....
        /*0784*/ 	.word	0x0000be20
        /*0788*/ 	.short	0x0043
        /*078a*/ 	.short	0x0000


	//   ....[135]....
        /*078c*/ 	.word	0x0000bea0
        /*0790*/ 	.short	0x0043
        /*0792*/ 	.short	0x0000


	//   ....[136]....
        /*0794*/ 	.word	0x0000bf50
        /*0798*/ 	.short	0x0043
        /*079a*/ 	.short	0x0000


	//   ....[137]....
        /*079c*/ 	.word	0x0000bfd0
        /*07a0*/ 	.short	0x0043
        /*07a2*/ 	.short	0x0000


	//   ....[138]....
        /*07a4*/ 	.word	0x0000c080
        /*07a8*/ 	.short	0x0043
        /*07aa*/ 	.short	0x0000


	//   ....[139]....
        /*07ac*/ 	.word	0x0000c100
        /*07b0*/ 	.short	0x0043
        /*07b2*/ 	.short	0x0000


	//   ....[140]....
        /*07b4*/ 	.word	0x0000c1b0
        /*07b8*/ 	.short	0x0043
        /*07ba*/ 	.short	0x0000


	//   ....[141]....
        /*07bc*/ 	.word	0x0000c230
        /*07c0*/ 	.short	0x0043
        /*07c2*/ 	.short	0x0000


	//   ....[142]....
        /*07c4*/ 	.word	0x0000c2e0
        /*07c8*/ 	.short	0x0043
        /*07ca*/ 	.short	0x0000


	//   ....[143]....
        /*07cc*/ 	.word	0x0000c360
        /*07d0*/ 	.short	0x0043
        /*07d2*/ 	.short	0x0000


	//   ....[144]....
        /*07d4*/ 	.word	0x0000c410
        /*07d8*/ 	.short	0x0043
        /*07da*/ 	.short	0x0000


	//   ....[145]....
        /*07dc*/ 	.word	0x0000c490
        /*07e0*/ 	.short	0x0043
        /*07e2*/ 	.short	0x0000


	//   ....[146]....
        /*07e4*/ 	.word	0x0000c540
        /*07e8*/ 	.short	0x0043
        /*07ea*/ 	.short	0x0000


	//   ....[147]....
        /*07ec*/ 	.word	0x0000c5c0
        /*07f0*/ 	.short	0x0043
        /*07f2*/ 	.short	0x0000


	//   ....[148]....
        /*07f4*/ 	.word	0x0000c670
        /*07f8*/ 	.short	0x0043
        /*07fa*/ 	.short	0x0000


	//   ....[149]....
        /*07fc*/ 	.word	0x0000c6f0
        /*0800*/ 	.short	0x0043
        /*0802*/ 	.short	0x0000


	//   ....[150]....
        /*0804*/ 	.word	0x0000c7a0
        /*0808*/ 	.short	0x0043
        /*080a*/ 	.short	0x0000


	//   ....[151]....
        /*080c*/ 	.word	0x0000c820
        /*0810*/ 	.short	0x0043
        /*0812*/ 	.short	0x0000


	//   ....[152]....
        /*0814*/ 	.word	0x0000c8d0
        /*0818*/ 	.short	0x0043
        /*081a*/ 	.short	0x0000


	//   ....[153]....
        /*081c*/ 	.word	0x0000c950
        /*0820*/ 	.short	0x0043
        /*0822*/ 	.short	0x0000


	//   ....[154]....
        /*0824*/ 	.word	0x0000ca00
        /*0828*/ 	.short	0x0043
        /*082a*/ 	.short	0x0000


	//   ....[155]....
        /*082c*/ 	.word	0x0000ca80
        /*0830*/ 	.short	0x0043
        /*0832*/ 	.short	0x0000


	//   ....[156]....
        /*0834*/ 	.word	0x0000cb30
        /*0838*/ 	.short	0x0043
        /*083a*/ 	.short	0x0000


	//   ....[157]....
        /*083c*/ 	.word	0x0000cbb0
        /*0840*/ 	.short	0x0043
        /*0842*/ 	.short	0x0000


	//   ....[158]....
        /*0844*/ 	.word	0x0000cc60
        /*0848*/ 	.short	0x0043
        /*084a*/ 	.short	0x0000


	//   ....[159]....
        /*084c*/ 	.word	0x0000cce0
        /*0850*/ 	.short	0x0043
        /*0852*/ 	.short	0x0000


	//   ....[160]....
        /*0854*/ 	.word	0x0000cd90
        /*0858*/ 	.short	0x0043
        /*085a*/ 	.short	0x0000


	//   ....[161]....
        /*085c*/ 	.word	0x0000ce10
        /*0860*/ 	.short	0x0043
        /*0862*/ 	.short	0x0000


	//   ....[162]....
        /*0864*/ 	.word	0x0000cec0
        /*0868*/ 	.short	0x0043
        /*086a*/ 	.short	0x0000


	//   ....[163]....
        /*086c*/ 	.word	0x0000cf40
        /*0870*/ 	.short	0x0043
        /*0872*/ 	.short	0x0000


	//   ....[164]....
        /*0874*/ 	.word	0x0000cff0
        /*0878*/ 	.short	0x0043
        /*087a*/ 	.short	0x0000


	//   ....[165]....
        /*087c*/ 	.word	0x0000d070
        /*0880*/ 	.short	0x0043
        /*0882*/ 	.short	0x0000


	//   ....[166]....
        /*0884*/ 	.word	0x0000d120
        /*0888*/ 	.short	0x0043
        /*088a*/ 	.short	0x0000


	//   ....[167]....
        /*088c*/ 	.word	0x0000d1a0
        /*0890*/ 	.short	0x0043
        /*0892*/ 	.short	0x0000


	//   ....[168]....
        /*0894*/ 	.word	0x0000d250
        /*0898*/ 	.short	0x0043
        /*089a*/ 	.short	0x0000


	//   ....[169]....
        /*089c*/ 	.word	0x0000d2d0
        /*08a0*/ 	.short	0x0043
        /*08a2*/ 	.short	0x0000


	//   ....[170]....
        /*08a4*/ 	.word	0x0000d380
        /*08a8*/ 	.short	0x0043
        /*08aa*/ 	.short	0x0000


	//   ....[171]....
        /*08ac*/ 	.word	0x0000d400
        /*08b0*/ 	.short	0x0043
        /*08b2*/ 	.short	0x0000


	//   ....[172]....
        /*08b4*/ 	.word	0x0000d4b0
        /*08b8*/ 	.short	0x0043
        /*08ba*/ 	.short	0x0000


	//   ....[173]....
        /*08bc*/ 	.word	0x0000d530
        /*08c0*/ 	.short	0x0043
        /*08c2*/ 	.short	0x0000


	//   ....[174]....
        /*08c4*/ 	.word	0x0000d5e0
        /*08c8*/ 	.short	0x0043
        /*08ca*/ 	.short	0x0000


	//   ....[175]....
        /*08cc*/ 	.word	0x0000d660
        /*08d0*/ 	.short	0x0043
        /*08d2*/ 	.short	0x0000


	//   ....[176]....
        /*08d4*/ 	.word	0x0000d710
        /*08d8*/ 	.short	0x0043
        /*08da*/ 	.short	0x0000


	//   ....[177]....
        /*08dc*/ 	.word	0x0000d790
        /*08e0*/ 	.short	0x0043
        /*08e2*/ 	.short	0x0000


	//   ....[178]....
        /*08e4*/ 	.word	0x0000d840
        /*08e8*/ 	.short	0x0043
        /*08ea*/ 	.short	0x0000


	//   ....[179]....
        /*08ec*/ 	.word	0x0000d8c0
        /*08f0*/ 	.short	0x0043
        /*08f2*/ 	.short	0x0000


	//   ....[180]....
        /*08f4*/ 	.word	0x0000d970
        /*08f8*/ 	.short	0x0043
        /*08fa*/ 	.short	0x0000


	//   ....[181]....
        /*08fc*/ 	.word	0x0000d9f0
        /*0900*/ 	.short	0x0043
        /*0902*/ 	.short	0x0000


	//   ....[182]....
        /*0904*/ 	.word	0x0000daa0
        /*0908*/ 	.short	0x0043
        /*090a*/ 	.short	0x0000


	//   ....[183]....
        /*090c*/ 	.word	0x0000db20
        /*0910*/ 	.short	0x0043
        /*0912*/ 	.short	0x0000


	//   ....[184]....
        /*0914*/ 	.word	0x0000dbd0
        /*0918*/ 	.short	0x0043
        /*091a*/ 	.short	0x0000


	//   ....[185]....
        /*091c*/ 	.word	0x0000dc50
        /*0920*/ 	.short	0x0043
        /*0922*/ 	.short	0x0000


	//   ....[186]....
        /*0924*/ 	.word	0x0000dd00
        /*0928*/ 	.short	0x0043
        /*092a*/ 	.short	0x0000


	//   ....[187]....
        /*092c*/ 	.word	0x0000dd80
        /*0930*/ 	.short	0x0043
        /*0932*/ 	.short	0x0000


	//   ....[188]....
        /*0934*/ 	.word	0x0000de30
        /*0938*/ 	.short	0x0043
        /*093a*/ 	.short	0x0000


	//   ....[189]....
        /*093c*/ 	.word	0x0000deb0
        /*0940*/ 	.short	0x0043
        /*0942*/ 	.short	0x0000


	//   ....[190]....
        /*0944*/ 	.word	0x0000df60
        /*0948*/ 	.short	0x0043
        /*094a*/ 	.short	0x0000


	//   ....[191]....
        /*094c*/ 	.word	0x0000dfe0
        /*0950*/ 	.short	0x0043
        /*0952*/ 	.short	0x0000


	//   ....[192]....
        /*0954*/ 	.word	0x0000e090
        /*0958*/ 	.short	0x0043
        /*095a*/ 	.short	0x0000


	//   ....[193]....
        /*095c*/ 	.word	0x0000e110
        /*0960*/ 	.short	0x0043
        /*0962*/ 	.short	0x0000


	//   ....[194]....
        /*0964*/ 	.word	0x0000e1c0
        /*0968*/ 	.short	0x0043
        /*096a*/ 	.short	0x0000


	//   ....[195]....
        /*096c*/ 	.word	0x0000e240
        /*0970*/ 	.short	0x0043
        /*0972*/ 	.short	0x0000


	//   ....[196]....
        /*0974*/ 	.word	0x0000e2f0
        /*0978*/ 	.short	0x0043
        /*097a*/ 	.short	0x0000


	//   ....[197]....
        /*097c*/ 	.word	0x0000e370
        /*0980*/ 	.short	0x0043
        /*0982*/ 	.short	0x0000


	//   ....[198]....
        /*0984*/ 	.word	0x0000e420
        /*0988*/ 	.short	0x0043
        /*098a*/ 	.short	0x0000


	//   ....[199]....
        /*098c*/ 	.word	0x0000e4a0
        /*0990*/ 	.short	0x0043
        /*0992*/ 	.short	0x0000


	//   ....[200]....
        /*0994*/ 	.word	0x0000e550
        /*0998*/ 	.short	0x0043
        /*099a*/ 	.short	0x0000


	//   ....[201]....
        /*099c*/ 	.word	0x0000e5d0
        /*09a0*/ 	.short	0x0043
        /*09a2*/ 	.short	0x0000


	//   ....[202]....
        /*09a4*/ 	.word	0x0000e680
        /*09a8*/ 	.short	0x0043
        /*09aa*/ 	.short	0x0000


	//   ....[203]....
        /*09ac*/ 	.word	0x0000e700
        /*09b0*/ 	.short	0x0043
        /*09b2*/ 	.short	0x0000


	//   ....[204]....
        /*09b4*/ 	.word	0x0000e7b0
        /*09b8*/ 	.short	0x0043
        /*09ba*/ 	.short	0x0000


	//   ....[205]....
        /*09bc*/ 	.word	0x0000e830
        /*09c0*/ 	.short	0x0043
        /*09c2*/ 	.short	0x0000


	//   ....[206]....
        /*09c4*/ 	.word	0x0000e8e0
        /*09c8*/ 	.short	0x0043
        /*09ca*/ 	.short	0x0000


	//   ....[207]....
        /*09cc*/ 	.word	0x0000e960
        /*09d0*/ 	.short	0x0043
        /*09d2*/ 	.short	0x0000


	//   ....[208]....
        /*09d4*/ 	.word	0x0000ea10
        /*09d8*/ 	.short	0x0043
        /*09da*/ 	.short	0x0000


	//   ....[209]....
        /*09dc*/ 	.word	0x0000ea90
        /*09e0*/ 	.short	0x0043
        /*09e2*/ 	.short	0x0000


	//   ....[210]....
        /*09e4*/ 	.word	0x0000eb40
        /*09e8*/ 	.short	0x0043
        /*09ea*/ 	.short	0x0000


	//   ....[211]....
        /*09ec*/ 	.word	0x0000ebc0
        /*09f0*/ 	.short	0x0043
        /*09f2*/ 	.short	0x0000


	//   ....[212]....
        /*09f4*/ 	.word	0x0000ec70
        /*09f8*/ 	.short	0x0043
        /*09fa*/ 	.short	0x0000


	//   ....[213]....
        /*09fc*/ 	.word	0x0000ecf0
        /*0a00*/ 	.short	0x0043
        /*0a02*/ 	.short	0x0000


	//   ....[214]....
        /*0a04*/ 	.word	0x0000eda0
        /*0a08*/ 	.short	0x0043
        /*0a0a*/ 	.short	0x0000


	//   ....[215]....
        /*0a0c*/ 	.word	0x0000ee20
        /*0a10*/ 	.short	0x0043
        /*0a12*/ 	.short	0x0000


	//   ....[216]....
        /*0a14*/ 	.word	0x0000eed0
        /*0a18*/ 	.short	0x0043
        /*0a1a*/ 	.short	0x0000


	//   ....[217]....
        /*0a1c*/ 	.word	0x0000ef50
        /*0a20*/ 	.short	0x0043
        /*0a22*/ 	.short	0x0000


	//   ....[218]....
        /*0a24*/ 	.word	0x0000f000
        /*0a28*/ 	.short	0x0043
        /*0a2a*/ 	.short	0x0000


	//   ....[219]....
        /*0a2c*/ 	.word	0x0000f080
        /*0a30*/ 	.short	0x0043
        /*0a32*/ 	.short	0x0000


	//   ....[220]....
        /*0a34*/ 	.word	0x0000f130
        /*0a38*/ 	.short	0x0043
        /*0a3a*/ 	.short	0x0000


	//   ....[221]....
        /*0a3c*/ 	.word	0x0000f1b0
        /*0a40*/ 	.short	0x0043
        /*0a42*/ 	.short	0x0000


	//   ....[222]....
        /*0a44*/ 	.word	0x0000f260
        /*0a48*/ 	.short	0x0043
        /*0a4a*/ 	.short	0x0000


	//   ....[223]....
        /*0a4c*/ 	.word	0x0000f2e0
        /*0a50*/ 	.short	0x0043
        /*0a52*/ 	.short	0x0000


	//   ....[224]....
        /*0a54*/ 	.word	0x0000f390
        /*0a58*/ 	.short	0x0043
        /*0a5a*/ 	.short	0x0000


	//   ....[225]....
        /*0a5c*/ 	.word	0x0000f410
        /*0a60*/ 	.short	0x0043
        /*0a62*/ 	.short	0x0000


	//   ....[226]....
        /*0a64*/ 	.word	0x0000f4c0
        /*0a68*/ 	.short	0x0043
        /*0a6a*/ 	.short	0x0000


	//   ....[227]....
        /*0a6c*/ 	.word	0x0000f540
        /*0a70*/ 	.short	0x0043
        /*0a72*/ 	.short	0x0000


	//   ....[228]....
        /*0a74*/ 	.word	0x0000f5f0
        /*0a78*/ 	.short	0x0043
        /*0a7a*/ 	.short	0x0000


	//   ....[229]....
        /*0a7c*/ 	.word	0x0000f670
        /*0a80*/ 	.short	0x0043
        /*0a82*/ 	.short	0x0000


	//   ....[230]....
        /*0a84*/ 	.word	0x0000f720
        /*0a88*/ 	.short	0x0043
        /*0a8a*/ 	.short	0x0000


	//   ....[231]....
        /*0a8c*/ 	.word	0x0000f7a0
        /*0a90*/ 	.short	0x0043
        /*0a92*/ 	.short	0x0000


	//   ....[232]....
        /*0a94*/ 	.word	0x0000f850
        /*0a98*/ 	.short	0x0043
        /*0a9a*/ 	.short	0x0000


	//   ....[233]....
        /*0a9c*/ 	.word	0x0000f8d0
        /*0aa0*/ 	.short	0x0043
        /*0aa2*/ 	.short	0x0000


	//   ....[234]....
        /*0aa4*/ 	.word	0x0000f980
        /*0aa8*/ 	.short	0x0043
        /*0aaa*/ 	.short	0x0000


	//   ....[235]....
        /*0aac*/ 	.word	0x0000fa00
        /*0ab0*/ 	.short	0x0043
        /*0ab2*/ 	.short	0x0000


	//   ....[236]....
        /*0ab4*/ 	.word	0x0000fab0
        /*0ab8*/ 	.short	0x0043
        /*0aba*/ 	.short	0x0000


	//   ....[237]....
        /*0abc*/ 	.word	0x0000fb30
        /*0ac0*/ 	.short	0x0043
        /*0ac2*/ 	.short	0x0000


	//   ....[238]....
        /*0ac4*/ 	.word	0x0000fbe0
        /*0ac8*/ 	.short	0x0043
        /*0aca*/ 	.short	0x0000


	//   ....[239]....
        /*0acc*/ 	.word	0x0000fc60
        /*0ad0*/ 	.short	0x0043
        /*0ad2*/ 	.short	0x0000


	//   ....[240]....
        /*0ad4*/ 	.word	0x0000fd10
        /*0ad8*/ 	.short	0x0043
        /*0ada*/ 	.short	0x0000


	//   ....[241]....
        /*0adc*/ 	.word	0x0000fd90
        /*0ae0*/ 	.short	0x0043
        /*0ae2*/ 	.short	0x0000


	//   ....[242]....
        /*0ae4*/ 	.word	0x0000fe40
        /*0ae8*/ 	.short	0x0043
        /*0aea*/ 	.short	0x0000


	//   ....[243]....
        /*0aec*/ 	.word	0x0000fec0
        /*0af0*/ 	.short	0x0043
        /*0af2*/ 	.short	0x0000


	//   ....[244]....
        /*0af4*/ 	.word	0x0000ff70
        /*0af8*/ 	.short	0x0043
        /*0afa*/ 	.short	0x0000


	//   ....[245]....
        /*0afc*/ 	.word	0x0000fff0
        /*0b00*/ 	.short	0x0043
        /*0b02*/ 	.short	0x0000


	//   ....[246]....
        /*0b04*/ 	.word	0x000100a0
        /*0b08*/ 	.short	0x0043
        /*0b0a*/ 	.short	0x0000


	//   ....[247]....
        /*0b0c*/ 	.word	0x00010120
        /*0b10*/ 	.short	0x0043
        /*0b12*/ 	.short	0x0000


	//   ....[248]....
        /*0b14*/ 	.word	0x000101d0
        /*0b18*/ 	.short	0x0043
        /*0b1a*/ 	.short	0x0000


	//   ....[249]....
        /*0b1c*/ 	.word	0x00010250
        /*0b20*/ 	.short	0x0043
        /*0b22*/ 	.short	0x0000


	//   ....[250]....
        /*0b24*/ 	.word	0x00010300
        /*0b28*/ 	.short	0x0043
        /*0b2a*/ 	.short	0x0000


	//   ....[251]....
        /*0b2c*/ 	.word	0x00010380
        /*0b30*/ 	.short	0x0043
        /*0b32*/ 	.short	0x0000


	//   ....[252]....
        /*0b34*/ 	.word	0x00010430
        /*0b38*/ 	.short	0x0043
        /*0b3a*/ 	.short	0x0000


	//   ....[253]....
        /*0b3c*/ 	.word	0x000104b0
        /*0b40*/ 	.short	0x0043
        /*0b42*/ 	.short	0x0000


	//   ....[254]....
        /*0b44*/ 	.word	0x00010560
        /*0b48*/ 	.short	0x0043
        /*0b4a*/ 	.short	0x0000


	//   ....[255]....
        /*0b4c*/ 	.word	0x000105e0
        /*0b50*/ 	.short	0x0043
        /*0b52*/ 	.short	0x0000


	//   ....[0]....
        /*0b54*/ 	.word	0x00010690
        /*0b58*/ 	.short	0x0043
        /*0b5a*/ 	.short	0x0000


	//   ....[1]....
        /*0b5c*/ 	.word	0x00010710
        /*0b60*/ 	.short	0x0043
        /*0b62*/ 	.short	0x0000


	//   ....[2]....
        /*0b64*/ 	.word	0x000107c0
        /*0b68*/ 	.short	0x0043
        /*0b6a*/ 	.short	0x0000


	//   ....[3]....
        /*0b6c*/ 	.word	0x00010840
        /*0b70*/ 	.short	0x0043
        /*0b72*/ 	.short	0x0000


	//   ....[4]....
        /*0b74*/ 	.word	0x000108f0
        /*0b78*/ 	.short	0x0043
        /*0b7a*/ 	.short	0x0000


	//   ....[5]....
        /*0b7c*/ 	.word	0x00010970
        /*0b80*/ 	.short	0x0043
        /*0b82*/ 	.short	0x0000


	//   ....[6]....
        /*0b84*/ 	.word	0x00010a20
        /*0b88*/ 	.short	0x0043
        /*0b8a*/ 	.short	0x0000


	//   ....[7]....
        /*0b8c*/ 	.word	0x00010aa0
        /*0b90*/ 	.short	0x0043
        /*0b92*/ 	.short	0x0000


	//   ....[8]....
        /*0b94*/ 	.word	0x00010b50
        /*0b98*/ 	.short	0x0043
        /*0b9a*/ 	.short	0x0000


	//   ....[9]....
        /*0b9c*/ 	.word	0x00010bd0
        /*0ba0*/ 	.short	0x0043
        /*0ba2*/ 	.short	0x0000


	//   ....[10]....
        /*0ba4*/ 	.word	0x00010c80
        /*0ba8*/ 	.short	0x0043
        /*0baa*/ 	.short	0x0000


	//   ....[11]....
        /*0bac*/ 	.word	0x00010d00
        /*0bb0*/ 	.short	0x0043
        /*0bb2*/ 	.short	0x0000


	//   ....[12]....
        /*0bb4*/ 	.word	0x00010db0
        /*0bb8*/ 	.short	0x0043
        /*0bba*/ 	.short	0x0000


	//   ....[13]....
        /*0bbc*/ 	.word	0x00010e30
        /*0bc0*/ 	.short	0x0043
        /*0bc2*/ 	.short	0x0000


	//   ....[14]....
        /*0bc4*/ 	.word	0x00010ee0
        /*0bc8*/ 	.short	0x0043
        /*0bca*/ 	.short	0x0000


	//   ....[15]....
        /*0bcc*/ 	.word	0x00010f60
        /*0bd0*/ 	.short	0x0043
        /*0bd2*/ 	.short	0x0000


	//   ....[16]....
        /*0bd4*/ 	.word	0x00011010
        /*0bd8*/ 	.short	0x0043
        /*0bda*/ 	.short	0x0000


	//   ....[17]....
        /*0bdc*/ 	.word	0x00011090
        /*0be0*/ 	.short	0x0043
        /*0be2*/ 	.short	0x0000


	//   ....[18]....
        /*0be4*/ 	.word	0x00011140
        /*0be8*/ 	.short	0x0043
        /*0bea*/ 	.short	0x0000


	//   ....[19]....
        /*0bec*/ 	.word	0x000111c0
        /*0bf0*/ 	.short	0x0043
        /*0bf2*/ 	.short	0x0000


	//   ....[20]....
        /*0bf4*/ 	.word	0x00011270
        /*0bf8*/ 	.short	0x0043
        /*0bfa*/ 	.short	0x0000


	//   ....[21]....
        /*0bfc*/ 	.word	0x000112f0
        /*0c00*/ 	.short	0x0043
        /*0c02*/ 	.short	0x0000


	//   ....[22]....
        /*0c04*/ 	.word	0x000113a0
        /*0c08*/ 	.short	0x0043
        /*0c0a*/ 	.short	0x0000


	//   ....[23]....
        /*0c0c*/ 	.word	0x00011420
        /*0c10*/ 	.short	0x0043
        /*0c12*/ 	.short	0x0000


	//   ....[24]....
        /*0c14*/ 	.word	0x000114d0
        /*0c18*/ 	.short	0x0043
        /*0c1a*/ 	.short	0x0000


	//   ....[25]....
        /*0c1c*/ 	.word	0x00011550
        /*0c20*/ 	.short	0x0043
        /*0c22*/ 	.short	0x0000


	//   ....[26]....
        /*0c24*/ 	.word	0x00011600
        /*0c28*/ 	.short	0x0043
        /*0c2a*/ 	.short	0x0000


	//   ....[27]....
        /*0c2c*/ 	.word	0x00011680
        /*0c30*/ 	.short	0x0043
        /*0c32*/ 	.short	0x0000


	//   ....[28]....
        /*0c34*/ 	.word	0x00011730
        /*0c38*/ 	.short	0x0043
        /*0c3a*/ 	.short	0x0000


	//   ....[29]....
        /*0c3c*/ 	.word	0x000117b0
        /*0c40*/ 	.short	0x0043
        /*0c42*/ 	.short	0x0000


	//   ....[30]....
        /*0c44*/ 	.word	0x00011860
        /*0c48*/ 	.short	0x0043
        /*0c4a*/ 	.short	0x0000


	//   ....[31]....
        /*0c4c*/ 	.word	0x000118e0
        /*0c50*/ 	.short	0x0043
        /*0c52*/ 	.short	0x0000


	//   ....[32]....
        /*0c54*/ 	.word	0x00011990
        /*0c58*/ 	.short	0x0043
        /*0c5a*/ 	.short	0x0000


	//   ....[33]....
        /*0c5c*/ 	.word	0x00011a10
        /*0c60*/ 	.short	0x0043
        /*0c62*/ 	.short	0x0000


	//   ....[34]....
        /*0c64*/ 	.word	0x00011ac0
        /*0c68*/ 	.short	0x0043
        /*0c6a*/ 	.short	0x0000


	//   ....[35]....
        /*0c6c*/ 	.word	0x00011b40
        /*0c70*/ 	.short	0x0043
        /*0c72*/ 	.short	0x0000


	//   ....[36]....
        /*0c74*/ 	.word	0x00011bf0
        /*0c78*/ 	.short	0x0043
        /*0c7a*/ 	.short	0x0000


	//   ....[37]....
        /*0c7c*/ 	.word	0x00011c70
        /*0c80*/ 	.short	0x0043
        /*0c82*/ 	.short	0x0000


	//   ....[38]....
        /*0c84*/ 	.word	0x00011d20
        /*0c88*/ 	.short	0x0043
        /*0c8a*/ 	.short	0x0000


	//   ....[39]....
        /*0c8c*/ 	.word	0x00011da0
        /*0c90*/ 	.short	0x0043
        /*0c92*/ 	.short	0x0000


	//   ....[40]....
        /*0c94*/ 	.word	0x00011e50
        /*0c98*/ 	.short	0x0043
        /*0c9a*/ 	.short	0x0000


	//   ....[41]....
        /*0c9c*/ 	.word	0x00011ed0
        /*0ca0*/ 	.short	0x0043
        /*0ca2*/ 	.short	0x0000


	//   ....[42]....
        /*0ca4*/ 	.word	0x00011f80
        /*0ca8*/ 	.short	0x0043
        /*0caa*/ 	.short	0x0000


	//   ....[43]....
        /*0cac*/ 	.word	0x00012000
        /*0cb0*/ 	.short	0x0043
        /*0cb2*/ 	.short	0x0000


	//   ....[44]....
        /*0cb4*/ 	.word	0x000120b0
        /*0cb8*/ 	.short	0x0043
        /*0cba*/ 	.short	0x0000


	//   ....[45]....
        /*0cbc*/ 	.word	0x00012130
        /*0cc0*/ 	.short	0x0043
        /*0cc2*/ 	.short	0x0000


	//   ....[46]....
        /*0cc4*/ 	.word	0x000121e0
        /*0cc8*/ 	.short	0x0043
        /*0cca*/ 	.short	0x0000


	//   ....[47]....
        /*0ccc*/ 	.word	0x00012260
        /*0cd0*/ 	.short	0x0043
        /*0cd2*/ 	.short	0x0000


	//   ....[48]....
        /*0cd4*/ 	.word	0x00012310
        /*0cd8*/ 	.short	0x0043
        /*0cda*/ 	.short	0x0000


	//   ....[49]....
        /*0cdc*/ 	.word	0x00012390
        /*0ce0*/ 	.short	0x0043
        /*0ce2*/ 	.short	0x0000


	//   ....[50]....
        /*0ce4*/ 	.word	0x00012440
        /*0ce8*/ 	.short	0x0043
        /*0cea*/ 	.short	0x0000


	//   ....[51]....
        /*0cec*/ 	.word	0x000124c0
        /*0cf0*/ 	.short	0x0043
        /*0cf2*/ 	.short	0x0000


	//   ....[52]....
        /*0cf4*/ 	.word	0x00012570
        /*0cf8*/ 	.short	0x0043
        /*0cfa*/ 	.short	0x0000


	//   ....[53]....
        /*0cfc*/ 	.word	0x000125f0
        /*0d00*/ 	.short	0x0043
        /*0d02*/ 	.short	0x0000


	//   ....[54]....
        /*0d04*/ 	.word	0x000126a0
        /*0d08*/ 	.short	0x0043
        /*0d0a*/ 	.short	0x0000


	//   ....[55]....
        /*0d0c*/ 	.word	0x00012720
        /*0d10*/ 	.short	0x0043
        /*0d12*/ 	.short	0x0000


	//   ....[56]....
        /*0d14*/ 	.word	0x000127d0
        /*0d18*/ 	.short	0x0043
        /*0d1a*/ 	.short	0x0000


	//   ....[57]....
        /*0d1c*/ 	.word	0x00012850
        /*0d20*/ 	.short	0x0043
        /*0d22*/ 	.short	0x0000


	//   ....[58]....
        /*0d24*/ 	.word	0x00012900
        /*0d28*/ 	.short	0x0043
        /*0d2a*/ 	.short	0x0000


	//   ....[59]....
        /*0d2c*/ 	.word	0x00012980
        /*0d30*/ 	.short	0x0043
        /*0d32*/ 	.short	0x0000


	//   ....[60]....
        /*0d34*/ 	.word	0x00012a30
        /*0d38*/ 	.short	0x0043
        /*0d3a*/ 	.short	0x0000


	//   ....[61]....
        /*0d3c*/ 	.word	0x00012ab0
        /*0d40*/ 	.short	0x0043
        /*0d42*/ 	.short	0x0000


	//   ....[62]....
        /*0d44*/ 	.word	0x00012b60
        /*0d48*/ 	.short	0x0043
        /*0d4a*/ 	.short	0x0000


	//   ....[63]....
        /*0d4c*/ 	.word	0x00012be0
        /*0d50*/ 	.short	0x0043
        /*0d52*/ 	.short	0x0000


	//   ....[64]....
        /*0d54*/ 	.word	0x00012c90
        /*0d58*/ 	.short	0x0043
        /*0d5a*/ 	.short	0x0000


	//   ....[65]....
        /*0d5c*/ 	.word	0x00012d10
        /*0d60*/ 	.short	0x0043
        /*0d62*/ 	.short	0x0000


	//   ....[66]....
        /*0d64*/ 	.word	0x00012dc0
        /*0d68*/ 	.short	0x0043
        /*0d6a*/ 	.short	0x0000


	//   ....[67]....
        /*0d6c*/ 	.word	0x00012e40
        /*0d70*/ 	.short	0x0043
        /*0d72*/ 	.short	0x0000


	//   ....[68]....
        /*0d74*/ 	.word	0x00012ef0
        /*0d78*/ 	.short	0x0043
        /*0d7a*/ 	.short	0x0000


	//   ....[69]....
        /*0d7c*/ 	.word	0x00012f70
        /*0d80*/ 	.short	0x0043
        /*0d82*/ 	.short	0x0000


	//   ....[70]....
        /*0d84*/ 	.word	0x00013020
        /*0d88*/ 	.short	0x0043
        /*0d8a*/ 	.short	0x0000


	//   ....[71]....
        /*0d8c*/ 	.word	0x000130a0
        /*0d90*/ 	.short	0x0043
        /*0d92*/ 	.short	0x0000


	//   ....[72]....
        /*0d94*/ 	.word	0x00013150
        /*0d98*/ 	.short	0x0043
        /*0d9a*/ 	.short	0x0000


	//   ....[73]....
        /*0d9c*/ 	.word	0x000131d0
        /*0da0*/ 	.short	0x0043
        /*0da2*/ 	.short	0x0000


	//   ....[74]....
        /*0da4*/ 	.word	0x00013280
        /*0da8*/ 	.short	0x0043
        /*0daa*/ 	.short	0x0000


	//   ....[75]....
        /*0dac*/ 	.word	0x00013300
        /*0db0*/ 	.short	0x0043
        /*0db2*/ 	.short	0x0000


	//   ....[76]....
        /*0db4*/ 	.word	0x000133b0
        /*0db8*/ 	.short	0x0043
        /*0dba*/ 	.short	0x0000


	//   ....[77]....
        /*0dbc*/ 	.word	0x00013430
        /*0dc0*/ 	.short	0x0043
        /*0dc2*/ 	.short	0x0000


	//   ....[78]....
        /*0dc4*/ 	.word	0x000134e0
        /*0dc8*/ 	.short	0x0043
        /*0dca*/ 	.short	0x0000


	//   ....[79]....
        /*0dcc*/ 	.word	0x00013560
        /*0dd0*/ 	.short	0x0043
        /*0dd2*/ 	.short	0x0000


	//   ....[80]....
        /*0dd4*/ 	.word	0x00013610
        /*0dd8*/ 	.short	0x0043
        /*0dda*/ 	.short	0x0000


	//   ....[81]....
        /*0ddc*/ 	.word	0x00013690
        /*0de0*/ 	.short	0x0043
        /*0de2*/ 	.short	0x0000


	//   ....[82]....
        /*0de4*/ 	.word	0x00013740
        /*0de8*/ 	.short	0x0043
        /*0dea*/ 	.short	0x0000


	//   ....[83]....
        /*0dec*/ 	.word	0x000137c0
        /*0df0*/ 	.short	0x0043
        /*0df2*/ 	.short	0x0000


	//   ....[84]....
        /*0df4*/ 	.word	0x00013870
        /*0df8*/ 	.short	0x0043
        /*0dfa*/ 	.short	0x0000


	//   ....[85]....
        /*0dfc*/ 	.word	0x000138f0
        /*0e00*/ 	.short	0x0043
        /*0e02*/ 	.short	0x0000


	//   ....[86]....
        /*0e04*/ 	.word	0x000139a0
        /*0e08*/ 	.short	0x0043
        /*0e0a*/ 	.short	0x0000


	//   ....[87]....
        /*0e0c*/ 	.word	0x00013a20
        /*0e10*/ 	.short	0x0043
        /*0e12*/ 	.short	0x0000


	//   ....[88]....
        /*0e14*/ 	.word	0x00013ad0
        /*0e18*/ 	.short	0x0043
        /*0e1a*/ 	.short	0x0000


	//   ....[89]....
        /*0e1c*/ 	.word	0x00013b50
        /*0e20*/ 	.short	0x0043
        /*0e22*/ 	.short	0x0000


	//   ....[90]....
        /*0e24*/ 	.word	0x00013c00
        /*0e28*/ 	.short	0x0043
        /*0e2a*/ 	.short	0x0000


	//   ....[91]....
        /*0e2c*/ 	.word	0x00013c80
        /*0e30*/ 	.short	0x0043
        /*0e32*/ 	.short	0x0000


	//   ....[92]....
        /*0e34*/ 	.word	0x00013d30
        /*0e38*/ 	.short	0x0043
        /*0e3a*/ 	.short	0x0000


	//   ....[93]....
        /*0e3c*/ 	.word	0x00013db0
        /*0e40*/ 	.short	0x0043
        /*0e42*/ 	.short	0x0000


	//   ....[94]....
        /*0e44*/ 	.word	0x00013e60
        /*0e48*/ 	.short	0x0043
        /*0e4a*/ 	.short	0x0000


	//   ....[95]....
        /*0e4c*/ 	.word	0x00013ee0
        /*0e50*/ 	.short	0x0043
        /*0e52*/ 	.short	0x0000


	//   ....[96]....
        /*0e54*/ 	.word	0x00013f90
        /*0e58*/ 	.short	0x0043
        /*0e5a*/ 	.short	0x0000


	//   ....[97]....
        /*0e5c*/ 	.word	0x00014010
        /*0e60*/ 	.short	0x0043
        /*0e62*/ 	.short	0x0000


	//   ....[98]....
        /*0e64*/ 	.word	0x000140c0
        /*0e68*/ 	.short	0x0043
        /*0e6a*/ 	.short	0x0000


	//   ....[99]....
        /*0e6c*/ 	.word	0x00014140
        /*0e70*/ 	.short	0x0043
        /*0e72*/ 	.short	0x0000


	//   ....[100]....
        /*0e74*/ 	.word	0x000141f0
        /*0e78*/ 	.short	0x0043
        /*0e7a*/ 	.short	0x0000


	//   ....[101]....
        /*0e7c*/ 	.word	0x00014270
        /*0e80*/ 	.short	0x0043
        /*0e82*/ 	.short	0x0000


	//   ....[102]....
        /*0e84*/ 	.word	0x00014320
        /*0e88*/ 	.short	0x0043
        /*0e8a*/ 	.short	0x0000


	//   ....[103]....
        /*0e8c*/ 	.word	0x000143a0
        /*0e90*/ 	.short	0x0043
        /*0e92*/ 	.short	0x0000


	//   ....[104]....
        /*0e94*/ 	.word	0x00014450
        /*0e98*/ 	.short	0x0043
        /*0e9a*/ 	.short	0x0000


	//   ....[105]....
        /*0e9c*/ 	.word	0x000144d0
        /*0ea0*/ 	.short	0x0043
        /*0ea2*/ 	.short	0x0000


	//   ....[106]....
        /*0ea4*/ 	.word	0x00014580
        /*0ea8*/ 	.short	0x0043
        /*0eaa*/ 	.short	0x0000


	//   ....[107]....
        /*0eac*/ 	.word	0x00014600
        /*0eb0*/ 	.short	0x0043
        /*0eb2*/ 	.short	0x0000


	//   ....[108]....
        /*0eb4*/ 	.word	0x000146b0
        /*0eb8*/ 	.short	0x0043
        /*0eba*/ 	.short	0x0000


	//   ....[109]....
        /*0ebc*/ 	.word	0x00014730
        /*0ec0*/ 	.short	0x0043
        /*0ec2*/ 	.short	0x0000


	//   ....[110]....
        /*0ec4*/ 	.word	0x000147e0
        /*0ec8*/ 	.short	0x0043
        /*0eca*/ 	.short	0x0000


	//   ....[111]....
        /*0ecc*/ 	.word	0x00014860
        /*0ed0*/ 	.short	0x0043
        /*0ed2*/ 	.short	0x0000


	//   ....[112]....
        /*0ed4*/ 	.word	0x00014910
        /*0ed8*/ 	.short	0x0043
        /*0eda*/ 	.short	0x0000


	//   ....[113]....
        /*0edc*/ 	.word	0x00014990
        /*0ee0*/ 	.short	0x0043
        /*0ee2*/ 	.short	0x0000


	//   ....[114]....
        /*0ee4*/ 	.word	0x00014a40
        /*0ee8*/ 	.short	0x0043
        /*0eea*/ 	.short	0x0000


	//   ....[115]....
        /*0eec*/ 	.word	0x00014ac0
        /*0ef0*/ 	.short	0x0043
        /*0ef2*/ 	.short	0x0000


	//   ....[116]....
        /*0ef4*/ 	.word	0x00014b70
        /*0ef8*/ 	.short	0x0043
        /*0efa*/ 	.short	0x0000


	//   ....[117]....
        /*0efc*/ 	.word	0x00014bf0
        /*0f00*/ 	.short	0x0043
        /*0f02*/ 	.short	0x0000


	//   ....[118]....
        /*0f04*/ 	.word	0x00014ca0
        /*0f08*/ 	.short	0x0043
        /*0f0a*/ 	.short	0x0000


	//   ....[119]....
        /*0f0c*/ 	.word	0x00014d20
        /*0f10*/ 	.short	0x0043
        /*0f12*/ 	.short	0x0000


	//   ....[120]....
        /*0f14*/ 	.word	0x00014dd0
        /*0f18*/ 	.short	0x0043
        /*0f1a*/ 	.short	0x0000


	//   ....[121]....
        /*0f1c*/ 	.word	0x00014e50
        /*0f20*/ 	.short	0x0043
        /*0f22*/ 	.short	0x0000


	//   ....[122]....
        /*0f24*/ 	.word	0x00014f00
        /*0f28*/ 	.short	0x0043
        /*0f2a*/ 	.short	0x0000


	//   ....[123]....
        /*0f2c*/ 	.word	0x00014f80
        /*0f30*/ 	.short	0x0043
        /*0f32*/ 	.short	0x0000


	//   ....[124]....
        /*0f34*/ 	.word	0x00015030
        /*0f38*/ 	.short	0x0043
        /*0f3a*/ 	.short	0x0000


	//   ....[125]....
        /*0f3c*/ 	.word	0x000150b0
        /*0f40*/ 	.short	0x0043
        /*0f42*/ 	.short	0x0000


	//   ....[126]....
        /*0f44*/ 	.word	0x00015160
        /*0f48*/ 	.short	0x0043
        /*0f4a*/ 	.short	0x0000


	//   ....[127]....
        /*0f4c*/ 	.word	0x000151e0
        /*0f50*/ 	.short	0x0043
        /*0f52*/ 	.short	0x0000


	//   ....[128]....
        /*0f54*/ 	.word	0x00015290
        /*0f58*/ 	.short	0x0043
        /*0f5a*/ 	.short	0x0000


	//   ....[129]....
        /*0f5c*/ 	.word	0x00015310
        /*0f60*/ 	.short	0x0043
        /*0f62*/ 	.short	0x0000


	//   ....[130]....
        /*0f64*/ 	.word	0x000153c0
        /*0f68*/ 	.short	0x0043
        /*0f6a*/ 	.short	0x0000


	//   ....[131]....
        /*0f6c*/ 	.word	0x00015440
        /*0f70*/ 	.short	0x0043
        /*0f72*/ 	.short	0x0000


	//   ....[132]....
        /*0f74*/ 	.word	0x000154f0
        /*0f78*/ 	.short	0x0043
        /*0f7a*/ 	.short	0x0000


	//   ....[133]....
        /*0f7c*/ 	.word	0x00015570
        /*0f80*/ 	.short	0x0043
        /*0f82*/ 	.short	0x0000


	//   ....[134]....
        /*0f84*/ 	.word	0x00015620
        /*0f88*/ 	.short	0x0043
        /*0f8a*/ 	.short	0x0000


	//   ....[135]....
        /*0f8c*/ 	.word	0x000156a0
        /*0f90*/ 	.short	0x0043
        /*0f92*/ 	.short	0x0000


	//   ....[136]....
        /*0f94*/ 	.word	0x00015750
        /*0f98*/ 	.short	0x0043
        /*0f9a*/ 	.short	0x0000


	//   ....[137]....
        /*0f9c*/ 	.word	0x000157d0
        /*0fa0*/ 	.short	0x0043
        /*0fa2*/ 	.short	0x0000


	//   ....[138]....
        /*0fa4*/ 	.word	0x00015880
        /*0fa8*/ 	.short	0x0043
        /*0faa*/ 	.short	0x0000


	//   ....[139]....
        /*0fac*/ 	.word	0x00015900
        /*0fb0*/ 	.short	0x0043
        /*0fb2*/ 	.short	0x0000


	//   ....[140]....
        /*0fb4*/ 	.word	0x000159b0
        /*0fb8*/ 	.short	0x0043
        /*0fba*/ 	.short	0x0000


	//   ....[141]....
        /*0fbc*/ 	.word	0x00015a30
        /*0fc0*/ 	.short	0x0043
        /*0fc2*/ 	.short	0x0000


	//   ....[142]....
        /*0fc4*/ 	.word	0x00015ae0
        /*0fc8*/ 	.short	0x0043
        /*0fca*/ 	.short	0x0000


	//   ....[143]....
        /*0fcc*/ 	.word	0x00015b60
        /*0fd0*/ 	.short	0x0043
        /*0fd2*/ 	.short	0x0000


	//   ....[144]....
        /*0fd4*/ 	.word	0x00015c10
        /*0fd8*/ 	.short	0x0043
        /*0fda*/ 	.short	0x0000


	//   ....[145]....
        /*0fdc*/ 	.word	0x00015c90
        /*0fe0*/ 	.short	0x0043
        /*0fe2*/ 	.short	0x0000


	//   ....[146]....
        /*0fe4*/ 	.word	0x00015d40
        /*0fe8*/ 	.short	0x0043
        /*0fea*/ 	.short	0x0000


	//   ....[147]....
        /*0fec*/ 	.word	0x00015dc0
        /*0ff0*/ 	.short	0x0043
        /*0ff2*/ 	.short	0x0000


	//   ....[148]....
        /*0ff4*/ 	.word	0x00015e70
        /*0ff8*/ 	.short	0x0043
        /*0ffa*/ 	.short	0x0000


	//   ....[149]....
        /*0ffc*/ 	.word	0x00015ef0
        /*1000*/ 	.short	0x0043
        /*1002*/ 	.short	0x0000


	//   ....[150]....
        /*1004*/ 	.word	0x00015fa0
        /*1008*/ 	.short	0x0043
        /*100a*/ 	.short	0x0000


	//   ....[151]....
        /*100c*/ 	.word	0x00016020
        /*1010*/ 	.short	0x0043
        /*1012*/ 	.short	0x0000


	//   ....[152]....
        /*1014*/ 	.word	0x000160d0
        /*1018*/ 	.short	0x0043
        /*101a*/ 	.short	0x0000


	//   ....[153]....
        /*101c*/ 	.word	0x00016150
        /*1020*/ 	.short	0x0043
        /*1022*/ 	.short	0x0000


	//   ....[154]....
        /*1024*/ 	.word	0x00016200
        /*1028*/ 	.short	0x0043
        /*102a*/ 	.short	0x0000


	//   ....[155]....
        /*102c*/ 	.word	0x00016280
        /*1030*/ 	.short	0x0043
        /*1032*/ 	.short	0x0000


	//   ....[156]....
        /*1034*/ 	.word	0x00016330
        /*1038*/ 	.short	0x0043
        /*103a*/ 	.short	0x0000


	//   ....[157]....
        /*103c*/ 	.word	0x000163b0
        /*1040*/ 	.short	0x0043
        /*1042*/ 	.short	0x0000


	//   ....[158]....
        /*1044*/ 	.word	0x00016460
        /*1048*/ 	.short	0x0043
        /*104a*/ 	.short	0x0000


	//   ....[159]....
        /*104c*/ 	.word	0x000164e0
        /*1050*/ 	.short	0x0043
        /*1052*/ 	.short	0x0000


	//   ....[160]....
        /*1054*/ 	.word	0x00016590
        /*1058*/ 	.short	0x0043
        /*105a*/ 	.short	0x0000


	//   ....[161]....
        /*105c*/ 	.word	0x00016610
        /*1060*/ 	.short	0x0043
        /*1062*/ 	.short	0x0000


	//   ....[162]....
        /*1064*/ 	.word	0x000166c0
        /*1068*/ 	.short	0x0043
        /*106a*/ 	.short	0x0000


	//   ....[163]....
        /*106c*/ 	.word	0x00016740
        /*1070*/ 	.short	0x0043
        /*1072*/ 	.short	0x0000


	//   ....[164]....
        /*1074*/ 	.word	0x000167f0
        /*1078*/ 	.short	0x0043
        /*107a*/ 	.short	0x0000


	//   ....[165]....
        /*107c*/ 	.word	0x00016870
        /*1080*/ 	.short	0x0043
        /*1082*/ 	.short	0x0000


	//   ....[166]....
        /*1084*/ 	.word	0x00016920
        /*1088*/ 	.short	0x0043
        /*108a*/ 	.short	0x0000


	//   ....[167]....
        /*108c*/ 	.word	0x000169a0
        /*1090*/ 	.short	0x0043
        /*1092*/ 	.short	0x0000


	//   ....[168]....
        /*1094*/ 	.word	0x00016a50
        /*1098*/ 	.short	0x0043
        /*109a*/ 	.short	0x0000


	//   ....[169]....
        /*109c*/ 	.word	0x00016ad0
        /*10a0*/ 	.short	0x0043
        /*10a2*/ 	.short	0x0000


	//   ....[170]....
        /*10a4*/ 	.word	0x00016b80
        /*10a8*/ 	.short	0x0043
        /*10aa*/ 	.short	0x0000


	//   ....[171]....
        /*10ac*/ 	.word	0x00016c00
        /*10b0*/ 	.short	0x0043
        /*10b2*/ 	.short	0x0000


	//   ....[172]....
        /*10b4*/ 	.word	0x00016cb0
        /*10b8*/ 	.short	0x0043
        /*10ba*/ 	.short	0x0000


	//   ....[173]....
        /*10bc*/ 	.word	0x00016d30
        /*10c0*/ 	.short	0x0043
        /*10c2*/ 	.short	0x0000


	//   ....[174]....
        /*10c4*/ 	.word	0x00016de0
        /*10c8*/ 	.short	0x0043
        /*10ca*/ 	.short	0x0000


	//   ....[175]....
        /*10cc*/ 	.word	0x00016e60
        /*10d0*/ 	.short	0x0043
        /*10d2*/ 	.short	0x0000


	//   ....[176]....
        /*10d4*/ 	.word	0x00016f10
        /*10d8*/ 	.short	0x0043
        /*10da*/ 	.short	0x0000


	//   ....[177]....
        /*10dc*/ 	.word	0x00016f90
        /*10e0*/ 	.short	0x0043
        /*10e2*/ 	.short	0x0000


	//   ....[178]....
        /*10e4*/ 	.word	0x00017040
        /*10e8*/ 	.short	0x0043
        /*10ea*/ 	.short	0x0000


	//   ....[179]....
        /*10ec*/ 	.word	0x000170c0
        /*10f0*/ 	.short	0x0043
        /*10f2*/ 	.short	0x0000


	//   ....[180]....
        /*10f4*/ 	.word	0x00017170
        /*10f8*/ 	.short	0x0043
        /*10fa*/ 	.short	0x0000


	//   ....[181]....
        /*10fc*/ 	.word	0x000171f0
        /*1100*/ 	.short	0x0043
        /*1102*/ 	.short	0x0000


	//   ....[182]....
        /*1104*/ 	.word	0x000172a0
        /*1108*/ 	.short	0x0043
        /*110a*/ 	.short	0x0000


	//   ....[183]....
        /*110c*/ 	.word	0x00017320
        /*1110*/ 	.short	0x0043
        /*1112*/ 	.short	0x0000


	//   ....[184]....
        /*1114*/ 	.word	0x000173d0
        /*1118*/ 	.short	0x0043
        /*111a*/ 	.short	0x0000


	//   ....[185]....
        /*111c*/ 	.word	0x00017450
        /*1120*/ 	.short	0x0043
        /*1122*/ 	.short	0x0000


	//   ....[186]....
        /*1124*/ 	.word	0x00017500
        /*1128*/ 	.short	0x0043
        /*112a*/ 	.short	0x0000


	//   ....[187]....
        /*112c*/ 	.word	0x00017580
        /*1130*/ 	.short	0x0043
        /*1132*/ 	.short	0x0000


	//   ....[188]....
        /*1134*/ 	.word	0x00017630
        /*1138*/ 	.short	0x0043
        /*113a*/ 	.short	0x0000


	//   ....[189]....
        /*113c*/ 	.word	0x000176b0
        /*1140*/ 	.short	0x0043
        /*1142*/ 	.short	0x0000


	//   ....[190]....
        /*1144*/ 	.word	0x00017760
        /*1148*/ 	.short	0x0043
        /*114a*/ 	.short	0x0000


	//   ....[191]....
        /*114c*/ 	.word	0x000177e0
        /*1150*/ 	.short	0x0043
        /*1152*/ 	.short	0x0000


	//   ....[192]....
        /*1154*/ 	.word	0x00017890
        /*1158*/ 	.short	0x0043
        /*115a*/ 	.short	0x0000


	//   ....[193]....
        /*115c*/ 	.word	0x00017910
        /*1160*/ 	.short	0x0043
        /*1162*/ 	.short	0x0000


	//   ....[194]....
        /*1164*/ 	.word	0x000179c0
        /*1168*/ 	.short	0x0043
        /*116a*/ 	.short	0x0000


	//   ....[195]....
        /*116c*/ 	.word	0x00017a40
        /*1170*/ 	.short	0x0043
        /*1172*/ 	.short	0x0000


	//   ....[196]....
        /*1174*/ 	.word	0x00017af0
        /*1178*/ 	.short	0x0043
        /*117a*/ 	.short	0x0000


	//   ....[197]....
        /*117c*/ 	.word	0x00017b70
        /*1180*/ 	.short	0x0043
        /*1182*/ 	.short	0x0000


	//   ....[198]....
        /*1184*/ 	.word	0x00017c20
        /*1188*/ 	.short	0x0043
        /*118a*/ 	.short	0x0000


	//   ....[199]....
        /*118c*/ 	.word	0x00017ca0
        /*1190*/ 	.short	0x0043
        /*1192*/ 	.short	0x0000


	//   ....[200]....
        /*1194*/ 	.word	0x00017d50
        /*1198*/ 	.short	0x0043
        /*119a*/ 	.short	0x0000


	//   ....[201]....
        /*119c*/ 	.word	0x00017dd0
        /*11a0*/ 	.short	0x0043
        /*11a2*/ 	.short	0x0000


	//   ....[202]....
        /*11a4*/ 	.word	0x00017e80
        /*11a8*/ 	.short	0x0043
        /*11aa*/ 	.short	0x0000


	//   ....[203]....
        /*11ac*/ 	.word	0x00017f00
        /*11b0*/ 	.short	0x0043
        /*11b2*/ 	.short	0x0000


	//   ....[204]....
        /*11b4*/ 	.word	0x00017fb0
        /*11b8*/ 	.short	0x0043
        /*11ba*/ 	.short	0x0000


	//   ....[205]....
        /*11bc*/ 	.word	0x00018030
        /*11c0*/ 	.short	0x0043
        /*11c2*/ 	.short	0x0000


	//   ....[206]....
        /*11c4*/ 	.word	0x000180e0
        /*11c8*/ 	.short	0x0043
        /*11ca*/ 	.short	0x0000


	//   ....[207]....
        /*11cc*/ 	.word	0x00018160
        /*11d0*/ 	.short	0x0043
        /*11d2*/ 	.short	0x0000


	//   ....[208]....
        /*11d4*/ 	.word	0x00018210
        /*11d8*/ 	.short	0x0043
        /*11da*/ 	.short	0x0000


	//   ....[209]....
        /*11dc*/ 	.word	0x00018290
        /*11e0*/ 	.short	0x0043
        /*11e2*/ 	.short	0x0000


	//   ....[210]....
        /*11e4*/ 	.word	0x00018340
        /*11e8*/ 	.short	0x0043
        /*11ea*/ 	.short	0x0000


	//   ....[211]....
        /*11ec*/ 	.word	0x000183c0
        /*11f0*/ 	.short	0x0043
        /*11f2*/ 	.short	0x0000


	//   ....[212]....
        /*11f4*/ 	.word	0x00018470
        /*11f8*/ 	.short	0x0043
        /*11fa*/ 	.short	0x0000


	//   ....[213]....
        /*11fc*/ 	.word	0x000184f0
        /*1200*/ 	.short	0x0043
        /*1202*/ 	.short	0x0000


	//   ....[214]....
        /*1204*/ 	.word	0x000185a0
        /*1208*/ 	.short	0x0043
        /*120a*/ 	.short	0x0000


	//   ....[215]....
        /*120c*/ 	.word	0x00018620
        /*1210*/ 	.short	0x0043
        /*1212*/ 	.short	0x0000


	//   ....[216]....
        /*1214*/ 	.word	0x000186d0
        /*1218*/ 	.short	0x0043
        /*121a*/ 	.short	0x0000


	//   ....[217]....
        /*121c*/ 	.word	0x00018750
        /*1220*/ 	.short	0x0043
        /*1222*/ 	.short	0x0000


	//   ....[218]....
        /*1224*/ 	.word	0x00018800
        /*1228*/ 	.short	0x0043
        /*122a*/ 	.short	0x0000


	//   ....[219]....
        /*122c*/ 	.word	0x00018880
        /*1230*/ 	.short	0x0043
        /*1232*/ 	.short	0x0000


	//   ....[220]....
        /*1234*/ 	.word	0x00018930
        /*1238*/ 	.short	0x0043
        /*123a*/ 	.short	0x0000


	//   ....[221]....
        /*123c*/ 	.word	0x000189b0
        /*1240*/ 	.short	0x0043
        /*1242*/ 	.short	0x0000


	//   ....[222]....
        /*1244*/ 	.word	0x00018a60
        /*1248*/ 	.short	0x0043
        /*124a*/ 	.short	0x0000


	//   ....[223]....
        /*124c*/ 	.word	0x00018ae0
        /*1250*/ 	.short	0x0043
        /*1252*/ 	.short	0x0000


	//   ....[224]....
        /*1254*/ 	.word	0x00018b90
        /*1258*/ 	.short	0x0043
        /*125a*/ 	.short	0x0000


	//   ....[225]....
        /*125c*/ 	.word	0x00018c10
        /*1260*/ 	.short	0x0043
        /*1262*/ 	.short	0x0000


	//   ....[226]....
        /*1264*/ 	.word	0x00018cc0
        /*1268*/ 	.short	0x0043
        /*126a*/ 	.short	0x0000


	//   ....[227]....
        /*126c*/ 	.word	0x00018d40
        /*1270*/ 	.short	0x0043
        /*1272*/ 	.short	0x0000


	//   ....[228]....
        /*1274*/ 	.word	0x00018df0
        /*1278*/ 	.short	0x0043
        /*127a*/ 	.short	0x0000


	//   ....[229]....
        /*127c*/ 	.word	0x00018e70
        /*1280*/ 	.short	0x0043
        /*1282*/ 	.short	0x0000


	//   ....[230]....
        /*1284*/ 	.word	0x00018f20
        /*1288*/ 	.short	0x0043
        /*128a*/ 	.short	0x0000


	//   ....[231]....
        /*128c*/ 	.word	0x00018fa0
        /*1290*/ 	.short	0x0043
        /*1292*/ 	.short	0x0000


	//   ....[232]....
        /*1294*/ 	.word	0x00019050
        /*1298*/ 	.short	0x0043
        /*129a*/ 	.short	0x0000


	//   ....[233]....
        /*129c*/ 	.word	0x000190d0
        /*12a0*/ 	.short	0x0043
        /*12a2*/ 	.short	0x0000


	//   ....[234]....
        /*12a4*/ 	.word	0x00019180
        /*12a8*/ 	.short	0x0043
        /*12aa*/ 	.short	0x0000


	//   ....[235]....
        /*12ac*/ 	.word	0x00019200
        /*12b0*/ 	.short	0x0043
        /*12b2*/ 	.short	0x0000


	//   ....[236]....
        /*12b4*/ 	.word	0x000192b0
        /*12b8*/ 	.short	0x0043
        /*12ba*/ 	.short	0x0000


	//   ....[237]....
        /*12bc*/ 	.word	0x00019330
        /*12c0*/ 	.short	0x0043
        /*12c2*/ 	.short	0x0000


	//   ....[238]....
        /*12c4*/ 	.word	0x000193e0
        /*12c8*/ 	.short	0x0043
        /*12ca*/ 	.short	0x0000


	//   ....[239]....
        /*12cc*/ 	.word	0x00019460
        /*12d0*/ 	.short	0x0043
        /*12d2*/ 	.short	0x0000


	//   ....[240]....
        /*12d4*/ 	.word	0x00019510
        /*12d8*/ 	.short	0x0043
        /*12da*/ 	.short	0x0000


	//   ....[241]....
        /*12dc*/ 	.word	0x00019590
        /*12e0*/ 	.short	0x0043
        /*12e2*/ 	.short	0x0000


	//   ....[242]....
        /*12e4*/ 	.word	0x00019640
        /*12e8*/ 	.short	0x0043
        /*12ea*/ 	.short	0x0000


	//   ....[243]....
        /*12ec*/ 	.word	0x000196c0
        /*12f0*/ 	.short	0x0043
        /*12f2*/ 	.short	0x0000


	//   ....[244]....
        /*12f4*/ 	.word	0x00019770
        /*12f8*/ 	.short	0x0043
        /*12fa*/ 	.short	0x0000


	//   ....[245]....
        /*12fc*/ 	.word	0x000197f0
        /*1300*/ 	.short	0x0043
        /*1302*/ 	.short	0x0000


	//   ....[246]....
        /*1304*/ 	.word	0x000198a0
        /*1308*/ 	.short	0x0043
        /*130a*/ 	.short	0x0000


	//   ....[247]....
        /*130c*/ 	.word	0x00019920
        /*1310*/ 	.short	0x0043
        /*1312*/ 	.short	0x0000


	//   ....[248]....
        /*1314*/ 	.word	0x000199d0
        /*1318*/ 	.short	0x0043
        /*131a*/ 	.short	0x0000


	//   ....[249]....
        /*131c*/ 	.word	0x00019a50
        /*1320*/ 	.short	0x0043
        /*1322*/ 	.short	0x0000


	//   ....[250]....
        /*1324*/ 	.word	0x00019b00
        /*1328*/ 	.short	0x0043
        /*132a*/ 	.short	0x0000


	//   ....[251]....
        /*132c*/ 	.word	0x00019b80
        /*1330*/ 	.short	0x0043
        /*1332*/ 	.short	0x0000


	//   ....[252]....
        /*1334*/ 	.word	0x00019c30
        /*1338*/ 	.short	0x0043
        /*133a*/ 	.short	0x0000


	//   ....[253]....
        /*133c*/ 	.word	0x00019cb0
        /*1340*/ 	.short	0x0043
        /*1342*/ 	.short	0x0000


	//   ....[254]....
        /*1344*/ 	.word	0x00019d50
        /*1348*/ 	.short	0x0041
        /*134a*/ 	.short	0x0000


	//   ....[255]....
        /*134c*/ 	.word	0x00019dd0
        /*1350*/ 	.short	0x0041
        /*1352*/ 	.short	0x0000


	//----- nvinfo : EIATTR_EXIT_INSTR_OFFSETS
	.align		4
.L_211:
        /*1354*/ 	.byte	0x04, 0x1c
        /*1356*/ 	.short	(.L_213 - .L_212)


	//   ....[0]....
.L_212:
        /*1358*/ 	.word	0x00019ef0


	//   ....[1]....
        /*135c*/ 	.word	0x0001b0a0


	//----- nvinfo : EIATTR_CRS_STACK_SIZE
	.align		4
.L_213:
        /*1360*/ 	.byte	0x04, 0x1e
        /*1362*/ 	.short	(.L_215 - .L_214)
.L_214:
        /*1364*/ 	.word	0x00000000


	//----- nvinfo : EIATTR_CBANK_PARAM_SIZE
	.align		4
.L_215:
        /*1368*/ 	.byte	0x03, 0x19
        /*136a*/ 	.short	0x0070


	//----- nvinfo : EIATTR_PARAM_CBANK
	.align		4
        /*136c*/ 	.byte	0x04, 0x0a
        /*136e*/ 	.short	(.L_217 - .L_216)
	.align		4
.L_216:
        /*1370*/ 	.word	index@(.nv.constant0.paged_flash_attention_bwd_128_fp16_small)
        /*1374*/ 	.short	0x0380
        /*1376*/ 	.short	0x0070


	//----- nvinfo : EIATTR_SW_WAR
	.align		4
.L_217:
        /*1378*/ 	.byte	0x04, 0x36
        /*137a*/ 	.short	(.L_219 - .L_218)
.L_218:
        /*137c*/ 	.word	0x00000008
.L_219:


//--------------------- .nv.info.paged_flash_attention_bwd_64_fp16_small --------------------------
	.section	.nv.info.paged_flash_attention_bwd_64_fp16_small,"",@"SHT_CUDA_INFO"
	.sectionflags	@""
	.align	4


	//----- nvinfo : EIATTR_CUDA_API_VERSION
	.align		4
        /*0000*/ 	.byte	0x04, 0x37
        /*0002*/ 	.short	(.L_221 - .L_220)
.L_220:
        /*0004*/ 	.word	0x00000082


	//----- nvinfo : EIATTR_KPARAM_INFO
	.align		4
.L_221:
        /*0008*/ 	.byte	0x04, 0x17
        /*000a*/ 	.short	(.L_223 - .L_222)
.L_222:
        /*000c*/ 	.word	0x00000000
        /*0010*/ 	.short	0x0011
        /*0012*/ 	.short	0x006c
        /*0014*/ 	.byte	0x00, 0xf0, 0x11, 0x00


	//----- nvinfo : EIATTR_KPARAM_INFO
	.align		4
.L_223:
        /*0018*/ 	.byte	0x04, 0x17
        /*001a*/ 	.short	(.L_225 - .L_224)
.L_224:
        /*001c*/ 	.word	0x00000000
        /*0020*/ 	.short	0x0010
        /*0022*/ 	.short	0x0068
        /*0024*/ 	.byte	0x00, 0xf0, 0x11, 0x00


	//----- nvinfo : EIATTR_KPARAM_INFO
	.align		4
.L_225:
        /*0028*/ 	.byte	0x04, 0x17
        /*002a*/ 	.short	(.L_227 - .L_226)
.L_226:
        /*002c*/ 	.word	0x00000000
        /*0030*/ 	.short	0x000f
        /*0032*/ 	.short	0x0064
        /*0034*/ 	.byte	0x00, 0xf0, 0x11, 0x00


	//----- nvinfo : EIATTR_KPARAM_INFO
	.align		4
.L_227:
        /*0038*/ 	.byte	0x04, 0x17
        /*003a*/ 	.short	(.L_229 - .L_228)
.L_228:
        /*003c*/ 	.word	0x00000000
        /*0040*/ 	.short	0x000e
        /*0042*/ 	.short	0x0060
        /*0044*/ 	.byte	0x00, 0xf0, 0x11, 0x00


	//----- nvinfo : EIATTR_KPARAM_INFO
	.align		4
.L_229:
        /*0048*/ 	.byte	0x04, 0x17
        /*004a*/ 	.short	(.L_231 - .L_230)
.L_230:
        /*004c*/ 	.word	0x00000000
        /*0050*/ 	.short	0x000d
        /*0052*/ 	.short	0x005c
        /*0054*/ 	.byte	0x00, 0xf0, 0x11, 0x00


	//----- nvinfo : EIATTR_KPARAM_INFO
	.align		4
.L_231:
        /*0058*/ 	.byte	0x04, 0x17
        /*005a*/ 	.short	(.L_233 - .L_232)
.L_232:
        /*005c*/ 	.word	0x00000000
        /*0060*/ 	.short	0x000c
        /*0062*/ 	.short	0x0058
        /*0064*/ 	.byte	0x00, 0xf0, 0x11, 0x00


	//----- nvinfo : EIATTR_KPARAM_INFO
	.align		4
.L_233:
        /*0068*/ 	.byte	0x04, 0x17
        /*006a*/ 	.short	(.L_235 - .L_234)
.L_234:
        /*006c*/ 	.word	0x00000000
        /*0070*/ 	.short	0x000b
        /*0072*/ 	.short	0x0054
        /*0074*/ 	.byte	0x00, 0xf0, 0x11, 0x00


	//----- nvinfo : EIATTR_KPARAM_INFO
	.align		4
.L_235:
        /*0078*/ 	.byte	0x04, 0x17
        /*007a*/ 	.short	(.L_237 - .L_236)
.L_236:
        /*007c*/ 	.word	0x00000000
        /*0080*/ 	.short	0x000a
        /*0082*/ 	.short	0x0050
        /*0084*/ 	.byte	0x00, 0xf0, 0x11, 0x00


	//----- nvinfo : EIATTR_KPARAM_INFO
	.align		4
.L_237:
        /*0088*/ 	.byte	0x04, 0x17
        /*008a*/ 	.short	(.L_239 - .L_238)
.L_238:
        /*008c*/ 	.word	0x00000000
        /*0090*/ 	.short	0x0009
        /*0092*/ 	.short	0x0048
        /*0094*/ 	.byte	0x00, 0xf5, 0x21, 0x00


	//----- nvinfo : EIATTR_KPARAM_INFO
	.align		4
.L_239:
        /*0098*/ 	.byte	0x04, 0x17
        /*009a*/ 	.short	(.L_241 - .L_240)
.L_240:
        /*009c*/ 	.word	0x00000000
        /*00a0*/ 	.short	0x0008
        /*00a2*/ 	.short	0x0040
        /*00a4*/ 	.byte	0x00, 0xf5, 0x21, 0x00


	//----- nvinfo : EIATTR_KPARAM_INFO
	.align		4
.L_241:
        /*00a8*/ 	.byte	0x04, 0x17
        /*00aa*/ 	.short	(.L_243 - .L_242)
.L_242:
        /*00ac*/ 	.word	0x00000000
        /*00b0*/ 	.short	0x0007
        /*00b2*/ 	.short	0x0038
        /*00b4*/ 	.byte	0x00, 0xf5, 0x21, 0x00


	//----- nvinfo : EIATTR_KPARAM_INFO
	.align		4
.L_243:
        /*00b8*/ 	.byte	0x04, 0x17
        /*00ba*/ 	.short	(.L_245 - .L_244)
.L_244:
        /*00bc*/ 	.word	0x00000000
        /*00c0*/ 	.short	0x0006
        /*00c2*/ 	.short	0x0030
        /*00c4*/ 	.byte	0x00, 0xf5, 0x21, 0x00


	//----- nvinfo : EIATTR_KPARAM_INFO
	.align		4
.L_245:
        /*00c8*/ 	.byte	0x04, 0x17
        /*00ca*/ 	.short	(.L_247 - .L_246)
.L_246:
        /*00cc*/ 	.word	0x00000000
        /*00d0*/ 	.short	0x0005
        /*00d2*/ 	.short	0x0028
        /*00d4*/ 	.byte	0x00, 0xf5, 0x21, 0x00


	//----- nvinfo : EIATTR_KPARAM_INFO
	.align		4
.L_247:
        /*00d8*/ 	.byte	0x04, 0x17
        /*00da*/ 	.short	(.L_249 - .L_248)
.L_248:
        /*00dc*/ 	.word	0x00000000
        /*00e0*/ 	.short	0x0004
        /*00e2*/ 	.short	0x0020
        /*00e4*/ 	.byte	0x00, 0xf5, 0x21, 0x00


	//----- nvinfo : EIATTR_KPARAM_INFO
	.align		4
.L_249:
        /*00e8*/ 	.byte	0x04, 0x17
        /*00ea*/ 	.short	(.L_251 - .L_250)
.L_250:
        /*00ec*/ 	.word	0x00000000
        /*00f0*/ 	.short	0x0003
        /*00f2*/ 	.short	0x0018
        /*00f4*/ 	.byte	0x00, 0xf5, 0x21, 0x00


	//----- nvinfo : EIATTR_KPARAM_INFO
	.align		4
.L_251:
        /*00f8*/ 	.byte	0x04, 0x17
        /*00fa*/ 	.short	(.L_253 - .L_252)
.L_252:
        /*00fc*/ 	.word	0x00000000
        /*0100*/ 	.short	0x0002
        /*0102*/ 	.short	0x0010
        /*0104*/ 	.byte	0x00, 0xf5, 0x21, 0x00


	//----- nvinfo : EIATTR_KPARAM_INFO
	.align		4
.L_253:
        /*0108*/ 	.byte	0x04, 0x17
        /*010a*/ 	.short	(.L_255 - .L_254)
.L_254:
        /*010c*/ 	.word	0x00000000
        /*0110*/ 	.short	0x0001
        /*0112*/ 	.short	0x0008
        /*0114*/ 	.byte	0x00, 0xf5, 0x21, 0x00


	//----- nvinfo : EIATTR_KPARAM_INFO
	.align		4
.L_255:
        /*0118*/ 	.byte	0x04, 0x17
        /*011a*/ 	.short	(.L_257 - .L_256)
.L_256:
        /*011c*/ 	.word	0x00000000
        /*0120*/ 	.short	0x0000
        /*0122*/ 	.short	0x0000
        /*0124*/ 	.byte	0x00, 0xf5, 0x21, 0x00


	//----- nvinfo : EIATTR_SPARSE_MMA_MASK
	.align		4
.L_257:
        /*0128*/ 	.byte	0x03, 0x50
        /*012a*/ 	.short	0x0000


	//----- nvinfo : EIATTR_MAXREG_COUNT
	.align		4
        /*012c*/ 	.byte	0x03, 0x1b
        /*012e*/ 	.short	0x00ff


	//----- nvinfo : EIATTR_NUM_BARRIERS
	.align		4
        /*0130*/ 	.byte	0x02, 0x4c
        /*0132*/ 	.byte	0x01
	.zero		1


	//----- nvinfo : EIATTR_MERCURY_ISA_VERSION
	.align		4
        /*0134*/ 	.byte	0x03, 0x5f
        /*0136*/ 	.short	0x0101


	//----- nvinfo : EIATTR_VRC_CTA_INIT_COUNT
	.align		4
        /*0138*/ 	.byte	0x02, 0x4a
	.zero		1
	.zero		1


	//----- nvinfo : EIATTR_ATOM16_EMUL_INSTR_REG_MAP
	.align		4
        /*013c*/ 	.byte	0x04, 0x2e
        /*013e*/ 	.short	(.L_259 - .L_258)


	//   ....[0]....
.L_258:
        /*0140*/ 	.word	0x00003400
        /*0144*/ 	.short	0x0096
        /*0146*/ 	.short	0x0000


	//   ....[1]....
        /*0148*/ 	.word	0x00003d00
        /*014c*/ 	.short	0x0096
        /*014e*/ 	.short	0x0000


	//   ....[2]....
        /*0150*/ 	.word	0x00003dc0
        /*0154*/ 	.short	0x0026
        /*0156*/ 	.short	0x0000


	//   ....[3]....
        /*0158*/ 	.word	0x00003e40
        /*015c*/ 	.short	0x0026
        /*015e*/ 	.short	0x0000


	//   ....[4]....
        /*0160*/ 	.word	0x00003ef0
        /*0164*/ 	.short	0x0031
        /*0166*/ 	.short	0x0000


	//   ....[5]....
        /*0168*/ 	.word	0x00003f70
        /*016c*/ 	.short	0x0031
        /*016e*/ 	.short	0x0000


	//   ....[6]....
        /*0170*/ 	.word	0x00004020
        /*0174*/ 	.short	0x002f
        /*0176*/ 	.short	0x0000


	//   ....[7]....
        /*0178*/ 	.word	0x000040a0
        /*017c*/ 	.short	0x002f
        /*017e*/ 	.short	0x0000


	//   ....[8]....
        /*0180*/ 	.word	0x00004150
        /*0184*/ 	.short	0x0031
        /*0186*/ 	.short	0x0000


	//   ....[9]....
        /*0188*/ 	.word	0x000041d0
        /*018c*/ 	.short	0x0031
        /*018e*/ 	.short	0x0000


	//   ....[10]....
        /*0190*/ 	.word	0x00004280
        /*0194*/ 	.short	0x002f
        /*0196*/ 	.short	0x0000


	//   ....[11]....
        /*0198*/ 	.word	0x00004300
        /*019c*/ 	.short	0x002f
        /*019e*/ 	.short	0x0000


	//   ....[12]....
        /*01a0*/ 	.word	0x000043b0
        /*01a4*/ 	.short	0x0031
        /*01a6*/ 	.short	0x0000


	//   ....[13]....
        /*01a8*/ 	.word	0x00004430
        /*01ac*/ 	.short	0x0031
        /*01ae*/ 	.short	0x0000


	//   ....[14]....
        /*01b0*/ 	.word	0x000044e0
        /*01b4*/ 	.short	0x002f
        /*01b6*/ 	.short	0x0000


	//   ....[15]....
        /*01b8*/ 	.word	0x00004560
        /*01bc*/ 	.short	0x002f
        /*01be*/ 	.short	0x0000


	//   ....[16]....
        /*01c0*/ 	.word	0x00004610
        /*01c4*/ 	.short	0x0031
        /*01c6*/ 	.short	0x0000


	//   ....[17]....
        /*01c8*/ 	.word	0x00004690
        /*01cc*/ 	.short	0x0031
        /*01ce*/ 	.short	0x0000


	//   ....[18]....
        /*01d0*/ 	.word	0x00004740
        /*01d4*/ 	.short	0x002f
        /*01d6*/ 	.short	0x0000


	//   ....[19]....
        /*01d8*/ 	.word	0x000047c0
        /*01dc*/ 	.short	0x002f
        /*01de*/ 	.short	0x0000


	//   ....[20]....
        /*01e0*/ 	.word	0x00004870
        /*01e4*/ 	.short	0x0031
        /*01e6*/ 	.short	0x0000


	//   ....[21]....
        /*01e8*/ 	.word	0x000048f0
        /*01ec*/ 	.short	0x0031
        /*01ee*/ 	.short	0x0000


	//   ....[22]....
        /*01f0*/ 	.word	0x000049a0
        /*01f4*/ 	.short	0x002f
        /*01f6*/ 	.short	0x0000


	//   ....[23]....
        /*01f8*/ 	.word	0x00004a20
        /*01fc*/ 	.short	0x002f
        /*01fe*/ 	.short	0x0000


	//   ....[24]....
        /*0200*/ 	.word	0x00004ad0
        /*0204*/ 	.short	0x0031
        /*0206*/ 	.short	0x0000


	//   ....[25]....
        /*0208*/ 	.word	0x00004b50
        /*020c*/ 	.short	0x0031
        /*020e*/ 	.short	0x0000


	//   ....[26]....
        /*0210*/ 	.word	0x00004c00
        /*0214*/ 	.short	0x002f
        /*0216*/ 	.short	0x0000


	//   ....[27]....
        /*0218*/ 	.word	0x00004c80
        /*021c*/ 	.short	0x002f
        /*021e*/ 	.short	0x0000


	//   ....[28]....
        /*0220*/ 	.word	0x00004d30
        /*0224*/ 	.short	0x0031
        /*0226*/ 	.short	0x0000


	//   ....[29]....
        /*0228*/ 	.word	0x00004db0
        /*022c*/ 	.short	0x0031
        /*022e*/ 	.short	0x0000


	//   ....[30]....
        /*0230*/ 	.word	0x00004e60
        /*0234*/ 	.short	0x002f
        /*0236*/ 	.short	0x0000


	//   ....[31]....
        /*0238*/ 	.word	0x00004ee0
        /*023c*/ 	.short	0x002f
        /*023e*/ 	.short	0x0000


	//   ....[32]....
        /*0240*/ 	.word	0x00004f90
        /*0244*/ 	.short	0x0031
        /*0246*/ 	.short	0x0000


	//   ....[33]....
        /*0248*/ 	.word	0x00005010
        /*024c*/ 	.short	0x0031
        /*024e*/ 	.short	0x0000


	//   ....[34]....
        /*0250*/ 	.word	0x000050c0
        /*0254*/ 	.short	0x002f
        /*0256*/ 	.short	0x0000


	//   ....[35]....
        /*0258*/ 	.word	0x00005140
        /*025c*/ 	.short	0x002f
        /*025e*/ 	.short	0x0000


	//   ....[36]....
        /*0260*/ 	.word	0x000051f0
        /*0264*/ 	.short	0x0031
        /*0266*/ 	.short	0x0000


	//   ....[37]....
        /*0268*/ 	.word	0x00005270
        /*026c*/ 	.short	0x0031
        /*026e*/ 	.short	0x0000


	//   ....[38]....
        /*0270*/ 	.word	0x00005320
        /*0274*/ 	.short	0x002f
        /*0276*/ 	.short	0x0000


	//   ....[39]....
        /*0278*/ 	.word	0x000053a0
        /*027c*/ 	.short	0x002f
        /*027e*/ 	.short	0x0000


	//   ....[40]....
        /*0280*/ 	.word	0x00005450
        /*0284*/ 	.short	0x0031
        /*0286*/ 	.short	0x0000


	//   ....[41]....
        /*0288*/ 	.word	0x000054d0
        /*028c*/ 	.short	0x0031
        /*028e*/ 	.short	0x0000


	//   ....[42]....
        /*0290*/ 	.word	0x00005580
        /*0294*/ 	.short	0x002f
        /*0296*/ 	.short	0x0000


	//   ....[43]....
        /*0298*/ 	.word	0x00005600
        /*029c*/ 	.short	0x002f
        /*029e*/ 	.short	0x0000


	//   ....[44]....
        /*02a0*/ 	.word	0x000056b0
        /*02a4*/ 	.short	0x0031
        /*02a6*/ 	.short	0x0000


	//   ....[45]....
        /*02a8*/ 	.word	0x00005730
        /*02ac*/ 	.short	0x0031
        /*02ae*/ 	.short	0x0000


	//   ....[46]....
        /*02b0*/ 	.word	0x000057e0
        /*02b4*/ 	.short	0x002f
        /*02b6*/ 	.short	0x0000


	//   ....[47]....
        /*02b8*/ 	.word	0x00005860
        /*02bc*/ 	.short	0x002f
        /*02be*/ 	.short	0x0000


	//   ....[48]....
        /*02c0*/ 	.word	0x00005910
        /*02c4*/ 	.short	0x0031
        /*02c6*/ 	.short	0x0000


	//   ....[49]....
        /*02c8*/ 	.word	0x00005990
        /*02cc*/ 	.short	0x0031
        /*02ce*/ 	.short	0x0000


	//   ....[50]....
        /*02d0*/ 	.word	0x00005a40
        /*02d4*/ 	.short	0x002f
        /*02d6*/ 	.short	0x0000


	//   ....[51]....
        /*02d8*/ 	.word	0x00005ac0
        /*02dc*/ 	.short	0x002f
        /*02de*/ 	.short	0x0000


	//   ....[52]....
        /*02e0*/ 	.word	0x00005b70
        /*02e4*/ 	.short	0x0031
        /*02e6*/ 	.short	0x0000


	//   ....[53]....
        /*02e8*/ 	.word	0x00005bf0
        /*02ec*/ 	.short	0x0031
        /*02ee*/ 	.short	0x0000


	//   ....[54]....
        /*02f0*/ 	.word	0x00005ca0
        /*02f4*/ 	.short	0x002f
        /*02f6*/ 	.short	0x0000


	//   ....[55]....
        /*02f8*/ 	.word	0x00005d20
        /*02fc*/ 	.short	0x002f
        /*02fe*/ 	.short	0x0000


	//   ....[56]....
        /*0300*/ 	.word	0x00005dd0
        /*0304*/ 	.short	0x0031
        /*0306*/ 	.short	0x0000


	//   ....[57]....
        /*0308*/ 	.word	0x00005e50
        /*030c*/ 	.short	0x0031
        /*030e*/ 	.short	0x0000


	//   ....[58]....
        /*0310*/ 	.word	0x00005f00
        /*0314*/ 	.short	0x002f
        /*0316*/ 	.short	0x0000


	//   ....[59]....
        /*0318*/ 	.word	0x00005f80
        /*031c*/ 	.short	0x002f
        /*031e*/ 	.short	0x0000


	//   ....[60]....
        /*0320*/ 	.word	0x00006030
        /*0324*/ 	.short	0x0031
        /*0326*/ 	.short	0x0000


	//   ....[61]....
        /*0328*/ 	.word	0x000060b0
        /*032c*/ 	.short	0x0031
        /*032e*/ 	.short	0x0000


	//   ....[62]....
        /*0330*/ 	.word	0x00006160
        /*0334*/ 	.short	0x002f
        /*0336*/ 	.short	0x0000


	//   ....[63]....
        /*0338*/ 	.word	0x000061e0
        /*033c*/ 	.short	0x002f
        /*033e*/ 	.short	0x0000


	//   ....[64]....
        /*0340*/ 	.word	0x00006290
        /*0344*/ 	.short	0x0031
        /*0346*/ 	.short	0x0000


	//   ....[65]....
        /*0348*/ 	.word	0x00006310
        /*034c*/ 	.short	0x0031
        /*034e*/ 	.short	0x0000


	//   ....[66]....
        /*0350*/ 	.word	0x000063c0
        /*0354*/ 	.short	0x002f
        /*0356*/ 	.short	0x0000


	//   ....[67]....
        /*0358*/ 	.word	0x00006440
        /*035c*/ 	.short	0x002f
        /*035e*/ 	.short	0x0000


	//   ....[68]....
        /*0360*/ 	.word	0x000064f0
        /*0364*/ 	.short	0x0031
        /*0366*/ 	.short	0x0000


	//   ....[69]....
        /*0368*/ 	.word	0x00006570
        /*036c*/ 	.short	0x0031
        /*036e*/ 	.short	0x0000


	//   ....[70]....
        /*0370*/ 	.word	0x00006620
        /*0374*/ 	.short	0x002f
        /*0376*/ 	.short	0x0000


	//   ....[71]....
        /*0378*/ 	.word	0x000066a0
        /*037c*/ 	.short	0x002f
        /*037e*/ 	.short	0x0000


	//   ....[72]....
        /*0380*/ 	.word	0x00006750
        /*0384*/ 	.short	0x0031
        /*0386*/ 	.short	0x0000


	//   ....[73]....
        /*0388*/ 	.word	0x000067d0
        /*038c*/ 	.short	0x0031
        /*038e*/ 	.short	0x0000


	//   ....[74]....
        /*0390*/ 	.word	0x00006880
        /*0394*/ 	.short	0x002f
        /*0396*/ 	.short	0x0000


	//   ....[75]....
        /*0398*/ 	.word	0x00006900
        /*039c*/ 	.short	0x002f
        /*039e*/ 	.short	0x0000


	//   ....[76]....
        /*03a0*/ 	.word	0x000069b0
        /*03a4*/ 	.short	0x0031
        /*03a6*/ 	.short	0x0000


	//   ....[77]....
        /*03a8*/ 	.word	0x00006a30
        /*03ac*/ 	.short	0x0031
        /*03ae*/ 	.short	0x0000


	//   ....[78]....
        /*03b0*/ 	.word	0x00006ae0
        /*03b4*/ 	.short	0x002f
        /*03b6*/ 	.short	0x0000


	//   ....[79]....
        /*03b8*/ 	.word	0x00006b60
        /*03bc*/ 	.short	0x002f
        /*03be*/ 	.short	0x0000


	//   ....[80]....
        /*03c0*/ 	.word	0x00006c10
        /*03c4*/ 	.short	0x0031
        /*03c6*/ 	.short	0x0000


	//   ....[81]....
        /*03c8*/ 	.word	0x00006c90
        /*03cc*/ 	.short	0x0031
        /*03ce*/ 	.short	0x0000


	//   ....[82]....
        /*03d0*/ 	.word	0x00006d40
        /*03d4*/ 	.short	0x002f
        /*03d6*/ 	.short	0x0000


	//   ....[83]....
        /*03d8*/ 	.word	0x00006dc0
        /*03dc*/ 	.short	0x002f
        /*03de*/ 	.short	0x0000


	//   ....[84]....
        /*03e0*/ 	.word	0x00006e70
        /*03e4*/ 	.short	0x0031
        /*03e6*/ 	.short	0x0000


	//   ....[85]....
        /*03e8*/ 	.word	0x00006ef0
        /*03ec*/ 	.short	0x0031
        /*03ee*/ 	.short	0x0000


	//   ....[86]....
        /*03f0*/ 	.word	0x00006fa0
        /*03f4*/ 	.short	0x002f
        /*03f6*/ 	.short	0x0000


	//   ....[87]....
        /*03f8*/ 	.word	0x00007020
        /*03fc*/ 	.short	0x002f
        /*03fe*/ 	.short	0x0000


	//   ....[88]....
        /*0400*/ 	.word	0x000070d0
        /*0404*/ 	.short	0x0031
        /*0406*/ 	.short	0x0000


	//   ....[89]....
        /*0408*/ 	.word	0x00007150
        /*040c*/ 	.short	0x0031
        /*040e*/ 	.short	0x0000


	//   ....[90]....
        /*0410*/ 	.word	0x00007200
        /*0414*/ 	.short	0x002f
        /*0416*/ 	.short	0x0000


	//   ....[91]....
        /*0418*/ 	.word	0x00007280
        /*041c*/ 	.short	0x002f
        /*041e*/ 	.short	0x0000


	//   ....[92]....
        /*0420*/ 	.word	0x00007330
        /*0424*/ 	.short	0x0031
        /*0426*/ 	.short	0x0000


	//   ....[93]....
        /*0428*/ 	.word	0x000073b0
        /*042c*/ 	.short	0x0031
        /*042e*/ 	.short	0x0000


	//   ....[94]....
        /*0430*/ 	.word	0x00007460
        /*0434*/ 	.short	0x002f
        /*0436*/ 	.short	0x0000


	//   ....[95]....
        /*0438*/ 	.word	0x000074e0
        /*043c*/ 	.short	0x002f
        /*043e*/ 	.short	0x0000


	//   ....[96]....
        /*0440*/ 	.word	0x00007590
        /*0444*/ 	.short	0x0031
        /*0446*/ 	.short	0x0000


	//   ....[97]....
        /*0448*/ 	.word	0x00007610
        /*044c*/ 	.short	0x0031
        /*044e*/ 	.short	0x0000


	//   ....[98]....
        /*0450*/ 	.word	0x000076c0
        /*0454*/ 	.short	0x002f
        /*0456*/ 	.short	0x0000


	//   ....[99]....
        /*0458*/ 	.word	0x00007740
        /*045c*/ 	.short	0x002f
        /*045e*/ 	.short	0x0000


	//   ....[100]....
        /*0460*/ 	.word	0x000077f0
        /*0464*/ 	.short	0x0031
        /*0466*/ 	.short	0x0000


	//   ....[101]....
        /*0468*/ 	.word	0x00007870
        /*046c*/ 	.short	0x0031
        /*046e*/ 	.short	0x0000


	//   ....[102]....
        /*0470*/ 	.word	0x00007920
        /*0474*/ 	.short	0x002f
        /*0476*/ 	.short	0x0000


	//   ....[103]....
        /*0478*/ 	.word	0x000079a0
        /*047c*/ 	.short	0x002f
        /*047e*/ 	.short	0x0000


	//   ....[104]....
        /*0480*/ 	.word	0x00007a50
        /*0484*/ 	.short	0x0031
        /*0486*/ 	.short	0x0000


	//   ....[105]....
        /*0488*/ 	.word	0x00007ad0
        /*048c*/ 	.short	0x0031
        /*048e*/ 	.short	0x0000


	//   ....[106]....
        /*0490*/ 	.word	0x00007b80
        /*0494*/ 	.short	0x002f
        /*0496*/ 	.short	0x0000


	//   ....[107]....
        /*0498*/ 	.word	0x00007c00
        /*049c*/ 	.short	0x002f
        /*049e*/ 	.short	0x0000


	//   ....[108]....
        /*04a0*/ 	.word	0x00007cb0
        /*04a4*/ 	.short	0x0031
        /*04a6*/ 	.short	0x0000


	//   ....[109]....
        /*04a8*/ 	.word	0x00007d30
        /*04ac*/ 	.short	0x0031
        /*04ae*/ 	.short	0x0000


	//   ....[110]....
        /*04b0*/ 	.word	0x00007de0
        /*04b4*/ 	.short	0x002f
        /*04b6*/ 	.short	0x0000


	//   ....[111]....
        /*04b8*/ 	.word	0x00007e60
        /*04bc*/ 	.short	0x002f
        /*04be*/ 	.short	0x0000


	//   ....[112]....
        /*04c0*/ 	.word	0x00007f10
        /*04c4*/ 	.short	0x0031
        /*04c6*/ 	.short	0x0000


	//   ....[113]....
        /*04c8*/ 	.word	0x00007f90
        /*04cc*/ 	.short	0x0031
        /*04ce*/ 	.short	0x0000


	//   ....[114]....
        /*04d0*/ 	.word	0x00008040
        /*04d4*/ 	.short	0x002f
        /*04d6*/ 	.short	0x0000


	//   ....[115]....
        /*04d8*/ 	.word	0x000080c0
        /*04dc*/ 	.short	0x002f
        /*04de*/ 	.short	0x0000


	//   ....[116]....
        /*04e0*/ 	.word	0x00008170
        /*04e4*/ 	.short	0x0031
        /*04e6*/ 	.short	0x0000


	//   ....[117]....
        /*04e8*/ 	.word	0x000081f0
        /*04ec*/ 	.short	0x0031
        /*04ee*/ 	.short	0x0000


	//   ....[118]....
        /*04f0*/ 	.word	0x000082a0
        /*04f4*/ 	.short	0x002f
        /*04f6*/ 	.short	0x0000


	//   ....[119]....
        /*04f8*/ 	.word	0x00008320
        /*04fc*/ 	.short	0x002f
        /*04fe*/ 	.short	0x0000


	//   ....[120]....
        /*0500*/ 	.word	0x000083d0
        /*0504*/ 	.short	0x0031
        /*0506*/ 	.short	0x0000


	//   ....[121]....
        /*0508*/ 	.word	0x00008450
        /*050c*/ 	.short	0x0031
        /*050e*/ 	.short	0x0000


	//   ....[122]....
        /*0510*/ 	.word	0x00008500
        /*0514*/ 	.short	0x002f
        /*0516*/ 	.short	0x0000


	//   ....[123]....
        /*0518*/ 	.word	0x00008580
        /*051c*/ 	.short	0x002f
        /*051e*/ 	.short	0x0000


	//   ....[124]....
        /*0520*/ 	.word	0x00008630
        /*0524*/ 	.short	0x0031
        /*0526*/ 	.short	0x0000


	//   ....[125]....
        /*0528*/ 	.word	0x000086b0
        /*052c*/ 	.short	0x0031
        /*052e*/ 	.short	0x0000


	//   ....[126]....
        /*0530*/ 	.word	0x00008760
        /*0534*/ 	.short	0x002f
        /*0536*/ 	.short	0x0000


	//   ....[127]....
        /*0538*/ 	.word	0x000087e0
        /*053c*/ 	.short	0x002f
        /*053e*/ 	.short	0x0000


	//   ....[128]....
        /*0540*/ 	.word	0x00008890
        /*0544*/ 	.short	0x0031
        /*0546*/ 	.short	0x0000


	//   ....[129]....
        /*0548*/ 	.word	0x00008910
        /*054c*/ 	.short	0x0031
        /*054e*/ 	.short	0x0000


	//   ....[130]....
        /*0550*/ 	.word	0x000089c0
        /*0554*/ 	.short	0x002f
        /*0556*/ 	.short	0x0000


	//   ....[131]....
        /*0558*/ 	.word	0x00008a40
        /*055c*/ 	.short	0x002f
        /*055e*/ 	.short	0x0000


	//   ....[132]....
        /*0560*/ 	.word	0x00008af0
        /*0564*/ 	.short	0x0031
        /*0566*/ 	.short	0x0000


	//   ....[133]....
        /*0568*/ 	.word	0x00008b70
        /*056c*/ 	.short	0x0031
        /*056e*/ 	.short	0x0000


	//   ....[134]....
        /*0570*/ 	.word	0x00008c20
        /*0574*/ 	.short	0x002f
        /*0576*/ 	.short	0x0000


	//   ....[135]....
        /*0578*/ 	.word	0x00008ca0
        /*057c*/ 	.short	0x002f
        /*057e*/ 	.short	0x0000


	//   ....[136]....
        /*0580*/ 	.word	0x00008d50
        /*0584*/ 	.short	0x0031
        /*0586*/ 	.short	0x0000


	//   ....[137]....
        /*0588*/ 	.word	0x00008dd0
        /*058c*/ 	.short	0x0031
        /*058e*/ 	.short	0x0000


	//   ....[138]....
        /*0590*/ 	.word	0x00008e80
        /*0594*/ 	.short	0x002f
        /*0596*/ 	.short	0x0000


	//   ....[139]....
        /*0598*/ 	.word	0x00008f00
        /*059c*/ 	.short	0x002f
        /*059e*/ 	.short	0x0000


	//   ....[140]....
        /*05a0*/ 	.word	0x00008fb0
        /*05a4*/ 	.short	0x0031
        /*05a6*/ 	.short	0x0000


	//   ....[141]....
        /*05a8*/ 	.word	0x00009030
        /*05ac*/ 	.short	0x0031
        /*05ae*/ 	.short	0x0000


	//   ....[142]....
        /*05b0*/ 	.word	0x000090e0
        /*05b4*/ 	.short	0x002f
        /*05b6*/ 	.short	0x0000


	//   ....[143]....
        /*05b8*/ 	.word	0x00009160
        /*05bc*/ 	.short	0x002f
        /*05be*/ 	.short	0x0000


	//   ....[144]....
        /*05c0*/ 	.word	0x00009210
        /*05c4*/ 	.short	0x0031
        /*05c6*/ 	.short	0x0000


	//   ....[145]....
        /*05c8*/ 	.word	0x00009290
        /*05cc*/ 	.short	0x0031
        /*05ce*/ 	.short	0x0000


	//   ....[146]....
        /*05d0*/ 	.word	0x00009340
        /*05d4*/ 	.short	0x002f
        /*05d6*/ 	.short	0x0000


	//   ....[147]....
        /*05d8*/ 	.word	0x000093c0
        /*05dc*/ 	.short	0x002f
        /*05de*/ 	.short	0x0000


	//   ....[148]....
        /*05e0*/ 	.word	0x00009470
        /*05e4*/ 	.short	0x0031
        /*05e6*/ 	.short	0x0000


	//   ....[149]....
        /*05e8*/ 	.word	0x000094f0
        /*05ec*/ 	.short	0x0031
        /*05ee*/ 	.short	0x0000


	//   ....[150]....
        /*05f0*/ 	.word	0x000095a0
        /*05f4*/ 	.short	0x002f
        /*05f6*/ 	.short	0x0000


	//   ....[151]....
        /*05f8*/ 	.word	0x00009620
        /*05fc*/ 	.short	0x002f
        /*05fe*/ 	.short	0x0000


	//   ....[152]....
        /*0600*/ 	.word	0x000096d0
        /*0604*/ 	.short	0x0031
        /*0606*/ 	.short	0x0000


	//   ....[153]....
        /*0608*/ 	.word	0x00009750
        /*060c*/ 	.short	0x0031
        /*060e*/ 	.short	0x0000


	//   ....[154]....
        /*0610*/ 	.word	0x00009800
        /*0614*/ 	.short	0x002f
        /*0616*/ 	.short	0x0000


	//   ....[155]....
        /*0618*/ 	.word	0x00009880
        /*061c*/ 	.short	0x002f
        /*061e*/ 	.short	0x0000


	//   ....[156]....
        /*0620*/ 	.word	0x00009930
        /*0624*/ 	.short	0x0031
        /*0626*/ 	.short	0x0000


	//   ....[157]....
        /*0628*/ 	.word	0x000099b0
        /*062c*/ 	.short	0x0031
        /*062e*/ 	.short	0x0000


	//   ....[158]....
        /*0630*/ 	.word	0x00009a60
        /*0634*/ 	.short	0x002f
        /*0636*/ 	.short	0x0000


	//   ....[159]....
        /*0638*/ 	.word	0x00009ae0
        /*063c*/ 	.short	0x002f
        /*063e*/ 	.short	0x0000


	//   ....[160]....
        /*0640*/ 	.word	0x00009b90
        /*0644*/ 	.short	0x0031
        /*0646*/ 	.short	0x0000


	//   ....[161]....
        /*0648*/ 	.word	0x00009c10
        /*064c*/ 	.short	0x0031
        /*064e*/ 	.short	0x0000


	//   ....[162]....
        /*0650*/ 	.word	0x00009cc0
        /*0654*/ 	.short	0x002f
        /*0656*/ 	.short	0x0000


	//   ....[163]....
        /*0658*/ 	.word	0x00009d40
        /*065c*/ 	.short	0x002f
        /*065e*/ 	.short	0x0000


	//   ....[164]....
        /*0660*/ 	.word	0x00009df0
        /*0664*/ 	.short	0x0031
        /*0666*/ 	.short	0x0000


	//   ....[165]....
        /*0668*/ 	.word	0x00009e70
        /*066c*/ 	.short	0x0031
        /*066e*/ 	.short	0x0000


	//   ....[166]....
        /*0670*/ 	.word	0x00009f20
        /*0674*/ 	.short	0x002f
        /*0676*/ 	.short	0x0000


	//   ....[167]....
        /*0678*/ 	.word	0x00009fa0
        /*067c*/ 	.short	0x002f
        /*067e*/ 	.short	0x0000


	//   ....[168]....
        /*0680*/ 	.word	0x0000a050
        /*0684*/ 	.short	0x0031
        /*0686*/ 	.short	0x0000


	//   ....[169]....
        /*0688*/ 	.word	0x0000a0d0
        /*068c*/ 	.short	0x0031
        /*068e*/ 	.short	0x0000


	//   ....[170]....
        /*0690*/ 	.word	0x0000a180
        /*0694*/ 	.short	0x002f
        /*0696*/ 	.short	0x0000


	//   ....[171]....
        /*0698*/ 	.word	0x0000a200
        /*069c*/ 	.short	0x002f
        /*069e*/ 	.short	0x0000


	//   ....[172]....
        /*06a0*/ 	.word	0x0000a2b0
        /*06a4*/ 	.short	0x0031
        /*06a6*/ 	.short	0x0000


	//   ....[173]....
        /*06a8*/ 	.word	0x0000a330
        /*06ac*/ 	.short	0x0031
        /*06ae*/ 	.short	0x0000


	//   ....[174]....
        /*06b0*/ 	.word	0x0000a3e0
        /*06b4*/ 	.short	0x002f
        /*06b6*/ 	.short	0x0000


	//   ....[175]....
        /*06b8*/ 	.word	0x0000a460
        /*06bc*/ 	.short	0x002f
        /*06be*/ 	.short	0x0000


	//   ....[176]....
        /*06c0*/ 	.word	0x0000a510
        /*06c4*/ 	.short	0x0031
        /*06c6*/ 	.short	0x0000


	//   ....[177]....
        /*06c8*/ 	.word	0x0000a590
        /*06cc*/ 	.short	0x0031
        /*06ce*/ 	.short	0x0000


	//   ....[178]....
        /*06d0*/ 	.word	0x0000a640
        /*06d4*/ 	.short	0x002f
        /*06d6*/ 	.short	0x0000


	//   ....[179]....
        /*06d8*/ 	.word	0x0000a6c0
        /*06dc*/ 	.short	0x002f
        /*06de*/ 	.short	0x0000


	//   ....[180]....
        /*06e0*/ 	.word	0x0000a770
        /*06e4*/ 	.short	0x0031
        /*06e6*/ 	.short	0x0000


	//   ....[181]....
        /*06e8*/ 	.word	0x0000a7f0
        /*06ec*/ 	.short	0x0031
        /*06ee*/ 	.short	0x0000


	//   ....[182]....
        /*06f0*/ 	.word	0x0000a8a0
        /*06f4*/ 	.short	0x002f
        /*06f6*/ 	.short	0x0000


	//   ....[183]....
        /*06f8*/ 	.word	0x0000a920
        /*06fc*/ 	.short	0x002f
        /*06fe*/ 	.short	0x0000


	//   ....[184]....
        /*0700*/ 	.word	0x0000a9d0
        /*0704*/ 	.short	0x0031
        /*0706*/ 	.short	0x0000


	//   ....[185]....
        /*0708*/ 	.word	0x0000aa50
        /*070c*/ 	.short	0x0031
        /*070e*/ 	.short	0x0000


	//   ....[186]....
        /*0710*/ 	.word	0x0000ab00
        /*0714*/ 	.short	0x002f
        /*0716*/ 	.short	0x0000


	//   ....[187]....
        /*0718*/ 	.word	0x0000ab80
        /*071c*/ 	.short	0x002f
        /*071e*/ 	.short	0x0000


	//   ....[188]....
        /*0720*/ 	.word	0x0000ac30
        /*0724*/ 	.short	0x0031
        /*0726*/ 	.short	0x0000


	//   ....[189]....
        /*0728*/ 	.word	0x0000acb0
        /*072c*/ 	.short	0x0031
        /*072e*/ 	.short	0x0000


	//   ....[190]....
        /*0730*/ 	.word	0x0000ad60
        /*0734*/ 	.short	0x002f
        /*0736*/ 	.short	0x0000


	//   ....[191]....
        /*0738*/ 	.word	0x0000ade0
        /*073c*/ 	.short	0x002f
        /*073e*/ 	.short	0x0000


	//   ....[192]....
        /*0740*/ 	.word	0x0000ae90
        /*0744*/ 	.short	0x0031
        /*0746*/ 	.short	0x0000


	//   ....[193]....
        /*0748*/ 	.word	0x0000af10
        /*074c*/ 	.short	0x0031
        /*074e*/ 	.short	0x0000


	//   ....[194]....
        /*0750*/ 	.word	0x0000afc0
        /*0754*/ 	.short	0x002f
        /*0756*/ 	.short	0x0000


	//   ....[195]....
        /*0758*/ 	.word	0x0000b040
        /*075c*/ 	.short	0x002f
        /*075e*/ 	.short	0x0000


	//   ....[196]....
        /*0760*/ 	.word	0x0000b0f0
        /*0764*/ 	.short	0x0031
        /*0766*/ 	.short	0x0000


	//   ....[197]....
        /*0768*/ 	.word	0x0000b170
        /*076c*/ 	.short	0x0031
        /*076e*/ 	.short	0x0000


	//   ....[198]....
        /*0770*/ 	.word	0x0000b220
        /*0774*/ 	.short	0x002f
        /*0776*/ 	.short	0x0000


	//   ....[199]....
        /*0778*/ 	.word	0x0000b2a0
        /*077c*/ 	.short	0x002f
        /*077e*/ 	.short	0x0000


	//   ....[200]....
        /*0780*/ 	.word	0x0000b350
        /*0784*/ 	.short	0x0031
        /*0786*/ 	.short	0x0000


	//   ....[201]....
        /*0788*/ 	.word	0x0000b3d0
        /*078c*/ 	.short	0x0031
        /*078e*/ 	.short	0x0000


	//   ....[202]....
        /*0790*/ 	.word	0x0000b480
        /*0794*/ 	.short	0x002f
        /*0796*/ 	.short	0x0000


	//   ....[203]....
        /*0798*/ 	.word	0x0000b500
        /*079c*/ 	.short	0x002f
        /*079e*/ 	.short	0x0000


	//   ....[204]....
        /*07a0*/ 	.word	0x0000b5b0
        /*07a4*/ 	.short	0x0031
        /*07a6*/ 	.short	0x0000


	//   ....[205]....
        /*07a8*/ 	.word	0x0000b630
        /*07ac*/ 	.short	0x0031
        /*07ae*/ 	.short	0x0000


	//   ....[206]....
        /*07b0*/ 	.word	0x0000b6e0
        /*07b4*/ 	.short	0x002f
        /*07b6*/ 	.short	0x0000


	//   ....[207]....
        /*07b8*/ 	.word	0x0000b760
        /*07bc*/ 	.short	0x002f
        /*07be*/ 	.short	0x0000


	//   ....[208]....
        /*07c0*/ 	.word	0x0000b810
        /*07c4*/ 	.short	0x0031
        /*07c6*/ 	.short	0x0000


	//   ....[209]....
        /*07c8*/ 	.word	0x0000b890
        /*07cc*/ 	.short	0x0031
        /*07ce*/ 	.short	0x0000


	//   ....[210]....
        /*07d0*/ 	.word	0x0000b940
        /*07d4*/ 	.short	0x002f
        /*07d6*/ 	.short	0x0000


	//   ....[211]....
        /*07d8*/ 	.word	0x0000b9c0
        /*07dc*/ 	.short	0x002f
        /*07de*/ 	.short	0x0000


	//   ....[212]....
        /*07e0*/ 	.word	0x0000ba70
        /*07e4*/ 	.short	0x0031
        /*07e6*/ 	.short	0x0000


	//   ....[213]....
        /*07e8*/ 	.word	0x0000baf0
        /*07ec*/ 	.short	0x0031
        /*07ee*/ 	.short	0x0000


	//   ....[214]....
        /*07f0*/ 	.word	0x0000bba0
        /*07f4*/ 	.short	0x002f
        /*07f6*/ 	.short	0x0000


	//   ....[215]....
        /*07f8*/ 	.word	0x0000bc20
        /*07fc*/ 	.short	0x002f
        /*07fe*/ 	.short	0x0000


	//   ....[216]....
        /*0800*/ 	.word	0x0000bcd0
        /*0804*/ 	.short	0x0031
        /*0806*/ 	.short	0x0000


	//   ....[217]....
        /*0808*/ 	.word	0x0000bd50
        /*080c*/ 	.short	0x0031
        /*080e*/ 	.short	0x0000


	//   ....[218]....
        /*0810*/ 	.word	0x0000be00
        /*0814*/ 	.short	0x002f
        /*0816*/ 	.short	0x0000


	//   ....[219]....
        /*0818*/ 	.word	0x0000be80
        /*081c*/ 	.short	0x002f
        /*081e*/ 	.short	0x0000


	//   ....[220]....
        /*0820*/ 	.word	0x0000bf30
        /*0824*/ 	.short	0x0031
        /*0826*/ 	.short	0x0000


	//   ....[221]....
        /*0828*/ 	.word	0x0000bfb0
        /*082c*/ 	.short	0x0031
        /*082e*/ 	.short	0x0000


	//   ....[222]....
        /*0830*/ 	.word	0x0000c060
        /*0834*/ 	.short	0x002f
        /*0836*/ 	.short	0x0000


	//   ....[223]....
        /*0838*/ 	.word	0x0000c0e0
        /*083c*/ 	.short	0x002f
        /*083e*/ 	.short	0x0000


	//   ....[224]....
        /*0840*/ 	.word	0x0000c190
        /*0844*/ 	.short	0x0031
        /*0846*/ 	.short	0x0000


	//   ....[225]....
        /*0848*/ 	.word	0x0000c210
        /*084c*/ 	.short	0x0031
        /*084e*/ 	.short	0x0000


	//   ....[226]....
        /*0850*/ 	.word	0x0000c2c0
        /*0854*/ 	.short	0x002f
        /*0856*/ 	.short	0x0000


	//   ....[227]....
        /*0858*/ 	.word	0x0000c340
        /*085c*/ 	.short	0x002f
        /*085e*/ 	.short	0x0000


	//   ....[228]....
        /*0860*/ 	.word	0x0000c3f0
        /*0864*/ 	.short	0x0031
        /*0866*/ 	.short	0x0000


	//   ....[229]....
        /*0868*/ 	.word	0x0000c470
        /*086c*/ 	.short	0x0031
        /*086e*/ 	.short	0x0000


	//   ....[230]....
        /*0870*/ 	.word	0x0000c520
        /*0874*/ 	.short	0x002f
        /*0876*/ 	.short	0x0000


	//   ....[231]....
        /*0878*/ 	.word	0x0000c5a0
        /*087c*/ 	.short	0x002f
        /*087e*/ 	.short	0x0000


	//   ....[232]....
        /*0880*/ 	.word	0x0000c650
        /*0884*/ 	.short	0x0031
        /*0886*/ 	.short	0x0000


	//   ....[233]....
        /*0888*/ 	.word	0x0000c6d0
        /*088c*/ 	.short	0x0031
        /*088e*/ 	.short	0x0000


	//   ....[234]....
        /*0890*/ 	.word	0x0000c780
        /*0894*/ 	.short	0x002f
        /*0896*/ 	.short	0x0000


	//   ....[235]....
        /*0898*/ 	.word	0x0000c800
        /*089c*/ 	.short	0x002f
        /*089e*/ 	.short	0x0000


	//   ....[236]....
        /*08a0*/ 	.word	0x0000c8b0
        /*08a4*/ 	.short	0x0031
        /*08a6*/ 	.short	0x0000


	//   ....[237]....
        /*08a8*/ 	.word	0x0000c930
        /*08ac*/ 	.short	0x0031
        /*08ae*/ 	.short	0x0000


	//   ....[238]....
        /*08b0*/ 	.word	0x0000c9e0
        /*08b4*/ 	.short	0x002f
        /*08b6*/ 	.short	0x0000


	//   ....[239]....
        /*08b8*/ 	.word	0x0000ca60
        /*08bc*/ 	.short	0x002f
        /*08be*/ 	.short	0x0000


	//   ....[240]....
        /*08c0*/ 	.word	0x0000cb10
        /*08c4*/ 	.short	0x0031
        /*08c6*/ 	.short	0x0000


	//   ....[241]....
        /*08c8*/ 	.word	0x0000cb90
        /*08cc*/ 	.short	0x0031
        /*08ce*/ 	.short	0x0000


	//   ....[242]....
        /*08d0*/ 	.word	0x0000cc40
        /*08d4*/ 	.short	0x002f
        /*08d6*/ 	.short	0x0000


	//   ....[243]....
        /*08d8*/ 	.word	0x0000ccc0
        /*08dc*/ 	.short	0x002f
        /*08de*/ 	.short	0x0000


	//   ....[244]....
        /*08e0*/ 	.word	0x0000cd70
        /*08e4*/ 	.short	0x0031
        /*08e6*/ 	.short	0x0000


	//   ....[245]....
        /*08e8*/ 	.word	0x0000cdf0
        /*08ec*/ 	.short	0x0031
        /*08ee*/ 	.short	0x0000


	//   ....[246]....
        /*08f0*/ 	.word	0x0000cea0
        /*08f4*/ 	.short	0x002f
        /*08f6*/ 	.short	0x0000


	//   ....[247]....
        /*08f8*/ 	.word	0x0000cf20
        /*08fc*/ 	.short	0x002f
        /*08fe*/ 	.short	0x0000


	//   ....[248]....
        /*0900*/ 	.word	0x0000cfd0
        /*0904*/ 	.short	0x0031
        /*0906*/ 	.short	0x0000


	//   ....[249]....
        /*0908*/ 	.word	0x0000d050
        /*090c*/ 	.short	0x0031
        /*090e*/ 	.short	0x0000


	//   ....[250]....
        /*0910*/ 	.word	0x0000d100
        /*0914*/ 	.short	0x002f
        /*0916*/ 	.short	0x0000


	//   ....[251]....
        /*0918*/ 	.word	0x0000d180
        /*091c*/ 	.short	0x002f
        /*091e*/ 	.short	0x0000


	//   ....[252]....
        /*0920*/ 	.word	0x0000d230
        /*0924*/ 	.short	0x002d
        /*0926*/ 	.short	0x0000


	//   ....[253]....
        /*0928*/ 	.word	0x0000d2b0
        /*092c*/ 	.short	0x002d
        /*092e*/ 	.short	0x0000


	//   ....[254]....
        /*0930*/ 	.word	0x0000d350
        /*0934*/ 	.short	0x002b
        /*0936*/ 	.short	0x0000


	//   ....[255]....
        /*0938*/ 	.word	0x0000d3d0
        /*093c*/ 	.short	0x002b
        /*093e*/ 	.short	0x0000


	//----- nvinfo : EIATTR_EXIT_INSTR_OFFSETS
	.align		4
.L_259:
        /*0940*/ 	.byte	0x04, 0x1c
        /*0942*/ 	.short	(.L_261 - .L_260)


	//   ....[0]....
.L_260:
        /*0944*/ 	.word	0x0000d4f0


	//   ....[1]....
        /*0948*/ 	.word	0x0000dd70


	//----- nvinfo : EIATTR_CRS_STACK_SIZE
	.align		4
.L_261:
        /*094c*/ 	.byte	0x04, 0x1e
        /*094e*/ 	.short	(.L_263 - .L_262)
.L_262:
        /*0950*/ 	.word	0x00000000


	//----- nvinfo : EIATTR_CBANK_PARAM_SIZE
	.align		4
.L_263:
        /*0954*/ 	.byte	0x03, 0x19
        /*0956*/ 	.short	0x0070


	//----- nvinfo : EIATTR_PARAM_CBANK
	.align		4
        /*0958*/ 	.byte	0x04, 0x0a
        /*095a*/ 	.short	(.L_265 - .L_264)
	.align		4
.L_264:
        /*095c*/ 	.word	index@(.nv.constant0.paged_flash_attention_bwd_64_fp16_small)
        /*0960*/ 	.short	0x0380
        /*0962*/ 	.short	0x0070


	//----- nvinfo : EIATTR_SW_WAR
	.align		4
.L_265:
        /*0964*/ 	.byte	0x04, 0x36
        /*0966*/ 	.short	(.L_267 - .L_266)
.L_266:
        /*0968*/ 	.word	0x00000008
.L_267:


//--------------------- .nv.info.paged_flash_attention_bwd_128_fp32_small --------------------------
	.section	.nv.info.paged_flash_attention_bwd_128_fp32_small,"",@"SHT_CUDA_INFO"
	.sectionflags	@""
	.align	4


	//----- nvinfo : EIATTR_CUDA_API_VERSION
	.align		4
        /*0000*/ 	.byte	0x04, 0x37
        /*0002*/ 	.short	(.L_269 - .L_268)
.L_268:
        /*0004*/ 	.word	0x00000082


	//----- nvinfo : EIATTR_KPARAM_INFO
	.align		4
.L_269:
        /*0008*/ 	.byte	0x04, 0x17
        /*000a*/ 	.short	(.L_271 - .L_270)
.L_270:
        /*000c*/ 	.word	0x00000000
        /*0010*/ 	.short	0x0011
        /*0012*/ 	.short	0x006c
        /*0014*/ 	.byte	0x00, 0xf0, 0x11, 0x00


	//----- nvinfo : EIATTR_KPARAM_INFO
	.align		4
.L_271:
        /*0018*/ 	.byte	0x04, 0x17
        /*001a*/ 	.short	(.L_273 - .L_272)
.L_272:
        /*001c*/ 	.word	0x00000000
        /*0020*/ 	.short	0x0010
        /*0022*/ 	.short	0x0068
        /*0024*/ 	.byte	0x00, 0xf0, 0x11, 0x00


	//----- nvinfo : EIATTR_KPARAM_INFO
	.align		4
.L_273:
        /*0028*/ 	.byte	0x04, 0x17
        /*002a*/ 	.short	(.L_275 - .L_274)
.L_274:
        /*002c*/ 	.word	0x00000000
        /*0030*/ 	.short	0x000f
        /*0032*/ 	.short	0x0064
        /*0034*/ 	.byte	0x00, 0xf0, 0x11, 0x00


	//----- nvinfo : EIATTR_KPARAM_INFO
	.align		4
.L_275:
        /*0038*/ 	.byte	0x04, 0x17
        /*003a*/ 	.short	(.L_277 - .L_276)
.L_276:
        /*003c*/ 	.word	0x00000000
        /*0040*/ 	.short	0x000e
        /*0042*/ 	.short	0x0060
        /*0044*/ 	.byte	0x00, 0xf0, 0x11, 0x00


	//----- nvinfo : EIATTR_KPARAM_INFO
	.align		4
.L_277:
        /*0048*/ 	.byte	0x04, 0x17
        /*004a*/ 	.short	(.L_279 - .L_278)
.L_278:
        /*004c*/ 	.word	0x00000000
        /*0050*/ 	.short	0x000d
        /*0052*/ 	.short	0x005c
        /*0054*/ 	.byte	0x00, 0xf0, 0x11, 0x00


	//----- nvinfo : EIATTR_KPARAM_INFO
	.align		4
.L_279:
        /*0058*/ 	.byte	0x04, 0x17
        /*005a*/ 	.short	(.L_281 - .L_280)
.L_280:
        /*005c*/ 	.word	0x00000000
        /*0060*/ 	.short	0x000c
        /*0062*/ 	.short	0x0058
        /*0064*/ 	.byte	0x00, 0xf0, 0x11, 0x00


	//----- nvinfo : EIATTR_KPARAM_INFO
	.align		4
.L_281:
        /*0068*/ 	.byte	0x04, 0x17
        /*006a*/ 	.short	(.L_283 - .L_282)
.L_282:
        /*006c*/ 	.word	0x00000000
        /*0070*/ 	.short	0x000b
        /*0072*/ 	.short	0x0054
        /*0074*/ 	.byte	0x00, 0xf0, 0x11, 0x00


	//----- nvinfo : EIATTR_KPARAM_INFO
	.align		4
.L_283:
        /*0078*/ 	.byte	0x04, 0x17
        /*007a*/ 	.short	(.L_285 - .L_284)
.L_284:
        /*007c*/ 	.word	0x00000000
        /*0080*/ 	.short	0x000a
        /*0082*/ 	.short	0x0050
        /*0084*/ 	.byte	0x00, 0xf0, 0x11, 0x00


	//----- nvinfo : EIATTR_KPARAM_INFO
	.align		4
.L_285:
        /*0088*/ 	.byte	0x04, 0x17
        /*008a*/ 	.short	(.L_287 - .L_286)
.L_286:
        /*008c*/ 	.word	0x00000000
        /*0090*/ 	.short	0x0009
        /*0092*/ 	.short	0x0048
        /*0094*/ 	.byte	0x00, 0xf5, 0x21, 0x00


	//----- nvinfo : EIATTR_KPARAM_INFO
	.align		4
.L_287:
        /*0098*/ 	.byte	0x04, 0x17
        /*009a*/ 	.short	(.L_289 - .L_288)
.L_288:
        /*009c*/ 	.word	0x00000000
        /*00a0*/ 	.short	0x0008
        /*00a2*/ 	.short	0x0040
        /*00a4*/ 	.byte	0x00, 0xf5, 0x21, 0x00


	//----- nvinfo : EIATTR_KPARAM_INFO
	.align		4
.L_289:
        /*00a8*/ 	.byte	0x04, 0x17
        /*00aa*/ 	.short	(.L_291 - .L_290)
.L_290:
        /*00ac*/ 	.word	0x00000000
        /*00b0*/ 	.short	0x0007
        /*00b2*/ 	.short	0x0038
        /*00b4*/ 	.byte	0x00, 0xf5, 0x21, 0x00


	//----- nvinfo : EIATTR_KPARAM_INFO
	.align		4
.L_291:
        /*00b8*/ 	.byte	0x04, 0x17
        /*00ba*/ 	.short	(.L_293 - .L_292)
.L_292:
        /*00bc*/ 	.word	0x00000000
        /*00c0*/ 	.short	0x0006
        /*00c2*/ 	.short	0x0030
        /*00c4*/ 	.byte	0x00, 0xf5, 0x21, 0x00


	//----- nvinfo : EIATTR_KPARAM_INFO
	.align		4
.L_293:
        /*00c8*/ 	.byte	0x04, 0x17
        /*00ca*/ 	.short	(.L_295 - .L_294)
.L_294:
        /*00cc*/ 	.word	0x00000000
        /*00d0*/ 	.short	0x0005
        /*00d2*/ 	.short	0x0028
        /*00d4*/ 	.byte	0x00, 0xf5, 0x21, 0x00


	//----- nvinfo : EIATTR_KPARAM_INFO
	.align		4
.L_295:
        /*00d8*/ 	.byte	0x04, 0x17
        /*00da*/ 	.short	(.L_297 - .L_296)
.L_296:
        /*00dc*/ 	.word	0x00000000
        /*00e0*/ 	.short	0x0004
        /*00e2*/ 	.short	0x0020
        /*00e4*/ 	.byte	0x00, 0xf5, 0x21, 0x00


	//----- nvinfo : EIATTR_KPARAM_INFO
	.align		4
.L_297:
        /*00e8*/ 	.byte	0x04, 0x17
        /*00ea*/ 	.short	(.L_299 - .L_298)
.L_298:
        /*00ec*/ 	.word	0x00000000
        /*00f0*/ 	.short	0x0003
        /*00f2*/ 	.short	0x0018
        /*00f4*/ 	.byte	0x00, 0xf5, 0x21, 0x00


	//----- nvinfo : EIATTR_KPARAM_INFO
	.align		4
.L_299:
        /*00f8*/ 	.byte	0x04, 0x17
        /*00fa*/ 	.short	(.L_301 - .L_300)
.L_300:
        /*00fc*/ 	.word	0x00000000
        /*0100*/ 	.short	0x0002
        /*0102*/ 	.short	0x0010
        /*0104*/ 	.byte	0x00, 0xf5, 0x21, 0x00


	//----- nvinfo : EIATTR_KPARAM_INFO
	.align		4
.L_301:
        /*0108*/ 	.byte	0x04, 0x17
        /*010a*/ 	.short	(.L_303 - .L_302)
.L_302:
        /*010c*/ 	.word	0x00000000
        /*0110*/ 	.short	0x0001
        /*0112*/ 	.short	0x0008
        /*0114*/ 	.byte	0x00, 0xf5, 0x21, 0x00


	//----- nvinfo : EIATTR_KPARAM_INFO
	.align		4
.L_303:
        /*0118*/ 	.byte	0x04, 0x17
        /*011a*/ 	.short	(.L_305 - .L_304)
.L_304:
        /*011c*/ 	.word	0x00000000
        /*0120*/ 	.short	0x0000
        /*0122*/ 	.short	0x0000
        /*0124*/ 	.byte	0x00, 0xf5, 0x21, 0x00


	//----- nvinfo : EIATTR_SPARSE_MMA_MASK
	.align		4
.L_305:
        /*0128*/ 	.byte	0x03, 0x50
        /*012a*/ 	.short	0x0000


	//----- nvinfo : EIATTR_MAXREG_COUNT
	.align		4
        /*012c*/ 	.byte	0x03, 0x1b
        /*012e*/ 	.short	0x00ff


	//----- nvinfo : EIATTR_NUM_BARRIERS
	.align		4
        /*0130*/ 	.byte	0x02, 0x4c
        /*0132*/ 	.byte	0x01
	.zero		1


	//----- nvinfo : EIATTR_ANNOTATIONS
	.align		4
        /*0134*/ 	.byte	0x04, 0x55
        /*0136*/ 	.short	(.L_307 - .L_306)


	//   ....[0]....
.L_306:
        /* <DEDUP_REMOVED lines=402> */
        /*1a4c*/ 	.byte	0x40, 0xa8, 0x00, 0x00


	//----- nvinfo : EIATTR_MERCURY_ISA_VERSION
	.align		4
.L_307:
        /*1a50*/ 	.byte	0x03, 0x5f
        /*1a52*/ 	.short	0x0101


	//----- nvinfo : EIATTR_VRC_CTA_INIT_COUNT
	.align		4
        /*1a54*/ 	.byte	0x02, 0x4a
	.zero		1
	.zero		1


	//----- nvinfo : EIATTR_EXIT_INSTR_OFFSETS
	.align		4
        /*1a58*/ 	.byte	0x04, 0x1c
        /*1a5a*/ 	.short	(.L_309 - .L_308)


	//   ....[0]....
.L_308:
        /*1a5c*/ 	.word	0x000099c0


	//   ....[1]....
        /*1a60*/ 	.word	0x0000aa40


	//----- nvinfo : EIATTR_CRS_STACK_SIZE
	.align		4
.L_309:
        /*1a64*/ 	.byte	0x04, 0x1e
        /*1a66*/ 	.short	(.L_311 - .L_310)
.L_310:
        /*1a68*/ 	.word	0x00000000


	//----- nvinfo : EIATTR_CBANK_PARAM_SIZE
	.align		4
.L_311:
        /*1a6c*/ 	.byte	0x03, 0x19
        /*1a6e*/ 	.short	0x0070


	//----- nvinfo : EIATTR_PARAM_CBANK
	.align		4
        /*1a70*/ 	.byte	0x04, 0x0a
        /*1a72*/ 	.short	(.L_313 - .L_312)
	.align		4
.L_312:
        /*1a74*/ 	.word	index@(.nv.constant0.paged_flash_attention_bwd_128_fp32_small)
        /*1a78*/ 	.short	0x0380
        /*1a7a*/ 	.short	0x0070


	//----- nvinfo : EIATTR_SW_WAR
	.align		4
.L_313:
        /*1a7c*/ 	.byte	0x04, 0x36
        /*1a7e*/ 	.short	(.L_315 - .L_314)
.L_314:
        /*1a80*/ 	.word	0x00000008
.L_315:


//--------------------- .nv.info.paged_flash_attention_bwd_64_fp32_small --------------------------
	.section	.nv.info.paged_flash_attention_bwd_64_fp32_small,"",@"SHT_CUDA_INFO"
	.sectionflags	@""
	.align	4


	//----- nvinfo : EIATTR_CUDA_API_VERSION
	.align		4
        /*0000*/ 	.byte	0x04, 0x37
        /*0002*/ 	.short	(.L_317 - .L_316)
.L_316:
        /*0004*/ 	.word	0x00000082


	//----- nvinfo : EIATTR_KPARAM_INFO
	.align		4
.L_317:
        /*0008*/ 	.byte	0x04, 0x17
        /*000a*/ 	.short	(.L_319 - .L_318)
.L_318:
        /*000c*/ 	.word	0x00000000
        /*0010*/ 	.short	0x0011
        /*0012*/ 	.short	0x006c
        /*0014*/ 	.byte	0x00, 0xf0, 0x11, 0x00


	//----- nvinfo : EIATTR_KPARAM_INFO
	.align		4
.L_319:
        /*0018*/ 	.byte	0x04, 0x17
        /*001a*/ 	.short	(.L_321 - .L_320)
.L_320:
        /*001c*/ 	.word	0x00000000
        /*0020*/ 	.short	0x0010
        /*0022*/ 	.short	0x0068
        /*0024*/ 	.byte	0x00, 0xf0, 0x11, 0x00


	//----- nvinfo : EIATTR_KPARAM_INFO
	.align		4
.L_321:
        /*0028*/ 	.byte	0x04, 0x17
        /*002a*/ 	.short	(.L_323 - .L_322)
.L_322:
        /*002c*/ 	.word	0x00000000
        /*0030*/ 	.short	0x000f
        /*0032*/ 	.short	0x0064
        /*0034*/ 	.byte	0x00, 0xf0, 0x11, 0x00


	//----- nvinfo : EIATTR_KPARAM_INFO
	.align		4
.L_323:
        /*0038*/ 	.byte	0x04, 0x17
        /*003a*/ 	.short	(.L_325 - .L_324)
.L_324:
        /*003c*/ 	.word	0x00000000
        /*0040*/ 	.short	0x000e
        /*0042*/ 	.short	0x0060
        /*0044*/ 	.byte	0x00, 0xf0, 0x11, 0x00


	//----- nvinfo : EIATTR_KPARAM_INFO
	.align		4
.L_325:
        /*0048*/ 	.byte	0x04, 0x17
        /*004a*/ 	.short	(.L_327 - .L_326)
.L_326:
        /*004c*/ 	.word	0x00000000
        /*0050*/ 	.short	0x000d
        /*0052*/ 	.short	0x005c
        /*0054*/ 	.byte	0x00, 0xf0, 0x11, 0x00


	//----- nvinfo : EIATTR_KPARAM_INFO
	.align		4
.L_327:
        /*0058*/ 	.byte	0x04, 0x17
        /*005a*/ 	.short	(.L_329 - .L_328)
.L_328:
        /*005c*/ 	.word	0x00000000
        /*0060*/ 	.short	0x000c
        /*0062*/ 	.short	0x0058
        /*0064*/ 	.byte	0x00, 0xf0, 0x11, 0x00


	//----- nvinfo : EIATTR_KPARAM_INFO
	.align		4
.L_329:
        /*0068*/ 	.byte	0x04, 0x17
        /*006a*/ 	.short	(.L_331 - .L_330)
.L_330:
        /*006c*/ 	.word	0x00000000
        /*0070*/ 	.short	0x000b
        /*0072*/ 	.short	0x0054
        /*0074*/ 	.byte	0x00, 0xf0, 0x11, 0x00


	//----- nvinfo : EIATTR_KPARAM_INFO
	.align		4
.L_331:
        /*0078*/ 	.byte	0x04, 0x17
        /*007a*/ 	.short	(.L_333 - .L_332)
.L_332:
        /*007c*/ 	.word	0x00000000
        /*0080*/ 	.short	0x000a
        /*0082*/ 	.short	0x0050
        /*0084*/ 	.byte	0x00, 0xf0, 0x11, 0x00


	//----- nvinfo : EIATTR_KPARAM_INFO
	.align		4
.L_333:
        /*0088*/ 	.byte	0x04, 0x17
        /*008a*/ 	.short	(.L_335 - .L_334)
.L_334:
        /*008c*/ 	.word	0x00000000
        /*0090*/ 	.short	0x0009
        /*0092*/ 	.short	0x0048
        /*0094*/ 	.byte	0x00, 0xf5, 0x21, 0x00


	//----- nvinfo : EIATTR_KPARAM_INFO
	.align		4
.L_335:
        /*0098*/ 	.byte	0x04, 0x17
        /*009a*/ 	.short	(.L_337 - .L_336)
.L_336:
        /*009c*/ 	.word	0x00000000
        /*00a0*/ 	.short	0x0008
        /*00a2*/ 	.short	0x0040
        /*00a4*/ 	.byte	0x00, 0xf5, 0x21, 0x00


	//----- nvinfo : EIATTR_KPARAM_INFO
	.align		4
.L_337:
        /*00a8*/ 	.byte	0x04, 0x17
        /*00aa*/ 	.short	(.L_339 - .L_338)
.L_338:
        /*00ac*/ 	.word	0x00000000
        /*00b0*/ 	.short	0x0007
        /*00b2*/ 	.short	0x0038
        /*00b4*/ 	.byte	0x00, 0xf5, 0x21, 0x00


	//----- nvinfo : EIATTR_KPARAM_INFO
	.align		4
.L_339:
        /*00b8*/ 	.byte	0x04, 0x17
        /*00ba*/ 	.short	(.L_341 - .L_340)
.L_340:
        /*00bc*/ 	.word	0x00000000
        /*00c0*/ 	.short	0x0006
        /*00c2*/ 	.short	0x0030
        /*00c4*/ 	.byte	0x00, 0xf5, 0x21, 0x00


	//----- nvinfo : EIATTR_KPARAM_INFO
	.align		4
.L_341:
        /*00c8*/ 	.byte	0x04, 0x17
        /*00ca*/ 	.short	(.L_343 - .L_342)
.L_342:
        /*00cc*/ 	.word	0x00000000
        /*00d0*/ 	.short	0x0005
        /*00d2*/ 	.short	0x0028
        /*00d4*/ 	.byte	0x00, 0xf5, 0x21, 0x00


	//----- nvinfo : EIATTR_KPARAM_INFO
	.align		4
.L_343:
        /*00d8*/ 	.byte	0x04, 0x17
        /*00da*/ 	.short	(.L_345 - .L_344)
.L_344:
        /*00dc*/ 	.word	0x00000000
        /*00e0*/ 	.short	0x0004
        /*00e2*/ 	.short	0x0020
        /*00e4*/ 	.byte	0x00, 0xf5, 0x21, 0x00


	//----- nvinfo : EIATTR_KPARAM_INFO
	.align		4
.L_345:
        /*00e8*/ 	.byte	0x04, 0x17
        /*00ea*/ 	.short	(.L_347 - .L_346)
.L_346:
        /*00ec*/ 	.word	0x00000000
        /*00f0*/ 	.short	0x0003
        /*00f2*/ 	.short	0x0018
        /*00f4*/ 	.byte	0x00, 0xf5, 0x21, 0x00


	//----- nvinfo : EIATTR_KPARAM_INFO
	.align		4
.L_347:
        /*00f8*/ 	.byte	0x04, 0x17
        /*00fa*/ 	.short	(.L_349 - .L_348)
.L_348:
        /*00fc*/ 	.word	0x00000000
        /*0100*/ 	.short	0x0002
        /*0102*/ 	.short	0x0010
        /*0104*/ 	.byte	0x00, 0xf5, 0x21, 0x00


	//----- nvinfo : EIATTR_KPARAM_INFO
	.align		4
.L_349:
        /*0108*/ 	.byte	0x04, 0x17
        /*010a*/ 	.short	(.L_351 - .L_350)
.L_350:
        /*010c*/ 	.word	0x00000000
        /*0110*/ 	.short	0x0001
        /*0112*/ 	.short	0x0008
        /*0114*/ 	.byte	0x00, 0xf5, 0x21, 0x00


	//----- nvinfo : EIATTR_KPARAM_INFO
	.align		4
.L_351:
        /*0118*/ 	.byte	0x04, 0x17
        /*011a*/ 	.short	(.L_353 - .L_352)
.L_352:
        /*011c*/ 	.word	0x00000000
        /*0120*/ 	.short	0x0000
        /*0122*/ 	.short	0x0000
        /*0124*/ 	.byte	0x00, 0xf5, 0x21, 0x00


	//----- nvinfo : EIATTR_SPARSE_MMA_MASK
	.align		4
.L_353:
        /*0128*/ 	.byte	0x03, 0x50
        /*012a*/ 	.short	0x0000


	//----- nvinfo : EIATTR_MAXREG_COUNT
	.align		4
        /*012c*/ 	.byte	0x03, 0x1b
        /*012e*/ 	.short	0x00ff


	//----- nvinfo : EIATTR_NUM_BARRIERS
	.align		4
        /*0130*/ 	.byte	0x02, 0x4c
        /*0132*/ 	.byte	0x01
	.zero		1


	//----- nvinfo : EIATTR_ANNOTATIONS
	.align		4
        /*0134*/ 	.byte	0x04, 0x55
        /*0136*/ 	.short	(.L_355 - .L_354)


	//   ....[0]....
.L_354:
        /* <DEDUP_REMOVED lines=38> */


	//----- nvinfo : EIATTR_MERCURY_ISA_VERSION
	.align		4
.L_355:
        /*0388*/ 	.byte	0x03, 0x5f
        /*038a*/ 	.short	0x0101


	//----- nvinfo : EIATTR_VRC_CTA_INIT_COUNT
	.align		4
        /*038c*/ 	.byte	0x02, 0x4a
	.zero		1
	.zero		1


	//----- nvinfo : EIATTR_EXIT_INSTR_OFFSETS
	.align		4
        /*0390*/ 	.byte	0x04, 0x1c
        /*0392*/ 	.short	(.L_357 - .L_356)


	//   ....[0]....
.L_356:
        /*0394*/ 	.word	0x00003cb0


	//   ....[1]....
        /*0398*/ 	.word	0x00004240


	//----- nvinfo : EIATTR_CRS_STACK_SIZE
	.align		4
.L_357:
        /*039c*/ 	.byte	0x04, 0x1e
        /*039e*/ 	.short	(.L_359 - .L_358)
.L_358:
        /*03a0*/ 	.word	0x00000000


	//----- nvinfo : EIATTR_CBANK_PARAM_SIZE
	.align		4
.L_359:
        /*03a4*/ 	.byte	0x03, 0x19
        /*03a6*/ 	.short	0x0070


	//----- nvinfo : EIATTR_PARAM_CBANK
	.align		4
        /*03a8*/ 	.byte	0x04, 0x0a
        /*03aa*/ 	.short	(.L_361 - .L_360)
	.align		4
.L_360:
        /*03ac*/ 	.word	index@(.nv.constant0.paged_flash_attention_bwd_64_fp32_small)
        /*03b0*/ 	.short	0x0380
        /*03b2*/ 	.short	0x0070


	//----- nvinfo : EIATTR_SW_WAR
	.align		4
.L_361:
        /*03b4*/ 	.byte	0x04, 0x36
        /*03b6*/ 	.short	(.L_363 - .L_362)
.L_362:
        /*03b8*/ 	.word	0x00000008
.L_363:


//--------------------- .nv.info.paged_flash_attention_bwd_128_bf16 --------------------------
	.section	.nv.info.paged_flash_attention_bwd_128_bf16,"",@"SHT_CUDA_INFO"
	.sectionflags	@""
	.align	4


	//----- nvinfo : EIATTR_CUDA_API_VERSION
	.align		4
        /*0000*/ 	.byte	0x04, 0x37
        /*0002*/ 	.short	(.L_365 - .L_364)
.L_364:
        /*0004*/ 	.word	0x00000082


	//----- nvinfo : EIATTR_KPARAM_INFO
	.align		4
.L_365:
        /*0008*/ 	.byte	0x04, 0x17
        /*000a*/ 	.short	(.L_367 - .L_366)
.L_366:
        /*000c*/ 	.word	0x00000000
        /*0010*/ 	.short	0x0011
        /*0012*/ 	.short	0x006c
        /*0014*/ 	.byte	0x00, 0xf0, 0x11, 0x00


	//----- nvinfo : EIATTR_KPARAM_INFO
	.align		4
.L_367:
        /*0018*/ 	.byte	0x04, 0x17
        /*001a*/ 	.short	(.L_369 - .L_368)
.L_368:
        /*001c*/ 	.word	0x00000000
        /*0020*/ 	.short	0x0010
        /*0022*/ 	.short	0x0068
        /*0024*/ 	.byte	0x00, 0xf0, 0x11, 0x00


	//----- nvinfo : EIATTR_KPARAM_INFO
	.align		4
.L_369:
        /*0028*/ 	.byte	0x04, 0x17
        /*002a*/ 	.short	(.L_371 - .L_370)
.L_370:
        /*002c*/ 	.word	0x00000000
        /*0030*/ 	.short	0x000f
        /*0032*/ 	.short	0x0064
        /*0034*/ 	.byte	0x00, 0xf0, 0x11, 0x00


	//----- nvinfo : EIATTR_KPARAM_INFO
	.align		4
.L_371:
        /*0038*/ 	.byte	0x04, 0x17
        /*003a*/ 	.short	(.L_373 - .L_372)
.L_372:
        /*003c*/ 	.word	0x00000000
        /*0040*/ 	.short	0x000e
        /*0042*/ 	.short	0x0060
        /*0044*/ 	.byte	0x00, 0xf0, 0x11, 0x00


	//----- nvinfo : EIATTR_KPARAM_INFO
	.align		4
.L_373:
        /*0048*/ 	.byte	0x04, 0x17
        /*004a*/ 	.short	(.L_375 - .L_374)
.L_374:
        /*004c*/ 	.word	0x00000000
        /*0050*/ 	.short	0x000d
        /*0052*/ 	.short	0x005c
        /*0054*/ 	.byte	0x00, 0xf0, 0x11, 0x00


	//----- nvinfo : EIATTR_KPARAM_INFO
	.align		4
.L_375:
        /*0058*/ 	.byte	0x04, 0x17
        /*005a*/ 	.short	(.L_377 - .L_376)
.L_376:
        /*005c*/ 	.word	0x00000000
        /*0060*/ 	.short	0x000c
        /*0062*/ 	.short	0x0058
        /*0064*/ 	.byte	0x00, 0xf0, 0x11, 0x00


	//----- nvinfo : EIATTR_KPARAM_INFO
	.align		4
.L_377:
        /*0068*/ 	.byte	0x04, 0x17
        /*006a*/ 	.short	(.L_379 - .L_378)
.L_378:
        /*006c*/ 	.word	0x00000000
        /*0070*/ 	.short	0x000b
        /*0072*/ 	.short	0x0054
        /*0074*/ 	.byte	0x00, 0xf0, 0x11, 0x00


	//----- nvinfo : EIATTR_KPARAM_INFO
	.align		4
.L_379:
        /*0078*/ 	.byte	0x04, 0x17
        /*007a*/ 	.short	(.L_381 - .L_380)
.L_380:
        /*007c*/ 	.word	0x00000000
        /*0080*/ 	.short	0x000a
        /*0082*/ 	.short	0x0050
        /*0084*/ 	.byte	0x00, 0xf0, 0x11, 0x00


	//----- nvinfo : EIATTR_KPARAM_INFO
	.align		4
.L_381:
        /*0088*/ 	.byte	0x04, 0x17
        /*008a*/ 	.short	(.L_383 - .L_382)
.L_382:
        /*008c*/ 	.word	0x00000000
        /*0090*/ 	.short	0x0009
        /*0092*/ 	.short	0x0048
        /*0094*/ 	.byte	0x00, 0xf5, 0x21, 0x00


	//----- nvinfo : EIATTR_KPARAM_INFO
	.align		4
.L_383:
        /*0098*/ 	.byte	0x04, 0x17
        /*009a*/ 	.short	(.L_385 - .L_384)
.L_384:
        /*009c*/ 	.word	0x00000000
        /*00a0*/ 	.short	0x0008
        /*00a2*/ 	.short	0x0040
        /*00a4*/ 	.byte	0x00, 0xf5, 0x21, 0x00


	//----- nvinfo : EIATTR_KPARAM_INFO
	.align		4
.L_385:
        /*00a8*/ 	.byte	0x04, 0x17
        /*00aa*/ 	.short	(.L_387 - .L_386)
.L_386:
        /*00ac*/ 	.word	0x00000000
        /*00b0*/ 	.short	0x0007
        /*00b2*/ 	.short	0x0038
        /*00b4*/ 	.byte	0x00, 0xf5, 0x21, 0x00


	//----- nvinfo : EIATTR_KPARAM_INFO
	.align		4
.L_387:
        /*00b8*/ 	.byte	0x04, 0x17
        /*00ba*/ 	.short	(.L_389 - .L_388)
.L_388:
        /*00bc*/ 	.word	0x00000000
        /*00c0*/ 	.short	0x0006
        /*00c2*/ 	.short	0x0030
        /*00c4*/ 	.byte	0x00, 0xf5, 0x21, 0x00


	//----- nvinfo : EIATTR_KPARAM_INFO
	.align		4
.L_389:
        /*00c8*/ 	.byte	0x04, 0x17
        /*00ca*/ 	.short	(.L_391 - .L_390)
.L_390:
        /*00cc*/ 	.word	0x00000000
        /*00d0*/ 	.short	0x0005
        /*00d2*/ 	.short	0x0028
        /*00d4*/ 	.byte	0x00, 0xf5, 0x21, 0x00


	//----- nvinfo : EIATTR_KPARAM_INFO
	.align		4
.L_391:
        /*00d8*/ 	.byte	0x04, 0x17
        /*00da*/ 	.short	(.L_393 - .L_392)
.L_392:
        /*00dc*/ 	.word	0x00000000
        /*00e0*/ 	.short	0x0004
        /*00e2*/ 	.short	0x0020
        /*00e4*/ 	.byte	0x00, 0xf5, 0x21, 0x00


	//----- nvinfo : EIATTR_KPARAM_INFO
	.align		4
.L_393:
        /*00e8*/ 	.byte	0x04, 0x17
        /*00ea*/ 	.short	(.L_395 - .L_394)
.L_394:
        /*00ec*/ 	.word	0x00000000
        /*00f0*/ 	.short	0x0003
        /*00f2*/ 	.short	0x0018
        /*00f4*/ 	.byte	0x00, 0xf5, 0x21, 0x00


	//----- nvinfo : EIATTR_KPARAM_INFO
	.align		4
.L_395:
        /*00f8*/ 	.byte	0x04, 0x17
        /*00fa*/ 	.short	(.L_397 - .L_396)
.L_396:
        /*00fc*/ 	.word	0x00000000
        /*0100*/ 	.short	0x0002
        /*0102*/ 	.short	0x0010
        /*0104*/ 	.byte	0x00, 0xf5, 0x21, 0x00


	//----- nvinfo : EIATTR_KPARAM_INFO
	.align		4
.L_397:
        /*0108*/ 	.byte	0x04, 0x17
        /*010a*/ 	.short	(.L_399 - .L_398)
.L_398:
        /*010c*/ 	.word	0x00000000
        /*0110*/ 	.short	0x0001
        /*0112*/ 	.short	0x0008
        /*0114*/ 	.byte	0x00, 0xf5, 0x21, 0x00


	//----- nvinfo : EIATTR_KPARAM_INFO
	.align		4
.L_399:
        /*0118*/ 	.byte	0x04, 0x17
        /*011a*/ 	.short	(.L_401 - .L_400)
.L_400:
        /*011c*/ 	.word	0x00000000
        /*0120*/ 	.short	0x0000
        /*0122*/ 	.short	0x0000
        /*0124*/ 	.byte	0x00, 0xf5, 0x21, 0x00


	//----- nvinfo : EIATTR_SPARSE_MMA_MASK
	.align		4
.L_401:
        /*0128*/ 	.byte	0x03, 0x50
        /*012a*/ 	.short	0x0000


	//----- nvinfo : EIATTR_MAXREG_COUNT
	.align		4
        /*012c*/ 	.byte	0x03, 0x1b
        /*012e*/ 	.short	0x00ff


	//----- nvinfo : EIATTR_NUM_BARRIERS
	.align		4
        /*0130*/ 	.byte	0x02, 0x4c
        /*0132*/ 	.byte	0x01
	.zero		1


	//----- nvinfo : EIATTR_ANNOTATIONS
	.align		4
        /*0134*/ 	.byte	0x04, 0x55
        /*0136*/ 	.short	(.L_403 - .L_402)


	//   ....[0]....
.L_402:
        /* <DEDUP_REMOVED lines=32> */


	//----- nvinfo : EIATTR_MERCURY_ISA_VERSION
	.align		4
.L_403:
        /*0328*/ 	.byte	0x03, 0x5f
        /*032a*/ 	.short	0x0101


	//----- nvinfo : EIATTR_VRC_CTA_INIT_COUNT
	.align		4
        /*032c*/ 	.byte	0x02, 0x4a
	.zero		1
	.zero		1


	//----- nvinfo : EIATTR_ATOM16_EMUL_INSTR_REG_MAP
	.align		4
        /*0330*/ 	.byte	0x04, 0x2e
        /*0332*/ 	.short	(.L_405 - .L_404)


	//   ....[0]....
.L_404:
        /*0334*/ 	.word	0x00008630
        /*0338*/ 	.short	0x003a
        /*033a*/ 	.short	0x0000


	//   ....[1]....
        /*033c*/ 	.word	0x000086d0
        /*0340*/ 	.short	0x003a
        /*0342*/ 	.short	0x0000


	//   ....[2]....
        /*0344*/ 	.word	0x00008780
        /*0348*/ 	.short	0x0038
        /*034a*/ 	.short	0x0000


	//   ....[3]....
        /*034c*/ 	.word	0x00008810
        /*0350*/ 	.short	0x0038
        /*0352*/ 	.short	0x0000


	//   ....[4]....
        /*0354*/ 	.word	0x000088c0
        /*0358*/ 	.short	0x0045
        /*035a*/ 	.short	0x0000


	//   ....[5]....
        /*035c*/ 	.word	0x00008940
        /*0360*/ 	.short	0x0045
        /*0362*/ 	.short	0x0000


	//   ....[6]....
        /*0364*/ 	.word	0x000089f0
        /*0368*/ 	.short	0x0045
        /*036a*/ 	.short	0x0000


	//   ....[7]....
        /*036c*/ 	.word	0x00008a70
        /*0370*/ 	.short	0x0045
        /*0372*/ 	.short	0x0000


	//   ....[8]....
        /*0374*/ 	.word	0x00008b20
        /*0378*/ 	.short	0x0045
        /*037a*/ 	.short	0x0000


	//   ....[9]....
        /*037c*/ 	.word	0x00008ba0
        /*0380*/ 	.short	0x0045
        /*0382*/ 	.short	0x0000


	//   ....[10]....
        /*0384*/ 	.word	0x00008c50
        /*0388*/ 	.short	0x0045
        /*038a*/ 	.short	0x0000


	//   ....[11]....
        /*038c*/ 	.word	0x00008cd0
        /*0390*/ 	.short	0x0045
        /*0392*/ 	.short	0x0000


	//   ....[12]....
        /*0394*/ 	.word	0x00008d80
        /*0398*/ 	.short	0x0045
        /*039a*/ 	.short	0x0000


	//   ....[13]....
        /*039c*/ 	.word	0x00008e00
        /*03a0*/ 	.short	0x0045
        /*03a2*/ 	.short	0x0000


	//   ....[14]....
        /*03a4*/ 	.word	0x00008eb0
        /*03a8*/ 	.short	0x0045
        /*03aa*/ 	.short	0x0000


	//   ....[15]....
        /*03ac*/ 	.word	0x00008f30
        /*03b0*/ 	.short	0x0045
        /*03b2*/ 	.short	0x0000


	//   ....[16]....
        /*03b4*/ 	.word	0x00008fe0
        /*03b8*/ 	.short	0x0045
        /*03ba*/ 	.short	0x0000


	//   ....[17]....
        /*03bc*/ 	.word	0x00009060
        /*03c0*/ 	.short	0x0045
        /*03c2*/ 	.short	0x0000


	//   ....[18]....
        /*03c4*/ 	.word	0x00009110
        /*03c8*/ 	.short	0x0045
        /*03ca*/ 	.short	0x0000


	//   ....[19]....
        /*03cc*/ 	.word	0x00009190
        /*03d0*/ 	.short	0x0045
        /*03d2*/ 	.short	0x0000


	//   ....[20]....
        /*03d4*/ 	.word	0x00009240
        /*03d8*/ 	.short	0x0045
        /*03da*/ 	.short	0x0000


	//   ....[21]....
        /*03dc*/ 	.word	0x000092c0
        /*03e0*/ 	.short	0x0045
        /*03e2*/ 	.short	0x0000


	//   ....[22]....
        /*03e4*/ 	.word	0x00009370
        /*03e8*/ 	.short	0x0045
        /*03ea*/ 	.short	0x0000


	//   ....[23]....
        /*03ec*/ 	.word	0x000093f0
        /*03f0*/ 	.short	0x0045
        /*03f2*/ 	.short	0x0000


	//   ....[24]....
        /*03f4*/ 	.word	0x000094a0
        /*03f8*/ 	.short	0x0045
        /*03fa*/ 	.short	0x0000


	//   ....[25]....
        /*03fc*/ 	.word	0x00009520
        /*0400*/ 	.short	0x0045
        /*0402*/ 	.short	0x0000


	//   ....[26]....
        /*0404*/ 	.word	0x000095d0
        /*0408*/ 	.short	0x0045
        /*040a*/ 	.short	0x0000


	//   ....[27]....
        /*040c*/ 	.word	0x00009650
        /*0410*/ 	.short	0x0045
        /*0412*/ 	.short	0x0000


	//   ....[28]....
        /*0414*/ 	.word	0x00009700
        /*0418*/ 	.short	0x0045
        /*041a*/ 	.short	0x0000


	//   ....[29]....
        /*041c*/ 	.word	0x00009780
        /*0420*/ 	.short	0x0045
        /*0422*/ 	.short	0x0000


	//   ....[30]....
        /*0424*/ 	.word	0x00009830
        /*0428*/ 	.short	0x0045
        /*042a*/ 	.short	0x0000


	//   ....[31]....
        /*042c*/ 	.word	0x000098b0
        /*0430*/ 	.short	0x0045
        /*0432*/ 	.short	0x0000


	//   ....[32]....
        /*0434*/ 	.word	0x00009960
        /*0438*/ 	.short	0x0045
        /*043a*/ 	.short	0x0000


	//   ....[33]....
        /*043c*/ 	.word	0x000099e0
        /*0440*/ 	.short	0x0045
        /*0442*/ 	.short	0x0000


	//   ....[34]....
        /*0444*/ 	.word	0x00009a90
        /*0448*/ 	.short	0x0045
        /*044a*/ 	.short	0x0000


	//   ....[35]....
        /*044c*/ 	.word	0x00009b10
        /*0450*/ 	.short	0x0045
        /*0452*/ 	.short	0x0000


	//   ....[36]....
        /*0454*/ 	.word	0x00009bc0
        /*0458*/ 	.short	0x0045
        /*045a*/ 	.short	0x0000


	//   ....[37]....
        /*045c*/ 	.word	0x00009c40
        /*0460*/ 	.short	0x0045
        /*0462*/ 	.short	0x0000


	//   ....[38]....
        /*0464*/ 	.word	0x00009cf0
        /*0468*/ 	.short	0x0045
        /*046a*/ 	.short	0x0000


	//   ....[39]....
        /*046c*/ 	.word	0x00009d70
        /*0470*/ 	.short	0x0045
        /*0472*/ 	.short	0x0000


	//   ....[40]....
        /*0474*/ 	.word	0x00009e20
        /*0478*/ 	.short	0x0045
        /*047a*/ 	.short	0x0000


	//   ....[41]....
        /*047c*/ 	.word	0x00009ea0
        /*0480*/ 	.short	0x0045
        /*0482*/ 	.short	0x0000


	//   ....[42]....
        /*0484*/ 	.word	0x00009f50
        /*0488*/ 	.short	0x0045
        /*048a*/ 	.short	0x0000


	//   ....[43]....
        /*048c*/ 	.word	0x00009fd0
        /*0490*/ 	.short	0x0045
        /*0492*/ 	.short	0x0000


	//   ....[44]....
        /*0494*/ 	.word	0x0000a080
        /*0498*/ 	.short	0x0045
        /*049a*/ 	.short	0x0000


	//   ....[45]....
        /*049c*/ 	.word	0x0000a100
        /*04a0*/ 	.short	0x0045
        /*04a2*/ 	.short	0x0000


	//   ....[46]....
        /*04a4*/ 	.word	0x0000a1b0
        /*04a8*/ 	.short	0x0045
        /*04aa*/ 	.short	0x0000


	//   ....[47]....
        /*04ac*/ 	.word	0x0000a230
        /*04b0*/ 	.short	0x0045
        /*04b2*/ 	.short	0x0000


	//   ....[48]....
        /*04b4*/ 	.word	0x0000a2e0
        /*04b8*/ 	.short	0x0045
        /*04ba*/ 	.short	0x0000


	//   ....[49]....
        /*04bc*/ 	.word	0x0000a360
        /*04c0*/ 	.short	0x0045
        /*04c2*/ 	.short	0x0000


	//   ....[50]....
        /*04c4*/ 	.word	0x0000a410
        /*04c8*/ 	.short	0x0045
        /*04ca*/ 	.short	0x0000


	//   ....[51]....
        /*04cc*/ 	.word	0x0000a490
        /*04d0*/ 	.short	0x0045
        /*04d2*/ 	.short	0x0000


	//   ....[52]....
        /*04d4*/ 	.word	0x0000a540
        /*04d8*/ 	.short	0x0045
        /*04da*/ 	.short	0x0000


	//   ....[53]....
        /*04dc*/ 	.word	0x0000a5c0
        /*04e0*/ 	.short	0x0045
        /*04e2*/ 	.short	0x0000


	//   ....[54]....
        /*04e4*/ 	.word	0x0000a670
        /*04e8*/ 	.short	0x0045
        /*04ea*/ 	.short	0x0000


	//   ....[55]....
        /*04ec*/ 	.word	0x0000a6f0
        /*04f0*/ 	.short	0x0045
        /*04f2*/ 	.short	0x0000


	//   ....[56]....
        /*04f4*/ 	.word	0x0000a7a0
        /*04f8*/ 	.short	0x0045
        /*04fa*/ 	.short	0x0000


	//   ....[57]....
        /*04fc*/ 	.word	0x0000a820
        /*0500*/ 	.short	0x0045
        /*0502*/ 	.short	0x0000


	//   ....[58]....
        /*0504*/ 	.word	0x0000a8d0
        /*0508*/ 	.short	0x0045
        /*050a*/ 	.short	0x0000


	//   ....[59]....
        /*050c*/ 	.word	0x0000a950
        /*0510*/ 	.short	0x0045
        /*0512*/ 	.short	0x0000


	//   ....[60]....
        /*0514*/ 	.word	0x0000aa00
        /*0518*/ 	.short	0x0045
        /*051a*/ 	.short	0x0000


	//   ....[61]....
        /*051c*/ 	.word	0x0000aa80
        /*0520*/ 	.short	0x0045
        /*0522*/ 	.short	0x0000


	//   ....[62]....
        /*0524*/ 	.word	0x0000ab30
        /*0528*/ 	.short	0x0045
        /*052a*/ 	.short	0x0000


	//   ....[63]....
        /*052c*/ 	.word	0x0000abb0
        /*0530*/ 	.short	0x0045
        /*0532*/ 	.short	0x0000


	//   ....[64]....
        /*0534*/ 	.word	0x0000ac60
        /*0538*/ 	.short	0x0045
        /*053a*/ 	.short	0x0000


	//   ....[65]....
        /*053c*/ 	.word	0x0000ace0
        /*0540*/ 	.short	0x0045
        /*0542*/ 	.short	0x0000


	//   ....[66]....
        /*0544*/ 	.word	0x0000ad90
        /*0548*/ 	.short	0x0045
        /*054a*/ 	.short	0x0000


	//   ....[67]....
        /*054c*/ 	.word	0x0000ae10
        /*0550*/ 	.short	0x0045
        /*0552*/ 	.short	0x0000


	//   ....[68]....
        /*0554*/ 	.word	0x0000aec0
        /*0558*/ 	.short	0x0045
        /*055a*/ 	.short	0x0000


	//   ....[69]....
        /*055c*/ 	.word	0x0000af40
        /*0560*/ 	.short	0x0045
        /*0562*/ 	.short	0x0000


	//   ....[70]....
        /*0564*/ 	.word	0x0000aff0
        /*0568*/ 	.short	0x0045
        /*056a*/ 	.short	0x0000


	//   ....[71]....
        /*056c*/ 	.word	0x0000b070
        /*0570*/ 	.short	0x0045
        /*0572*/ 	.short	0x0000


	//   ....[72]....
        /*0574*/ 	.word	0x0000b120
        /*0578*/ 	.short	0x0045
        /*057a*/ 	.short	0x0000


	//   ....[73]....
        /*057c*/ 	.word	0x0000b1a0
        /*0580*/ 	.short	0x0045
        /*0582*/ 	.short	0x0000


	//   ....[74]....
        /*0584*/ 	.word	0x0000b250
        /*0588*/ 	.short	0x0045
        /*058a*/ 	.short	0x0000


	//   ....[75]....
        /*058c*/ 	.word	0x0000b2d0
        /*0590*/ 	.short	0x0045
        /*0592*/ 	.short	0x0000


	//   ....[76]....
        /*0594*/ 	.word	0x0000b380
        /*0598*/ 	.short	0x0045
        /*059a*/ 	.short	0x0000


	//   ....[77]....
        /*059c*/ 	.word	0x0000b400
        /*05a0*/ 	.short	0x0045
        /*05a2*/ 	.short	0x0000


	//   ....[78]....
        /*05a4*/ 	.word	0x0000b4b0
        /*05a8*/ 	.short	0x0045
        /*05aa*/ 	.short	0x0000


	//   ....[79]....
        /*05ac*/ 	.word	0x0000b530
        /*05b0*/ 	.short	0x0045
        /*05b2*/ 	.short	0x0000


	//   ....[80]....
        /*05b4*/ 	.word	0x0000b5e0
        /*05b8*/ 	.short	0x0045
        /*05ba*/ 	.short	0x0000


	//   ....[81]....
        /*05bc*/ 	.word	0x0000b660
        /*05c0*/ 	.short	0x0045
        /*05c2*/ 	.short	0x0000


	//   ....[82]....
        /*05c4*/ 	.word	0x0000b710
        /*05c8*/ 	.short	0x0045
        /*05ca*/ 	.short	0x0000


	//   ....[83]....
        /*05cc*/ 	.word	0x0000b790
        /*05d0*/ 	.short	0x0045
        /*05d2*/ 	.short	0x0000


	//   ....[84]....
        /*05d4*/ 	.word	0x0000b840
        /*05d8*/ 	.short	0x0045
        /*05da*/ 	.short	0x0000


	//   ....[85]....
        /*05dc*/ 	.word	0x0000b8c0
        /*05e0*/ 	.short	0x0045
        /*05e2*/ 	.short	0x0000


	//   ....[86]....
        /*05e4*/ 	.word	0x0000b970
        /*05e8*/ 	.short	0x0045
        /*05ea*/ 	.short	0x0000


	//   ....[87]....
        /*05ec*/ 	.word	0x0000b9f0
        /*05f0*/ 	.short	0x0045
        /*05f2*/ 	.short	0x0000


	//   ....[88]....
        /*05f4*/ 	.word	0x0000baa0
        /*05f8*/ 	.short	0x0045
        /*05fa*/ 	.short	0x0000


	//   ....[89]....
        /*05fc*/ 	.word	0x0000bb20
        /*0600*/ 	.short	0x0045
        /*0602*/ 	.short	0x0000


	//   ....[90]....
        /*0604*/ 	.word	0x0000bbd0
        /*0608*/ 	.short	0x0045
        /*060a*/ 	.short	0x0000


	//   ....[91]....
        /*060c*/ 	.word	0x0000bc50
        /*0610*/ 	.short	0x0045
        /*0612*/ 	.short	0x0000


	//   ....[92]....
        /*0614*/ 	.word	0x0000bd00
        /*0618*/ 	.short	0x0045
        /*061a*/ 	.short	0x0000


	//   ....[93]....
        /*061c*/ 	.word	0x0000bd80
        /*0620*/ 	.short	0x0045
        /*0622*/ 	.short	0x0000


	//   ....[94]....
        /*0624*/ 	.word	0x0000be30
        /*0628*/ 	.short	0x0045
        /*062a*/ 	.short	0x0000


	//   ....[95]....
        /*062c*/ 	.word	0x0000beb0
        /*0630*/ 	.short	0x0045
        /*0632*/ 	.short	0x0000


	//   ....[96]....
        /*0634*/ 	.word	0x0000bf60
        /*0638*/ 	.short	0x0045
        /*063a*/ 	.short	0x0000


	//   ....[97]....
        /*063c*/ 	.word	0x0000bfe0
        /*0640*/ 	.short	0x0045
        /*0642*/ 	.short	0x0000


	//   ....[98]....
        /*0644*/ 	.word	0x0000c090
        /*0648*/ 	.short	0x0045
        /*064a*/ 	.short	0x0000


	//   ....[99]....
        /*064c*/ 	.word	0x0000c110
        /*0650*/ 	.short	0x0045
        /*0652*/ 	.short	0x0000


	//   ....[100]....
        /*0654*/ 	.word	0x0000c1c0
        /*0658*/ 	.short	0x0045
        /*065a*/ 	.short	0x0000


	//   ....[101]....
        /*065c*/ 	.word	0x0000c240
        /*0660*/ 	.short	0x0045
        /*0662*/ 	.short	0x0000


	//   ....[102]....
        /*0664*/ 	.word	0x0000c2f0
        /*0668*/ 	.short	0x0045
        /*066a*/ 	.short	0x0000


	//   ....[103]....
        /*066c*/ 	.word	0x0000c370
        /*0670*/ 	.short	0x0045
        /*0672*/ 	.short	0x0000


	//   ....[104]....
        /*0674*/ 	.word	0x0000c420
        /*0678*/ 	.short	0x0045
        /*067a*/ 	.short	0x0000


	//   ....[105]....
        /*067c*/ 	.word	0x0000c4a0
        /*0680*/ 	.short	0x0045
        /*0682*/ 	.short	0x0000


	//   ....[106]....
        /*0684*/ 	.word	0x0000c550
        /*0688*/ 	.short	0x0045
        /*068a*/ 	.short	0x0000


	//   ....[107]....
        /*068c*/ 	.word	0x0000c5d0
        /*0690*/ 	.short	0x0045
        /*0692*/ 	.short	0x0000


	//   ....[108]....
        /*0694*/ 	.word	0x0000c680
        /*0698*/ 	.short	0x0045
        /*069a*/ 	.short	0x0000


	//   ....[109]....
        /*069c*/ 	.word	0x0000c700
        /*06a0*/ 	.short	0x0045
        /*06a2*/ 	.short	0x0000


	//   ....[110]....
        /*06a4*/ 	.word	0x0000c7b0
        /*06a8*/ 	.short	0x0045
        /*06aa*/ 	.short	0x0000


	//   ....[111]....
        /*06ac*/ 	.word	0x0000c830
        /*06b0*/ 	.short	0x0045
        /*06b2*/ 	.short	0x0000


	//   ....[112]....
        /*06b4*/ 	.word	0x0000c8e0
        /*06b8*/ 	.short	0x0045
        /*06ba*/ 	.short	0x0000


	//   ....[113]....
        /*06bc*/ 	.word	0x0000c960
        /*06c0*/ 	.short	0x0045
        /*06c2*/ 	.short	0x0000


	//   ....[114]....
        /*06c4*/ 	.word	0x0000ca10
        /*06c8*/ 	.short	0x0045
        /*06ca*/ 	.short	0x0000


	//   ....[115]....
        /*06cc*/ 	.word	0x0000ca90
        /*06d0*/ 	.short	0x0045
        /*06d2*/ 	.short	0x0000


	//   ....[116]....
        /*06d4*/ 	.word	0x0000cb40
        /*06d8*/ 	.short	0x0045
        /*06da*/ 	.short	0x0000


	//   ....[117]....
        /*06dc*/ 	.word	0x0000cbc0
        /*06e0*/ 	.short	0x0045
        /*06e2*/ 	.short	0x0000


	//   ....[118]....
        /*06e4*/ 	.word	0x0000cc70
        /*06e8*/ 	.short	0x0045
        /*06ea*/ 	.short	0x0000


	//   ....[119]....
        /*06ec*/ 	.word	0x0000ccf0
        /*06f0*/ 	.short	0x0045
        /*06f2*/ 	.short	0x0000


	//   ....[120]....
        /*06f4*/ 	.word	0x0000cda0
        /*06f8*/ 	.short	0x0045
        /*06fa*/ 	.short	0x0000


	//   ....[121]....
        /*06fc*/ 	.word	0x0000ce20
        /*0700*/ 	.short	0x0045
        /*0702*/ 	.short	0x0000


	//   ....[122]....
        /*0704*/ 	.word	0x0000ced0
        /*0708*/ 	.short	0x0045
        /*070a*/ 	.short	0x0000


	//   ....[123]....
        /*070c*/ 	.word	0x0000cf50
        /*0710*/ 	.short	0x0045
        /*0712*/ 	.short	0x0000


	//   ....[124]....
        /*0714*/ 	.word	0x0000d000
        /*0718*/ 	.short	0x0045
        /*071a*/ 	.short	0x0000


	//   ....[125]....
        /*071c*/ 	.word	0x0000d080
        /*0720*/ 	.short	0x0045
        /*0722*/ 	.short	0x0000


	//   ....[126]....
        /*0724*/ 	.word	0x0000d130
        /*0728*/ 	.short	0x0045
        /*072a*/ 	.short	0x0000


	//   ....[127]....
        /*072c*/ 	.word	0x0000d1b0
        /*0730*/ 	.short	0x0045
        /*0732*/ 	.short	0x0000


	//   ....[128]....
        /*0734*/ 	.word	0x0000d260
        /*0738*/ 	.short	0x0045
        /*073a*/ 	.short	0x0000


	//   ....[129]....
        /*073c*/ 	.word	0x0000d2e0
        /*0740*/ 	.short	0x0045
        /*0742*/ 	.short	0x0000


	//   ....[130]....
        /*0744*/ 	.word	0x0000d390
        /*0748*/ 	.short	0x0045
        /*074a*/ 	.short	0x0000


	//   ....[131]....
        /*074c*/ 	.word	0x0000d410
        /*0750*/ 	.short	0x0045
        /*0752*/ 	.short	0x0000


	//   ....[132]....
        /*0754*/ 	.word	0x0000d4c0
        /*0758*/ 	.short	0x0045
        /*075a*/ 	.short	0x0000


	//   ....[133]....
        /*075c*/ 	.word	0x0000d540
        /*0760*/ 	.short	0x0045
        /*0762*/ 	.short	0x0000


	//   ....[134]....
        /*0764*/ 	.word	0x0000d5f0
        /*0768*/ 	.short	0x0045
        /*076a*/ 	.short	0x0000


	//   ....[135]....
        /*076c*/ 	.word	0x0000d670
        /*0770*/ 	.short	0x0045
        /*0772*/ 	.short	0x0000


	//   ....[136]....
        /*0774*/ 	.word	0x0000d720
        /*0778*/ 	.short	0x0045
        /*077a*/ 	.short	0x0000


	//   ....[137]....
        /*077c*/ 	.word	0x0000d7a0
        /*0780*/ 	.short	0x0045
        /*0782*/ 	.short	0x0000


	//   ....[138]....
        /*0784*/ 	.word	0x0000d850
        /*0788*/ 	.short	0x0045
        /*078a*/ 	.short	0x0000


	//   ....[139]....
        /*078c*/ 	.word	0x0000d8d0
        /*0790*/ 	.short	0x0045
        /*0792*/ 	.short	0x0000


	//   ....[140]....
        /*0794*/ 	.word	0x0000d980
        /*0798*/ 	.short	0x0045
        /*079a*/ 	.short	0x0000


	//   ....[141]....
        /*079c*/ 	.word	0x0000da00
        /*07a0*/ 	.short	0x0045
        /*07a2*/ 	.short	0x0000


	//   ....[142]....
        /*07a4*/ 	.word	0x0000dab0
        /*07a8*/ 	.short	0x0045
        /*07aa*/ 	.short	0x0000


	//   ....[143]....
        /*07ac*/ 	.word	0x0000db30
        /*07b0*/ 	.short	0x0045
        /*07b2*/ 	.short	0x0000


	//   ....[144]....
        /*07b4*/ 	.word	0x0000dbe0
        /*07b8*/ 	.short	0x0045
        /*07ba*/ 	.short	0x0000


	//   ....[145]....
        /*07bc*/ 	.word	0x0000dc60
        /*07c0*/ 	.short	0x0045
        /*07c2*/ 	.short	0x0000


	//   ....[146]....
        /*07c4*/ 	.word	0x0000dd10
        /*07c8*/ 	.short	0x0045
        /*07ca*/ 	.short	0x0000


	//   ....[147]....
        /*07cc*/ 	.word	0x0000dd90
        /*07d0*/ 	.short	0x0045
        /*07d2*/ 	.short	0x0000


	//   ....[148]....
        /*07d4*/ 	.word	0x0000de40
        /*07d8*/ 	.short	0x0045
        /*07da*/ 	.short	0x0000


	//   ....[149]....
        /*07dc*/ 	.word	0x0000dec0
        /*07e0*/ 	.short	0x0045
        /*07e2*/ 	.short	0x0000


	//   ....[150]....
        /*07e4*/ 	.word	0x0000df70
        /*07e8*/ 	.short	0x0045
        /*07ea*/ 	.short	0x0000


	//   ....[151]....
        /*07ec*/ 	.word	0x0000dff0
        /*07f0*/ 	.short	0x0045
        /*07f2*/ 	.short	0x0000


	//   ....[152]....
        /*07f4*/ 	.word	0x0000e0a0
        /*07f8*/ 	.short	0x0045
        /*07fa*/ 	.short	0x0000


	//   ....[153]....
        /*07fc*/ 	.word	0x0000e120
        /*0800*/ 	.short	0x0045
        /*0802*/ 	.short	0x0000


	//   ....[154]....
        /*0804*/ 	.word	0x0000e1d0
        /*0808*/ 	.short	0x0045
        /*080a*/ 	.short	0x0000


	//   ....[155]....
        /*080c*/ 	.word	0x0000e250
        /*0810*/ 	.short	0x0045
        /*0812*/ 	.short	0x0000


	//   ....[156]....
        /*0814*/ 	.word	0x0000e300
        /*0818*/ 	.short	0x0045
        /*081a*/ 	.short	0x0000


	//   ....[157]....
        /*081c*/ 	.word	0x0000e380
        /*0820*/ 	.short	0x0045
        /*0822*/ 	.short	0x0000


	//   ....[158]....
        /*0824*/ 	.word	0x0000e430
        /*0828*/ 	.short	0x0045
        /*082a*/ 	.short	0x0000


	//   ....[159]....
        /*082c*/ 	.word	0x0000e4b0
        /*0830*/ 	.short	0x0045
        /*0832*/ 	.short	0x0000


	//   ....[160]....
        /*0834*/ 	.word	0x0000e560
        /*0838*/ 	.short	0x0045
        /*083a*/ 	.short	0x0000


	//   ....[161]....
        /*083c*/ 	.word	0x0000e5e0
        /*0840*/ 	.short	0x0045
        /*0842*/ 	.short	0x0000


	//   ....[162]....
        /*0844*/ 	.word	0x0000e690
        /*0848*/ 	.short	0x0045
        /*084a*/ 	.short	0x0000


	//   ....[163]....
        /*084c*/ 	.word	0x0000e710
        /*0850*/ 	.short	0x0045
        /*0852*/ 	.short	0x0000


	//   ....[164]....
        /*0854*/ 	.word	0x0000e7c0
        /*0858*/ 	.short	0x0045
        /*085a*/ 	.short	0x0000


	//   ....[165]....
        /*085c*/ 	.word	0x0000e840
        /*0860*/ 	.short	0x0045
        /*0862*/ 	.short	0x0000


	//   ....[166]....
        /*0864*/ 	.word	0x0000e8f0
        /*0868*/ 	.short	0x0045
        /*086a*/ 	.short	0x0000


	//   ....[167]....
        /*086c*/ 	.word	0x0000e970
        /*0870*/ 	.short	0x0045
        /*0872*/ 	.short	0x0000


	//   ....[168]....
        /*0874*/ 	.word	0x0000ea20
        /*0878*/ 	.short	0x0045
        /*087a*/ 	.short	0x0000


	//   ....[169]....
        /*087c*/ 	.word	0x0000eaa0
        /*0880*/ 	.short	0x0045
        /*0882*/ 	.short	0x0000


	//   ....[170]....
        /*0884*/ 	.word	0x0000eb50
        /*0888*/ 	.short	0x0045
        /*088a*/ 	.short	0x0000


	//   ....[171]....
        /*088c*/ 	.word	0x0000ebd0
        /*0890*/ 	.short	0x0045
        /*0892*/ 	.short	0x0000


	//   ....[172]....
        /*0894*/ 	.word	0x0000ec80
        /*0898*/ 	.short	0x0045
        /*089a*/ 	.short	0x0000


	//   ....[173]....
        /*089c*/ 	.word	0x0000ed00
        /*08a0*/ 	.short	0x0045
        /*08a2*/ 	.short	0x0000


	//   ....[174]....
        /*08a4*/ 	.word	0x0000edb0
        /*08a8*/ 	.short	0x0045
        /*08aa*/ 	.short	0x0000


	//   ....[175]....
        /*08ac*/ 	.word	0x0000ee30
        /*08b0*/ 	.short	0x0045
        /*08b2*/ 	.short	0x0000


	//   ....[176]....
        /*08b4*/ 	.word	0x0000eee0
        /*08b8*/ 	.short	0x0045
        /*08ba*/ 	.short	0x0000


	//   ....[177]....
        /*08bc*/ 	.word	0x0000ef60
        /*08c0*/ 	.short	0x0045
        /*08c2*/ 	.short	0x0000


	//   ....[178]....
        /*08c4*/ 	.word	0x0000f010
        /*08c8*/ 	.short	0x0045
        /*08ca*/ 	.short	0x0000


	//   ....[179]....
        /*08cc*/ 	.word	0x0000f090
        /*08d0*/ 	.short	0x0045
        /*08d2*/ 	.short	0x0000


	//   ....[180]....
        /*08d4*/ 	.word	0x0000f140
        /*08d8*/ 	.short	0x0045
        /*08da*/ 	.short	0x0000


	//   ....[181]....
        /*08dc*/ 	.word	0x0000f1c0
        /*08e0*/ 	.short	0x0045
        /*08e2*/ 	.short	0x0000


	//   ....[182]....
        /*08e4*/ 	.word	0x0000f270
        /*08e8*/ 	.short	0x0045
        /*08ea*/ 	.short	0x0000


	//   ....[183]....
        /*08ec*/ 	.word	0x0000f2f0
        /*08f0*/ 	.short	0x0045
        /*08f2*/ 	.short	0x0000


	//   ....[184]....
        /*08f4*/ 	.word	0x0000f3a0
        /*08f8*/ 	.short	0x0045
        /*08fa*/ 	.short	0x0000


	//   ....[185]....
        /*08fc*/ 	.word	0x0000f420
        /*0900*/ 	.short	0x0045
        /*0902*/ 	.short	0x0000


	//   ....[186]....
        /*0904*/ 	.word	0x0000f4d0
        /*0908*/ 	.short	0x0045
        /*090a*/ 	.short	0x0000


	//   ....[187]....
        /*090c*/ 	.word	0x0000f550
        /*0910*/ 	.short	0x0045
        /*0912*/ 	.short	0x0000


	//   ....[188]....
        /*0914*/ 	.word	0x0000f600
        /*0918*/ 	.short	0x0045
        /*091a*/ 	.short	0x0000


	//   ....[189]....
        /*091c*/ 	.word	0x0000f680
        /*0920*/ 	.short	0x0045
        /*0922*/ 	.short	0x0000


	//   ....[190]....
        /*0924*/ 	.word	0x0000f730
        /*0928*/ 	.short	0x0045
        /*092a*/ 	.short	0x0000


	//   ....[191]....
        /*092c*/ 	.word	0x0000f7b0
        /*0930*/ 	.short	0x0045
        /*0932*/ 	.short	0x0000


	//   ....[192]....
        /*0934*/ 	.word	0x0000f860
        /*0938*/ 	.short	0x0045
        /*093a*/ 	.short	0x0000


	//   ....[193]....
        /*093c*/ 	.word	0x0000f8e0
        /*0940*/ 	.short	0x0045
        /*0942*/ 	.short	0x0000


	//   ....[194]....
        /*0944*/ 	.word	0x0000f990
        /*0948*/ 	.short	0x0045
        /*094a*/ 	.short	0x0000


	//   ....[195]....
        /*094c*/ 	.word	0x0000fa10
        /*0950*/ 	.short	0x0045
        /*0952*/ 	.short	0x0000


	//   ....[196]....
        /*0954*/ 	.word	0x0000fac0
        /*0958*/ 	.short	0x0045
        /*095a*/ 	.short	0x0000


	//   ....[197]....
        /*095c*/ 	.word	0x0000fb40
        /*0960*/ 	.short	0x0045
        /*0962*/ 	.short	0x0000


	//   ....[198]....
        /*0964*/ 	.word	0x0000fbf0
        /*0968*/ 	.short	0x0045
        /*096a*/ 	.short	0x0000


	//   ....[199]....
        /*096c*/ 	.word	0x0000fc70
        /*0970*/ 	.short	0x0045
        /*0972*/ 	.short	0x0000


	//   ....[200]....
        /*0974*/ 	.word	0x0000fd20
        /*0978*/ 	.short	0x0045
        /*097a*/ 	.short	0x0000


	//   ....[201]....
        /*097c*/ 	.word	0x0000fda0
        /*0980*/ 	.short	0x0045
        /*0982*/ 	.short	0x0000


	//   ....[202]....
        /*0984*/ 	.word	0x0000fe50
        /*0988*/ 	.short	0x0045
        /*098a*/ 	.short	0x0000


	//   ....[203]....
        /*098c*/ 	.word	0x0000fed0
        /*0990*/ 	.short	0x0045
        /*0992*/ 	.short	0x0000


	//   ....[204]....
        /*0994*/ 	.word	0x0000ff80
        /*0998*/ 	.short	0x0045
        /*099a*/ 	.short	0x0000


	//   ....[205]....
        /*099c*/ 	.word	0x00010000
        /*09a0*/ 	.short	0x0045
        /*09a2*/ 	.short	0x0000


	//   ....[206]....
        /*09a4*/ 	.word	0x000100b0
        /*09a8*/ 	.short	0x0045
        /*09aa*/ 	.short	0x0000


	//   ....[207]....
        /*09ac*/ 	.word	0x00010130
        /*09b0*/ 	.short	0x0045
        /*09b2*/ 	.short	0x0000


	//   ....[208]....
        /*09b4*/ 	.word	0x000101e0
        /*09b8*/ 	.short	0x0045
        /*09ba*/ 	.short	0x0000


	//   ....[209]....
        /*09bc*/ 	.word	0x00010260
        /*09c0*/ 	.short	0x0045
        /*09c2*/ 	.short	0x0000


	//   ....[210]....
        /*09c4*/ 	.word	0x00010310
        /*09c8*/ 	.short	0x0045
        /*09ca*/ 	.short	0x0000


	//   ....[211]....
        /*09cc*/ 	.word	0x00010390
        /*09d0*/ 	.short	0x0045
        /*09d2*/ 	.short	0x0000


	//   ....[212]....
        /*09d4*/ 	.word	0x00010440
        /*09d8*/ 	.short	0x0045
        /*09da*/ 	.short	0x0000


	//   ....[213]....
        /*09dc*/ 	.word	0x000104c0
        /*09e0*/ 	.short	0x0045
        /*09e2*/ 	.short	0x0000


	//   ....[214]....
        /*09e4*/ 	.word	0x00010570
        /*09e8*/ 	.short	0x0045
        /*09ea*/ 	.short	0x0000


	//   ....[215]....
        /*09ec*/ 	.word	0x000105f0
        /*09f0*/ 	.short	0x0045
        /*09f2*/ 	.short	0x0000


	//   ....[216]....
        /*09f4*/ 	.word	0x000106a0
        /*09f8*/ 	.short	0x0045
        /*09fa*/ 	.short	0x0000


	//   ....[217]....
        /*09fc*/ 	.word	0x00010720
        /*0a00*/ 	.short	0x0045
        /*0a02*/ 	.short	0x0000


	//   ....[218]....
        /*0a04*/ 	.word	0x000107d0
        /*0a08*/ 	.short	0x0045
        /*0a0a*/ 	.short	0x0000


	//   ....[219]....
        /*0a0c*/ 	.word	0x00010850
        /*0a10*/ 	.short	0x0045
        /*0a12*/ 	.short	0x0000


	//   ....[220]....
        /*0a14*/ 	.word	0x00010900
        /*0a18*/ 	.short	0x0045
        /*0a1a*/ 	.short	0x0000


	//   ....[221]....
        /*0a1c*/ 	.word	0x00010980
        /*0a20*/ 	.short	0x0045
        /*0a22*/ 	.short	0x0000


	//   ....[222]....
        /*0a24*/ 	.word	0x00010a30
        /*0a28*/ 	.short	0x0045
        /*0a2a*/ 	.short	0x0000


	//   ....[223]....
        /*0a2c*/ 	.word	0x00010ab0
        /*0a30*/ 	.short	0x0045
        /*0a32*/ 	.short	0x0000


	//   ....[224]....
        /*0a34*/ 	.word	0x00010b60
        /*0a38*/ 	.short	0x0045
        /*0a3a*/ 	.short	0x0000


	//   ....[225]....
        /*0a3c*/ 	.word	0x00010be0
        /*0a40*/ 	.short	0x0045
        /*0a42*/ 	.short	0x0000


	//   ....[226]....
        /*0a44*/ 	.word	0x00010c90
        /*0a48*/ 	.short	0x0045
        /*0a4a*/ 	.short	0x0000


	//   ....[227]....
        /*0a4c*/ 	.word	0x00010d10
        /*0a50*/ 	.short	0x0045
        /*0a52*/ 	.short	0x0000


	//   ....[228]....
        /*0a54*/ 	.word	0x00010dc0
        /*0a58*/ 	.short	0x0045
        /*0a5a*/ 	.short	0x0000


	//   ....[229]....
        /*0a5c*/ 	.word	0x00010e40
        /*0a60*/ 	.short	0x0045
        /*0a62*/ 	.short	0x0000


	//   ....[230]....
        /*0a64*/ 	.word	0x00010ef0
        /*0a68*/ 	.short	0x0045
        /*0a6a*/ 	.short	0x0000


	//   ....[231]....
        /*0a6c*/ 	.word	0x00010f70
        /*0a70*/ 	.short	0x0045
        /*0a72*/ 	.short	0x0000


	//   ....[232]....
        /*0a74*/ 	.word	0x00011020
        /*0a78*/ 	.short	0x0045
        /*0a7a*/ 	.short	0x0000


	//   ....[233]....
        /*0a7c*/ 	.word	0x000110a0
        /*0a80*/ 	.short	0x0045
        /*0a82*/ 	.short	0x0000


	//   ....[234]....
        /*0a84*/ 	.word	0x00011150
        /*0a88*/ 	.short	0x0045
        /*0a8a*/ 	.short	0x0000


	//   ....[235]....
        /*0a8c*/ 	.word	0x000111d0
        /*0a90*/ 	.short	0x0045
        /*0a92*/ 	.short	0x0000


	//   ....[236]....
        /*0a94*/ 	.word	0x00011280
        /*0a98*/ 	.short	0x0045
        /*0a9a*/ 	.short	0x0000


	//   ....[237]....
        /*0a9c*/ 	.word	0x00011300
        /*0aa0*/ 	.short	0x0045
        /*0aa2*/ 	.short	0x0000


	//   ....[238]....
        /*0aa4*/ 	.word	0x000113b0
        /*0aa8*/ 	.short	0x0045
        /*0aaa*/ 	.short	0x0000


	//   ....[239]....
        /*0aac*/ 	.word	0x00011430
        /*0ab0*/ 	.short	0x0045
        /*0ab2*/ 	.short	0x0000


	//   ....[240]....
        /*0ab4*/ 	.word	0x000114e0
        /*0ab8*/ 	.short	0x0045
        /*0aba*/ 	.short	0x0000


	//   ....[241]....
        /*0abc*/ 	.word	0x00011560
        /*0ac0*/ 	.short	0x0045
        /*0ac2*/ 	.short	0x0000


	//   ....[242]....
        /*0ac4*/ 	.word	0x00011610
        /*0ac8*/ 	.short	0x0045
        /*0aca*/ 	.short	0x0000


	//   ....[243]....
        /*0acc*/ 	.word	0x00011690
        /*0ad0*/ 	.short	0x0045
        /*0ad2*/ 	.short	0x0000


	//   ....[244]....
        /*0ad4*/ 	.word	0x00011740
        /*0ad8*/ 	.short	0x0045
        /*0ada*/ 	.short	0x0000


	//   ....[245]....
        /*0adc*/ 	.word	0x000117c0
        /*0ae0*/ 	.short	0x0045
        /*0ae2*/ 	.short	0x0000


	//   ....[246]....
        /*0ae4*/ 	.word	0x00011870
        /*0ae8*/ 	.short	0x0045
        /*0aea*/ 	.short	0x0000


	//   ....[247]....
        /*0aec*/ 	.word	0x000118f0
        /*0af0*/ 	.short	0x0045
        /*0af2*/ 	.short	0x0000


	//   ....[248]....
        /*0af4*/ 	.word	0x000119a0
        /*0af8*/ 	.short	0x0045
        /*0afa*/ 	.short	0x0000


	//   ....[249]....
        /*0afc*/ 	.word	0x00011a20
        /*0b00*/ 	.short	0x0045
        /*0b02*/ 	.short	0x0000


	//   ....[250]....
        /*0b04*/ 	.word	0x00011ad0
        /*0b08*/ 	.short	0x0045
        /*0b0a*/ 	.short	0x0000


	//   ....[251]....
        /*0b0c*/ 	.word	0x00011b50
        /*0b10*/ 	.short	0x0045
        /*0b12*/ 	.short	0x0000


	//   ....[252]....
        /*0b14*/ 	.word	0x00011c00
        /*0b18*/ 	.short	0x0045
        /*0b1a*/ 	.short	0x0000


	//   ....[253]....
        /*0b1c*/ 	.word	0x00011c80
        /*0b20*/ 	.short	0x0045
        /*0b22*/ 	.short	0x0000


	//   ....[254]....
        /*0b24*/ 	.word	0x00011d30
        /*0b28*/ 	.short	0x0045
        /*0b2a*/ 	.short	0x0000


	//   ....[255]....
        /*0b2c*/ 	.word	0x00011db0
        /*0b30*/ 	.short	0x0045
        /*0b32*/ 	.short	0x0000


	//   ....[0]....
        /*0b34*/ 	.word	0x00011e60
        /*0b38*/ 	.short	0x0045
        /*0b3a*/ 	.short	0x0000


	//   ....[1]....
        /*0b3c*/ 	.word	0x00011ee0
        /*0b40*/ 	.short	0x0045
        /*0b42*/ 	.short	0x0000


	//   ....[2]....
        /*0b44*/ 	.word	0x00011f90
        /*0b48*/ 	.short	0x0045
        /*0b4a*/ 	.short	0x0000


	//   ....[3]....
        /*0b4c*/ 	.word	0x00012010
        /*0b50*/ 	.short	0x0045
        /*0b52*/ 	.short	0x0000


	//   ....[4]....
        /*0b54*/ 	.word	0x000120c0
        /*0b58*/ 	.short	0x0045
        /*0b5a*/ 	.short	0x0000


	//   ....[5]....
        /*0b5c*/ 	.word	0x00012140
        /*0b60*/ 	.short	0x0045
        /*0b62*/ 	.short	0x0000


	//   ....[6]....
        /*0b64*/ 	.word	0x000121f0
        /*0b68*/ 	.short	0x0045
        /*0b6a*/ 	.short	0x0000


	//   ....[7]....
        /*0b6c*/ 	.word	0x00012270
        /*0b70*/ 	.short	0x0045
        /*0b72*/ 	.short	0x0000


	//   ....[8]....
        /*0b74*/ 	.word	0x00012320
        /*0b78*/ 	.short	0x0045
        /*0b7a*/ 	.short	0x0000


	//   ....[9]....
        /*0b7c*/ 	.word	0x000123a0
        /*0b80*/ 	.short	0x0045
        /*0b82*/ 	.short	0x0000


	//   ....[10]....
        /*0b84*/ 	.word	0x00012450
        /*0b88*/ 	.short	0x0045
        /*0b8a*/ 	.short	0x0000


	//   ....[11]....
        /*0b8c*/ 	.word	0x000124d0
        /*0b90*/ 	.short	0x0045
        /*0b92*/ 	.short	0x0000


	//   ....[12]....
        /*0b94*/ 	.word	0x00012580
        /*0b98*/ 	.short	0x0045
        /*0b9a*/ 	.short	0x0000


	//   ....[13]....
        /*0b9c*/ 	.word	0x00012600
        /*0ba0*/ 	.short	0x0045
        /*0ba2*/ 	.short	0x0000


	//   ....[14]....
        /*0ba4*/ 	.word	0x000126b0
        /*0ba8*/ 	.short	0x0045
        /*0baa*/ 	.short	0x0000


	//   ....[15]....
        /*0bac*/ 	.word	0x00012730
        /*0bb0*/ 	.short	0x0045
        /*0bb2*/ 	.short	0x0000


	//   ....[16]....
        /*0bb4*/ 	.word	0x000127e0
        /*0bb8*/ 	.short	0x0045
        /*0bba*/ 	.short	0x0000


	//   ....[17]....
        /*0bbc*/ 	.word	0x00012860
        /*0bc0*/ 	.short	0x0045
        /*0bc2*/ 	.short	0x0000


	//   ....[18]....
        /*0bc4*/ 	.word	0x00012910
        /*0bc8*/ 	.short	0x0045
        /*0bca*/ 	.short	0x0000


	//   ....[19]....
        /*0bcc*/ 	.word	0x00012990
        /*0bd0*/ 	.short	0x0045
        /*0bd2*/ 	.short	0x0000


	//   ....[20]....
        /*0bd4*/ 	.word	0x00012a40
        /*0bd8*/ 	.short	0x0045
        /*0bda*/ 	.short	0x0000


	//   ....[21]....
        /*0bdc*/ 	.word	0x00012ac0
        /*0be0*/ 	.short	0x0045
        /*0be2*/ 	.short	0x0000


	//   ....[22]....
        /*0be4*/ 	.word	0x00012b70
        /*0be8*/ 	.short	0x0045
        /*0bea*/ 	.short	0x0000


	//   ....[23]....
        /*0bec*/ 	.word	0x00012bf0
        /*0bf0*/ 	.short	0x0045
        /*0bf2*/ 	.short	0x0000


	//   ....[24]....
        /*0bf4*/ 	.word	0x00012ca0
        /*0bf8*/ 	.short	0x0045
        /*0bfa*/ 	.short	0x0000


	//   ....[25]....
        /*0bfc*/ 	.word	0x00012d20
        /*0c00*/ 	.short	0x0045
        /*0c02*/ 	.short	0x0000


	//   ....[26]....
        /*0c04*/ 	.word	0x00012dd0
        /*0c08*/ 	.short	0x0045
        /*0c0a*/ 	.short	0x0000


	//   ....[27]....
        /*0c0c*/ 	.word	0x00012e50
        /*0c10*/ 	.short	0x0045
        /*0c12*/ 	.short	0x0000


	//   ....[28]....
        /*0c14*/ 	.word	0x00012f00
        /*0c18*/ 	.short	0x0045
        /*0c1a*/ 	.short	0x0000


	//   ....[29]....
        /*0c1c*/ 	.word	0x00012f80
        /*0c20*/ 	.short	0x0045
        /*0c22*/ 	.short	0x0000


	//   ....[30]....
        /*0c24*/ 	.word	0x00013030
        /*0c28*/ 	.short	0x0045
        /*0c2a*/ 	.short	0x0000


	//   ....[31]....
        /*0c2c*/ 	.word	0x000130b0
        /*0c30*/ 	.short	0x0045
        /*0c32*/ 	.short	0x0000


	//   ....[32]....
        /*0c34*/ 	.word	0x00013160
        /*0c38*/ 	.short	0x0045
        /*0c3a*/ 	.short	0x0000


	//   ....[33]....
        /*0c3c*/ 	.word	0x000131e0
        /*0c40*/ 	.short	0x0045
        /*0c42*/ 	.short	0x0000


	//   ....[34]....
        /*0c44*/ 	.word	0x00013290
        /*0c48*/ 	.short	0x0045
        /*0c4a*/ 	.short	0x0000


	//   ....[35]....
        /*0c4c*/ 	.word	0x00013310
        /*0c50*/ 	.short	0x0045
        /*0c52*/ 	.short	0x0000


	//   ....[36]....
        /*0c54*/ 	.word	0x000133c0
        /*0c58*/ 	.short	0x0045
        /*0c5a*/ 	.short	0x0000


	//   ....[37]....
        /*0c5c*/ 	.word	0x00013440
        /*0c60*/ 	.short	0x0045
        /*0c62*/ 	.short	0x0000


	//   ....[38]....
        /*0c64*/ 	.word	0x000134f0
        /*0c68*/ 	.short	0x0045
        /*0c6a*/ 	.short	0x0000


	//   ....[39]....
        /*0c6c*/ 	.word	0x00013570
        /*0c70*/ 	.short	0x0045
        /*0c72*/ 	.short	0x0000


	//   ....[40]....
        /*0c74*/ 	.word	0x00013620
        /*0c78*/ 	.short	0x0045
        /*0c7a*/ 	.short	0x0000


	//   ....[41]....
        /*0c7c*/ 	.word	0x000136a0
        /*0c80*/ 	.short	0x0045
        /*0c82*/ 	.short	0x0000


	//   ....[42]....
        /*0c84*/ 	.word	0x00013750
        /*0c88*/ 	.short	0x0045
        /*0c8a*/ 	.short	0x0000


	//   ....[43]....
        /*0c8c*/ 	.word	0x000137d0
        /*0c90*/ 	.short	0x0045
        /*0c92*/ 	.short	0x0000


	//   ....[44]....
        /*0c94*/ 	.word	0x00013880
        /*0c98*/ 	.short	0x0045
        /*0c9a*/ 	.short	0x0000


	//   ....[45]....
        /*0c9c*/ 	.word	0x00013900
        /*0ca0*/ 	.short	0x0045
        /*0ca2*/ 	.short	0x0000


	//   ....[46]....
        /*0ca4*/ 	.word	0x000139b0
        /*0ca8*/ 	.short	0x0045
        /*0caa*/ 	.short	0x0000


	//   ....[47]....
        /*0cac*/ 	.word	0x00013a30
        /*0cb0*/ 	.short	0x0045
        /*0cb2*/ 	.short	0x0000


	//   ....[48]....
        /*0cb4*/ 	.word	0x00013ae0
        /*0cb8*/ 	.short	0x0045
        /*0cba*/ 	.short	0x0000


	//   ....[49]....
        /*0cbc*/ 	.word	0x00013b60
        /*0cc0*/ 	.short	0x0045
        /*0cc2*/ 	.short	0x0000


	//   ....[50]....
        /*0cc4*/ 	.word	0x00013c10
        /*0cc8*/ 	.short	0x0045
        /*0cca*/ 	.short	0x0000


	//   ....[51]....
        /*0ccc*/ 	.word	0x00013c90
        /*0cd0*/ 	.short	0x0045
        /*0cd2*/ 	.short	0x0000


	//   ....[52]....
        /*0cd4*/ 	.word	0x00013d40
        /*0cd8*/ 	.short	0x0045
        /*0cda*/ 	.short	0x0000


	//   ....[53]....
        /*0cdc*/ 	.word	0x00013dc0
        /*0ce0*/ 	.short	0x0045
        /*0ce2*/ 	.short	0x0000


	//   ....[54]....
        /*0ce4*/ 	.word	0x00013e70
        /*0ce8*/ 	.short	0x0045
        /*0cea*/ 	.short	0x0000


	//   ....[55]....
        /*0cec*/ 	.word	0x00013ef0
        /*0cf0*/ 	.short	0x0045
        /*0cf2*/ 	.short	0x0000


	//   ....[56]....
        /*0cf4*/ 	.word	0x00013fa0
        /*0cf8*/ 	.short	0x0045
        /*0cfa*/ 	.short	0x0000


	//   ....[57]....
        /*0cfc*/ 	.word	0x00014020
        /*0d00*/ 	.short	0x0045
        /*0d02*/ 	.short	0x0000


	//   ....[58]....
        /*0d04*/ 	.word	0x000140d0
        /*0d08*/ 	.short	0x0045
        /*0d0a*/ 	.short	0x0000


	//   ....[59]....
        /*0d0c*/ 	.word	0x00014150
        /*0d10*/ 	.short	0x0045
        /*0d12*/ 	.short	0x0000


	//   ....[60]....
        /*0d14*/ 	.word	0x00014200
        /*0d18*/ 	.short	0x0045
        /*0d1a*/ 	.short	0x0000


	//   ....[61]....
        /*0d1c*/ 	.word	0x00014280
        /*0d20*/ 	.short	0x0045
        /*0d22*/ 	.short	0x0000


	//   ....[62]....
        /*0d24*/ 	.word	0x00014330
        /*0d28*/ 	.short	0x0045
        /*0d2a*/ 	.short	0x0000


	//   ....[63]....
        /*0d2c*/ 	.word	0x000143b0
        /*0d30*/ 	.short	0x0045
        /*0d32*/ 	.short	0x0000


	//   ....[64]....
        /*0d34*/ 	.word	0x00014460
        /*0d38*/ 	.short	0x0045
        /*0d3a*/ 	.short	0x0000


	//   ....[65]....
        /*0d3c*/ 	.word	0x000144e0
        /*0d40*/ 	.short	0x0045
        /*0d42*/ 	.short	0x0000


	//   ....[66]....
        /*0d44*/ 	.word	0x00014590
        /*0d48*/ 	.short	0x0045
        /*0d4a*/ 	.short	0x0000


	//   ....[67]....
        /*0d4c*/ 	.word	0x00014610
        /*0d50*/ 	.short	0x0045
        /*0d52*/ 	.short	0x0000


	//   ....[68]....
        /*0d54*/ 	.word	0x000146c0
        /*0d58*/ 	.short	0x0045
        /*0d5a*/ 	.short	0x0000


	//   ....[69]....
        /*0d5c*/ 	.word	0x00014740
        /*0d60*/ 	.short	0x0045
        /*0d62*/ 	.short	0x0000


	//   ....[70]....
        /*0d64*/ 	.word	0x000147f0
        /*0d68*/ 	.short	0x0045
        /*0d6a*/ 	.short	0x0000


	//   ....[71]....
        /*0d6c*/ 	.word	0x00014870
        /*0d70*/ 	.short	0x0045
        /*0d72*/ 	.short	0x0000


	//   ....[72]....
        /*0d74*/ 	.word	0x00014920
        /*0d78*/ 	.short	0x0045
        /*0d7a*/ 	.short	0x0000


	//   ....[73]....
        /*0d7c*/ 	.word	0x000149a0
        /*0d80*/ 	.short	0x0045
        /*0d82*/ 	.short	0x0000


	//   ....[74]....
        /*0d84*/ 	.word	0x00014a50
        /*0d88*/ 	.short	0x0045
        /*0d8a*/ 	.short	0x0000


	//   ....[75]....
        /*0d8c*/ 	.word	0x00014ad0
        /*0d90*/ 	.short	0x0045
        /*0d92*/ 	.short	0x0000


	//   ....[76]....
        /*0d94*/ 	.word	0x00014b80
        /*0d98*/ 	.short	0x0045
        /*0d9a*/ 	.short	0x0000


	//   ....[77]....
        /*0d9c*/ 	.word	0x00014c00
        /*0da0*/ 	.short	0x0045
        /*0da2*/ 	.short	0x0000


	//   ....[78]....
        /*0da4*/ 	.word	0x00014cb0
        /*0da8*/ 	.short	0x0045
        /*0daa*/ 	.short	0x0000


	//   ....[79]....
        /*0dac*/ 	.word	0x00014d30
        /*0db0*/ 	.short	0x0045
        /*0db2*/ 	.short	0x0000


	//   ....[80]....
        /*0db4*/ 	.word	0x00014de0
        /*0db8*/ 	.short	0x0045
        /*0dba*/ 	.short	0x0000


	//   ....[81]....
        /*0dbc*/ 	.word	0x00014e60
        /*0dc0*/ 	.short	0x0045
        /*0dc2*/ 	.short	0x0000


	//   ....[82]....
        /*0dc4*/ 	.word	0x00014f10
        /*0dc8*/ 	.short	0x0045
        /*0dca*/ 	.short	0x0000


	//   ....[83]....
        /*0dcc*/ 	.word	0x00014f90
        /*0dd0*/ 	.short	0x0045
        /*0dd2*/ 	.short	0x0000


	//   ....[84]....
        /*0dd4*/ 	.word	0x00015040
        /*0dd8*/ 	.short	0x0045
        /*0dda*/ 	.short	0x0000


	//   ....[85]....
        /*0ddc*/ 	.word	0x000150c0
        /*0de0*/ 	.short	0x0045
        /*0de2*/ 	.short	0x0000


	//   ....[86]....
        /*0de4*/ 	.word	0x00015170
        /*0de8*/ 	.short	0x0045
        /*0dea*/ 	.short	0x0000


	//   ....[87]....
        /*0dec*/ 	.word	0x000151f0
        /*0df0*/ 	.short	0x0045
        /*0df2*/ 	.short	0x0000


	//   ....[88]....
        /*0df4*/ 	.word	0x000152a0
        /*0df8*/ 	.short	0x0045
        /*0dfa*/ 	.short	0x0000


	//   ....[89]....
        /*0dfc*/ 	.word	0x00015320
        /*0e00*/ 	.short	0x0045
        /*0e02*/ 	.short	0x0000


	//   ....[90]....
        /*0e04*/ 	.word	0x000153d0
        /*0e08*/ 	.short	0x0045
        /*0e0a*/ 	.short	0x0000


	//   ....[91]....
        /*0e0c*/ 	.word	0x00015450
        /*0e10*/ 	.short	0x0045
        /*0e12*/ 	.short	0x0000


	//   ....[92]....
        /*0e14*/ 	.word	0x00015500
        /*0e18*/ 	.short	0x0045
        /*0e1a*/ 	.short	0x0000


	//   ....[93]....
        /*0e1c*/ 	.word	0x00015580
        /*0e20*/ 	.short	0x0045
        /*0e22*/ 	.short	0x0000


	//   ....[94]....
        /*0e24*/ 	.word	0x00015630
        /*0e28*/ 	.short	0x0045
        /*0e2a*/ 	.short	0x0000


	//   ....[95]....
        /*0e2c*/ 	.word	0x000156b0
        /*0e30*/ 	.short	0x0045
        /*0e32*/ 	.short	0x0000


	//   ....[96]....
        /*0e34*/ 	.word	0x00015760
        /*0e38*/ 	.short	0x0045
        /*0e3a*/ 	.short	0x0000


	//   ....[97]....
        /*0e3c*/ 	.word	0x000157e0
        /*0e40*/ 	.short	0x0045
        /*0e42*/ 	.short	0x0000


	//   ....[98]....
        /*0e44*/ 	.word	0x00015890
        /*0e48*/ 	.short	0x0045
        /*0e4a*/ 	.short	0x0000


	//   ....[99]....
        /*0e4c*/ 	.word	0x00015910
        /*0e50*/ 	.short	0x0045
        /*0e52*/ 	.short	0x0000


	//   ....[100]....
        /*0e54*/ 	.word	0x000159c0
        /*0e58*/ 	.short	0x0045
        /*0e5a*/ 	.short	0x0000


	//   ....[101]....
        /*0e5c*/ 	.word	0x00015a40
        /*0e60*/ 	.short	0x0045
        /*0e62*/ 	.short	0x0000


	//   ....[102]....
        /*0e64*/ 	.word	0x00015af0
        /*0e68*/ 	.short	0x0045
        /*0e6a*/ 	.short	0x0000


	//   ....[103]....
        /*0e6c*/ 	.word	0x00015b70
        /*0e70*/ 	.short	0x0045
        /*0e72*/ 	.short	0x0000


	//   ....[104]....
        /*0e74*/ 	.word	0x00015c20
        /*0e78*/ 	.short	0x0045
        /*0e7a*/ 	.short	0x0000


	//   ....[105]....
        /*0e7c*/ 	.word	0x00015ca0
        /*0e80*/ 	.short	0x0045
        /*0e82*/ 	.short	0x0000


	//   ....[106]....
        /*0e84*/ 	.word	0x00015d50
        /*0e88*/ 	.short	0x0045
        /*0e8a*/ 	.short	0x0000


	//   ....[107]....
        /*0e8c*/ 	.word	0x00015dd0
        /*0e90*/ 	.short	0x0045
        /*0e92*/ 	.short	0x0000


	//   ....[108]....
        /*0e94*/ 	.word	0x00015e80
        /*0e98*/ 	.short	0x0045
        /*0e9a*/ 	.short	0x0000


	//   ....[109]....
        /*0e9c*/ 	.word	0x00015f00
        /*0ea0*/ 	.short	0x0045
        /*0ea2*/ 	.short	0x0000


	//   ....[110]....
        /*0ea4*/ 	.word	0x00015fb0
        /*0ea8*/ 	.short	0x0045
        /*0eaa*/ 	.short	0x0000


	//   ....[111]....
        /*0eac*/ 	.word	0x00016030
        /*0eb0*/ 	.short	0x0045
        /*0eb2*/ 	.short	0x0000


	//   ....[112]....
        /*0eb4*/ 	.word	0x000160e0
        /*0eb8*/ 	.short	0x0045
        /*0eba*/ 	.short	0x0000


	//   ....[113]....
        /*0ebc*/ 	.word	0x00016160
        /*0ec0*/ 	.short	0x0045
        /*0ec2*/ 	.short	0x0000


	//   ....[114]....
        /*0ec4*/ 	.word	0x00016210
        /*0ec8*/ 	.short	0x0045
        /*0eca*/ 	.short	0x0000


	//   ....[115]....
        /*0ecc*/ 	.word	0x00016290
        /*0ed0*/ 	.short	0x0045
        /*0ed2*/ 	.short	0x0000


	//   ....[116]....
        /*0ed4*/ 	.word	0x00016340
        /*0ed8*/ 	.short	0x0045
        /*0eda*/ 	.short	0x0000


	//   ....[117]....
        /*0edc*/ 	.word	0x000163c0
        /*0ee0*/ 	.short	0x0045
        /*0ee2*/ 	.short	0x0000


	//   ....[118]....
        /*0ee4*/ 	.word	0x00016470
        /*0ee8*/ 	.short	0x0045
        /*0eea*/ 	.short	0x0000


	//   ....[119]....
        /*0eec*/ 	.word	0x000164f0
        /*0ef0*/ 	.short	0x0045
        /*0ef2*/ 	.short	0x0000


	//   ....[120]....
        /*0ef4*/ 	.word	0x000165a0
        /*0ef8*/ 	.short	0x0045
        /*0efa*/ 	.short	0x0000


	//   ....[121]....
        /*0efc*/ 	.word	0x00016620
        /*0f00*/ 	.short	0x0045
        /*0f02*/ 	.short	0x0000


	//   ....[122]....
        /*0f04*/ 	.word	0x000166d0
        /*0f08*/ 	.short	0x0045
        /*0f0a*/ 	.short	0x0000


	//   ....[123]....
        /*0f0c*/ 	.word	0x00016750
        /*0f10*/ 	.short	0x0045
        /*0f12*/ 	.short	0x0000


	//   ....[124]....
        /*0f14*/ 	.word	0x00016800
        /*0f18*/ 	.short	0x0045
        /*0f1a*/ 	.short	0x0000


	//   ....[125]....
        /*0f1c*/ 	.word	0x00016880
        /*0f20*/ 	.short	0x0045
        /*0f22*/ 	.short	0x0000


	//   ....[126]....
        /*0f24*/ 	.word	0x00016930
        /*0f28*/ 	.short	0x0045
        /*0f2a*/ 	.short	0x0000


	//   ....[127]....
        /*0f2c*/ 	.word	0x000169b0
        /*0f30*/ 	.short	0x0045
        /*0f32*/ 	.short	0x0000


	//   ....[128]....
        /*0f34*/ 	.word	0x00016a60
        /*0f38*/ 	.short	0x0045
        /*0f3a*/ 	.short	0x0000


	//   ....[129]....
        /*0f3c*/ 	.word	0x00016ae0
        /*0f40*/ 	.short	0x0045
        /*0f42*/ 	.short	0x0000


	//   ....[130]....
        /*0f44*/ 	.word	0x00016b90
        /*0f48*/ 	.short	0x0045
        /*0f4a*/ 	.short	0x0000


	//   ....[131]....
        /*0f4c*/ 	.word	0x00016c10
        /*0f50*/ 	.short	0x0045
        /*0f52*/ 	.short	0x0000


	//   ....[132]....
        /*0f54*/ 	.word	0x00016cc0
        /*0f58*/ 	.short	0x0045
        /*0f5a*/ 	.short	0x0000


	//   ....[133]....
        /*0f5c*/ 	.word	0x00016d40
        /*0f60*/ 	.short	0x0045
        /*0f62*/ 	.short	0x0000


	//   ....[134]....
        /*0f64*/ 	.word	0x00016df0
        /*0f68*/ 	.short	0x0045
        /*0f6a*/ 	.short	0x0000


	//   ....[135]....
        /*0f6c*/ 	.word	0x00016e70
        /*0f70*/ 	.short	0x0045
        /*0f72*/ 	.short	0x0000


	//   ....[136]....
        /*0f74*/ 	.word	0x00016f20
        /*0f78*/ 	.short	0x0045
        /*0f7a*/ 	.short	0x0000


	//   ....[137]....
        /*0f7c*/ 	.word	0x00016fa0
        /*0f80*/ 	.short	0x0045
        /*0f82*/ 	.short	0x0000


	//   ....[138]....
        /*0f84*/ 	.word	0x00017050
        /*0f88*/ 	.short	0x0045
        /*0f8a*/ 	.short	0x0000


	//   ....[139]....
        /*0f8c*/ 	.word	0x000170d0
        /*0f90*/ 	.short	0x0045
        /*0f92*/ 	.short	0x0000


	//   ....[140]....
        /*0f94*/ 	.word	0x00017180
        /*0f98*/ 	.short	0x0045
        /*0f9a*/ 	.short	0x0000


	//   ....[141]....
        /*0f9c*/ 	.word	0x00017200
        /*0fa0*/ 	.short	0x0045
        /*0fa2*/ 	.short	0x0000


	//   ....[142]....
        /*0fa4*/ 	.word	0x000172b0
        /*0fa8*/ 	.short	0x0045
        /*0faa*/ 	.short	0x0000


	//   ....[143]....
        /*0fac*/ 	.word	0x00017330
        /*0fb0*/ 	.short	0x0045
        /*0fb2*/ 	.short	0x0000


	//   ....[144]....
        /*0fb4*/ 	.word	0x000173e0
        /*0fb8*/ 	.short	0x0045
        /*0fba*/ 	.short	0x0000


	//   ....[145]....
        /*0fbc*/ 	.word	0x00017460
        /*0fc0*/ 	.short	0x0045
        /*0fc2*/ 	.short	0x0000


	//   ....[146]....
        /*0fc4*/ 	.word	0x00017510
        /*0fc8*/ 	.short	0x0045
        /*0fca*/ 	.short	0x0000


	//   ....[147]....
        /*0fcc*/ 	.word	0x00017590
        /*0fd0*/ 	.short	0x0045
        /*0fd2*/ 	.short	0x0000


	//   ....[148]....
        /*0fd4*/ 	.word	0x00017640
        /*0fd8*/ 	.short	0x0045
        /*0fda*/ 	.short	0x0000


	//   ....[149]....
        /*0fdc*/ 	.word	0x000176c0
        /*0fe0*/ 	.short	0x0045
        /*0fe2*/ 	.short	0x0000


	//   ....[150]....
        /*0fe4*/ 	.word	0x00017770
        /*0fe8*/ 	.short	0x0045
        /*0fea*/ 	.short	0x0000


	//   ....[151]....
        /*0fec*/ 	.word	0x000177f0
        /*0ff0*/ 	.short	0x0045
        /*0ff2*/ 	.short	0x0000


	//   ....[152]....
        /*0ff4*/ 	.word	0x000178a0
        /*0ff8*/ 	.short	0x0045
        /*0ffa*/ 	.short	0x0000


	//   ....[153]....
        /*0ffc*/ 	.word	0x00017920
        /*1000*/ 	.short	0x0045
        /*1002*/ 	.short	0x0000


	//   ....[154]....
        /*1004*/ 	.word	0x000179d0
        /*1008*/ 	.short	0x0045
        /*100a*/ 	.short	0x0000


	//   ....[155]....
        /*100c*/ 	.word	0x00017a50
        /*1010*/ 	.short	0x0045
        /*1012*/ 	.short	0x0000


	//   ....[156]....
        /*1014*/ 	.word	0x00017b00
        /*1018*/ 	.short	0x0045
        /*101a*/ 	.short	0x0000


	//   ....[157]....
        /*101c*/ 	.word	0x00017b80
        /*1020*/ 	.short	0x0045
        /*1022*/ 	.short	0x0000


	//   ....[158]....
        /*1024*/ 	.word	0x00017c30
        /*1028*/ 	.short	0x0045
        /*102a*/ 	.short	0x0000


	//   ....[159]....
        /*102c*/ 	.word	0x00017cb0
        /*1030*/ 	.short	0x0045
        /*1032*/ 	.short	0x0000


	//   ....[160]....
        /*1034*/ 	.word	0x00017d60
        /*1038*/ 	.short	0x0045
        /*103a*/ 	.short	0x0000


	//   ....[161]....
        /*103c*/ 	.word	0x00017de0
        /*1040*/ 	.short	0x0045
        /*1042*/ 	.short	0x0000


	//   ....[162]....
        /*1044*/ 	.word	0x00017e90
        /*1048*/ 	.short	0x0045
        /*104a*/ 	.short	0x0000


	//   ....[163]....
        /*104c*/ 	.word	0x00017f10
        /*1050*/ 	.short	0x0045
        /*1052*/ 	.short	0x0000


	//   ....[164]....
        /*1054*/ 	.word	0x00017fc0
        /*1058*/ 	.short	0x0045
        /*105a*/ 	.short	0x0000


	//   ....[165]....
        /*105c*/ 	.word	0x00018040
        /*1060*/ 	.short	0x0045
        /*1062*/ 	.short	0x0000


	//   ....[166]....
        /*1064*/ 	.word	0x000180f0
        /*1068*/ 	.short	0x0045
        /*106a*/ 	.short	0x0000


	//   ....[167]....
        /*106c*/ 	.word	0x00018170
        /*1070*/ 	.short	0x0045
        /*1072*/ 	.short	0x0000


	//   ....[168]....
        /*1074*/ 	.word	0x00018220
        /*1078*/ 	.short	0x0045
        /*107a*/ 	.short	0x0000


	//   ....[169]....
        /*107c*/ 	.word	0x000182a0
        /*1080*/ 	.short	0x0045
        /*1082*/ 	.short	0x0000


	//   ....[170]....
        /*1084*/ 	.word	0x00018350
        /*1088*/ 	.short	0x0045
        /*108a*/ 	.short	0x0000


	//   ....[171]....
        /*108c*/ 	.word	0x000183d0
        /*1090*/ 	.short	0x0045
        /*1092*/ 	.short	0x0000


	//   ....[172]....
        /*1094*/ 	.word	0x00018480
        /*1098*/ 	.short	0x0045
        /*109a*/ 	.short	0x0000


	//   ....[173]....
        /*109c*/ 	.word	0x00018500
        /*10a0*/ 	.short	0x0045
        /*10a2*/ 	.short	0x0000


	//   ....[174]....
        /*10a4*/ 	.word	0x000185b0
        /*10a8*/ 	.short	0x0045
        /*10aa*/ 	.short	0x0000


	//   ....[175]....
        /*10ac*/ 	.word	0x00018630
        /*10b0*/ 	.short	0x0045
        /*10b2*/ 	.short	0x0000


	//   ....[176]....
        /*10b4*/ 	.word	0x000186e0
        /*10b8*/ 	.short	0x0045
        /*10ba*/ 	.short	0x0000


	//   ....[177]....
        /*10bc*/ 	.word	0x00018760
        /*10c0*/ 	.short	0x0045
        /*10c2*/ 	.short	0x0000


	//   ....[178]....
        /*10c4*/ 	.word	0x00018810
        /*10c8*/ 	.short	0x0045
        /*10ca*/ 	.short	0x0000


	//   ....[179]....
        /*10cc*/ 	.word	0x00018890
        /*10d0*/ 	.short	0x0045
        /*10d2*/ 	.short	0x0000


	//   ....[180]....
        /*10d4*/ 	.word	0x00018940
        /*10d8*/ 	.short	0x0045
        /*10da*/ 	.short	0x0000


	//   ....[181]....
        /*10dc*/ 	.word	0x000189c0
        /*10e0*/ 	.short	0x0045
        /*10e2*/ 	.short	0x0000


	//   ....[182]....
        /*10e4*/ 	.word	0x00018a70
        /*10e8*/ 	.short	0x0045
        /*10ea*/ 	.short	0x0000


	//   ....[183]....
        /*10ec*/ 	.word	0x00018af0
        /*10f0*/ 	.short	0x0045
        /*10f2*/ 	.short	0x0000


	//   ....[184]....
        /*10f4*/ 	.word	0x00018ba0
        /*10f8*/ 	.short	0x0045
        /*10fa*/ 	.short	0x0000


	//   ....[185]....
        /*10fc*/ 	.word	0x00018c20
        /*1100*/ 	.short	0x0045
        /*1102*/ 	.short	0x0000


	//   ....[186]....
        /*1104*/ 	.word	0x00018cd0
        /*1108*/ 	.short	0x0045
        /*110a*/ 	.short	0x0000


	//   ....[187]....
        /*110c*/ 	.word	0x00018d50
        /*1110*/ 	.short	0x0045
        /*1112*/ 	.short	0x0000


	//   ....[188]....
        /*1114*/ 	.word	0x00018e00
        /*1118*/ 	.short	0x0045
        /*111a*/ 	.short	0x0000


	//   ....[189]....
        /*111c*/ 	.word	0x00018e80
        /*1120*/ 	.short	0x0045
        /*1122*/ 	.short	0x0000


	//   ....[190]....
        /*1124*/ 	.word	0x00018f30
        /*1128*/ 	.short	0x0045
        /*112a*/ 	.short	0x0000


	//   ....[191]....
        /*112c*/ 	.word	0x00018fb0
        /*1130*/ 	.short	0x0045
        /*1132*/ 	.short	0x0000


	//   ....[192]....
        /*1134*/ 	.word	0x00019060
        /*1138*/ 	.short	0x0045
        /*113a*/ 	.short	0x0000


	//   ....[193]....
        /*113c*/ 	.word	0x000190e0
        /*1140*/ 	.short	0x0045
        /*1142*/ 	.short	0x0000


	//   ....[194]....
        /*1144*/ 	.word	0x00019190
        /*1148*/ 	.short	0x0045
        /*114a*/ 	.short	0x0000


	//   ....[195]....
        /*114c*/ 	.word	0x00019210
        /*1150*/ 	.short	0x0045
        /*1152*/ 	.short	0x0000


	//   ....[196]....
        /*1154*/ 	.word	0x000192c0
        /*1158*/ 	.short	0x0045
        /*115a*/ 	.short	0x0000


	//   ....[197]....
        /*115c*/ 	.word	0x00019340
        /*1160*/ 	.short	0x0045
        /*1162*/ 	.short	0x0000


	//   ....[198]....
        /*1164*/ 	.word	0x000193f0
        /*1168*/ 	.short	0x0045
        /*116a*/ 	.short	0x0000


	//   ....[199]....
        /*116c*/ 	.word	0x00019470
        /*1170*/ 	.short	0x0045
        /*1172*/ 	.short	0x0000


	//   ....[200]....
        /*1174*/ 	.word	0x00019520
        /*1178*/ 	.short	0x0045
        /*117a*/ 	.short	0x0000


	//   ....[201]....
        /*117c*/ 	.word	0x000195a0
        /*1180*/ 	.short	0x0045
        /*1182*/ 	.short	0x0000


	//   ....[202]....
        /*1184*/ 	.word	0x00019650
        /*1188*/ 	.short	0x0045
        /*118a*/ 	.short	0x0000


	//   ....[203]....
        /*118c*/ 	.word	0x000196d0
        /*1190*/ 	.short	0x0045
        /*1192*/ 	.short	0x0000


	//   ....[204]....
        /*1194*/ 	.word	0x00019780
        /*1198*/ 	.short	0x0045
        /*119a*/ 	.short	0x0000


	//   ....[205]....
        /*119c*/ 	.word	0x00019800
        /*11a0*/ 	.short	0x0045
        /*11a2*/ 	.short	0x0000


	//   ....[206]....
        /*11a4*/ 	.word	0x000198b0
        /*11a8*/ 	.short	0x0045
        /*11aa*/ 	.short	0x0000


	//   ....[207]....
        /*11ac*/ 	.word	0x00019930
        /*11b0*/ 	.short	0x0045
        /*11b2*/ 	.short	0x0000


	//   ....[208]....
        /*11b4*/ 	.word	0x000199e0
        /*11b8*/ 	.short	0x0045
        /*11ba*/ 	.short	0x0000


	//   ....[209]....
        /*11bc*/ 	.word	0x00019a60
        /*11c0*/ 	.short	0x0045
        /*11c2*/ 	.short	0x0000


	//   ....[210]....
        /*11c4*/ 	.word	0x00019b10
        /*11c8*/ 	.short	0x0045
        /*11ca*/ 	.short	0x0000


	//   ....[211]....
        /*11cc*/ 	.word	0x00019b90
        /*11d0*/ 	.short	0x0045
        /*11d2*/ 	.short	0x0000


	//   ....[212]....
        /*11d4*/ 	.word	0x00019c40
        /*11d8*/ 	.short	0x0045
        /*11da*/ 	.short	0x0000


	//   ....[213]....
        /*11dc*/ 	.word	0x00019cc0
        /*11e0*/ 	.short	0x0045
        /*11e2*/ 	.short	0x0000


	//   ....[214]....
        /*11e4*/ 	.word	0x00019d70
        /*11e8*/ 	.short	0x0045
        /*11ea*/ 	.short	0x0000


	//   ....[215]....
        /*11ec*/ 	.word	0x00019df0
        /*11f0*/ 	.short	0x0045
        /*11f2*/ 	.short	0x0000


	//   ....[216]....
        /*11f4*/ 	.word	0x00019ea0
        /*11f8*/ 	.short	0x0045
        /*11fa*/ 	.short	0x0000


	//   ....[217]....
        /*11fc*/ 	.word	0x00019f20
        /*1200*/ 	.short	0x0045
        /*1202*/ 	.short	0x0000


	//   ....[218]....
        /*1204*/ 	.word	0x00019fd0
        /*1208*/ 	.short	0x0045
        /*120a*/ 	.short	0x0000


	//   ....[219]....
        /*120c*/ 	.word	0x0001a050
        /*1210*/ 	.short	0x0045
        /*1212*/ 	.short	0x0000


	//   ....[220]....
        /*1214*/ 	.word	0x0001a100
        /*1218*/ 	.short	0x0045
        /*121a*/ 	.short	0x0000


	//   ....[221]....
        /*121c*/ 	.word	0x0001a180
        /*1220*/ 	.short	0x0045
        /*1222*/ 	.short	0x0000


	//   ....[222]....
        /*1224*/ 	.word	0x0001a230
        /*1228*/ 	.short	0x0045
        /*122a*/ 	.short	0x0000


	//   ....[223]....
        /*122c*/ 	.word	0x0001a2b0
        /*1230*/ 	.short	0x0045
        /*1232*/ 	.short	0x0000


	//   ....[224]....
        /*1234*/ 	.word	0x0001a360
        /*1238*/ 	.short	0x0045
        /*123a*/ 	.short	0x0000


	//   ....[225]....
        /*123c*/ 	.word	0x0001a3e0
        /*1240*/ 	.short	0x0045
        /*1242*/ 	.short	0x0000


	//   ....[226]....
        /*1244*/ 	.word	0x0001a490
        /*1248*/ 	.short	0x0045
        /*124a*/ 	.short	0x0000


	//   ....[227]....
        /*124c*/ 	.word	0x0001a510
        /*1250*/ 	.short	0x0045
        /*1252*/ 	.short	0x0000


	//   ....[228]....
        /*1254*/ 	.word	0x0001a5c0
        /*1258*/ 	.short	0x0045
        /*125a*/ 	.short	0x0000


	//   ....[229]....
        /*125c*/ 	.word	0x0001a640
        /*1260*/ 	.short	0x0045
        /*1262*/ 	.short	0x0000


	//   ....[230]....
        /*1264*/ 	.word	0x0001a6f0
        /*1268*/ 	.short	0x0045
        /*126a*/ 	.short	0x0000


	//   ....[231]....
        /*126c*/ 	.word	0x0001a770
        /*1270*/ 	.short	0x0045
        /*1272*/ 	.short	0x0000


	//   ....[232]....
        /*1274*/ 	.word	0x0001a820
        /*1278*/ 	.short	0x0045
        /*127a*/ 	.short	0x0000


	//   ....[233]....
        /*127c*/ 	.word	0x0001a8a0
        /*1280*/ 	.short	0x0045
        /*1282*/ 	.short	0x0000


	//   ....[234]....
        /*1284*/ 	.word	0x0001a950
        /*1288*/ 	.short	0x0045
        /*128a*/ 	.short	0x0000


	//   ....[235]....
        /*128c*/ 	.word	0x0001a9d0
        /*1290*/ 	.short	0x0045
        /*1292*/ 	.short	0x0000


	//   ....[236]....
        /*1294*/ 	.word	0x0001aa80
        /*1298*/ 	.short	0x0045
        /*129a*/ 	.short	0x0000


	//   ....[237]....
        /*129c*/ 	.word	0x0001ab00
        /*12a0*/ 	.short	0x0045
        /*12a2*/ 	.short	0x0000


	//   ....[238]....
        /*12a4*/ 	.word	0x0001abb0
        /*12a8*/ 	.short	0x0045
        /*12aa*/ 	.short	0x0000


	//   ....[239]....
        /*12ac*/ 	.word	0x0001ac30
        /*12b0*/ 	.short	0x0045
        /*12b2*/ 	.short	0x0000


	//   ....[240]....
        /*12b4*/ 	.word	0x0001ace0
        /*12b8*/ 	.short	0x0045
        /*12ba*/ 	.short	0x0000


	//   ....[241]....
        /*12bc*/ 	.word	0x0001ad60
        /*12c0*/ 	.short	0x0045
        /*12c2*/ 	.short	0x0000


	//   ....[242]....
        /*12c4*/ 	.word	0x0001ae10
        /*12c8*/ 	.short	0x0045
        /*12ca*/ 	.short	0x0000


	//   ....[243]....
        /*12cc*/ 	.word	0x0001ae90
        /*12d0*/ 	.short	0x0045
        /*12d2*/ 	.short	0x0000


	//   ....[244]....
        /*12d4*/ 	.word	0x0001af40
        /*12d8*/ 	.short	0x0045
        /*12da*/ 	.short	0x0000


	//   ....[245]....
        /*12dc*/ 	.word	0x0001afc0
        /*12e0*/ 	.short	0x0045
        /*12e2*/ 	.short	0x0000


	//   ....[246]....
        /*12e4*/ 	.word	0x0001b070
        /*12e8*/ 	.short	0x0045
        /*12ea*/ 	.short	0x0000


	//   ....[247]....
        /*12ec*/ 	.word	0x0001b0f0
        /*12f0*/ 	.short	0x0045
        /*12f2*/ 	.short	0x0000


	//   ....[248]....
        /*12f4*/ 	.word	0x0001b1a0
        /*12f8*/ 	.short	0x0045
        /*12fa*/ 	.short	0x0000


	//   ....[249]....
        /*12fc*/ 	.word	0x0001b220
        /*1300*/ 	.short	0x0045
        /*1302*/ 	.short	0x0000


	//   ....[250]....
        /*1304*/ 	.word	0x0001b2d0
        /*1308*/ 	.short	0x0045
        /*130a*/ 	.short	0x0000


	//   ....[251]....
        /*130c*/ 	.word	0x0001b350
        /*1310*/ 	.short	0x0045
        /*1312*/ 	.short	0x0000


	//   ....[252]....
        /*1314*/ 	.word	0x0001b400
        /*1318*/ 	.short	0x0043
        /*131a*/ 	.short	0x0000


	//   ....[253]....
        /*131c*/ 	.word	0x0001b480
        /*1320*/ 	.short	0x0043
        /*1322*/ 	.short	0x0000


	//   ....[254]....
        /*1324*/ 	.word	0x0001b520
        /*1328*/ 	.short	0x0041
        /*132a*/ 	.short	0x0000


	//   ....[255]....
        /*132c*/ 	.word	0x0001b5a0
        /*1330*/ 	.short	0x0041
        /*1332*/ 	.short	0x0000


	//----- nvinfo : EIATTR_EXIT_INSTR_OFFSETS
	.align		4
.L_405:
        /*1334*/ 	.byte	0x04, 0x1c
        /*1336*/ 	.short	(.L_407 - .L_406)


	//   ....[0]....
.L_406:
        /*1338*/ 	.word	0x0001b6c0


	//   ....[1]....
        /*133c*/ 	.word	0x0001c840


	//----- nvinfo : EIATTR_CRS_STACK_SIZE
	.align		4
.L_407:
        /*1340*/ 	.byte	0x04, 0x1e
        /*1342*/ 	.short	(.L_409 - .L_408)
.L_408:
        /*1344*/ 	.word	0x00000000


	//----- nvinfo : EIATTR_CBANK_PARAM_SIZE
	.align		4
.L_409:
        /*1348*/ 	.byte	0x03, 0x19
        /*134a*/ 	.short	0x0070


	//----- nvinfo : EIATTR_PARAM_CBANK
	.align		4
        /*134c*/ 	.byte	0x04, 0x0a
        /*134e*/ 	.short	(.L_411 - .L_410)
	.align		4
.L_410:
        /*1350*/ 	.word	index@(.nv.constant0.paged_flash_attention_bwd_128_bf16)
        /*1354*/ 	.short	0x0380
        /*1356*/ 	.short	0x0070


	//----- nvinfo : EIATTR_SW_WAR
	.align		4
.L_411:
        /*1358*/ 	.byte	0x04, 0x36
        /*135a*/ 	.short	(.L_413 - .L_412)
.L_412:
        /*135c*/ 	.word	0x00000008
.L_413:


//--------------------- .nv.info.paged_flash_attention_bwd_64_bf16 --------------------------
	.section	.nv.info.paged_flash_attention_bwd_64_bf16,"",@"SHT_CUDA_INFO"
	.sectionflags	@""
	.align	4


	//----- nvinfo : EIATTR_CUDA_API_VERSION
	.align		4
        /*0000*/ 	.byte	0x04, 0x37
        /*0002*/ 	.short	(.L_415 - .L_414)
.L_414:
        /*0004*/ 	.word	0x00000082


	//----- nvinfo : EIATTR_KPARAM_INFO
	.align		4
.L_415:
        /*0008*/ 	.byte	0x04, 0x17
        /*000a*/ 	.short	(.L_417 - .L_416)
.L_416:
        /*000c*/ 	.word	0x00000000
        /*0010*/ 	.short	0x0011
        /*0012*/ 	.short	0x006c
        /*0014*/ 	.byte	0x00, 0xf0, 0x11, 0x00


	//----- nvinfo : EIATTR_KPARAM_INFO
	.align		4
.L_417:
        /*0018*/ 	.byte	0x04, 0x17
        /*001a*/ 	.short	(.L_419 - .L_418)
.L_418:
        /*001c*/ 	.word	0x00000000
        /*0020*/ 	.short	0x0010
        /*0022*/ 	.short	0x0068
        /*0024*/ 	.byte	0x00, 0xf0, 0x11, 0x00


	//----- nvinfo : EIATTR_KPARAM_INFO
	.align		4
.L_419:
        /*0028*/ 	.byte	0x04, 0x17
        /*002a*/ 	.short	(.L_421 - .L_420)
.L_420:
        /*002c*/ 	.word	0x00000000
        /*0030*/ 	.short	0x000f
        /*0032*/ 	.short	0x0064
        /*0034*/ 	.byte	0x00, 0xf0, 0x11, 0x00


	//----- nvinfo : EIATTR_KPARAM_INFO
	.align		4
.L_421:
        /*0038*/ 	.byte	0x04, 0x17
        /*003a*/ 	.short	(.L_423 - .L_422)
.L_422:
        /*003c*/ 	.word	0x00000000
        /*0040*/ 	.short	0x000e
        /*0042*/ 	.short	0x0060
        /*0044*/ 	.byte	0x00, 0xf0, 0x11, 0x00


	//----- nvinfo : EIATTR_KPARAM_INFO
	.align		4
.L_423:
        /*0048*/ 	.byte	0x04, 0x17
        /*004a*/ 	.short	(.L_425 - .L_424)
.L_424:
        /*004c*/ 	.word	0x00000000
        /*0050*/ 	.short	0x000d
        /*0052*/ 	.short	0x005c
        /*0054*/ 	.byte	0x00, 0xf0, 0x11, 0x00


	//----- nvinfo : EIATTR_KPARAM_INFO
	.align		4
.L_425:
        /*0058*/ 	.byte	0x04, 0x17
        /*005a*/ 	.short	(.L_427 - .L_426)
.L_426:
        /*005c*/ 	.word	0x00000000
        /*0060*/ 	.short	0x000c
        /*0062*/ 	.short	0x0058
        /*0064*/ 	.byte	0x00, 0xf0, 0x11, 0x00


	//----- nvinfo : EIATTR_KPARAM_INFO
	.align		4
.L_427:
        /*0068*/ 	.byte	0x04, 0x17
        /*006a*/ 	.short	(.L_429 - .L_428)
.L_428:
        /*006c*/ 	.word	0x00000000
        /*0070*/ 	.short	0x000b
        /*0072*/ 	.short	0x0054
        /*0074*/ 	.byte	0x00, 0xf0, 0x11, 0x00


	//----- nvinfo : EIATTR_KPARAM_INFO
	.align		4
.L_429:
        /*0078*/ 	.byte	0x04, 0x17
        /*007a*/ 	.short	(.L_431 - .L_430)
.L_430:
        /*007c*/ 	.word	0x00000000
        /*0080*/ 	.short	0x000a
        /*0082*/ 	.short	0x0050
        /*0084*/ 	.byte	0x00, 0xf0, 0x11, 0x00


	//----- nvinfo : EIATTR_KPARAM_INFO
	.align		4
.L_431:
        /*0088*/ 	.byte	0x04, 0x17
        /*008a*/ 	.short	(.L_433 - .L_432)
.L_432:
        /*008c*/ 	.word	0x00000000
        /*0090*/ 	.short	0x0009
        /*0092*/ 	.short	0x0048
        /*0094*/ 	.byte	0x00, 0xf5, 0x21, 0x00


	//----- nvinfo : EIATTR_KPARAM_INFO
	.align		4
.L_433:
        /*0098*/ 	.byte	0x04, 0x17
        /*009a*/ 	.short	(.L_435 - .L_434)
.L_434:
        /*009c*/ 	.word	0x00000000
        /*00a0*/ 	.short	0x0008
        /*00a2*/ 	.short	0x0040
        /*00a4*/ 	.byte	0x00, 0xf5, 0x21, 0x00


	//----- nvinfo : EIATTR_KPARAM_INFO
	.align		4
.L_435:
        /*00a8*/ 	.byte	0x04, 0x17
        /*00aa*/ 	.short	(.L_437 - .L_436)
.L_436:
        /*00ac*/ 	.word	0x00000000
        /*00b0*/ 	.short	0x0007
        /*00b2*/ 	.short	0x0038
        /*00b4*/ 	.byte	0x00, 0xf5, 0x21, 0x00


	//----- nvinfo : EIATTR_KPARAM_INFO
	.align		4
.L_437:
        /*00b8*/ 	.byte	0x04, 0x17
        /*00ba*/ 	.short	(.L_439 - .L_438)
.L_438:
        /*00bc*/ 	.word	0x00000000
        /*00c0*/ 	.short	0x0006
        /*00c2*/ 	.short	0x0030
        /*00c4*/ 	.byte	0x00, 0xf5, 0x21, 0x00


	//----- nvinfo : EIATTR_KPARAM_INFO
	.align		4
.L_439:
        /*00c8*/ 	.byte	0x04, 0x17
        /*00ca*/ 	.short	(.L_441 - .L_440)
.L_440:
        /*00cc*/ 	.word	0x00000000
        /*00d0*/ 	.short	0x0005
        /*00d2*/ 	.short	0x0028
        /*00d4*/ 	.byte	0x00, 0xf5, 0x21, 0x00


	//----- nvinfo : EIATTR_KPARAM_INFO
	.align		4
.L_441:
        /*00d8*/ 	.byte	0x04, 0x17
        /*00da*/ 	.short	(.L_443 - .L_442)
.L_442:
        /*00dc*/ 	.word	0x00000000
        /*00e0*/ 	.short	0x0004
        /*00e2*/ 	.short	0x0020
        /*00e4*/ 	.byte	0x00, 0xf5, 0x21, 0x00


	//----- nvinfo : EIATTR_KPARAM_INFO
	.align		4
.L_443:
        /*00e8*/ 	.byte	0x04, 0x17
        /*00ea*/ 	.short	(.L_445 - .L_444)
.L_444:
        /*00ec*/ 	.word	0x00000000
        /*00f0*/ 	.short	0x0003
        /*00f2*/ 	.short	0x0018
        /*00f4*/ 	.byte	0x00, 0xf5, 0x21, 0x00


	//----- nvinfo : EIATTR_KPARAM_INFO
	.align		4
.L_445:
        /*00f8*/ 	.byte	0x04, 0x17
        /*00fa*/ 	.short	(.L_447 - .L_446)
.L_446:
        /*00fc*/ 	.word	0x00000000
        /*0100*/ 	.short	0x0002
        /*0102*/ 	.short	0x0010
        /*0104*/ 	.byte	0x00, 0xf5, 0x21, 0x00


	//----- nvinfo : EIATTR_KPARAM_INFO
	.align		4
.L_447:
        /*0108*/ 	.byte	0x04, 0x17
        /*010a*/ 	.short	(.L_449 - .L_448)
.L_448:
        /*010c*/ 	.word	0x00000000
        /*0110*/ 	.short	0x0001
        /*0112*/ 	.short	0x0008
        /*0114*/ 	.byte	0x00, 0xf5, 0x21, 0x00


	//----- nvinfo : EIATTR_KPARAM_INFO
	.align		4
.L_449:
        /*0118*/ 	.byte	0x04, 0x17
        /*011a*/ 	.short	(.L_451 - .L_450)
.L_450:
        /*011c*/ 	.word	0x00000000
        /*0120*/ 	.short	0x0000
        /*0122*/ 	.short	0x0000
        /*0124*/ 	.byte	0x00, 0xf5, 0x21, 0x00


	//----- nvinfo : EIATTR_SPARSE_MMA_MASK
	.align		4
.L_451:
        /*0128*/ 	.byte	0x03, 0x50
        /*012a*/ 	.short	0x0000


	//----- nvinfo : EIATTR_MAXREG_COUNT
	.align		4
        /*012c*/ 	.byte	0x03, 0x1b
        /*012e*/ 	.short	0x00ff


	//----- nvinfo : EIATTR_NUM_BARRIERS
	.align		4
        /*0130*/ 	.byte	0x02, 0x4c
        /*0132*/ 	.byte	0x01
	.zero		1


	//----- nvinfo : EIATTR_MERCURY_ISA_VERSION
	.align		4
        /*0134*/ 	.byte	0x03, 0x5f
        /*0136*/ 	.short	0x0101


	//----- nvinfo : EIATTR_VRC_CTA_INIT_COUNT
	.align		4
        /*0138*/ 	.byte	0x02, 0x4a
	.zero		1
	.zero		1


	//----- nvinfo : EIATTR_ATOM16_EMUL_INSTR_REG_MAP
	.align		4
        /*013c*/ 	.byte	0x04, 0x2e
        /*013e*/ 	.short	(.L_453 - .L_452)


	//   ....[0]....
.L_452:
        /*0140*/ 	.word	0x00004540
        /*0144*/ 	.short	0x0034
        /*0146*/ 	.short	0x0000


	//   ....[1]....
        /*0148*/ 	.word	0x00004a20
        /*014c*/ 	.short	0x0034
        /*014e*/ 	.short	0x0000


	//   ....[2]....
        /*0150*/ 	.word	0x00004ae0
        /*0154*/ 	.short	0x0024
        /*0156*/ 	.short	0x0000


	//   ....[3]....
        /*0158*/ 	.word	0x00004b60
        /*015c*/ 	.short	0x0024
        /*015e*/ 	.short	0x0000


	//   ....[4]....
        /*0160*/ 	.word	0x00004c10
        /*0164*/ 	.short	0x002f
        /*0166*/ 	.short	0x0000


	//   ....[5]....
        /*0168*/ 	.word	0x00004c90
        /*016c*/ 	.short	0x002f
        /*016e*/ 	.short	0x0000


	//   ....[6]....
        /*0170*/ 	.word	0x00004d40
        /*0174*/ 	.short	0x002f
        /*0176*/ 	.short	0x0000


	//   ....[7]....
        /*0178*/ 	.word	0x00004dc0
        /*017c*/ 	.short	0x002f
        /*017e*/ 	.short	0x0000


	//   ....[8]....
        /*0180*/ 	.word	0x00004e70
        /*0184*/ 	.short	0x002f
        /*0186*/ 	.short	0x0000


	//   ....[9]....
        /*0188*/ 	.word	0x00004ef0
        /*018c*/ 	.short	0x002f
        /*018e*/ 	.short	0x0000


	//   ....[10]....
        /*0190*/ 	.word	0x00004fa0
        /*0194*/ 	.short	0x002f
        /*0196*/ 	.short	0x0000


	//   ....[11]....
        /*0198*/ 	.word	0x00005020
        /*019c*/ 	.short	0x002f
        /*019e*/ 	.short	0x0000


	//   ....[12]....
        /*01a0*/ 	.word	0x000050d0
        /*01a4*/ 	.short	0x002f
        /*01a6*/ 	.short	0x0000


	//   ....[13]....
        /*01a8*/ 	.word	0x00005150
        /*01ac*/ 	.short	0x002f
        /*01ae*/ 	.short	0x0000


	//   ....[14]....
        /*01b0*/ 	.word	0x00005200
        /*01b4*/ 	.short	0x002f
        /*01b6*/ 	.short	0x0000


	//   ....[15]....
        /*01b8*/ 	.word	0x00005280
        /*01bc*/ 	.short	0x002f
        /*01be*/ 	.short	0x0000


	//   ....[16]....
        /*01c0*/ 	.word	0x00005330
        /*01c4*/ 	.short	0x002f
        /*01c6*/ 	.short	0x0000


	//   ....[17]....
        /*01c8*/ 	.word	0x000053b0
        /*01cc*/ 	.short	0x002f
        /*01ce*/ 	.short	0x0000


	//   ....[18]....
        /*01d0*/ 	.word	0x00005460
        /*01d4*/ 	.short	0x002f
        /*01d6*/ 	.short	0x0000


	//   ....[19]....
        /*01d8*/ 	.word	0x000054e0
        /*01dc*/ 	.short	0x002f
        /*01de*/ 	.short	0x0000


	//   ....[20]....
        /*01e0*/ 	.word	0x00005590
        /*01e4*/ 	.short	0x002f
        /*01e6*/ 	.short	0x0000


	//   ....[21]....
        /*01e8*/ 	.word	0x00005610
        /*01ec*/ 	.short	0x002f
        /*01ee*/ 	.short	0x0000


	//   ....[22]....
        /*01f0*/ 	.word	0x000056c0
        /*01f4*/ 	.short	0x002f
        /*01f6*/ 	.short	0x0000


	//   ....[23]....
        /*01f8*/ 	.word	0x00005740
        /*01fc*/ 	.short	0x002f
        /*01fe*/ 	.short	0x0000


	//   ....[24]....
        /*0200*/ 	.word	0x000057f0
        /*0204*/ 	.short	0x002f
        /*0206*/ 	.short	0x0000


	//   ....[25]....
        /*0208*/ 	.word	0x00005870
        /*020c*/ 	.short	0x002f
        /*020e*/ 	.short	0x0000


	//   ....[26]....
        /*0210*/ 	.word	0x00005920
        /*0214*/ 	.short	0x002f
        /*0216*/ 	.short	0x0000


	//   ....[27]....
        /*0218*/ 	.word	0x000059a0
        /*021c*/ 	.short	0x002f
        /*021e*/ 	.short	0x0000


	//   ....[28]....
        /*0220*/ 	.word	0x00005a50
        /*0224*/ 	.short	0x002f
        /*0226*/ 	.short	0x0000


	//   ....[29]....
        /*0228*/ 	.word	0x00005ad0
        /*022c*/ 	.short	0x002f
        /*022e*/ 	.short	0x0000


	//   ....[30]....
        /*0230*/ 	.word	0x00005b80
        /*0234*/ 	.short	0x002f
        /*0236*/ 	.short	0x0000


	//   ....[31]....
        /*0238*/ 	.word	0x00005c00
        /*023c*/ 	.short	0x002f
        /*023e*/ 	.short	0x0000


	//   ....[32]....
        /*0240*/ 	.word	0x00005cb0
        /*0244*/ 	.short	0x002f
        /*0246*/ 	.short	0x0000


	//   ....[33]....
        /*0248*/ 	.word	0x00005d30
        /*024c*/ 	.short	0x002f
        /*024e*/ 	.short	0x0000


	//   ....[34]....
        /*0250*/ 	.word	0x00005de0
        /*0254*/ 	.short	0x002f
        /*0256*/ 	.short	0x0000


	//   ....[35]....
        /*0258*/ 	.word	0x00005e60
        /*025c*/ 	.short	0x002f
        /*025e*/ 	.short	0x0000


	//   ....[36]....
        /*0260*/ 	.word	0x00005f10
        /*0264*/ 	.short	0x002f
        /*0266*/ 	.short	0x0000


	//   ....[37]....
        /*0268*/ 	.word	0x00005f90
        /*026c*/ 	.short	0x002f
        /*026e*/ 	.short	0x0000


	//   ....[38]....
        /*0270*/ 	.word	0x00006040
        /*0274*/ 	.short	0x002f
        /*0276*/ 	.short	0x0000


	//   ....[39]....
        /*0278*/ 	.word	0x000060c0
        /*027c*/ 	.short	0x002f
        /*027e*/ 	.short	0x0000


	//   ....[40]....
        /*0280*/ 	.word	0x00006170
        /*0284*/ 	.short	0x002f
        /*0286*/ 	.short	0x0000


	//   ....[41]....
        /*0288*/ 	.word	0x000061f0
        /*028c*/ 	.short	0x002f
        /*028e*/ 	.short	0x0000


	//   ....[42]....
        /*0290*/ 	.word	0x000062a0
        /*0294*/ 	.short	0x002f
        /*0296*/ 	.short	0x0000


	//   ....[43]....
        /*0298*/ 	.word	0x00006320
        /*029c*/ 	.short	0x002f
        /*029e*/ 	.short	0x0000


	//   ....[44]....
        /*02a0*/ 	.word	0x000063d0
        /*02a4*/ 	.short	0x002f
        /*02a6*/ 	.short	0x0000


	//   ....[45]....
        /*02a8*/ 	.word	0x00006450
        /*02ac*/ 	.short	0x002f
        /*02ae*/ 	.short	0x0000


	//   ....[46]....
        /*02b0*/ 	.word	0x00006500
        /*02b4*/ 	.short	0x002f
        /*02b6*/ 	.short	0x0000


	//   ....[47]....
        /*02b8*/ 	.word	0x00006580
        /*02bc*/ 	.short	0x002f
        /*02be*/ 	.short	0x0000


	//   ....[48]....
        /*02c0*/ 	.word	0x00006630
        /*02c4*/ 	.short	0x002f
        /*02c6*/ 	.short	0x0000


	//   ....[49]....
        /*02c8*/ 	.word	0x000066b0
        /*02cc*/ 	.short	0x002f
        /*02ce*/ 	.short	0x0000


	//   ....[50]....
        /*02d0*/ 	.word	0x00006760
        /*02d4*/ 	.short	0x002f
        /*02d6*/ 	.short	0x0000


	//   ....[51]....
        /*02d8*/ 	.word	0x000067e0
        /*02dc*/ 	.short	0x002f
        /*02de*/ 	.short	0x0000


	//   ....[52]....
        /*02e0*/ 	.word	0x00006890
        /*02e4*/ 	.short	0x002f
        /*02e6*/ 	.short	0x0000


	//   ....[53]....
        /*02e8*/ 	.word	0x00006910
        /*02ec*/ 	.short	0x002f
        /*02ee*/ 	.short	0x0000


	//   ....[54]....
        /*02f0*/ 	.word	0x000069c0
        /*02f4*/ 	.short	0x002f
        /*02f6*/ 	.short	0x0000


	//   ....[55]....
        /*02f8*/ 	.word	0x00006a40
        /*02fc*/ 	.short	0x002f
        /*02fe*/ 	.short	0x0000


	//   ....[56]....
        /*0300*/ 	.word	0x00006af0
        /*0304*/ 	.short	0x002f
        /*0306*/ 	.short	0x0000


	//   ....[57]....
        /*0308*/ 	.word	0x00006b70
        /*030c*/ 	.short	0x002f
        /*030e*/ 	.short	0x0000


	//   ....[58]....
        /*0310*/ 	.word	0x00006c20
        /*0314*/ 	.short	0x002f
        /*0316*/ 	.short	0x0000


	//   ....[59]....
        /*0318*/ 	.word	0x00006ca0
        /*031c*/ 	.short	0x002f
        /*031e*/ 	.short	0x0000


	//   ....[60]....
        /*0320*/ 	.word	0x00006d50
        /*0324*/ 	.short	0x002f
        /*0326*/ 	.short	0x0000


	//   ....[61]....
        /*0328*/ 	.word	0x00006dd0
        /*032c*/ 	.short	0x002f
        /*032e*/ 	.short	0x0000


	//   ....[62]....
        /*0330*/ 	.word	0x00006e80
        /*0334*/ 	.short	0x002f
        /*0336*/ 	.short	0x0000


	//   ....[63]....
        /*0338*/ 	.word	0x00006f00
        /*033c*/ 	.short	0x002f
        /*033e*/ 	.short	0x0000


	//   ....[64]....
        /*0340*/ 	.word	0x00006fb0
        /*0344*/ 	.short	0x002f
        /*0346*/ 	.short	0x0000


	//   ....[65]....
        /*0348*/ 	.word	0x00007030
        /*034c*/ 	.short	0x002f
        /*034e*/ 	.short	0x0000


	//   ....[66]....
        /*0350*/ 	.word	0x000070e0
        /*0354*/ 	.short	0x002f
        /*0356*/ 	.short	0x0000


	//   ....[67]....
        /*0358*/ 	.word	0x00007160
        /*035c*/ 	.short	0x002f
        /*035e*/ 	.short	0x0000


	//   ....[68]....
        /*0360*/ 	.word	0x00007210
        /*0364*/ 	.short	0x002f
        /*0366*/ 	.short	0x0000


	//   ....[69]....
        /*0368*/ 	.word	0x00007290
        /*036c*/ 	.short	0x002f
        /*036e*/ 	.short	0x0000


	//   ....[70]....
        /*0370*/ 	.word	0x00007340
        /*0374*/ 	.short	0x002f
        /*0376*/ 	.short	0x0000


	//   ....[71]....
        /*0378*/ 	.word	0x000073c0
        /*037c*/ 	.short	0x002f
        /*037e*/ 	.short	0x0000


	//   ....[72]....
        /*0380*/ 	.word	0x00007470
        /*0384*/ 	.short	0x002f
        /*0386*/ 	.short	0x0000


	//   ....[73]....
        /*0388*/ 	.word	0x000074f0
        /*038c*/ 	.short	0x002f
        /*038e*/ 	.short	0x0000


	//   ....[74]....
        /*0390*/ 	.word	0x000075a0
        /*0394*/ 	.short	0x002f
        /*0396*/ 	.short	0x0000


	//   ....[75]....
        /*0398*/ 	.word	0x00007620
        /*039c*/ 	.short	0x002f
        /*039e*/ 	.short	0x0000


	//   ....[76]....
        /*03a0*/ 	.word	0x000076d0
        /*03a4*/ 	.short	0x002f
        /*03a6*/ 	.short	0x0000


	//   ....[77]....
        /*03a8*/ 	.word	0x00007750
        /*03ac*/ 	.short	0x002f
        /*03ae*/ 	.short	0x0000


	//   ....[78]....
        /*03b0*/ 	.word	0x00007800
        /*03b4*/ 	.short	0x002f
        /*03b6*/ 	.short	0x0000


	//   ....[79]....
        /*03b8*/ 	.word	0x00007880
        /*03bc*/ 	.short	0x002f
        /*03be*/ 	.short	0x0000


	//   ....[80]....
        /*03c0*/ 	.word	0x00007930
        /*03c4*/ 	.short	0x002f
        /*03c6*/ 	.short	0x0000


	//   ....[81]....
        /*03c8*/ 	.word	0x000079b0
        /*03cc*/ 	.short	0x002f
        /*03ce*/ 	.short	0x0000


	//   ....[82]....
        /*03d0*/ 	.word	0x00007a60
        /*03d4*/ 	.short	0x002f
        /*03d6*/ 	.short	0x0000


	//   ....[83]....
        /*03d8*/ 	.word	0x00007ae0
        /*03dc*/ 	.short	0x002f
        /*03de*/ 	.short	0x0000


	//   ....[84]....
        /*03e0*/ 	.word	0x00007b90
        /*03e4*/ 	.short	0x002f
        /*03e6*/ 	.short	0x0000


	//   ....[85]....
        /*03e8*/ 	.word	0x00007c10
        /*03ec*/ 	.short	0x002f
        /*03ee*/ 	.short	0x0000


	//   ....[86]....
        /*03f0*/ 	.word	0x00007cc0
        /*03f4*/ 	.short	0x002f
        /*03f6*/ 	.short	0x0000


	//   ....[87]....
        /*03f8*/ 	.word	0x00007d40
        /*03fc*/ 	.short	0x002f
        /*03fe*/ 	.short	0x0000


	//   ....[88]....
        /*0400*/ 	.word	0x00007df0
        /*0404*/ 	.short	0x002f
        /*0406*/ 	.short	0x0000


	//   ....[89]....
        /*0408*/ 	.word	0x00007e70
        /*040c*/ 	.short	0x002f
        /*040e*/ 	.short	0x0000


	//   ....[90]....
        /*0410*/ 	.word	0x00007f20
        /*0414*/ 	.short	0x002f
        /*0416*/ 	.short	0x0000


	//   ....[91]....
        /*0418*/ 	.word	0x00007fa0
        /*041c*/ 	.short	0x002f
        /*041e*/ 	.short	0x0000


	//   ....[92]....
        /*0420*/ 	.word	0x00008050
        /*0424*/ 	.short	0x002f
        /*0426*/ 	.short	0x0000


	//   ....[93]....
        /*0428*/ 	.word	0x000080d0
        /*042c*/ 	.short	0x002f
        /*042e*/ 	.short	0x0000


	//   ....[94]....
        /*0430*/ 	.word	0x00008180
        /*0434*/ 	.short	0x002f
        /*0436*/ 	.short	0x0000


	//   ....[95]....
        /*0438*/ 	.word	0x00008200
        /*043c*/ 	.short	0x002f
        /*043e*/ 	.short	0x0000


	//   ....[96]....
        /*0440*/ 	.word	0x000082b0
        /*0444*/ 	.short	0x002f
        /*0446*/ 	.short	0x0000


	//   ....[97]....
        /*0448*/ 	.word	0x00008330
        /*044c*/ 	.short	0x002f
        /*044e*/ 	.short	0x0000


	//   ....[98]....
        /*0450*/ 	.word	0x000083e0
        /*0454*/ 	.short	0x002f
        /*0456*/ 	.short	0x0000


	//   ....[99]....
        /*0458*/ 	.word	0x00008460
        /*045c*/ 	.short	0x002f
        /*045e*/ 	.short	0x0000


	//   ....[100]....
        /*0460*/ 	.word	0x00008510
        /*0464*/ 	.short	0x002f
        /*0466*/ 	.short	0x0000


	//   ....[101]....
        /*0468*/ 	.word	0x00008590
        /*046c*/ 	.short	0x002f
        /*046e*/ 	.short	0x0000


	//   ....[102]....
        /*0470*/ 	.word	0x00008640
        /*0474*/ 	.short	0x002f
        /*0476*/ 	.short	0x0000


	//   ....[103]....
        /*0478*/ 	.word	0x000086c0
        /*047c*/ 	.short	0x002f
        /*047e*/ 	.short	0x0000


	//   ....[104]....
        /*0480*/ 	.word	0x00008770
        /*0484*/ 	.short	0x002f
        /*0486*/ 	.short	0x0000


	//   ....[105]....
        /*0488*/ 	.word	0x000087f0
        /*048c*/ 	.short	0x002f
        /*048e*/ 	.short	0x0000


	//   ....[106]....
        /*0490*/ 	.word	0x000088a0
        /*0494*/ 	.short	0x002f
        /*0496*/ 	.short	0x0000


	//   ....[107]....
        /*0498*/ 	.word	0x00008920
        /*049c*/ 	.short	0x002f
        /*049e*/ 	.short	0x0000


	//   ....[108]....
        /*04a0*/ 	.word	0x000089d0
        /*04a4*/ 	.short	0x002f
        /*04a6*/ 	.short	0x0000


	//   ....[109]....
        /*04a8*/ 	.word	0x00008a50
        /*04ac*/ 	.short	0x002f
        /*04ae*/ 	.short	0x0000


	//   ....[110]....
        /*04b0*/ 	.word	0x00008b00
        /*04b4*/ 	.short	0x002f
        /*04b6*/ 	.short	0x0000


	//   ....[111]....
        /*04b8*/ 	.word	0x00008b80
        /*04bc*/ 	.short	0x002f
        /*04be*/ 	.short	0x0000


	//   ....[112]....
        /*04c0*/ 	.word	0x00008c30
        /*04c4*/ 	.short	0x002f
        /*04c6*/ 	.short	0x0000


	//   ....[113]....
        /*04c8*/ 	.word	0x00008cb0
        /*04cc*/ 	.short	0x002f
        /*04ce*/ 	.short	0x0000


	//   ....[114]....
        /*04d0*/ 	.word	0x00008d60
        /*04d4*/ 	.short	0x002f
        /*04d6*/ 	.short	0x0000


	//   ....[115]....
        /*04d8*/ 	.word	0x00008de0
        /*04dc*/ 	.short	0x002f
        /*04de*/ 	.short	0x0000


	//   ....[116]....
        /*04e0*/ 	.word	0x00008e90
        /*04e4*/ 	.short	0x002f
        /*04e6*/ 	.short	0x0000


	//   ....[117]....
        /*04e8*/ 	.word	0x00008f10
        /*04ec*/ 	.short	0x002f
        /*04ee*/ 	.short	0x0000


	//   ....[118]....
        /*04f0*/ 	.word	0x00008fc0
        /*04f4*/ 	.short	0x002f
        /*04f6*/ 	.short	0x0000


	//   ....[119]....
        /*04f8*/ 	.word	0x00009040
        /*04fc*/ 	.short	0x002f
        /*04fe*/ 	.short	0x0000


	//   ....[120]....
        /*0500*/ 	.word	0x000090f0
        /*0504*/ 	.short	0x002f
        /*0506*/ 	.short	0x0000


	//   ....[121]....
        /*0508*/ 	.word	0x00009170
        /*050c*/ 	.short	0x002f
        /*050e*/ 	.short	0x0000


	//   ....[122]....
        /*0510*/ 	.word	0x00009220
        /*0514*/ 	.short	0x002f
        /*0516*/ 	.short	0x0000


	//   ....[123]....
        /*0518*/ 	.word	0x000092a0
        /*051c*/ 	.short	0x002f
        /*051e*/ 	.short	0x0000


	//   ....[124]....
        /*0520*/ 	.word	0x00009350
        /*0524*/ 	.short	0x002f
        /*0526*/ 	.short	0x0000


	//   ....[125]....
        /*0528*/ 	.word	0x000093d0
        /*052c*/ 	.short	0x002f
        /*052e*/ 	.short	0x0000


	//   ....[126]....
        /*0530*/ 	.word	0x00009480
        /*0534*/ 	.short	0x002f
        /*0536*/ 	.short	0x0000


	//   ....[127]....
        /*0538*/ 	.word	0x00009500
        /*053c*/ 	.short	0x002f
        /*053e*/ 	.short	0x0000


	//   ....[128]....
        /*0540*/ 	.word	0x000095b0
        /*0544*/ 	.short	0x002f
        /*0546*/ 	.short	0x0000


	//   ....[129]....
        /*0548*/ 	.word	0x00009630
        /*054c*/ 	.short	0x002f
        /*054e*/ 	.short	0x0000


	//   ....[130]....
        /*0550*/ 	.word	0x000096e0
        /*0554*/ 	.short	0x002f
        /*0556*/ 	.short	0x0000


	//   ....[131]....
        /*0558*/ 	.word	0x00009760
        /*055c*/ 	.short	0x002f
        /*055e*/ 	.short	0x0000


	//   ....[132]....
        /*0560*/ 	.word	0x00009810
        /*0564*/ 	.short	0x002f
        /*0566*/ 	.short	0x0000


	//   ....[133]....
        /*0568*/ 	.word	0x00009890
        /*056c*/ 	.short	0x002f
        /*056e*/ 	.short	0x0000


	//   ....[134]....
        /*0570*/ 	.word	0x00009940
        /*0574*/ 	.short	0x002f
        /*0576*/ 	.short	0x0000


	//   ....[135]....
        /*0578*/ 	.word	0x000099c0
        /*057c*/ 	.short	0x002f
        /*057e*/ 	.short	0x0000


	//   ....[136]....
        /*0580*/ 	.word	0x00009a70
        /*0584*/ 	.short	0x002f
        /*0586*/ 	.short	0x0000


	//   ....[137]....
        /*0588*/ 	.word	0x00009af0
        /*058c*/ 	.short	0x002f
        /*058e*/ 	.short	0x0000


	//   ....[138]....
        /*0590*/ 	.word	0x00009ba0
        /*0594*/ 	.short	0x002f
        /*0596*/ 	.short	0x0000


	//   ....[139]....
        /*0598*/ 	.word	0x00009c20
        /*059c*/ 	.short	0x002f
        /*059e*/ 	.short	0x0000


	//   ....[140]....
        /*05a0*/ 	.word	0x00009cd0
        /*05a4*/ 	.short	0x002f
        /*05a6*/ 	.short	0x0000


	//   ....[141]....
        /*05a8*/ 	.word	0x00009d50
        /*05ac*/ 	.short	0x002f
        /*05ae*/ 	.short	0x0000


	//   ....[142]....
        /*05b0*/ 	.word	0x00009e00
        /*05b4*/ 	.short	0x002f
        /*05b6*/ 	.short	0x0000


	//   ....[143]....
        /*05b8*/ 	.word	0x00009e80
        /*05bc*/ 	.short	0x002f
        /*05be*/ 	.short	0x0000


	//   ....[144]....
        /*05c0*/ 	.word	0x00009f30
        /*05c4*/ 	.short	0x002f
        /*05c6*/ 	.short	0x0000


	//   ....[145]....
        /*05c8*/ 	.word	0x00009fb0
        /*05cc*/ 	.short	0x002f
        /*05ce*/ 	.short	0x0000


	//   ....[146]....
        /*05d0*/ 	.word	0x0000a060
        /*05d4*/ 	.short	0x002f
        /*05d6*/ 	.short	0x0000


	//   ....[147]....
        /*05d8*/ 	.word	0x0000a0e0
        /*05dc*/ 	.short	0x002f
        /*05de*/ 	.short	0x0000


	//   ....[148]....
        /*05e0*/ 	.word	0x0000a190
        /*05e4*/ 	.short	0x002f
        /*05e6*/ 	.short	0x0000


	//   ....[149]....
        /*05e8*/ 	.word	0x0000a210
        /*05ec*/ 	.short	0x002f
        /*05ee*/ 	.short	0x0000


	//   ....[150]....
        /*05f0*/ 	.word	0x0000a2c0
        /*05f4*/ 	.short	0x002f
        /*05f6*/ 	.short	0x0000


	//   ....[151]....
        /*05f8*/ 	.word	0x0000a340
        /*05fc*/ 	.short	0x002f
        /*05fe*/ 	.short	0x0000


	//   ....[152]....
        /*0600*/ 	.word	0x0000a3f0
        /*0604*/ 	.short	0x002f
        /*0606*/ 	.short	0x0000


	//   ....[153]....
        /*0608*/ 	.word	0x0000a470
        /*060c*/ 	.short	0x002f
        /*060e*/ 	.short	0x0000


	//   ....[154]....
        /*0610*/ 	.word	0x0000a520
        /*0614*/ 	.short	0x002f
        /*0616*/ 	.short	0x0000


	//   ....[155]....
        /*0618*/ 	.word	0x0000a5a0
        /*061c*/ 	.short	0x002f
        /*061e*/ 	.short	0x0000


	//   ....[156]....
        /*0620*/ 	.word	0x0000a650
        /*0624*/ 	.short	0x002f
        /*0626*/ 	.short	0x0000


	//   ....[157]....
        /*0628*/ 	.word	0x0000a6d0
        /*062c*/ 	.short	0x002f
        /*062e*/ 	.short	0x0000


	//   ....[158]....
        /*0630*/ 	.word	0x0000a780
        /*0634*/ 	.short	0x002f
        /*0636*/ 	.short	0x0000


	//   ....[159]....
        /*0638*/ 	.word	0x0000a800
        /*063c*/ 	.short	0x002f
        /*063e*/ 	.short	0x0000


	//   ....[160]....
        /*0640*/ 	.word	0x0000a8b0
        /*0644*/ 	.short	0x002f
        /*0646*/ 	.short	0x0000


	//   ....[161]....
        /*0648*/ 	.word	0x0000a930
        /*064c*/ 	.short	0x002f
        /*064e*/ 	.short	0x0000


	//   ....[162]....
        /*0650*/ 	.word	0x0000a9e0
        /*0654*/ 	.short	0x002f
        /*0656*/ 	.short	0x0000


	//   ....[163]....
        /*0658*/ 	.word	0x0000aa60
        /*065c*/ 	.short	0x002f
        /*065e*/ 	.short	0x0000


	//   ....[164]....
        /*0660*/ 	.word	0x0000ab10
        /*0664*/ 	.short	0x002f
        /*0666*/ 	.short	0x0000


	//   ....[165]....
        /*0668*/ 	.word	0x0000ab90
        /*066c*/ 	.short	0x002f
        /*066e*/ 	.short	0x0000


	//   ....[166]....
        /*0670*/ 	.word	0x0000ac40
        /*0674*/ 	.short	0x002f
        /*0676*/ 	.short	0x0000


	//   ....[167]....
        /*0678*/ 	.word	0x0000acc0
        /*067c*/ 	.short	0x002f
        /*067e*/ 	.short	0x0000


	//   ....[168]....
        /*0680*/ 	.word	0x0000ad70
        /*0684*/ 	.short	0x002f
        /*0686*/ 	.short	0x0000


	//   ....[169]....
        /*0688*/ 	.word	0x0000adf0
        /*068c*/ 	.short	0x002f
        /*068e*/ 	.short	0x0000


	//   ....[170]....
        /*0690*/ 	.word	0x0000aea0
        /*0694*/ 	.short	0x002f
        /*0696*/ 	.short	0x0000


	//   ....[171]....
        /*0698*/ 	.word	0x0000af20
        /*069c*/ 	.short	0x002f
        /*069e*/ 	.short	0x0000


	//   ....[172]....
        /*06a0*/ 	.word	0x0000afd0
        /*06a4*/ 	.short	0x002f
        /*06a6*/ 	.short	0x0000


	//   ....[173]....
        /*06a8*/ 	.word	0x0000b050
        /*06ac*/ 	.short	0x002f
        /*06ae*/ 	.short	0x0000


	//   ....[174]....
        /*06b0*/ 	.word	0x0000b100
        /*06b4*/ 	.short	0x002f
        /*06b6*/ 	.short	0x0000


	//   ....[175]....
        /*06b8*/ 	.word	0x0000b180
        /*06bc*/ 	.short	0x002f
        /*06be*/ 	.short	0x0000


	//   ....[176]....
        /*06c0*/ 	.word	0x0000b230
        /*06c4*/ 	.short	0x002f
        /*06c6*/ 	.short	0x0000


	//   ....[177]....
        /*06c8*/ 	.word	0x0000b2b0
        /*06cc*/ 	.short	0x002f
        /*06ce*/ 	.short	0x0000


	//   ....[178]....
        /*06d0*/ 	.word	0x0000b360
        /*06d4*/ 	.short	0x002f
        /*06d6*/ 	.short	0x0000


	//   ....[179]....
        /*06d8*/ 	.word	0x0000b3e0
        /*06dc*/ 	.short	0x002f
        /*06de*/ 	.short	0x0000


	//   ....[180]....
        /*06e0*/ 	.word	0x0000b490
        /*06e4*/ 	.short	0x002f
        /*06e6*/ 	.short	0x0000


	//   ....[181]....
        /*06e8*/ 	.word	0x0000b510
        /*06ec*/ 	.short	0x002f
        /*06ee*/ 	.short	0x0000


	//   ....[182]....
        /*06f0*/ 	.word	0x0000b5c0
        /*06f4*/ 	.short	0x002f
        /*06f6*/ 	.short	0x0000


	//   ....[183]....
        /*06f8*/ 	.word	0x0000b640
        /*06fc*/ 	.short	0x002f
        /*06fe*/ 	.short	0x0000


	//   ....[184]....
        /*0700*/ 	.word	0x0000b6f0
        /*0704*/ 	.short	0x002f
        /*0706*/ 	.short	0x0000


	//   ....[185]....
        /*0708*/ 	.word	0x0000b770
        /*070c*/ 	.short	0x002f
        /*070e*/ 	.short	0x0000


	//   ....[186]....
        /*0710*/ 	.word	0x0000b820
        /*0714*/ 	.short	0x002f
        /*0716*/ 	.short	0x0000


	//   ....[187]....
        /*0718*/ 	.word	0x0000b8a0
        /*071c*/ 	.short	0x002f
        /*071e*/ 	.short	0x0000


	//   ....[188]....
        /*0720*/ 	.word	0x0000b950
        /*0724*/ 	.short	0x002f
        /*0726*/ 	.short	0x0000


	//   ....[189]....
        /*0728*/ 	.word	0x0000b9d0
        /*072c*/ 	.short	0x002f
        /*072e*/ 	.short	0x0000


	//   ....[190]....
        /*0730*/ 	.word	0x0000ba80
        /*0734*/ 	.short	0x002f
        /*0736*/ 	.short	0x0000


	//   ....[191]....
        /*0738*/ 	.word	0x0000bb00
        /*073c*/ 	.short	0x002f
        /*073e*/ 	.short	0x0000


	//   ....[192]....
        /*0740*/ 	.word	0x0000bbb0
        /*0744*/ 	.short	0x002f
        /*0746*/ 	.short	0x0000


	//   ....[193]....
        /*0748*/ 	.word	0x0000bc30
        /*074c*/ 	.short	0x002f
        /*074e*/ 	.short	0x0000


	//   ....[194]....
        /*0750*/ 	.word	0x0000bce0
        /*0754*/ 	.short	0x002f
        /*0756*/ 	.short	0x0000


	//   ....[195]....
        /*0758*/ 	.word	0x0000bd60
        /*075c*/ 	.short	0x002f
        /*075e*/ 	.short	0x0000


	//   ....[196]....
        /*0760*/ 	.word	0x0000be10
        /*0764*/ 	.short	0x002f
        /*0766*/ 	.short	0x0000


	//   ....[197]....
        /*0768*/ 	.word	0x0000be90
        /*076c*/ 	.short	0x002f
        /*076e*/ 	.short	0x0000


	//   ....[198]....
        /*0770*/ 	.word	0x0000bf40
        /*0774*/ 	.short	0x002f
        /*0776*/ 	.short	0x0000


	//   ....[199]....
        /*0778*/ 	.word	0x0000bfc0
        /*077c*/ 	.short	0x002f
        /*077e*/ 	.short	0x0000


	//   ....[200]....
        /*0780*/ 	.word	0x0000c070
        /*0784*/ 	.short	0x002f
        /*0786*/ 	.short	0x0000


	//   ....[201]....
        /*0788*/ 	.word	0x0000c0f0
        /*078c*/ 	.short	0x002f
        /*078e*/ 	.short	0x0000


	//   ....[202]....
        /*0790*/ 	.word	0x0000c1a0
        /*0794*/ 	.short	0x002f
        /*0796*/ 	.short	0x0000


	//   ....[203]....
        /*0798*/ 	.word	0x0000c220
        /*079c*/ 	.short	0x002f
        /*079e*/ 	.short	0x0000


	//   ....[204]....
        /*07a0*/ 	.word	0x0000c2d0
        /*07a4*/ 	.short	0x002f
        /*07a6*/ 	.short	0x0000


	//   ....[205]....
        /*07a8*/ 	.word	0x0000c350
        /*07ac*/ 	.short	0x002f
        /*07ae*/ 	.short	0x0000


	//   ....[206]....
        /*07b0*/ 	.word	0x0000c400
        /*07b4*/ 	.short	0x002f
        /*07b6*/ 	.short	0x0000


	//   ....[207]....
        /*07b8*/ 	.word	0x0000c480
        /*07bc*/ 	.short	0x002f
        /*07be*/ 	.short	0x0000


	//   ....[208]....
        /*07c0*/ 	.word	0x0000c530
        /*07c4*/ 	.short	0x002f
        /*07c6*/ 	.short	0x0000


	//   ....[209]....
        /*07c8*/ 	.word	0x0000c5b0
        /*07cc*/ 	.short	0x002f
        /*07ce*/ 	.short	0x0000


	//   ....[210]....
        /*07d0*/ 	.word	0x0000c660
        /*07d4*/ 	.short	0x002f
        /*07d6*/ 	.short	0x0000


	//   ....[211]....
        /*07d8*/ 	.word	0x0000c6e0
        /*07dc*/ 	.short	0x002f
        /*07de*/ 	.short	0x0000


	//   ....[212]....
        /*07e0*/ 	.word	0x0000c790
        /*07e4*/ 	.short	0x002f
        /*07e6*/ 	.short	0x0000


	//   ....[213]....
        /*07e8*/ 	.word	0x0000c810
        /*07ec*/ 	.short	0x002f
        /*07ee*/ 	.short	0x0000


	//   ....[214]....
        /*07f0*/ 	.word	0x0000c8c0
        /*07f4*/ 	.short	0x002f
        /*07f6*/ 	.short	0x0000


	//   ....[215]....
        /*07f8*/ 	.word	0x0000c940
        /*07fc*/ 	.short	0x002f
        /*07fe*/ 	.short	0x0000


	//   ....[216]....
        /*0800*/ 	.word	0x0000c9f0
        /*0804*/ 	.short	0x002f
        /*0806*/ 	.short	0x0000


	//   ....[217]....
        /*0808*/ 	.word	0x0000ca70
        /*080c*/ 	.short	0x002f
        /*080e*/ 	.short	0x0000


	//   ....[218]....
        /*0810*/ 	.word	0x0000cb20
        /*0814*/ 	.short	0x002f
        /*0816*/ 	.short	0x0000


	//   ....[219]....
        /*0818*/ 	.word	0x0000cba0
        /*081c*/ 	.short	0x002f
        /*081e*/ 	.short	0x0000


	//   ....[220]....
        /*0820*/ 	.word	0x0000cc50
        /*0824*/ 	.short	0x002f
        /*0826*/ 	.short	0x0000


	//   ....[221]....
        /*0828*/ 	.word	0x0000ccd0
        /*082c*/ 	.short	0x002f
        /*082e*/ 	.short	0x0000


	//   ....[222]....
        /*0830*/ 	.word	0x0000cd80
        /*0834*/ 	.short	0x002f
        /*0836*/ 	.short	0x0000


	//   ....[223]....
        /*0838*/ 	.word	0x0000ce00
        /*083c*/ 	.short	0x002f
        /*083e*/ 	.short	0x0000


	//   ....[224]....
        /*0840*/ 	.word	0x0000ceb0
        /*0844*/ 	.short	0x002f
        /*0846*/ 	.short	0x0000


	//   ....[225]....
        /*0848*/ 	.word	0x0000cf30
        /*084c*/ 	.short	0x002f
        /*084e*/ 	.short	0x0000


	//   ....[226]....
        /*0850*/ 	.word	0x0000cfe0
        /*0854*/ 	.short	0x002f
        /*0856*/ 	.short	0x0000


	//   ....[227]....
        /*0858*/ 	.word	0x0000d060
        /*085c*/ 	.short	0x002f
        /*085e*/ 	.short	0x0000


	//   ....[228]....
        /*0860*/ 	.word	0x0000d110
        /*0864*/ 	.short	0x002f
        /*0866*/ 	.short	0x0000


	//   ....[229]....
        /*0868*/ 	.word	0x0000d190
        /*086c*/ 	.short	0x002f
        /*086e*/ 	.short	0x0000


	//   ....[230]....
        /*0870*/ 	.word	0x0000d240
        /*0874*/ 	.short	0x002f
        /*0876*/ 	.short	0x0000


	//   ....[231]....
        /*0878*/ 	.word	0x0000d2c0
        /*087c*/ 	.short	0x002f
        /*087e*/ 	.short	0x0000


	//   ....[232]....
        /*0880*/ 	.word	0x0000d370
        /*0884*/ 	.short	0x002f
        /*0886*/ 	.short	0x0000


	//   ....[233]....
        /*0888*/ 	.word	0x0000d3f0
        /*088c*/ 	.short	0x002f
        /*088e*/ 	.short	0x0000


	//   ....[234]....
        /*0890*/ 	.word	0x0000d4a0
        /*0894*/ 	.short	0x002f
        /*0896*/ 	.short	0x0000


	//   ....[235]....
        /*0898*/ 	.word	0x0000d520
        /*089c*/ 	.short	0x002f
        /*089e*/ 	.short	0x0000


	//   ....[236]....
        /*08a0*/ 	.word	0x0000d5d0
        /*08a4*/ 	.short	0x002f
        /*08a6*/ 	.short	0x0000


	//   ....[237]....
        /*08a8*/ 	.word	0x0000d650
        /*08ac*/ 	.short	0x002f
        /*08ae*/ 	.short	0x0000


	//   ....[238]....
        /*08b0*/ 	.word	0x0000d700
        /*08b4*/ 	.short	0x002f
        /*08b6*/ 	.short	0x0000


	//   ....[239]....
        /*08b8*/ 	.word	0x0000d780
        /*08bc*/ 	.short	0x002f
        /*08be*/ 	.short	0x0000


	//   ....[240]....
        /*08c0*/ 	.word	0x0000d830
        /*08c4*/ 	.short	0x002f
        /*08c6*/ 	.short	0x0000


	//   ....[241]....
        /*08c8*/ 	.word	0x0000d8b0
        /*08cc*/ 	.short	0x002f
        /*08ce*/ 	.short	0x0000


	//   ....[242]....
        /*08d0*/ 	.word	0x0000d960
        /*08d4*/ 	.short	0x002f
        /*08d6*/ 	.short	0x0000


	//   ....[243]....
        /*08d8*/ 	.word	0x0000d9e0
        /*08dc*/ 	.short	0x002f
        /*08de*/ 	.short	0x0000


	//   ....[244]....
        /*08e0*/ 	.word	0x0000da90
        /*08e4*/ 	.short	0x002f
        /*08e6*/ 	.short	0x0000


	//   ....[245]....
        /*08e8*/ 	.word	0x0000db10
        /*08ec*/ 	.short	0x002f
        /*08ee*/ 	.short	0x0000


	//   ....[246]....
        /*08f0*/ 	.word	0x0000dbc0
        /*08f4*/ 	.short	0x002f
        /*08f6*/ 	.short	0x0000


	//   ....[247]....
        /*08f8*/ 	.word	0x0000dc40
        /*08fc*/ 	.short	0x002f
        /*08fe*/ 	.short	0x0000


	//   ....[248]....
        /*0900*/ 	.word	0x0000dcf0
        /*0904*/ 	.short	0x002f
        /*0906*/ 	.short	0x0000


	//   ....[249]....
        /*0908*/ 	.word	0x0000dd70
        /*090c*/ 	.short	0x002f
        /*090e*/ 	.short	0x0000


	//   ....[250]....
        /*0910*/ 	.word	0x0000de20
        /*0914*/ 	.short	0x002f
        /*0916*/ 	.short	0x0000


	//   ....[251]....
        /*0918*/ 	.word	0x0000dea0
        /*091c*/ 	.short	0x002f
        /*091e*/ 	.short	0x0000


	//   ....[252]....
        /*0920*/ 	.word	0x0000df50
        /*0924*/ 	.short	0x002f
        /*0926*/ 	.short	0x0000


	//   ....[253]....
        /*0928*/ 	.word	0x0000dfd0
        /*092c*/ 	.short	0x002f
        /*092e*/ 	.short	0x0000


	//   ....[254]....
        /*0930*/ 	.word	0x0000e070
        /*0934*/ 	.short	0x002d
        /*0936*/ 	.short	0x0000


	//   ....[255]....
        /*0938*/ 	.word	0x0000e0f0
        /*093c*/ 	.short	0x002d
        /*093e*/ 	.short	0x0000


	//----- nvinfo : EIATTR_EXIT_INSTR_OFFSETS
	.align		4
.L_453:
        /*0940*/ 	.byte	0x04, 0x1c
        /*0942*/ 	.short	(.L_455 - .L_454)


	//   ....[0]....
.L_454:
        /*0944*/ 	.word	0x0000e210


	//   ....[1]....
        /*0948*/ 	.word	0x0000ea90


	//----- nvinfo : EIATTR_CRS_STACK_SIZE
	.align		4
.L_455:
        /*094c*/ 	.byte	0x04, 0x1e
        /*094e*/ 	.short	(.L_457 - .L_456)
.L_456:
        /*0950*/ 	.word	0x00000000


	//----- nvinfo : EIATTR_CBANK_PARAM_SIZE
	.align		4
.L_457:
        /*0954*/ 	.byte	0x03, 0x19
        /*0956*/ 	.short	0x0070


	//----- nvinfo : EIATTR_PARAM_CBANK
	.align		4
        /*0958*/ 	.byte	0x04, 0x0a
        /*095a*/ 	.short	(.L_459 - .L_458)
	.align		4
.L_458:
        /*095c*/ 	.word	index@(.nv.constant0.paged_flash_attention_bwd_64_bf16)
        /*0960*/ 	.short	0x0380
        /*0962*/ 	.short	0x0070


	//----- nvinfo : EIATTR_SW_WAR
	.align		4
.L_459:
        /*0964*/ 	.byte	0x04, 0x36
        /*0966*/ 	.short	(.L_461 - .L_460)
.L_460:
        /*0968*/ 	.word	0x00000008
.L_461:


//--------------------- .nv.info.paged_flash_attention_bwd_128_fp16 --------------------------
	.section	.nv.info.paged_flash_attention_bwd_128_fp16,"",@"SHT_CUDA_INFO"
	.sectionflags	@""
	.align	4


	//----- nvinfo : EIATTR_CUDA_API_VERSION
	.align		4
        /*0000*/ 	.byte	0x04, 0x37
        /*0002*/ 	.short	(.L_463 - .L_462)
.L_462:
        /*0004*/ 	.word	0x00000082


	//----- nvinfo : EIATTR_KPARAM_INFO
	.align		4
.L_463:
        /*0008*/ 	.byte	0x04, 0x17
        /*000a*/ 	.short	(.L_465 - .L_464)
.L_464:
        /*000c*/ 	.word	0x00000000
        /*0010*/ 	.short	0x0011
        /*0012*/ 	.short	0x006c
        /*0014*/ 	.byte	0x00, 0xf0, 0x11, 0x00


	//----- nvinfo : EIATTR_KPARAM_INFO
	.align		4
.L_465:
        /*0018*/ 	.byte	0x04, 0x17
        /*001a*/ 	.short	(.L_467 - .L_466)
.L_466:
        /*001c*/ 	.word	0x00000000
        /*0020*/ 	.short	0x0010
        /*0022*/ 	.short	0x0068
        /*0024*/ 	.byte	0x00, 0xf0, 0x11, 0x00


	//----- nvinfo : EIATTR_KPARAM_INFO
	.align		4
.L_467:
        /*0028*/ 	.byte	0x04, 0x17
        /*002a*/ 	.short	(.L_469 - .L_468)
.L_468:
        /*002c*/ 	.word	0x00000000
        /*0030*/ 	.short	0x000f
        /*0032*/ 	.short	0x0064
        /*0034*/ 	.byte	0x00, 0xf0, 0x11, 0x00


	//----- nvinfo : EIATTR_KPARAM_INFO
	.align		4
.L_469:
        /*0038*/ 	.byte	0x04, 0x17
        /*003a*/ 	.short	(.L_471 - .L_470)
.L_470:
        /*003c*/ 	.word	0x00000000
        /*0040*/ 	.short	0x000e
        /*0042*/ 	.short	0x0060
        /*0044*/ 	.byte	0x00, 0xf0, 0x11, 0x00


	//----- nvinfo : EIATTR_KPARAM_INFO
	.align		4
.L_471:
        /*0048*/ 	.byte	0x04, 0x17
        /*004a*/ 	.short	(.L_473 - .L_472)
.L_472:
        /*004c*/ 	.word	0x00000000
        /*0050*/ 	.short	0x000d
        /*0052*/ 	.short	0x005c
        /*0054*/ 	.byte	0x00, 0xf0, 0x11, 0x00


	//----- nvinfo : EIATTR_KPARAM_INFO
	.align		4
.L_473:
        /*0058*/ 	.byte	0x04, 0x17
        /*005a*/ 	.short	(.L_475 - .L_474)
.L_474:
        /*005c*/ 	.word	0x00000000
        /*0060*/ 	.short	0x000c
        /*0062*/ 	.short	0x0058
        /*0064*/ 	.byte	0x00, 0xf0, 0x11, 0x00


	//----- nvinfo : EIATTR_KPARAM_INFO
	.align		4
.L_475:
        /*0068*/ 	.byte	0x04, 0x17
        /*006a*/ 	.short	(.L_477 - .L_476)
.L_476:
        /*006c*/ 	.word	0x00000000
        /*0070*/ 	.short	0x000b
        /*0072*/ 	.short	0x0054
        /*0074*/ 	.byte	0x00, 0xf0, 0x11, 0x00


	//----- nvinfo : EIATTR_KPARAM_INFO
	.align		4
.L_477:
        /*0078*/ 	.byte	0x04, 0x17
        /*007a*/ 	.short	(.L_479 - .L_478)
.L_478:
        /*007c*/ 	.word	0x00000000
        /*0080*/ 	.short	0x000a
        /*0082*/ 	.short	0x0050
        /*0084*/ 	.byte	0x00, 0xf0, 0x11, 0x00


	//----- nvinfo : EIATTR_KPARAM_INFO
	.align		4
.L_479:
        /*0088*/ 	.byte	0x04, 0x17
        /*008a*/ 	.short	(.L_481 - .L_480)
.L_480:
        /*008c*/ 	.word	0x00000000
        /*0090*/ 	.short	0x0009
        /*0092*/ 	.short	0x0048
        /*0094*/ 	.byte	0x00, 0xf5, 0x21, 0x00


	//----- nvinfo : EIATTR_KPARAM_INFO
	.align		4
.L_481:
        /*0098*/ 	.byte	0x04, 0x17
        /*009a*/ 	.short	(.L_483 - .L_482)
.L_482:
        /*009c*/ 	.word	0x00000000
        /*00a0*/ 	.short	0x0008
        /*00a2*/ 	.short	0x0040
        /*00a4*/ 	.byte	0x00, 0xf5, 0x21, 0x00


	//----- nvinfo : EIATTR_KPARAM_INFO
	.align		4
.L_483:
        /*00a8*/ 	.byte	0x04, 0x17
        /*00aa*/ 	.short	(.L_485 - .L_484)
.L_484:
        /*00ac*/ 	.word	0x00000000
        /*00b0*/ 	.short	0x0007
        /*00b2*/ 	.short	0x0038
        /*00b4*/ 	.byte	0x00, 0xf5, 0x21, 0x00


	//----- nvinfo : EIATTR_KPARAM_INFO
	.align		4
.L_485:
        /*00b8*/ 	.byte	0x04, 0x17
        /*00ba*/ 	.short	(.L_487 - .L_486)
.L_486:
        /*00bc*/ 	.word	0x00000000
        /*00c0*/ 	.short	0x0006
        /*00c2*/ 	.short	0x0030
        /*00c4*/ 	.byte	0x00, 0xf5, 0x21, 0x00


	//----- nvinfo : EIATTR_KPARAM_INFO
	.align		4
.L_487:
        /*00c8*/ 	.byte	0x04, 0x17
        /*00ca*/ 	.short	(.L_489 - .L_488)
.L_488:
        /*00cc*/ 	.word	0x00000000
        /*00d0*/ 	.short	0x0005
        /*00d2*/ 	.short	0x0028
        /*00d4*/ 	.byte	0x00, 0xf5, 0x21, 0x00


	//----- nvinfo : EIATTR_KPARAM_INFO
	.align		4
.L_489:
        /*00d8*/ 	.byte	0x04, 0x17
        /*00da*/ 	.short	(.L_491 - .L_490)
.L_490:
        /*00dc*/ 	.word	0x00000000
        /*00e0*/ 	.short	0x0004
        /*00e2*/ 	.short	0x0020
        /*00e4*/ 	.byte	0x00, 0xf5, 0x21, 0x00


	//----- nvinfo : EIATTR_KPARAM_INFO
	.align		4
.L_491:
        /*00e8*/ 	.byte	0x04, 0x17
        /*00ea*/ 	.short	(.L_493 - .L_492)
.L_492:
        /*00ec*/ 	.word	0x00000000
        /*00f0*/ 	.short	0x0003
        /*00f2*/ 	.short	0x0018
        /*00f4*/ 	.byte	0x00, 0xf5, 0x21, 0x00


	//----- nvinfo : EIATTR_KPARAM_INFO
	.align		4
.L_493:
        /*00f8*/ 	.byte	0x04, 0x17
        /*00fa*/ 	.short	(.L_495 - .L_494)
.L_494:
        /*00fc*/ 	.word	0x00000000
        /*0100*/ 	.short	0x0002
        /*0102*/ 	.short	0x0010
        /*0104*/ 	.byte	0x00, 0xf5, 0x21, 0x00


	//----- nvinfo : EIATTR_KPARAM_INFO
	.align		4
.L_495:
        /*0108*/ 	.byte	0x04, 0x17
        /*010a*/ 	.short	(.L_497 - .L_496)
.L_496:
        /*010c*/ 	.word	0x00000000
        /*0110*/ 	.short	0x0001
        /*0112*/ 	.short	0x0008
        /*0114*/ 	.byte	0x00, 0xf5, 0x21, 0x00


	//----- nvinfo : EIATTR_KPARAM_INFO
	.align		4
.L_497:
        /*0118*/ 	.byte	0x04, 0x17
        /*011a*/ 	.short	(.L_499 - .L_498)
.L_498:
        /*011c*/ 	.word	0x00000000
        /*0120*/ 	.short	0x0000
        /*0122*/ 	.short	0x0000
        /*0124*/ 	.byte	0x00, 0xf5, 0x21, 0x00


	//----- nvinfo : EIATTR_SPARSE_MMA_MASK
	.align		4
.L_499:
        /*0128*/ 	.byte	0x03, 0x50
        /*012a*/ 	.short	0x0000


	//----- nvinfo : EIATTR_MAXREG_COUNT
	.align		4
        /*012c*/ 	.byte	0x03, 0x1b
        /*012e*/ 	.short	0x00ff


	//----- nvinfo : EIATTR_NUM_BARRIERS
	.align		4
        /*0130*/ 	.byte	0x02, 0x4c
        /*0132*/ 	.byte	0x01
	.zero		1


	//----- nvinfo : EIATTR_ANNOTATIONS
	.align		4
        /*0134*/ 	.byte	0x04, 0x55
        /*0136*/ 	.short	(.L_501 - .L_500)


	//   ....[0]....
.L_500:
        /* <DEDUP_REMOVED lines=34> */


	//----- nvinfo : EIATTR_MERCURY_ISA_VERSION
	.align		4
.L_501:
        /*0348*/ 	.byte	0x03, 0x5f
        /*034a*/ 	.short	0x0101


	//----- nvinfo : EIATTR_VRC_CTA_INIT_COUNT
	.align		4
        /*034c*/ 	.byte	0x02, 0x4a
	.zero		1
	.zero		1


	//----- nvinfo : EIATTR_ATOM16_EMUL_INSTR_REG_MAP
	.align		4
        /*0350*/ 	.byte	0x04, 0x2e
        /*0352*/ 	.short	(.L_503 - .L_502)


	//   ....[0]....
.L_502:
        /*0354*/ 	.word	0x000066a0
        /*0358*/ 	.short	0x0038
        /*035a*/ 	.short	0x0000


	//   ....[1]....
        /*035c*/ 	.word	0x00006f00
        /*0360*/ 	.short	0x0038
        /*0362*/ 	.short	0x0000


	//   ....[2]....
        /*0364*/ 	.word	0x00006fc0
        /*0368*/ 	.short	0x003a
        /*036a*/ 	.short	0x0000


	//   ....[3]....
        /*036c*/ 	.word	0x00007040
        /*0370*/ 	.short	0x003a
        /*0372*/ 	.short	0x0000


	//   ....[4]....
        /*0374*/ 	.word	0x000070f0
        /*0378*/ 	.short	0x0043
        /*037a*/ 	.short	0x0000


	//   ....[5]....
        /*037c*/ 	.word	0x00007170
        /*0380*/ 	.short	0x0043
        /*0382*/ 	.short	0x0000


	//   ....[6]....
        /*0384*/ 	.word	0x00007220
        /*0388*/ 	.short	0x0043
        /*038a*/ 	.short	0x0000


	//   ....[7]....
        /*038c*/ 	.word	0x000072a0
        /*0390*/ 	.short	0x0043
        /*0392*/ 	.short	0x0000


	//   ....[8]....
        /*0394*/ 	.word	0x00007350
        /*0398*/ 	.short	0x0043
        /*039a*/ 	.short	0x0000


	//   ....[9]....
        /*039c*/ 	.word	0x000073d0
        /*03a0*/ 	.short	0x0043
        /*03a2*/ 	.short	0x0000


	//   ....[10]....
        /*03a4*/ 	.word	0x00007480
        /*03a8*/ 	.short	0x0043
        /*03aa*/ 	.short	0x0000


	//   ....[11]....
        /*03ac*/ 	.word	0x00007500
        /*03b0*/ 	.short	0x0043
        /*03b2*/ 	.short	0x0000


	//   ....[12]....
        /*03b4*/ 	.word	0x000075b0
        /*03b8*/ 	.short	0x0043
        /*03ba*/ 	.short	0x0000


	//   ....[13]....
        /*03bc*/ 	.word	0x00007630
        /*03c0*/ 	.short	0x0043
        /*03c2*/ 	.short	0x0000


	//   ....[14]....
        /*03c4*/ 	.word	0x000076e0
        /*03c8*/ 	.short	0x0043
        /*03ca*/ 	.short	0x0000


	//   ....[15]....
        /*03cc*/ 	.word	0x00007760
        /*03d0*/ 	.short	0x0043
        /*03d2*/ 	.short	0x0000


	//   ....[16]....
        /*03d4*/ 	.word	0x00007810
        /*03d8*/ 	.short	0x0043
        /*03da*/ 	.short	0x0000


	//   ....[17]....
        /*03dc*/ 	.word	0x00007890
        /*03e0*/ 	.short	0x0043
        /*03e2*/ 	.short	0x0000


	//   ....[18]....
        /*03e4*/ 	.word	0x00007940
        /*03e8*/ 	.short	0x0043
        /*03ea*/ 	.short	0x0000


	//   ....[19]....
        /*03ec*/ 	.word	0x000079c0
        /*03f0*/ 	.short	0x0043
        /*03f2*/ 	.short	0x0000


	//   ....[20]....
        /*03f4*/ 	.word	0x00007a70
        /*03f8*/ 	.short	0x0043
        /*03fa*/ 	.short	0x0000


	//   ....[21]....
        /*03fc*/ 	.word	0x00007af0
        /*0400*/ 	.short	0x0043
        /*0402*/ 	.short	0x0000


	//   ....[22]....
        /*0404*/ 	.word	0x00007ba0
        /*0408*/ 	.short	0x0043
        /*040a*/ 	.short	0x0000


	//   ....[23]....
        /*040c*/ 	.word	0x00007c20
        /*0410*/ 	.short	0x0043
        /*0412*/ 	.short	0x0000


	//   ....[24]....
        /*0414*/ 	.word	0x00007cd0
        /*0418*/ 	.short	0x0043
        /*041a*/ 	.short	0x0000


	//   ....[25]....
        /*041c*/ 	.word	0x00007d50
        /*0420*/ 	.short	0x0043
        /*0422*/ 	.short	0x0000


	//   ....[26]....
        /*0424*/ 	.word	0x00007e00
        /*0428*/ 	.short	0x0043
        /*042a*/ 	.short	0x0000


	//   ....[27]....
        /*042c*/ 	.word	0x00007e80
        /*0430*/ 	.short	0x0043
        /*0432*/ 	.short	0x0000


	//   ....[28]....
        /*0434*/ 	.word	0x00007f30
        /*0438*/ 	.short	0x0043
        /*043a*/ 	.short	0x0000


	//   ....[29]....
        /*043c*/ 	.word	0x00007fb0
        /*0440*/ 	.short	0x0043
        /*0442*/ 	.short	0x0000


	//   ....[30]....
        /*0444*/ 	.word	0x00008060
        /*0448*/ 	.short	0x0043
        /*044a*/ 	.short	0x0000


	//   ....[31]....
        /*044c*/ 	.word	0x000080e0
        /*0450*/ 	.short	0x0043
        /*0452*/ 	.short	0x0000


	//   ....[32]....
        /*0454*/ 	.word	0x00008190
        /*0458*/ 	.short	0x0043
        /*045a*/ 	.short	0x0000


	//   ....[33]....
        /*045c*/ 	.word	0x00008210
        /*0460*/ 	.short	0x0043
        /*0462*/ 	.short	0x0000


	//   ....[34]....
        /*0464*/ 	.word	0x000082c0
        /*0468*/ 	.short	0x0043
        /*046a*/ 	.short	0x0000


	//   ....[35]....
        /*046c*/ 	.word	0x00008340
        /*0470*/ 	.short	0x0043
        /*0472*/ 	.short	0x0000


	//   ....[36]....
        /*0474*/ 	.word	0x000083f0
        /*0478*/ 	.short	0x0043
        /*047a*/ 	.short	0x0000


	//   ....[37]....
        /*047c*/ 	.word	0x00008470
        /*0480*/ 	.short	0x0043
        /*0482*/ 	.short	0x0000


	//   ....[38]....
        /*0484*/ 	.word	0x00008520
        /*0488*/ 	.short	0x0043
        /*048a*/ 	.short	0x0000


	//   ....[39]....
        /*048c*/ 	.word	0x000085a0
        /*0490*/ 	.short	0x0043
        /*0492*/ 	.short	0x0000


	//   ....[40]....
        /*0494*/ 	.word	0x00008650
        /*0498*/ 	.short	0x0043
        /*049a*/ 	.short	0x0000


	//   ....[41]....
        /*049c*/ 	.word	0x000086d0
        /*04a0*/ 	.short	0x0043
        /*04a2*/ 	.short	0x0000


	//   ....[42]....
        /*04a4*/ 	.word	0x00008780
        /*04a8*/ 	.short	0x0043
        /*04aa*/ 	.short	0x0000


	//   ....[43]....
        /*04ac*/ 	.word	0x00008800
        /*04b0*/ 	.short	0x0043
        /*04b2*/ 	.short	0x0000


	//   ....[44]....
        /*04b4*/ 	.word	0x000088b0
        /*04b8*/ 	.short	0x0043
        /*04ba*/ 	.short	0x0000


	//   ....[45]....
        /*04bc*/ 	.word	0x00008930
        /*04c0*/ 	.short	0x0043
        /*04c2*/ 	.short	0x0000


	//   ....[46]....
        /*04c4*/ 	.word	0x000089e0
        /*04c8*/ 	.short	0x0043
        /*04ca*/ 	.short	0x0000


	//   ....[47]....
        /*04cc*/ 	.word	0x00008a60
        /*04d0*/ 	.short	0x0043
        /*04d2*/ 	.short	0x0000


	//   ....[48]....
        /*04d4*/ 	.word	0x00008b10
        /*04d8*/ 	.short	0x0043
        /*04da*/ 	.short	0x0000


	//   ....[49]....
        /*04dc*/ 	.word	0x00008b90
        /*04e0*/ 	.short	0x0043
        /*04e2*/ 	.short	0x0000


	//   ....[50]....
        /*04e4*/ 	.word	0x00008c40
        /*04e8*/ 	.short	0x0043
        /*04ea*/ 	.short	0x0000


	//   ....[51]....
        /*04ec*/ 	.word	0x00008cc0
        /*04f0*/ 	.short	0x0043
        /*04f2*/ 	.short	0x0000


	//   ....[52]....
        /*04f4*/ 	.word	0x00008d70
        /*04f8*/ 	.short	0x0043
        /*04fa*/ 	.short	0x0000


	//   ....[53]....
        /*04fc*/ 	.word	0x00008df0
        /*0500*/ 	.short	0x0043
        /*0502*/ 	.short	0x0000


	//   ....[54]....
        /*0504*/ 	.word	0x00008ea0
        /*0508*/ 	.short	0x0043
        /*050a*/ 	.short	0x0000


	//   ....[55]....
        /*050c*/ 	.word	0x00008f20
        /*0510*/ 	.short	0x0043
        /*0512*/ 	.short	0x0000


	//   ....[56]....
        /*0514*/ 	.word	0x00008fd0
        /*0518*/ 	.short	0x0043
        /*051a*/ 	.short	0x0000


	//   ....[57]....
        /*051c*/ 	.word	0x00009050
        /*0520*/ 	.short	0x0043
        /*0522*/ 	.short	0x0000


	//   ....[58]....
        /*0524*/ 	.word	0x00009100
        /*0528*/ 	.short	0x0043
        /*052a*/ 	.short	0x0000


	//   ....[59]....
        /*052c*/ 	.word	0x00009180
        /*0530*/ 	.short	0x0043
        /*0532*/ 	.short	0x0000


	//   ....[60]....
        /*0534*/ 	.word	0x00009230
        /*0538*/ 	.short	0x0043
        /*053a*/ 	.short	0x0000


	//   ....[61]....
        /*053c*/ 	.word	0x000092b0
        /*0540*/ 	.short	0x0043
        /*0542*/ 	.short	0x0000


	//   ....[62]....
        /*0544*/ 	.word	0x00009360
        /*0548*/ 	.short	0x0043
        /*054a*/ 	.short	0x0000


	//   ....[63]....
        /*054c*/ 	.word	0x000093e0
        /*0550*/ 	.short	0x0043
        /*0552*/ 	.short	0x0000


	//   ....[64]....
        /*0554*/ 	.word	0x00009490
        /*0558*/ 	.short	0x0043
        /*055a*/ 	.short	0x0000


	//   ....[65]....
        /*055c*/ 	.word	0x00009510
        /*0560*/ 	.short	0x0043
        /*0562*/ 	.short	0x0000


	//   ....[66]....
        /*0564*/ 	.word	0x000095c0
        /*0568*/ 	.short	0x0043
        /*056a*/ 	.short	0x0000


	//   ....[67]....
        /*056c*/ 	.word	0x00009640
        /*0570*/ 	.short	0x0043
        /*0572*/ 	.short	0x0000


	//   ....[68]....
        /*0574*/ 	.word	0x000096f0
        /*0578*/ 	.short	0x0043
        /*057a*/ 	.short	0x0000


	//   ....[69]....
        /*057c*/ 	.word	0x00009770
        /*0580*/ 	.short	0x0043
        /*0582*/ 	.short	0x0000


	//   ....[70]....
        /*0584*/ 	.word	0x00009820
        /*0588*/ 	.short	0x0043
        /*058a*/ 	.short	0x0000


	//   ....[71]....
        /*058c*/ 	.word	0x000098a0
        /*0590*/ 	.short	0x0043
        /*0592*/ 	.short	0x0000


	//   ....[72]....
        /*0594*/ 	.word	0x00009950
        /*0598*/ 	.short	0x0043
        /*059a*/ 	.short	0x0000


	//   ....[73]....
        /*059c*/ 	.word	0x000099d0
        /*05a0*/ 	.short	0x0043
        /*05a2*/ 	.short	0x0000


	//   ....[74]....
        /*05a4*/ 	.word	0x00009a80
        /*05a8*/ 	.short	0x0043
        /*05aa*/ 	.short	0x0000


	//   ....[75]....
        /*05ac*/ 	.word	0x00009b00
        /*05b0*/ 	.short	0x0043
        /*05b2*/ 	.short	0x0000


	//   ....[76]....
        /*05b4*/ 	.word	0x00009bb0
        /*05b8*/ 	.short	0x0043
        /*05ba*/ 	.short	0x0000


	//   ....[77]....
        /*05bc*/ 	.word	0x00009c30
        /*05c0*/ 	.short	0x0043
        /*05c2*/ 	.short	0x0000


	//   ....[78]....
        /*05c4*/ 	.word	0x00009ce0
        /*05c8*/ 	.short	0x0043
        /*05ca*/ 	.short	0x0000


	//   ....[79]....
        /*05cc*/ 	.word	0x00009d60
        /*05d0*/ 	.short	0x0043
        /*05d2*/ 	.short	0x0000


	//   ....[80]....
        /*05d4*/ 	.word	0x00009e10
        /*05d8*/ 	.short	0x0043
        /*05da*/ 	.short	0x0000


	//   ....[81]....
        /*05dc*/ 	.word	0x00009e90
        /*05e0*/ 	.short	0x0043
        /*05e2*/ 	.short	0x0000


	//   ....[82]....
        /*05e4*/ 	.word	0x00009f40
        /*05e8*/ 	.short	0x0043
        /*05ea*/ 	.short	0x0000


	//   ....[83]....
        /*05ec*/ 	.word	0x00009fc0
        /*05f0*/ 	.short	0x0043
        /*05f2*/ 	.short	0x0000


	//   ....[84]....
        /*05f4*/ 	.word	0x0000a070
        /*05f8*/ 	.short	0x0043
        /*05fa*/ 	.short	0x0000


	//   ....[85]....
        /*05fc*/ 	.word	0x0000a0f0
        /*0600*/ 	.short	0x0043
        /*0602*/ 	.short	0x0000


	//   ....[86]....
        /*0604*/ 	.word	0x0000a1a0
        /*0608*/ 	.short	0x0043
        /*060a*/ 	.short	0x0000


	//   ....[87]....
        /*060c*/ 	.word	0x0000a220
        /*0610*/ 	.short	0x0043
        /*0612*/ 	.short	0x0000


	//   ....[88]....
        /*0614*/ 	.word	0x0000a2d0
        /*0618*/ 	.short	0x0043
        /*061a*/ 	.short	0x0000


	//   ....[89]....
        /*061c*/ 	.word	0x0000a350
        /*0620*/ 	.short	0x0043
        /*0622*/ 	.short	0x0000


	//   ....[90]....
        /*0624*/ 	.word	0x0000a400
        /*0628*/ 	.short	0x0043
        /*062a*/ 	.short	0x0000


	//   ....[91]....
        /*062c*/ 	.word	0x0000a480
        /*0630*/ 	.short	0x0043
        /*0632*/ 	.short	0x0000


	//   ....[92]....
        /*0634*/ 	.word	0x0000a530
        /*0638*/ 	.short	0x0043
        /*063a*/ 	.short	0x0000


	//   ....[93]....
        /*063c*/ 	.word	0x0000a5b0
        /*0640*/ 	.short	0x0043
        /*0642*/ 	.short	0x0000


	//   ....[94]....
        /*0644*/ 	.word	0x0000a660
        /*0648*/ 	.short	0x0043
        /*064a*/ 	.short	0x0000


	//   ....[95]....
        /*064c*/ 	.word	0x0000a6e0
        /*0650*/ 	.short	0x0043
        /*0652*/ 	.short	0x0000


	//   ....[96]....
        /*0654*/ 	.word	0x0000a790
        /*0658*/ 	.short	0x0043
        /*065a*/ 	.short	0x0000


	//   ....[97]....
        /*065c*/ 	.word	0x0000a810
        /*0660*/ 	.short	0x0043
        /*0662*/ 	.short	0x0000


	//   ....[98]....
        /*0664*/ 	.word	0x0000a8c0
        /*0668*/ 	.short	0x0043
        /*066a*/ 	.short	0x0000


	//   ....[99]....
        /*066c*/ 	.word	0x0000a940
        /*0670*/ 	.short	0x0043
        /*0672*/ 	.short	0x0000


	//   ....[100]....
        /*0674*/ 	.word	0x0000a9f0
        /*0678*/ 	.short	0x0043
        /*067a*/ 	.short	0x0000


	//   ....[101]....
        /*067c*/ 	.word	0x0000aa70
        /*0680*/ 	.short	0x0043
        /*0682*/ 	.short	0x0000


	//   ....[102]....
        /*0684*/ 	.word	0x0000ab20
        /*0688*/ 	.short	0x0043
        /*068a*/ 	.short	0x0000


	//   ....[103]....
        /*068c*/ 	.word	0x0000aba0
        /*0690*/ 	.short	0x0043
        /*0692*/ 	.short	0x0000


	//   ....[104]....
        /*0694*/ 	.word	0x0000ac50
        /*0698*/ 	.short	0x0043
        /*069a*/ 	.short	0x0000


	//   ....[105]....
        /*069c*/ 	.word	0x0000acd0
        /*06a0*/ 	.short	0x0043
        /*06a2*/ 	.short	0x0000


	//   ....[106]....
        /*06a4*/ 	.word	0x0000ad80
        /*06a8*/ 	.short	0x0043
        /*06aa*/ 	.short	0x0000


	//   ....[107]....
        /*06ac*/ 	.word	0x0000ae00
        /*06b0*/ 	.short	0x0043
        /*06b2*/ 	.short	0x0000


	//   ....[108]....
        /*06b4*/ 	.word	0x0000aeb0
        /*06b8*/ 	.short	0x0043
        /*06ba*/ 	.short	0x0000


	//   ....[109]....
        /*06bc*/ 	.word	0x0000af30
        /*06c0*/ 	.short	0x0043
        /*06c2*/ 	.short	0x0000


	//   ....[110]....
        /*06c4*/ 	.word	0x0000afe0
        /*06c8*/ 	.short	0x0043
        /*06ca*/ 	.short	0x0000


	//   ....[111]....
        /*06cc*/ 	.word	0x0000b060
        /*06d0*/ 	.short	0x0043
        /*06d2*/ 	.short	0x0000


	//   ....[112]....
        /*06d4*/ 	.word	0x0000b110
        /*06d8*/ 	.short	0x0043
        /*06da*/ 	.short	0x0000


	//   ....[113]....
        /*06dc*/ 	.word	0x0000b190
        /*06e0*/ 	.short	0x0043
        /*06e2*/ 	.short	0x0000


	//   ....[114]....
        /*06e4*/ 	.word	0x0000b240
        /*06e8*/ 	.short	0x0043
        /*06ea*/ 	.short	0x0000


	//   ....[115]....
        /*06ec*/ 	.word	0x0000b2c0
        /*06f0*/ 	.short	0x0043
        /*06f2*/ 	.short	0x0000


	//   ....[116]....
        /*06f4*/ 	.word	0x0000b370
        /*06f8*/ 	.short	0x0043
        /*06fa*/ 	.short	0x0000


	//   ....[117]....
        /*06fc*/ 	.word	0x0000b3f0
        /*0700*/ 	.short	0x0043
        /*0702*/ 	.short	0x0000


	//   ....[118]....
        /*0704*/ 	.word	0x0000b4a0
        /*0708*/ 	.short	0x0043
        /*070a*/ 	.short	0x0000


	//   ....[119]....
        /*070c*/ 	.word	0x0000b520
        /*0710*/ 	.short	0x0043
        /*0712*/ 	.short	0x0000


	//   ....[120]....
        /*0714*/ 	.word	0x0000b5d0
        /*0718*/ 	.short	0x0043
        /*071a*/ 	.short	0x0000


	//   ....[121]....
        /*071c*/ 	.word	0x0000b650
        /*0720*/ 	.short	0x0043
        /*0722*/ 	.short	0x0000


	//   ....[122]....
        /*0724*/ 	.word	0x0000b700
        /*0728*/ 	.short	0x0043
        /*072a*/ 	.short	0x0000


	//   ....[123]....
        /*072c*/ 	.word	0x0000b780
        /*0730*/ 	.short	0x0043
        /*0732*/ 	.short	0x0000


	//   ....[124]....
        /*0734*/ 	.word	0x0000b830
        /*0738*/ 	.short	0x0043
        /*073a*/ 	.short	0x0000


	//   ....[125]....
        /*073c*/ 	.word	0x0000b8b0
        /*0740*/ 	.short	0x0043
        /*0742*/ 	.short	0x0000


	//   ....[126]....
        /*0744*/ 	.word	0x0000b960
        /*0748*/ 	.short	0x0043
        /*074a*/ 	.short	0x0000


	//   ....[127]....
        /*074c*/ 	.word	0x0000b9e0
        /*0750*/ 	.short	0x0043
        /*0752*/ 	.short	0x0000


	//   ....[128]....
        /*0754*/ 	.word	0x0000ba90
        /*0758*/ 	.short	0x0043
        /*075a*/ 	.short	0x0000


	//   ....[129]....
        /*075c*/ 	.word	0x0000bb10
        /*0760*/ 	.short	0x0043
        /*0762*/ 	.short	0x0000


	//   ....[130]....
        /*0764*/ 	.word	0x0000bbc0
        /*0768*/ 	.short	0x0043
        /*076a*/ 	.short	0x0000


	//   ....[131]....
        /*076c*/ 	.word	0x0000bc40
        /*0770*/ 	.short	0x0043
        /*0772*/ 	.short	0x0000


	//   ....[132]....
        /*0774*/ 	.word	0x0000bcf0
        /*0778*/ 	.short	0x0043
        /*077a*/ 	.short	0x0000


	//   ....[133]....
        /*077c*/ 	.word	0x0000bd70
        /*0780*/ 	.short	0x0043
        /*0782*/ 	.short	0x0000


	//   ....[134]....
        /*0784*/ 	.word	0x0000be20
        /*0788*/ 	.short	0x0043
        /*078a*/ 	.short	0x0000


	//   ....[135]....
        /*078c*/ 	.word	0x0000bea0
        /*0790*/ 	.short	0x0043
        /*0792*/ 	.short	0x0000


	//   ....[136]....
        /*0794*/ 	.word	0x0000bf50
        /*0798*/ 	.short	0x0043
        /*079a*/ 	.short	0x0000


	//   ....[137]....
        /*079c*/ 	.word	0x0000bfd0
        /*07a0*/ 	.short	0x0043
        /*07a2*/ 	.short	0x0000


	//   ....[138]....
        /*07a4*/ 	.word	0x0000c080
        /*07a8*/ 	.short	0x0043
        /*07aa*/ 	.short	0x0000


	//   ....[139]....
        /*07ac*/ 	.word	0x0000c100
        /*07b0*/ 	.short	0x0043
        /*07b2*/ 	.short	0x0000


	//   ....[140]....
        /*07b4*/ 	.word	0x0000c1b0
        /*07b8*/ 	.short	0x0043
        /*07ba*/ 	.short	0x0000


	//   ....[141]....
        /*07bc*/ 	.word	0x0000c230
        /*07c0*/ 	.short	0x0043
        /*07c2*/ 	.short	0x0000


	//   ....[142]....
        /*07c4*/ 	.word	0x0000c2e0
        /*07c8*/ 	.short	0x0043
        /*07ca*/ 	.short	0x0000


	//   ....[143]....
        /*07cc*/ 	.word	0x0000c360
        /*07d0*/ 	.short	0x0043
        /*07d2*/ 	.short	0x0000


	//   ....[144]....
        /*07d4*/ 	.word	0x0000c410
        /*07d8*/ 	.short	0x0043
        /*07da*/ 	.short	0x0000


	//   ....[145]....
        /*07dc*/ 	.word	0x0000c490
        /*07e0*/ 	.short	0x0043
        /*07e2*/ 	.short	0x0000


	//   ....[146]....
        /*07e4*/ 	.word	0x0000c540
        /*07e8*/ 	.short	0x0043
        /*07ea*/ 	.short	0x0000


	//   ....[147]....
        /*07ec*/ 	.word	0x0000c5c0
        /*07f0*/ 	.short	0x0043
        /*07f2*/ 	.short	0x0000


	//   ....[148]....
        /*07f4*/ 	.word	0x0000c670
        /*07f8*/ 	.short	0x0043
        /*07fa*/ 	.short	0x0000


	//   ....[149]....
        /*07fc*/ 	.word	0x0000c6f0
        /*0800*/ 	.short	0x0043
        /*0802*/ 	.short	0x0000


	//   ....[150]....
        /*0804*/ 	.word	0x0000c7a0
        /*0808*/ 	.short	0x0043
        /*080a*/ 	.short	0x0000


	//   ....[151]....
        /*080c*/ 	.word	0x0000c820
        /*0810*/ 	.short	0x0043
        /*0812*/ 	.short	0x0000


	//   ....[152]....
        /*0814*/ 	.word	0x0000c8d0
        /*0818*/ 	.short	0x0043
        /*081a*/ 	.short	0x0000


	//   ....[153]....
        /*081c*/ 	.word	0x0000c950
        /*0820*/ 	.short	0x0043
        /*0822*/ 	.short	0x0000


	//   ....[154]....
        /*0824*/ 	.word	0x0000ca00
        /*0828*/ 	.short	0x0043
        /*082a*/ 	.short	0x0000


	//   ....[155]....
        /*082c*/ 	.word	0x0000ca80
        /*0830*/ 	.short	0x0043
        /*0832*/ 	.short	0x0000


	//   ....[156]....
        /*0834*/ 	.word	0x0000cb30
        /*0838*/ 	.short	0x0043
        /*083a*/ 	.short	0x0000


	//   ....[157]....
        /*083c*/ 	.word	0x0000cbb0
        /*0840*/ 	.short	0x0043
        /*0842*/ 	.short	0x0000


	//   ....[158]....
        /*0844*/ 	.word	0x0000cc60
        /*0848*/ 	.short	0x0043
        /*084a*/ 	.short	0x0000


	//   ....[159]....
        /*084c*/ 	.word	0x0000cce0
        /*0850*/ 	.short	0x0043
        /*0852*/ 	.short	0x0000


	//   ....[160]....
        /*0854*/ 	.word	0x0000cd90
        /*0858*/ 	.short	0x0043
        /*085a*/ 	.short	0x0000


	//   ....[161]....
        /*085c*/ 	.word	0x0000ce10
        /*0860*/ 	.short	0x0043
        /*0862*/ 	.short	0x0000


	//   ....[162]....
        /*0864*/ 	.word	0x0000cec0
        /*0868*/ 	.short	0x0043
        /*086a*/ 	.short	0x0000


	//   ....[163]....
        /*086c*/ 	.word	0x0000cf40
        /*0870*/ 	.short	0x0043
        /*0872*/ 	.short	0x0000


	//   ....[164]....
        /*0874*/ 	.word	0x0000cff0
        /*0878*/ 	.short	0x0043
        /*087a*/ 	.short	0x0000


	//   ....[165]....
        /*087c*/ 	.word	0x0000d070
        /*0880*/ 	.short	0x0043
        /*0882*/ 	.short	0x0000


	//   ....[166]....
        /*0884*/ 	.word	0x0000d120
        /*0888*/ 	.short	0x0043
        /*088a*/ 	.short	0x0000


	//   ....[167]....
        /*088c*/ 	.word	0x0000d1a0
        /*0890*/ 	.short	0x0043
        /*0892*/ 	.short	0x0000


	//   ....[168]....
        /*0894*/ 	.word	0x0000d250
        /*0898*/ 	.short	0x0043
        /*089a*/ 	.short	0x0000


	//   ....[169]....
        /*089c*/ 	.word	0x0000d2d0
        /*08a0*/ 	.short	0x0043
        /*08a2*/ 	.short	0x0000


	//   ....[170]....
        /*08a4*/ 	.word	0x0000d380
        /*08a8*/ 	.short	0x0043
        /*08aa*/ 	.short	0x0000


	//   ....[171]....
        /*08ac*/ 	.word	0x0000d400
        /*08b0*/ 	.short	0x0043
        /*08b2*/ 	.short	0x0000


	//   ....[172]....
        /*08b4*/ 	.word	0x0000d4b0
        /*08b8*/ 	.short	0x0043
        /*08ba*/ 	.short	0x0000


	//   ....[173]....
        /*08bc*/ 	.word	0x0000d530
        /*08c0*/ 	.short	0x0043
        /*08c2*/ 	.short	0x0000


	//   ....[174]....
        /*08c4*/ 	.word	0x0000d5e0
        /*08c8*/ 	.short	0x0043
        /*08ca*/ 	.short	0x0000


	//   ....[175]....
        /*08cc*/ 	.word	0x0000d660
        /*08d0*/ 	.short	0x0043
        /*08d2*/ 	.short	0x0000


	//   ....[176]....
        /*08d4*/ 	.word	0x0000d710
        /*08d8*/ 	.short	0x0043
        /*08da*/ 	.short	0x0000


	//   ....[177]....
        /*08dc*/ 	.word	0x0000d790
        /*08e0*/ 	.short	0x0043
        /*08e2*/ 	.short	0x0000


	//   ....[178]....
        /*08e4*/ 	.word	0x0000d840
        /*08e8*/ 	.short	0x0043
        /*08ea*/ 	.short	0x0000


	//   ....[179]....
        /*08ec*/ 	.word	0x0000d8c0
        /*08f0*/ 	.short	0x0043
        /*08f2*/ 	.short	0x0000


	//   ....[180]....
        /*08f4*/ 	.word	0x0000d970
        /*08f8*/ 	.short	0x0043
        /*08fa*/ 	.short	0x0000


	//   ....[181]....
        /*08fc*/ 	.word	0x0000d9f0
        /*0900*/ 	.short	0x0043
        /*0902*/ 	.short	0x0000


	//   ....[182]....
        /*0904*/ 	.word	0x0000daa0
        /*0908*/ 	.short	0x0043
        /*090a*/ 	.short	0x0000


	//   ....[183]....
        /*090c*/ 	.word	0x0000db20
        /*0910*/ 	.short	0x0043
        /*0912*/ 	.short	0x0000


	//   ....[184]....
        /*0914*/ 	.word	0x0000dbd0
        /*0918*/ 	.short	0x0043
        /*091a*/ 	.short	0x0000


	//   ....[185]....
        /*091c*/ 	.word	0x0000dc50
        /*0920*/ 	.short	0x0043
        /*0922*/ 	.short	0x0000


	//   ....[186]....
        /*0924*/ 	.word	0x0000dd00
        /*0928*/ 	.short	0x0043
        /*092a*/ 	.short	0x0000


	//   ....[187]....
        /*092c*/ 	.word	0x0000dd80
        /*0930*/ 	.short	0x0043
        /*0932*/ 	.short	0x0000


	//   ....[188]....
        /*0934*/ 	.word	0x0000de30
        /*0938*/ 	.short	0x0043
        /*093a*/ 	.short	0x0000


	//   ....[189]....
        /*093c*/ 	.word	0x0000deb0
        /*0940*/ 	.short	0x0043
        /*0942*/ 	.short	0x0000


	//   ....[190]....
        /*0944*/ 	.word	0x0000df60
        /*0948*/ 	.short	0x0043
        /*094a*/ 	.short	0x0000


	//   ....[191]....
        /*094c*/ 	.word	0x0000dfe0
        /*0950*/ 	.short	0x0043
        /*0952*/ 	.short	0x0000


	//   ....[192]....
        /*0954*/ 	.word	0x0000e090
        /*0958*/ 	.short	0x0043
        /*095a*/ 	.short	0x0000


	//   ....[193]....
        /*095c*/ 	.word	0x0000e110
        /*0960*/ 	.short	0x0043
        /*0962*/ 	.short	0x0000


	//   ....[194]....
        /*0964*/ 	.word	0x0000e1c0
        /*0968*/ 	.short	0x0043
        /*096a*/ 	.short	0x0000


	//   ....[195]....
        /*096c*/ 	.word	0x0000e240
        /*0970*/ 	.short	0x0043
        /*0972*/ 	.short	0x0000


	//   ....[196]....
        /*0974*/ 	.word	0x0000e2f0
        /*0978*/ 	.short	0x0043
        /*097a*/ 	.short	0x0000


	//   ....[197]....
        /*097c*/ 	.word	0x0000e370
        /*0980*/ 	.short	0x0043
        /*0982*/ 	.short	0x0000


	//   ....[198]....
        /*0984*/ 	.word	0x0000e420
        /*0988*/ 	.short	0x0043
        /*098a*/ 	.short	0x0000


	//   ....[199]....
        /*098c*/ 	.word	0x0000e4a0
        /*0990*/ 	.short	0x0043
        /*0992*/ 	.short	0x0000


	//   ....[200]....
        /*0994*/ 	.word	0x0000e550
        /*0998*/ 	.short	0x0043
        /*099a*/ 	.short	0x0000


	//   ....[201]....
        /*099c*/ 	.word	0x0000e5d0
        /*09a0*/ 	.short	0x0043
        /*09a2*/ 	.short	0x0000


	//   ....[202]....
        /*09a4*/ 	.word	0x0000e680
        /*09a8*/ 	.short	0x0043
        /*09aa*/ 	.short	0x0000


	//   ....[203]....
        /*09ac*/ 	.word	0x0000e700
        /*09b0*/ 	.short	0x0043
        /*09b2*/ 	.short	0x0000


	//   ....[204]....
        /*09b4*/ 	.word	0x0000e7b0
        /*09b8*/ 	.short	0x0043
        /*09ba*/ 	.short	0x0000


	//   ....[205]....
        /*09bc*/ 	.word	0x0000e830
        /*09c0*/ 	.short	0x0043
        /*09c2*/ 	.short	0x0000


	//   ....[206]....
        /*09c4*/ 	.word	0x0000e8e0
        /*09c8*/ 	.short	0x0043
        /*09ca*/ 	.short	0x0000


	//   ....[207]....
        /*09cc*/ 	.word	0x0000e960
        /*09d0*/ 	.short	0x0043
        /*09d2*/ 	.short	0x0000


	//   ....[208]....
        /*09d4*/ 	.word	0x0000ea10
        /*09d8*/ 	.short	0x0043
        /*09da*/ 	.short	0x0000


	//   ....[209]....
        /*09dc*/ 	.word	0x0000ea90
        /*09e0*/ 	.short	0x0043
        /*09e2*/ 	.short	0x0000


	//   ....[210]....
        /*09e4*/ 	.word	0x0000eb40
        /*09e8*/ 	.short	0x0043
        /*09ea*/ 	.short	0x0000


	//   ....[211]....
        /*09ec*/ 	.word	0x0000ebc0
        /*09f0*/ 	.short	0x0043
        /*09f2*/ 	.short	0x0000


	//   ....[212]....
        /*09f4*/ 	.word	0x0000ec70
        /*09f8*/ 	.short	0x0043
        /*09fa*/ 	.short	0x0000


	//   ....[213]....
        /*09fc*/ 	.word	0x0000ecf0
        /*0a00*/ 	.short	0x0043
        /*0a02*/ 	.short	0x0000


	//   ....[214]....
        /*0a04*/ 	.word	0x0000eda0
        /*0a08*/ 	.short	0x0043
        /*0a0a*/ 	.short	0x0000


	//   ....[215]....
        /*0a0c*/ 	.word	0x0000ee20
        /*0a10*/ 	.short	0x0043
        /*0a12*/ 	.short	0x0000


	//   ....[216]....
        /*0a14*/ 	.word	0x0000eed0
        /*0a18*/ 	.short	0x0043
        /*0a1a*/ 	.short	0x0000


	//   ....[217]....
        /*0a1c*/ 	.word	0x0000ef50
        /*0a20*/ 	.short	0x0043
        /*0a22*/ 	.short	0x0000


	//   ....[218]....
        /*0a24*/ 	.word	0x0000f000
        /*0a28*/ 	.short	0x0043
        /*0a2a*/ 	.short	0x0000


	//   ....[219]....
        /*0a2c*/ 	.word	0x0000f080
        /*0a30*/ 	.short	0x0043
        /*0a32*/ 	.short	0x0000


	//   ....[220]....
        /*0a34*/ 	.word	0x0000f130
        /*0a38*/ 	.short	0x0043
        /*0a3a*/ 	.short	0x0000


	//   ....[221]....
        /*0a3c*/ 	.word	0x0000f1b0
        /*0a40*/ 	.short	0x0043
        /*0a42*/ 	.short	0x0000


	//   ....[222]....
        /*0a44*/ 	.word	0x0000f260
        /*0a48*/ 	.short	0x0043
        /*0a4a*/ 	.short	0x0000


	//   ....[223]....
        /*0a4c*/ 	.word	0x0000f2e0
        /*0a50*/ 	.short	0x0043
        /*0a52*/ 	.short	0x0000


	//   ....[224]....
        /*0a54*/ 	.word	0x0000f390
        /*0a58*/ 	.short	0x0043
        /*0a5a*/ 	.short	0x0000


	//   ....[225]....
        /*0a5c*/ 	.word	0x0000f410
        /*0a60*/ 	.short	0x0043
        /*0a62*/ 	.short	0x0000


	//   ....[226]....
        /*0a64*/ 	.word	0x0000f4c0
        /*0a68*/ 	.short	0x0043
        /*0a6a*/ 	.short	0x0000


	//   ....[227]....
        /*0a6c*/ 	.word	0x0000f540
        /*0a70*/ 	.short	0x0043
        /*0a72*/ 	.short	0x0000


	//   ....[228]....
        /*0a74*/ 	.word	0x0000f5f0
        /*0a78*/ 	.short	0x0043
        /*0a7a*/ 	.short	0x0000


	//   ....[229]....
        /*0a7c*/ 	.word	0x0000f670
        /*0a80*/ 	.short	0x0043
        /*0a82*/ 	.short	0x0000


	//   ....[230]....
        /*0a84*/ 	.word	0x0000f720
        /*0a88*/ 	.short	0x0043
        /*0a8a*/ 	.short	0x0000


	//   ....[231]....
        /*0a8c*/ 	.word	0x0000f7a0
        /*0a90*/ 	.short	0x0043
        /*0a92*/ 	.short	0x0000


	//   ....[232]....
        /*0a94*/ 	.word	0x0000f850
        /*0a98*/ 	.short	0x0043
        /*0a9a*/ 	.short	0x0000


	//   ....[233]....
        /*0a9c*/ 	.word	0x0000f8d0
        /*0aa0*/ 	.short	0x0043
        /*0aa2*/ 	.short	0x0000


	//   ....[234]....
        /*0aa4*/ 	.word	0x0000f980
        /*0aa8*/ 	.short	0x0043
        /*0aaa*/ 	.short	0x0000


	//   ....[235]....
        /*0aac*/ 	.word	0x0000fa00
        /*0ab0*/ 	.short	0x0043
        /*0ab2*/ 	.short	0x0000


	//   ....[236]....
        /*0ab4*/ 	.word	0x0000fab0
        /*0ab8*/ 	.short	0x0043
        /*0aba*/ 	.short	0x0000


	//   ....[237]....
        /*0abc*/ 	.word	0x0000fb30
        /*0ac0*/ 	.short	0x0043
        /*0ac2*/ 	.short	0x0000


	//   ....[238]....
        /*0ac4*/ 	.word	0x0000fbe0
        /*0ac8*/ 	.short	0x0043
        /*0aca*/ 	.short	0x0000


	//   ....[239]....
        /*0acc*/ 	.word	0x0000fc60
        /*0ad0*/ 	.short	0x0043
        /*0ad2*/ 	.short	0x0000


	//   ....[240]....
        /*0ad4*/ 	.word	0x0000fd10
        /*0ad8*/ 	.short	0x0043
        /*0ada*/ 	.short	0x0000


	//   ....[241]....
        /*0adc*/ 	.word	0x0000fd90
        /*0ae0*/ 	.short	0x0043
        /*0ae2*/ 	.short	0x0000


	//   ....[242]....
        /*0ae4*/ 	.word	0x0000fe40
        /*0ae8*/ 	.short	0x0043
        /*0aea*/ 	.short	0x0000


	//   ....[243]....
        /*0aec*/ 	.word	0x0000fec0
        /*0af0*/ 	.short	0x0043
        /*0af2*/ 	.short	0x0000


	//   ....[244]....
        /*0af4*/ 	.word	0x0000ff70
        /*0af8*/ 	.short	0x0043
        /*0afa*/ 	.short	0x0000


	//   ....[245]....
        /*0afc*/ 	.word	0x0000fff0
        /*0b00*/ 	.short	0x0043
        /*0b02*/ 	.short	0x0000


	//   ....[246]....
        /*0b04*/ 	.word	0x000100a0
        /*0b08*/ 	.short	0x0043
        /*0b0a*/ 	.short	0x0000


	//   ....[247]....
        /*0b0c*/ 	.word	0x00010120
        /*0b10*/ 	.short	0x0043
        /*0b12*/ 	.short	0x0000


	//   ....[248]....
        /*0b14*/ 	.word	0x000101d0
        /*0b18*/ 	.short	0x0043
        /*0b1a*/ 	.short	0x0000


	//   ....[249]....
        /*0b1c*/ 	.word	0x00010250
        /*0b20*/ 	.short	0x0043
        /*0b22*/ 	.short	0x0000


	//   ....[250]....
        /*0b24*/ 	.word	0x00010300
        /*0b28*/ 	.short	0x0043
        /*0b2a*/ 	.short	0x0000


	//   ....[251]....
        /*0b2c*/ 	.word	0x00010380
        /*0b30*/ 	.short	0x0043
        /*0b32*/ 	.short	0x0000


	//   ....[252]....
        /*0b34*/ 	.word	0x00010430
        /*0b38*/ 	.short	0x0043
        /*0b3a*/ 	.short	0x0000


	//   ....[253]....
        /*0b3c*/ 	.word	0x000104b0
        /*0b40*/ 	.short	0x0043
        /*0b42*/ 	.short	0x0000


	//   ....[254]....
        /*0b44*/ 	.word	0x00010560
        /*0b48*/ 	.short	0x0043
        /*0b4a*/ 	.short	0x0000


	//   ....[255]....
        /*0b4c*/ 	.word	0x000105e0
        /*0b50*/ 	.short	0x0043
        /*0b52*/ 	.short	0x0000


	//   ....[0]....
        /*0b54*/ 	.word	0x00010690
        /*0b58*/ 	.short	0x0043
        /*0b5a*/ 	.short	0x0000


	//   ....[1]....
        /*0b5c*/ 	.word	0x00010710
        /*0b60*/ 	.short	0x0043
        /*0b62*/ 	.short	0x0000


	//   ....[2]....
        /*0b64*/ 	.word	0x000107c0
        /*0b68*/ 	.short	0x0043
        /*0b6a*/ 	.short	0x0000


	//   ....[3]....
        /*0b6c*/ 	.word	0x00010840
        /*0b70*/ 	.short	0x0043
        /*0b72*/ 	.short	0x0000


	//   ....[4]....
        /*0b74*/ 	.word	0x000108f0
        /*0b78*/ 	.short	0x0043
        /*0b7a*/ 	.short	0x0000


	//   ....[5]....
        /*0b7c*/ 	.word	0x00010970
        /*0b80*/ 	.short	0x0043
        /*0b82*/ 	.short	0x0000


	//   ....[6]....
        /*0b84*/ 	.word	0x00010a20
        /*0b88*/ 	.short	0x0043
        /*0b8a*/ 	.short	0x0000


	//   ....[7]....
        /*0b8c*/ 	.word	0x00010aa0
        /*0b90*/ 	.short	0x0043
        /*0b92*/ 	.short	0x0000


	//   ....[8]....
        /*0b94*/ 	.word	0x00010b50
        /*0b98*/ 	.short	0x0043
        /*0b9a*/ 	.short	0x0000


	//   ....[9]....
        /*0b9c*/ 	.word	0x00010bd0
        /*0ba0*/ 	.short	0x0043
        /*0ba2*/ 	.short	0x0000


	//   ....[10]....
        /*0ba4*/ 	.word	0x00010c80
        /*0ba8*/ 	.short	0x0043
        /*0baa*/ 	.short	0x0000


	//   ....[11]....
        /*0bac*/ 	.word	0x00010d00
        /*0bb0*/ 	.short	0x0043
        /*0bb2*/ 	.short	0x0000


	//   ....[12]....
        /*0bb4*/ 	.word	0x00010db0
        /*0bb8*/ 	.short	0x0043
        /*0bba*/ 	.short	0x0000


	//   ....[13]....
        /*0bbc*/ 	.word	0x00010e30
        /*0bc0*/ 	.short	0x0043
        /*0bc2*/ 	.short	0x0000


	//   ....[14]....
        /*0bc4*/ 	.word	0x00010ee0
        /*0bc8*/ 	.short	0x0043
        /*0bca*/ 	.short	0x0000


	//   ....[15]....
        /*0bcc*/ 	.word	0x00010f60
        /*0bd0*/ 	.short	0x0043
        /*0bd2*/ 	.short	0x0000


	//   ....[16]....
        /*0bd4*/ 	.word	0x00011010
        /*0bd8*/ 	.short	0x0043
        /*0bda*/ 	.short	0x0000


	//   ....[17]....
        /*0bdc*/ 	.word	0x00011090
        /*0be0*/ 	.short	0x0043
        /*0be2*/ 	.short	0x0000


	//   ....[18]....
        /*0be4*/ 	.word	0x00011140
        /*0be8*/ 	.short	0x0043
        /*0bea*/ 	.short	0x0000


	//   ....[19]....
        /*0bec*/ 	.word	0x000111c0
        /*0bf0*/ 	.short	0x0043
        /*0bf2*/ 	.short	0x0000


	//   ....[20]....
        /*0bf4*/ 	.word	0x00011270
        /*0bf8*/ 	.short	0x0043
        /*0bfa*/ 	.short	0x0000


	//   ....[21]....
        /*0bfc*/ 	.word	0x000112f0
        /*0c00*/ 	.short	0x0043
        /*0c02*/ 	.short	0x0000


	//   ....[22]....
        /*0c04*/ 	.word	0x000113a0
        /*0c08*/ 	.short	0x0043
        /*0c0a*/ 	.short	0x0000


	//   ....[23]....
        /*0c0c*/ 	.word	0x00011420
        /*0c10*/ 	.short	0x0043
        /*0c12*/ 	.short	0x0000


	//   ....[24]....
        /*0c14*/ 	.word	0x000114d0
        /*0c18*/ 	.short	0x0043
        /*0c1a*/ 	.short	0x0000


	//   ....[25]....
        /*0c1c*/ 	.word	0x00011550
        /*0c20*/ 	.short	0x0043
        /*0c22*/ 	.short	0x0000


	//   ....[26]....
        /*0c24*/ 	.word	0x00011600
        /*0c28*/ 	.short	0x0043
        /*0c2a*/ 	.short	0x0000


	//   ....[27]....
        /*0c2c*/ 	.word	0x00011680
        /*0c30*/ 	.short	0x0043
        /*0c32*/ 	.short	0x0000


	//   ....[28]....
        /*0c34*/ 	.word	0x00011730
        /*0c38*/ 	.short	0x0043
        /*0c3a*/ 	.short	0x0000


	//   ....[29]....
        /*0c3c*/ 	.word	0x000117b0
        /*0c40*/ 	.short	0x0043
        /*0c42*/ 	.short	0x0000


	//   ....[30]....
        /*0c44*/ 	.word	0x00011860
        /*0c48*/ 	.short	0x0043
        /*0c4a*/ 	.short	0x0000


	//   ....[31]....
        /*0c4c*/ 	.word	0x000118e0
        /*0c50*/ 	.short	0x0043
        /*0c52*/ 	.short	0x0000


	//   ....[32]....
        /*0c54*/ 	.word	0x00011990
        /*0c58*/ 	.short	0x0043
        /*0c5a*/ 	.short	0x0000


	//   ....[33]....
        /*0c5c*/ 	.word	0x00011a10
        /*0c60*/ 	.short	0x0043
        /*0c62*/ 	.short	0x0000


	//   ....[34]....
        /*0c64*/ 	.word	0x00011ac0
        /*0c68*/ 	.short	0x0043
        /*0c6a*/ 	.short	0x0000


	//   ....[35]....
        /*0c6c*/ 	.word	0x00011b40
        /*0c70*/ 	.short	0x0043
        /*0c72*/ 	.short	0x0000


	//   ....[36]....
        /*0c74*/ 	.word	0x00011bf0
        /*0c78*/ 	.short	0x0043
        /*0c7a*/ 	.short	0x0000


	//   ....[37]....
        /*0c7c*/ 	.word	0x00011c70
        /*0c80*/ 	.short	0x0043
        /*0c82*/ 	.short	0x0000


	//   ....[38]....
        /*0c84*/ 	.word	0x00011d20
        /*0c88*/ 	.short	0x0043
        /*0c8a*/ 	.short	0x0000


	//   ....[39]....
        /*0c8c*/ 	.word	0x00011da0
        /*0c90*/ 	.short	0x0043
        /*0c92*/ 	.short	0x0000


	//   ....[40]....
        /*0c94*/ 	.word	0x00011e50
        /*0c98*/ 	.short	0x0043
        /*0c9a*/ 	.short	0x0000


	//   ....[41]....
        /*0c9c*/ 	.word	0x00011ed0
        /*0ca0*/ 	.short	0x0043
        /*0ca2*/ 	.short	0x0000


	//   ....[42]....
        /*0ca4*/ 	.word	0x00011f80
        /*0ca8*/ 	.short	0x0043
        /*0caa*/ 	.short	0x0000


	//   ....[43]....
        /*0cac*/ 	.word	0x00012000
        /*0cb0*/ 	.short	0x0043
        /*0cb2*/ 	.short	0x0000


	//   ....[44]....
        /*0cb4*/ 	.word	0x000120b0
        /*0cb8*/ 	.short	0x0043
        /*0cba*/ 	.short	0x0000


	//   ....[45]....
        /*0cbc*/ 	.word	0x00012130
        /*0cc0*/ 	.short	0x0043
        /*0cc2*/ 	.short	0x0000


	//   ....[46]....
        /*0cc4*/ 	.word	0x000121e0
        /*0cc8*/ 	.short	0x0043
        /*0cca*/ 	.short	0x0000


	//   ....[47]....
        /*0ccc*/ 	.word	0x00012260
        /*0cd0*/ 	.short	0x0043
        /*0cd2*/ 	.short	0x0000


	//   ....[48]....
        /*0cd4*/ 	.word	0x00012310
        /*0cd8*/ 	.short	0x0043
        /*0cda*/ 	.short	0x0000


	//   ....[49]....
        /*0cdc*/ 	.word	0x00012390
        /*0ce0*/ 	.short	0x0043
        /*0ce2*/ 	.short	0x0000


	//   ....[50]....
        /*0ce4*/ 	.word	0x00012440
        /*0ce8*/ 	.short	0x0043
        /*0cea*/ 	.short	0x0000


	//   ....[51]....
        /*0cec*/ 	.word	0x000124c0
        /*0cf0*/ 	.short	0x0043
        /*0cf2*/ 	.short	0x0000


	//   ....[52]....
        /*0cf4*/ 	.word	0x00012570
        /*0cf8*/ 	.short	0x0043
        /*0cfa*/ 	.short	0x0000


	//   ....[53]....
        /*0cfc*/ 	.word	0x000125f0
        /*0d00*/ 	.short	0x0043
        /*0d02*/ 	.short	0x0000


	//   ....[54]....
        /*0d04*/ 	.word	0x000126a0
        /*0d08*/ 	.short	0x0043
        /*0d0a*/ 	.short	0x0000


	//   ....[55]....
        /*0d0c*/ 	.word	0x00012720
        /*0d10*/ 	.short	0x0043
        /*0d12*/ 	.short	0x0000


	//   ....[56]....
        /*0d14*/ 	.word	0x000127d0
        /*0d18*/ 	.short	0x0043
        /*0d1a*/ 	.short	0x0000


	//   ....[57]....
        /*0d1c*/ 	.word	0x00012850
        /*0d20*/ 	.short	0x0043
        /*0d22*/ 	.short	0x0000


	//   ....[58]....
        /*0d24*/ 	.word	0x00012900
        /*0d28*/ 	.short	0x0043
        /*0d2a*/ 	.short	0x0000


	//   ....[59]....
        /*0d2c*/ 	.word	0x00012980
        /*0d30*/ 	.short	0x0043
        /*0d32*/ 	.short	0x0000


	//   ....[60]....
        /*0d34*/ 	.word	0x00012a30
        /*0d38*/ 	.short	0x0043
        /*0d3a*/ 	.short	0x0000


	//   ....[61]....
        /*0d3c*/ 	.word	0x00012ab0
        /*0d40*/ 	.short	0x0043
        /*0d42*/ 	.short	0x0000


	//   ....[62]....
        /*0d44*/ 	.word	0x00012b60
        /*0d48*/ 	.short	0x0043
        /*0d4a*/ 	.short	0x0000


	//   ....[63]....
        /*0d4c*/ 	.word	0x00012be0
        /*0d50*/ 	.short	0x0043
        /*0d52*/ 	.short	0x0000


	//   ....[64]....
        /*0d54*/ 	.word	0x00012c90
        /*0d58*/ 	.short	0x0043
        /*0d5a*/ 	.short	0x0000


	//   ....[65]....
        /*0d5c*/ 	.word	0x00012d10
        /*0d60*/ 	.short	0x0043
        /*0d62*/ 	.short	0x0000


	//   ....[66]....
        /*0d64*/ 	.word	0x00012dc0
        /*0d68*/ 	.short	0x0043
        /*0d6a*/ 	.short	0x0000


	//   ....[67]....
        /*0d6c*/ 	.word	0x00012e40
        /*0d70*/ 	.short	0x0043
        /*0d72*/ 	.short	0x0000


	//   ....[68]....
        /*0d74*/ 	.word	0x00012ef0
        /*0d78*/ 	.short	0x0043
        /*0d7a*/ 	.short	0x0000


	//   ....[69]....
        /*0d7c*/ 	.word	0x00012f70
        /*0d80*/ 	.short	0x0043
        /*0d82*/ 	.short	0x0000


	//   ....[70]....
        /*0d84*/ 	.word	0x00013020
        /*0d88*/ 	.short	0x0043
        /*0d8a*/ 	.short	0x0000


	//   ....[71]....
        /*0d8c*/ 	.word	0x000130a0
        /*0d90*/ 	.short	0x0043
        /*0d92*/ 	.short	0x0000


	//   ....[72]....
        /*0d94*/ 	.word	0x00013150
        /*0d98*/ 	.short	0x0043
        /*0d9a*/ 	.short	0x0000


	//   ....[73]....
        /*0d9c*/ 	.word	0x000131d0
        /*0da0*/ 	.short	0x0043
        /*0da2*/ 	.short	0x0000


	//   ....[74]....
        /*0da4*/ 	.word	0x00013280
        /*0da8*/ 	.short	0x0043
        /*0daa*/ 	.short	0x0000


	//   ....[75]....
        /*0dac*/ 	.word	0x00013300
        /*0db0*/ 	.short	0x0043
        /*0db2*/ 	.short	0x0000


	//   ....[76]....
        /*0db4*/ 	.word	0x000133b0
        /*0db8*/ 	.short	0x0043
        /*0dba*/ 	.short	0x0000


	//   ....[77]....
        /*0dbc*/ 	.word	0x00013430
        /*0dc0*/ 	.short	0x0043
        /*0dc2*/ 	.short	0x0000


	//   ....[78]....
        /*0dc4*/ 	.word	0x000134e0
        /*0dc8*/ 	.short	0x0043
        /*0dca*/ 	.short	0x0000


	//   ....[79]....
        /*0dcc*/ 	.word	0x00013560
        /*0dd0*/ 	.short	0x0043
        /*0dd2*/ 	.short	0x0000


	//   ....[80]....
        /*0dd4*/ 	.word	0x00013610
        /*0dd8*/ 	.short	0x0043
        /*0dda*/ 	.short	0x0000


	//   ....[81]....
        /*0ddc*/ 	.word	0x00013690
        /*0de0*/ 	.short	0x0043
        /*0de2*/ 	.short	0x0000


	//   ....[82]....
        /*0de4*/ 	.word	0x00013740
        /*0de8*/ 	.short	0x0043
        /*0dea*/ 	.short	0x0000


	//   ....[83]....
        /*0dec*/ 	.word	0x000137c0
        /*0df0*/ 	.short	0x0043
        /*0df2*/ 	.short	0x0000


	//   ....[84]....
        /*0df4*/ 	.word	0x00013870
        /*0df8*/ 	.short	0x0043
        /*0dfa*/ 	.short	0x0000


	//   ....[85]....
        /*0dfc*/ 	.word	0x000138f0
        /*0e00*/ 	.short	0x0043
        /*0e02*/ 	.short	0x0000


	//   ....[86]....
        /*0e04*/ 	.word	0x000139a0
        /*0e08*/ 	.short	0x0043
        /*0e0a*/ 	.short	0x0000


	//   ....[87]....
        /*0e0c*/ 	.word	0x00013a20
        /*0e10*/ 	.short	0x0043
        /*0e12*/ 	.short	0x0000


	//   ....[88]....
        /*0e14*/ 	.word	0x00013ad0
        /*0e18*/ 	.short	0x0043
        /*0e1a*/ 	.short	0x0000


	//   ....[89]....
        /*0e1c*/ 	.word	0x00013b50
        /*0e20*/ 	.short	0x0043
        /*0e22*/ 	.short	0x0000


	//   ....[90]....
        /*0e24*/ 	.word	0x00013c00
        /*0e28*/ 	.short	0x0043
        /*0e2a*/ 	.short	0x0000


	//   ....[91]....
        /*0e2c*/ 	.word	0x00013c80
        /*0e30*/ 	.short	0x0043
        /*0e32*/ 	.short	0x0000


	//   ....[92]....
        /*0e34*/ 	.word	0x00013d30
        /*0e38*/ 	.short	0x0043
        /*0e3a*/ 	.short	0x0000


	//   ....[93]....
        /*0e3c*/ 	.word	0x00013db0
        /*0e40*/ 	.short	0x0043
        /*0e42*/ 	.short	0x0000


	//   ....[94]....
        /*0e44*/ 	.word	0x00013e60
        /*0e48*/ 	.short	0x0043
        /*0e4a*/ 	.short	0x0000


	//   ....[95]....
        /*0e4c*/ 	.word	0x00013ee0
        /*0e50*/ 	.short	0x0043
        /*0e52*/ 	.short	0x0000


	//   ....[96]....
        /*0e54*/ 	.word	0x00013f90
        /*0e58*/ 	.short	0x0043
        /*0e5a*/ 	.short	0x0000


	//   ....[97]....
        /*0e5c*/ 	.word	0x00014010
        /*0e60*/ 	.short	0x0043
        /*0e62*/ 	.short	0x0000


	//   ....[98]....
        /*0e64*/ 	.word	0x000140c0
        /*0e68*/ 	.short	0x0043
        /*0e6a*/ 	.short	0x0000


	//   ....[99]....
        /*0e6c*/ 	.word	0x00014140
        /*0e70*/ 	.short	0x0043
        /*0e72*/ 	.short	0x0000


	//   ....[100]....
        /*0e74*/ 	.word	0x000141f0
        /*0e78*/ 	.short	0x0043
        /*0e7a*/ 	.short	0x0000


	//   ....[101]....
        /*0e7c*/ 	.word	0x00014270
        /*0e80*/ 	.short	0x0043
        /*0e82*/ 	.short	0x0000


	//   ....[102]....
        /*0e84*/ 	.word	0x00014320
        /*0e88*/ 	.short	0x0043
        /*0e8a*/ 	.short	0x0000


	//   ....[103]....
        /*0e8c*/ 	.word	0x000143a0
        /*0e90*/ 	.short	0x0043
        /*0e92*/ 	.short	0x0000


	//   ....[104]....
        /*0e94*/ 	.word	0x00014450
        /*0e98*/ 	.short	0x0043
        /*0e9a*/ 	.short	0x0000


	//   ....[105]....
        /*0e9c*/ 	.word	0x000144d0
        /*0ea0*/ 	.short	0x0043
        /*0ea2*/ 	.short	0x0000


	//   ....[106]....
        /*0ea4*/ 	.word	0x00014580
        /*0ea8*/ 	.short	0x0043
        /*0eaa*/ 	.short	0x0000


	//   ....[107]....
        /*0eac*/ 	.word	0x00014600
        /*0eb0*/ 	.short	0x0043
        /*0eb2*/ 	.short	0x0000


	//   ....[108]....
        /*0eb4*/ 	.word	0x000146b0
        /*0eb8*/ 	.short	0x0043
        /*0eba*/ 	.short	0x0000


	//   ....[109]....
        /*0ebc*/ 	.word	0x00014730
        /*0ec0*/ 	.short	0x0043
        /*0ec2*/ 	.short	0x0000


	//   ....[110]....
        /*0ec4*/ 	.word	0x000147e0
        /*0ec8*/ 	.short	0x0043
        /*0eca*/ 	.short	0x0000


	//   ....[111]....
        /*0ecc*/ 	.word	0x00014860
        /*0ed0*/ 	.short	0x0043
        /*0ed2*/ 	.short	0x0000


	//   ....[112]....
        /*0ed4*/ 	.word	0x00014910
        /*0ed8*/ 	.short	0x0043
        /*0eda*/ 	.short	0x0000


	//   ....[113]....
        /*0edc*/ 	.word	0x00014990
        /*0ee0*/ 	.short	0x0043
        /*0ee2*/ 	.short	0x0000


	//   ....[114]....
        /*0ee4*/ 	.word	0x00014a40
        /*0ee8*/ 	.short	0x0043
        /*0eea*/ 	.short	0x0000


	//   ....[115]....
        /*0eec*/ 	.word	0x00014ac0
        /*0ef0*/ 	.short	0x0043
        /*0ef2*/ 	.short	0x0000


	//   ....[116]....
        /*0ef4*/ 	.word	0x00014b70
        /*0ef8*/ 	.short	0x0043
        /*0efa*/ 	.short	0x0000


	//   ....[117]....
        /*0efc*/ 	.word	0x00014bf0
        /*0f00*/ 	.short	0x0043
        /*0f02*/ 	.short	0x0000


	//   ....[118]....
        /*0f04*/ 	.word	0x00014ca0
        /*0f08*/ 	.short	0x0043
        /*0f0a*/ 	.short	0x0000


	//   ....[119]....
        /*0f0c*/ 	.word	0x00014d20
        /*0f10*/ 	.short	0x0043
        /*0f12*/ 	.short	0x0000


	//   ....[120]....
        /*0f14*/ 	.word	0x00014dd0
        /*0f18*/ 	.short	0x0043
        /*0f1a*/ 	.short	0x0000


	//   ....[121]....
        /*0f1c*/ 	.word	0x00014e50
        /*0f20*/ 	.short	0x0043
        /*0f22*/ 	.short	0x0000


	//   ....[122]....
        /*0f24*/ 	.word	0x00014f00
        /*0f28*/ 	.short	0x0043
        /*0f2a*/ 	.short	0x0000


	//   ....[123]....
        /*0f2c*/ 	.word	0x00014f80
        /*0f30*/ 	.short	0x0043
        /*0f32*/ 	.short	0x0000


	//   ....[124]....
        /*0f34*/ 	.word	0x00015030
        /*0f38*/ 	.short	0x0043
        /*0f3a*/ 	.short	0x0000


	//   ....[125]....
        /*0f3c*/ 	.word	0x000150b0
        /*0f40*/ 	.short	0x0043
        /*0f42*/ 	.short	0x0000


	//   ....[126]....
        /*0f44*/ 	.word	0x00015160
        /*0f48*/ 	.short	0x0043
        /*0f4a*/ 	.short	0x0000


	//   ....[127]....
        /*0f4c*/ 	.word	0x000151e0
        /*0f50*/ 	.short	0x0043
        /*0f52*/ 	.short	0x0000


	//   ....[128]....
        /*0f54*/ 	.word	0x00015290
        /*0f58*/ 	.short	0x0043
        /*0f5a*/ 	.short	0x0000


	//   ....[129]....
        /*0f5c*/ 	.word	0x00015310
        /*0f60*/ 	.short	0x0043
        /*0f62*/ 	.short	0x0000


	//   ....[130]....
        /*0f64*/ 	.word	0x000153c0
        /*0f68*/ 	.short	0x0043
        /*0f6a*/ 	.short	0x0000


	//   ....[131]....
        /*0f6c*/ 	.word	0x00015440
        /*0f70*/ 	.short	0x0043
        /*0f72*/ 	.short	0x0000


	//   ....[132]....
        /*0f74*/ 	.word	0x000154f0
        /*0f78*/ 	.short	0x0043
        /*0f7a*/ 	.short	0x0000


	//   ....[133]....
        /*0f7c*/ 	.word	0x00015570
        /*0f80*/ 	.short	0x0043
        /*0f82*/ 	.short	0x0000


	//   ....[134]....
        /*0f84*/ 	.word	0x00015620
        /*0f88*/ 	.short	0x0043
        /*0f8a*/ 	.short	0x0000


	//   ....[135]....
        /*0f8c*/ 	.word	0x000156a0
        /*0f90*/ 	.short	0x0043
        /*0f92*/ 	.short	0x0000


	//   ....[136]....
        /*0f94*/ 	.word	0x00015750
        /*0f98*/ 	.short	0x0043
        /*0f9a*/ 	.short	0x0000


	//   ....[137]....
        /*0f9c*/ 	.word	0x000157d0
        /*0fa0*/ 	.short	0x0043
        /*0fa2*/ 	.short	0x0000


	//   ....[138]....
        /*0fa4*/ 	.word	0x00015880
        /*0fa8*/ 	.short	0x0043
        /*0faa*/ 	.short	0x0000


	//   ....[139]....
        /*0fac*/ 	.word	0x00015900
        /*0fb0*/ 	.short	0x0043
        /*0fb2*/ 	.short	0x0000


	//   ....[140]....
        /*0fb4*/ 	.word	0x000159b0
        /*0fb8*/ 	.short	0x0043
        /*0fba*/ 	.short	0x0000


	//   ....[141]....
        /*0fbc*/ 	.word	0x00015a30
        /*0fc0*/ 	.short	0x0043
        /*0fc2*/ 	.short	0x0000


	//   ....[142]....
        /*0fc4*/ 	.word	0x00015ae0
        /*0fc8*/ 	.short	0x0043
        /*0fca*/ 	.short	0x0000


	//   ....[143]....
        /*0fcc*/ 	.word	0x00015b60
        /*0fd0*/ 	.short	0x0043
        /*0fd2*/ 	.short	0x0000


	//   ....[144]....
        /*0fd4*/ 	.word	0x00015c10
        /*0fd8*/ 	.short	0x0043
        /*0fda*/ 	.short	0x0000


	//   ....[145]....
        /*0fdc*/ 	.word	0x00015c90
        /*0fe0*/ 	.short	0x0043
        /*0fe2*/ 	.short	0x0000


	//   ....[146]....
        /*0fe4*/ 	.word	0x00015d40
        /*0fe8*/ 	.short	0x0043
        /*0fea*/ 	.short	0x0000


	//   ....[147]....
        /*0fec*/ 	.word	0x00015dc0
        /*0ff0*/ 	.short	0x0043
        /*0ff2*/ 	.short	0x0000


	//   ....[148]....
        /*0ff4*/ 	.word	0x00015e70
        /*0ff8*/ 	.short	0x0043
        /*0ffa*/ 	.short	0x0000


	//   ....[149]....
        /*0ffc*/ 	.word	0x00015ef0
        /*1000*/ 	.short	0x0043
        /*1002*/ 	.short	0x0000


	//   ....[150]....
        /*1004*/ 	.word	0x00015fa0
        /*1008*/ 	.short	0x0043
        /*100a*/ 	.short	0x0000


	//   ....[151]....
        /*100c*/ 	.word	0x00016020
        /*1010*/ 	.short	0x0043
        /*1012*/ 	.short	0x0000


	//   ....[152]....
        /*1014*/ 	.word	0x000160d0
        /*1018*/ 	.short	0x0043
        /*101a*/ 	.short	0x0000


	//   ....[153]....
        /*101c*/ 	.word	0x00016150
        /*1020*/ 	.short	0x0043
        /*1022*/ 	.short	0x0000


	//   ....[154]....
        /*1024*/ 	.word	0x00016200
        /*1028*/ 	.short	0x0043
        /*102a*/ 	.short	0x0000


	//   ....[155]....
        /*102c*/ 	.word	0x00016280
        /*1030*/ 	.short	0x0043
        /*1032*/ 	.short	0x0000


	//   ....[156]....
        /*1034*/ 	.word	0x00016330
        /*1038*/ 	.short	0x0043
        /*103a*/ 	.short	0x0000


	//   ....[157]....
        /*103c*/ 	.word	0x000163b0
        /*1040*/ 	.short	0x0043
        /*1042*/ 	.short	0x0000


	//   ....[158]....
        /*1044*/ 	.word	0x00016460
        /*1048*/ 	.short	0x0043
        /*104a*/ 	.short	0x0000


	//   ....[159]....
        /*104c*/ 	.word	0x000164e0
        /*1050*/ 	.short	0x0043
        /*1052*/ 	.short	0x0000


	//   ....[160]....
        /*1054*/ 	.word	0x00016590
        /*1058*/ 	.short	0x0043
        /*105a*/ 	.short	0x0000


	//   ....[161]....
        /*105c*/ 	.word	0x00016610
        /*1060*/ 	.short	0x0043
        /*1062*/ 	.short	0x0000


	//   ....[162]....
        /*1064*/ 	.word	0x000166c0
        /*1068*/ 	.short	0x0043
        /*106a*/ 	.short	0x0000


	//   ....[163]....
        /*106c*/ 	.word	0x00016740
        /*1070*/ 	.short	0x0043
        /*1072*/ 	.short	0x0000


	//   ....[164]....
        /*1074*/ 	.word	0x000167f0
        /*1078*/ 	.short	0x0043
        /*107a*/ 	.short	0x0000


	//   ....[165]....
        /*107c*/ 	.word	0x00016870
        /*1080*/ 	.short	0x0043
        /*1082*/ 	.short	0x0000


	//   ....[166]....
        /*1084*/ 	.word	0x00016920
        /*1088*/ 	.short	0x0043
        /*108a*/ 	.short	0x0000


	//   ....[167]....
        /*108c*/ 	.word	0x000169a0
        /*1090*/ 	.short	0x0043
        /*1092*/ 	.short	0x0000


	//   ....[168]....
        /*1094*/ 	.word	0x00016a50
        /*1098*/ 	.short	0x0043
        /*109a*/ 	.short	0x0000


	//   ....[169]....
        /*109c*/ 	.word	0x00016ad0
        /*10a0*/ 	.short	0x0043
        /*10a2*/ 	.short	0x0000


	//   ....[170]....
        /*10a4*/ 	.word	0x00016b80
        /*10a8*/ 	.short	0x0043
        /*10aa*/ 	.short	0x0000


	//   ....[171]....
        /*10ac*/ 	.word	0x00016c00
        /*10b0*/ 	.short	0x0043
        /*10b2*/ 	.short	0x0000


	//   ....[172]....
        /*10b4*/ 	.word	0x00016cb0
        /*10b8*/ 	.short	0x0043
        /*10ba*/ 	.short	0x0000


	//   ....[173]....
        /*10bc*/ 	.word	0x00016d30
        /*10c0*/ 	.short	0x0043
        /*10c2*/ 	.short	0x0000


	//   ....[174]....
        /*10c4*/ 	.word	0x00016de0
        /*10c8*/ 	.short	0x0043
        /*10ca*/ 	.short	0x0000


	//   ....[175]....
        /*10cc*/ 	.word	0x00016e60
        /*10d0*/ 	.short	0x0043
        /*10d2*/ 	.short	0x0000


	//   ....[176]....
        /*10d4*/ 	.word	0x00016f10
        /*10d8*/ 	.short	0x0043
        /*10da*/ 	.short	0x0000


	//   ....[177]....
        /*10dc*/ 	.word	0x00016f90
        /*10e0*/ 	.short	0x0043
        /*10e2*/ 	.short	0x0000


	//   ....[178]....
        /*10e4*/ 	.word	0x00017040
        /*10e8*/ 	.short	0x0043
        /*10ea*/ 	.short	0x0000


	//   ....[179]....
        /*10ec*/ 	.word	0x000170c0
        /*10f0*/ 	.short	0x0043
        /*10f2*/ 	.short	0x0000


	//   ....[180]....
        /*10f4*/ 	.word	0x00017170
        /*10f8*/ 	.short	0x0043
        /*10fa*/ 	.short	0x0000


	//   ....[181]....
        /*10fc*/ 	.word	0x000171f0
        /*1100*/ 	.short	0x0043
        /*1102*/ 	.short	0x0000


	//   ....[182]....
        /*1104*/ 	.word	0x000172a0
        /*1108*/ 	.short	0x0043
        /*110a*/ 	.short	0x0000


	//   ....[183]....
        /*110c*/ 	.word	0x00017320
        /*1110*/ 	.short	0x0043
        /*1112*/ 	.short	0x0000


	//   ....[184]....
        /*1114*/ 	.word	0x000173d0
        /*1118*/ 	.short	0x0043
        /*111a*/ 	.short	0x0000


	//   ....[185]....
        /*111c*/ 	.word	0x00017450
        /*1120*/ 	.short	0x0043
        /*1122*/ 	.short	0x0000


	//   ....[186]....
        /*1124*/ 	.word	0x00017500
        /*1128*/ 	.short	0x0043
        /*112a*/ 	.short	0x0000


	//   ....[187]....
        /*112c*/ 	.word	0x00017580
        /*1130*/ 	.short	0x0043
        /*1132*/ 	.short	0x0000


	//   ....[188]....
        /*1134*/ 	.word	0x00017630
        /*1138*/ 	.short	0x0043
        /*113a*/ 	.short	0x0000


	//   ....[189]....
        /*113c*/ 	.word	0x000176b0
        /*1140*/ 	.short	0x0043
        /*1142*/ 	.short	0x0000


	//   ....[190]....
        /*1144*/ 	.word	0x00017760
        /*1148*/ 	.short	0x0043
        /*114a*/ 	.short	0x0000


	//   ....[191]....
        /*114c*/ 	.word	0x000177e0
        /*1150*/ 	.short	0x0043
        /*1152*/ 	.short	0x0000


	//   ....[192]....
        /*1154*/ 	.word	0x00017890
        /*1158*/ 	.short	0x0043
        /*115a*/ 	.short	0x0000


	//   ....[193]....
        /*115c*/ 	.word	0x00017910
        /*1160*/ 	.short	0x0043
        /*1162*/ 	.short	0x0000


	//   ....[194]....
        /*1164*/ 	.word	0x000179c0
        /*1168*/ 	.short	0x0043
        /*116a*/ 	.short	0x0000


	//   ....[195]....
        /*116c*/ 	.word	0x00017a40
        /*1170*/ 	.short	0x0043
        /*1172*/ 	.short	0x0000


	//   ....[196]....
        /*1174*/ 	.word	0x00017af0
        /*1178*/ 	.short	0x0043
        /*117a*/ 	.short	0x0000


	//   ....[197]....
        /*117c*/ 	.word	0x00017b70
        /*1180*/ 	.short	0x0043
        /*1182*/ 	.short	0x0000


	//   ....[198]....
        /*1184*/ 	.word	0x00017c20
        /*1188*/ 	.short	0x0043
        /*118a*/ 	.short	0x0000


	//   ....[199]....
        /*118c*/ 	.word	0x00017ca0
        /*1190*/ 	.short	0x0043
        /*1192*/ 	.short	0x0000


	//   ....[200]....
        /*1194*/ 	.word	0x00017d50
        /*1198*/ 	.short	0x0043
        /*119a*/ 	.short	0x0000


	//   ....[201]....
        /*119c*/ 	.word	0x00017dd0
        /*11a0*/ 	.short	0x0043
        /*11a2*/ 	.short	0x0000


	//   ....[202]....
        /*11a4*/ 	.word	0x00017e80
        /*11a8*/ 	.short	0x0043
        /*11aa*/ 	.short	0x0000


	//   ....[203]....
        /*11ac*/ 	.word	0x00017f00
        /*11b0*/ 	.short	0x0043
        /*11b2*/ 	.short	0x0000


	//   ....[204]....
        /*11b4*/ 	.word	0x00017fb0
        /*11b8*/ 	.short	0x0043
        /*11ba*/ 	.short	0x0000


	//   ....[205]....
        /*11bc*/ 	.word	0x00018030
        /*11c0*/ 	.short	0x0043
        /*11c2*/ 	.short	0x0000


	//   ....[206]....
        /*11c4*/ 	.word	0x000180e0
        /*11c8*/ 	.short	0x0043
        /*11ca*/ 	.short	0x0000


	//   ....[207]....
        /*11cc*/ 	.word	0x00018160
        /*11d0*/ 	.short	0x0043
        /*11d2*/ 	.short	0x0000


	//   ....[208]....
        /*11d4*/ 	.word	0x00018210
        /*11d8*/ 	.short	0x0043
        /*11da*/ 	.short	0x0000


	//   ....[209]....
        /*11dc*/ 	.word	0x00018290
        /*11e0*/ 	.short	0x0043
        /*11e2*/ 	.short	0x0000


	//   ....[210]....
        /*11e4*/ 	.word	0x00018340
        /*11e8*/ 	.short	0x0043
        /*11ea*/ 	.short	0x0000


	//   ....[211]....
        /*11ec*/ 	.word	0x000183c0
        /*11f0*/ 	.short	0x0043
        /*11f2*/ 	.short	0x0000


	//   ....[212]....
        /*11f4*/ 	.word	0x00018470
        /*11f8*/ 	.short	0x0043
        /*11fa*/ 	.short	0x0000


	//   ....[213]....
        /*11fc*/ 	.word	0x000184f0
        /*1200*/ 	.short	0x0043
        /*1202*/ 	.short	0x0000


	//   ....[214]....
        /*1204*/ 	.word	0x000185a0
        /*1208*/ 	.short	0x0043
        /*120a*/ 	.short	0x0000


	//   ....[215]....
        /*120c*/ 	.word	0x00018620
        /*1210*/ 	.short	0x0043
        /*1212*/ 	.short	0x0000


	//   ....[216]....
        /*1214*/ 	.word	0x000186d0
        /*1218*/ 	.short	0x0043
        /*121a*/ 	.short	0x0000


	//   ....[217]....
        /*121c*/ 	.word	0x00018750
        /*1220*/ 	.short	0x0043
        /*1222*/ 	.short	0x0000


	//   ....[218]....
        /*1224*/ 	.word	0x00018800
        /*1228*/ 	.short	0x0043
        /*122a*/ 	.short	0x0000


	//   ....[219]....
        /*122c*/ 	.word	0x00018880
        /*1230*/ 	.short	0x0043
        /*1232*/ 	.short	0x0000


	//   ....[220]....
        /*1234*/ 	.word	0x00018930
        /*1238*/ 	.short	0x0043
        /*123a*/ 	.short	0x0000


	//   ....[221]....
        /*123c*/ 	.word	0x000189b0
        /*1240*/ 	.short	0x0043
        /*1242*/ 	.short	0x0000


	//   ....[222]....
        /*1244*/ 	.word	0x00018a60
        /*1248*/ 	.short	0x0043
        /*124a*/ 	.short	0x0000


	//   ....[223]....
        /*124c*/ 	.word	0x00018ae0
        /*1250*/ 	.short	0x0043
        /*1252*/ 	.short	0x0000


	//   ....[224]....
        /*1254*/ 	.word	0x00018b90
        /*1258*/ 	.short	0x0043
        /*125a*/ 	.short	0x0000


	//   ....[225]....
        /*125c*/ 	.word	0x00018c10
        /*1260*/ 	.short	0x0043
        /*1262*/ 	.short	0x0000


	//   ....[226]....
        /*1264*/ 	.word	0x00018cc0
        /*1268*/ 	.short	0x0043
        /*126a*/ 	.short	0x0000


	//   ....[227]....
        /*126c*/ 	.word	0x00018d40
        /*1270*/ 	.short	0x0043
        /*1272*/ 	.short	0x0000


	//   ....[228]....
        /*1274*/ 	.word	0x00018df0
        /*1278*/ 	.short	0x0043
        /*127a*/ 	.short	0x0000


	//   ....[229]....
        /*127c*/ 	.word	0x00018e70
        /*1280*/ 	.short	0x0043
        /*1282*/ 	.short	0x0000


	//   ....[230]....
        /*1284*/ 	.word	0x00018f20
        /*1288*/ 	.short	0x0043
        /*128a*/ 	.short	0x0000


	//   ....[231]....
        /*128c*/ 	.word	0x00018fa0
        /*1290*/ 	.short	0x0043
        /*1292*/ 	.short	0x0000


	//   ....[232]....
        /*1294*/ 	.word	0x00019050
        /*1298*/ 	.short	0x0043
        /*129a*/ 	.short	0x0000


	//   ....[233]....
        /*129c*/ 	.word	0x000190d0
        /*12a0*/ 	.short	0x0043
        /*12a2*/ 	.short	0x0000


	//   ....[234]....
        /*12a4*/ 	.word	0x00019180
        /*12a8*/ 	.short	0x0043
        /*12aa*/ 	.short	0x0000


	//   ....[235]....
        /*12ac*/ 	.word	0x00019200
        /*12b0*/ 	.short	0x0043
        /*12b2*/ 	.short	0x0000


	//   ....[236]....
        /*12b4*/ 	.word	0x000192b0
        /*12b8*/ 	.short	0x0043
        /*12ba*/ 	.short	0x0000


	//   ....[237]....
        /*12bc*/ 	.word	0x00019330
        /*12c0*/ 	.short	0x0043
        /*12c2*/ 	.short	0x0000


	//   ....[238]....
        /*12c4*/ 	.word	0x000193e0
        /*12c8*/ 	.short	0x0043
        /*12ca*/ 	.short	0x0000


	//   ....[239]....
        /*12cc*/ 	.word	0x00019460
        /*12d0*/ 	.short	0x0043
        /*12d2*/ 	.short	0x0000


	//   ....[240]....
        /*12d4*/ 	.word	0x00019510
        /*12d8*/ 	.short	0x0043
        /*12da*/ 	.short	0x0000


	//   ....[241]....
        /*12dc*/ 	.word	0x00019590
        /*12e0*/ 	.short	0x0043
        /*12e2*/ 	.short	0x0000


	//   ....[242]....
        /*12e4*/ 	.word	0x00019640
        /*12e8*/ 	.short	0x0043
        /*12ea*/ 	.short	0x0000


	//   ....[243]....
        /*12ec*/ 	.word	0x000196c0
        /*12f0*/ 	.short	0x0043
        /*12f2*/ 	.short	0x0000


	//   ....[244]....
        /*12f4*/ 	.word	0x00019770
        /*12f8*/ 	.short	0x0043
        /*12fa*/ 	.short	0x0000


	//   ....[245]....
        /*12fc*/ 	.word	0x000197f0
        /*1300*/ 	.short	0x0043
        /*1302*/ 	.short	0x0000


	//   ....[246]....
        /*1304*/ 	.word	0x000198a0
        /*1308*/ 	.short	0x0043
        /*130a*/ 	.short	0x0000


	//   ....[247]....
        /*130c*/ 	.word	0x00019920
        /*1310*/ 	.short	0x0043
        /*1312*/ 	.short	0x0000


	//   ....[248]....
        /*1314*/ 	.word	0x000199d0
        /*1318*/ 	.short	0x0043
        /*131a*/ 	.short	0x0000


	//   ....[249]....
        /*131c*/ 	.word	0x00019a50
        /*1320*/ 	.short	0x0043
        /*1322*/ 	.short	0x0000


	//   ....[250]....
        /*1324*/ 	.word	0x00019b00
        /*1328*/ 	.short	0x0043
        /*132a*/ 	.short	0x0000


	//   ....[251]....
        /*132c*/ 	.word	0x00019b80
        /*1330*/ 	.short	0x0043
        /*1332*/ 	.short	0x0000


	//   ....[252]....
        /*1334*/ 	.word	0x00019c30
        /*1338*/ 	.short	0x0043
        /*133a*/ 	.short	0x0000


	//   ....[253]....
        /*133c*/ 	.word	0x00019cb0
        /*1340*/ 	.short	0x0043
        /*1342*/ 	.short	0x0000


	//   ....[254]....
        /*1344*/ 	.word	0x00019d50
        /*1348*/ 	.short	0x0041
        /*134a*/ 	.short	0x0000


	//   ....[255]....
        /*134c*/ 	.word	0x00019dd0
        /*1350*/ 	.short	0x0041
        /*1352*/ 	.short	0x0000


	//----- nvinfo : EIATTR_EXIT_INSTR_OFFSETS
	.align		4
.L_503:
        /*1354*/ 	.byte	0x04, 0x1c
        /*1356*/ 	.short	(.L_505 - .L_504)


	//   ....[0]....
.L_504:
        /*1358*/ 	.word	0x00019ef0


	//   ....[1]....
        /*135c*/ 	.word	0x0001b0a0


	//----- nvinfo : EIATTR_CRS_STACK_SIZE
	.align		4
.L_505:
        /*1360*/ 	.byte	0x04, 0x1e
        /*1362*/ 	.short	(.L_507 - .L_506)
.L_506:
        /*1364*/ 	.word	0x00000000


	//----- nvinfo : EIATTR_CBANK_PARAM_SIZE
	.align		4
.L_507:
        /*1368*/ 	.byte	0x03, 0x19
        /*136a*/ 	.short	0x0070


	//----- nvinfo : EIATTR_PARAM_CBANK
	.align		4
        /*136c*/ 	.byte	0x04, 0x0a
        /*136e*/ 	.short	(.L_509 - .L_508)
	.align		4
.L_508:
        /*1370*/ 	.word	index@(.nv.constant0.paged_flash_attention_bwd_128_fp16)
        /*1374*/ 	.short	0x0380
        /*1376*/ 	.short	0x0070


	//----- nvinfo : EIATTR_SW_WAR
	.align		4
.L_509:
        /*1378*/ 	.byte	0x04, 0x36
        /*137a*/ 	.short	(.L_511 - .L_510)
.L_510:
        /*137c*/ 	.word	0x00000008
.L_511:


//--------------------- .nv.info.paged_flash_attention_bwd_64_fp16 --------------------------
	.section	.nv.info.paged_flash_attention_bwd_64_fp16,"",@"SHT_CUDA_INFO"
	.sectionflags	@""
	.align	4


	//----- nvinfo : EIATTR_CUDA_API_VERSION
	.align		4
        /*0000*/ 	.byte	0x04, 0x37
        /*0002*/ 	.short	(.L_513 - .L_512)
.L_512:
        /*0004*/ 	.word	0x00000082


	//----- nvinfo : EIATTR_KPARAM_INFO
	.align		4
.L_513:
        /*0008*/ 	.byte	0x04, 0x17
        /*000a*/ 	.short	(.L_515 - .L_514)
.L_514:
        /*000c*/ 	.word	0x00000000
        /*0010*/ 	.short	0x0011
        /*0012*/ 	.short	0x006c
        /*0014*/ 	.byte	0x00, 0xf0, 0x11, 0x00


	//----- nvinfo : EIATTR_KPARAM_INFO
	.align		4
.L_515:
        /*0018*/ 	.byte	0x04, 0x17
        /*001a*/ 	.short	(.L_517 - .L_516)
.L_516:
        /*001c*/ 	.word	0x00000000
        /*0020*/ 	.short	0x0010
        /*0022*/ 	.short	0x0068
        /*0024*/ 	.byte	0x00, 0xf0, 0x11, 0x00


	//----- nvinfo : EIATTR_KPARAM_INFO
	.align		4
.L_517:
        /*0028*/ 	.byte	0x04, 0x17
        /*002a*/ 	.short	(.L_519 - .L_518)
.L_518:
        /*002c*/ 	.word	0x00000000
        /*0030*/ 	.short	0x000f
        /*0032*/ 	.short	0x0064
        /*0034*/ 	.byte	0x00, 0xf0, 0x11, 0x00


	//----- nvinfo : EIATTR_KPARAM_INFO
	.align		4
.L_519:
        /*0038*/ 	.byte	0x04, 0x17
        /*003a*/ 	.short	(.L_521 - .L_520)
.L_520:
        /*003c*/ 	.word	0x00000000
        /*0040*/ 	.short	0x000e
        /*0042*/ 	.short	0x0060
        /*0044*/ 	.byte	0x00, 0xf0, 0x11, 0x00


	//----- nvinfo : EIATTR_KPARAM_INFO
	.align		4
.L_521:
        /*0048*/ 	.byte	0x04, 0x17
        /*004a*/ 	.short	(.L_523 - .L_522)
.L_522:
        /*004c*/ 	.word	0x00000000
        /*0050*/ 	.short	0x000d
        /*0052*/ 	.short	0x005c
        /*0054*/ 	.byte	0x00, 0xf0, 0x11, 0x00


	//----- nvinfo : EIATTR_KPARAM_INFO
	.align		4
.L_523:
        /*0058*/ 	.byte	0x04, 0x17
        /*005a*/ 	.short	(.L_525 - .L_524)
.L_524:
        /*005c*/ 	.word	0x00000000
        /*0060*/ 	.short	0x000c
        /*0062*/ 	.short	0x0058
        /*0064*/ 	.byte	0x00, 0xf0, 0x11, 0x00


	//----- nvinfo : EIATTR_KPARAM_INFO
	.align		4
.L_525:
        /*0068*/ 	.byte	0x04, 0x17
        /*006a*/ 	.short	(.L_527 - .L_526)
.L_526:
        /*006c*/ 	.word	0x00000000
        /*0070*/ 	.short	0x000b
        /*0072*/ 	.short	0x0054
        /*0074*/ 	.byte	0x00, 0xf0, 0x11, 0x00


	//----- nvinfo : EIATTR_KPARAM_INFO
	.align		4
.L_527:
        /*0078*/ 	.byte	0x04, 0x17
        /*007a*/ 	.short	(.L_529 - .L_528)
.L_528:
        /*007c*/ 	.word	0x00000000
        /*0080*/ 	.short	0x000a
        /*0082*/ 	.short	0x0050
        /*0084*/ 	.byte	0x00, 0xf0, 0x11, 0x00


	//----- nvinfo : EIATTR_KPARAM_INFO
	.align		4
.L_529:
        /*0088*/ 	.byte	0x04, 0x17
        /*008a*/ 	.short	(.L_531 - .L_530)
.L_530:
        /*008c*/ 	.word	0x00000000
        /*0090*/ 	.short	0x0009
        /*0092*/ 	.short	0x0048
        /*0094*/ 	.byte	0x00, 0xf5, 0x21, 0x00


	//----- nvinfo : EIATTR_KPARAM_INFO
	.align		4
.L_531:
        /*0098*/ 	.byte	0x04, 0x17
        /*009a*/ 	.short	(.L_533 - .L_532)
.L_532:
        /*009c*/ 	.word	0x00000000
        /*00a0*/ 	.short	0x0008
        /*00a2*/ 	.short	0x0040
        /*00a4*/ 	.byte	0x00, 0xf5, 0x21, 0x00


	//----- nvinfo : EIATTR_KPARAM_INFO
	.align		4
.L_533:
        /*00a8*/ 	.byte	0x04, 0x17
        /*00aa*/ 	.short	(.L_535 - .L_534)
.L_534:
        /*00ac*/ 	.word	0x00000000
        /*00b0*/ 	.short	0x0007
        /*00b2*/ 	.short	0x0038
        /*00b4*/ 	.byte	0x00, 0xf5, 0x21, 0x00


	//----- nvinfo : EIATTR_KPARAM_INFO
	.align		4
.L_535:
        /*00b8*/ 	.byte	0x04, 0x17
        /*00ba*/ 	.short	(.L_537 - .L_536)
.L_536:
        /*00bc*/ 	.word	0x00000000
        /*00c0*/ 	.short	0x0006
        /*00c2*/ 	.short	0x0030
        /*00c4*/ 	.byte	0x00, 0xf5, 0x21, 0x00


	//----- nvinfo : EIATTR_KPARAM_INFO
	.align		4
.L_537:
        /*00c8*/ 	.byte	0x04, 0x17
        /*00ca*/ 	.short	(.L_539 - .L_538)
.L_538:
        /*00cc*/ 	.word	0x00000000
        /*00d0*/ 	.short	0x0005
        /*00d2*/ 	.short	0x0028
        /*00d4*/ 	.byte	0x00, 0xf5, 0x21, 0x00


	//----- nvinfo : EIATTR_KPARAM_INFO
	.align		4
.L_539:
        /*00d8*/ 	.byte	0x04, 0x17
        /*00da*/ 	.short	(.L_541 - .L_540)
.L_540:
        /*00dc*/ 	.word	0x00000000
        /*00e0*/ 	.short	0x0004
        /*00e2*/ 	.short	0x0020
        /*00e4*/ 	.byte	0x00, 0xf5, 0x21, 0x00


	//----- nvinfo : EIATTR_KPARAM_INFO
	.align		4
.L_541:
        /*00e8*/ 	.byte	0x04, 0x17
        /*00ea*/ 	.short	(.L_543 - .L_542)
.L_542:
        /*00ec*/ 	.word	0x00000000
        /*00f0*/ 	.short	0x0003
        /*00f2*/ 	.short	0x0018
        /*00f4*/ 	.byte	0x00, 0xf5, 0x21, 0x00


	//----- nvinfo : EIATTR_KPARAM_INFO
	.align		4
.L_543:
        /*00f8*/ 	.byte	0x04, 0x17
        /*00fa*/ 	.short	(.L_545 - .L_544)
.L_544:
        /*00fc*/ 	.word	0x00000000
        /*0100*/ 	.short	0x0002
        /*0102*/ 	.short	0x0010
        /*0104*/ 	.byte	0x00, 0xf5, 0x21, 0x00


	//----- nvinfo : EIATTR_KPARAM_INFO
	.align		4
.L_545:
        /*0108*/ 	.byte	0x04, 0x17
        /*010a*/ 	.short	(.L_547 - .L_546)
.L_546:
        /*010c*/ 	.word	0x00000000
        /*0110*/ 	.short	0x0001
        /*0112*/ 	.short	0x0008
        /*0114*/ 	.byte	0x00, 0xf5, 0x21, 0x00


	//----- nvinfo : EIATTR_KPARAM_INFO
	.align		4
.L_547:
        /*0118*/ 	.byte	0x04, 0x17
        /*011a*/ 	.short	(.L_549 - .L_548)
.L_548:
        /*011c*/ 	.word	0x00000000
        /*0120*/ 	.short	0x0000
        /*0122*/ 	.short	0x0000
        /*0124*/ 	.byte	0x00, 0xf5, 0x21, 0x00


	//----- nvinfo : EIATTR_SPARSE_MMA_MASK
	.align		4
.L_549:
        /*0128*/ 	.byte	0x03, 0x50
        /*012a*/ 	.short	0x0000


	//----- nvinfo : EIATTR_MAXREG_COUNT
	.align		4
        /*012c*/ 	.byte	0x03, 0x1b
        /*012e*/ 	.short	0x00ff


	//----- nvinfo : EIATTR_NUM_BARRIERS
	.align		4
        /*0130*/ 	.byte	0x02, 0x4c
        /*0132*/ 	.byte	0x01
	.zero		1


	//----- nvinfo : EIATTR_MERCURY_ISA_VERSION
	.align		4
        /*0134*/ 	.byte	0x03, 0x5f
        /*0136*/ 	.short	0x0101


	//----- nvinfo : EIATTR_VRC_CTA_INIT_COUNT
	.align		4
        /*0138*/ 	.byte	0x02, 0x4a
	.zero		1
	.zero		1


	//----- nvinfo : EIATTR_ATOM16_EMUL_INSTR_REG_MAP
	.align		4
        /*013c*/ 	.byte	0x04, 0x2e
        /*013e*/ 	.short	(.L_551 - .L_550)


	//   ....[0]....
.L_550:
        /*0140*/ 	.word	0x00003400
        /*0144*/ 	.short	0x0096
        /*0146*/ 	.short	0x0000


	//   ....[1]....
        /*0148*/ 	.word	0x00003d00
        /*014c*/ 	.short	0x0096
        /*014e*/ 	.short	0x0000


	//   ....[2]....
        /*0150*/ 	.word	0x00003dc0
        /*0154*/ 	.short	0x0026
        /*0156*/ 	.short	0x0000


	//   ....[3]....
        /*0158*/ 	.word	0x00003e40
        /*015c*/ 	.short	0x0026
        /*015e*/ 	.short	0x0000


	//   ....[4]....
        /*0160*/ 	.word	0x00003ef0
        /*0164*/ 	.short	0x0031
        /*0166*/ 	.short	0x0000


	//   ....[5]....
        /*0168*/ 	.word	0x00003f70
        /*016c*/ 	.short	0x0031
        /*016e*/ 	.short	0x0000


	//   ....[6]....
        /*0170*/ 	.word	0x00004020
        /*0174*/ 	.short	0x002f
        /*0176*/ 	.short	0x0000


	//   ....[7]....
        /*0178*/ 	.word	0x000040a0
        /*017c*/ 	.short	0x002f
        /*017e*/ 	.short	0x0000


	//   ....[8]....
        /*0180*/ 	.word	0x00004150
        /*0184*/ 	.short	0x0031
        /*0186*/ 	.short	0x0000


	//   ....[9]....
        /*0188*/ 	.word	0x000041d0
        /*018c*/ 	.short	0x0031
        /*018e*/ 	.short	0x0000


	//   ....[10]....
        /*0190*/ 	.word	0x00004280
        /*0194*/ 	.short	0x002f
        /*0196*/ 	.short	0x0000


	//   ....[11]....
        /*0198*/ 	.word	0x00004300
        /*019c*/ 	.short	0x002f
        /*019e*/ 	.short	0x0000


	//   ....[12]....
        /*01a0*/ 	.word	0x000043b0
        /*01a4*/ 	.short	0x0031
        /*01a6*/ 	.short	0x0000


	//   ....[13]....
        /*01a8*/ 	.word	0x00004430
        /*01ac*/ 	.short	0x0031
        /*01ae*/ 	.short	0x0000


	//   ....[14]....
        /*01b0*/ 	.word	0x000044e0
        /*01b4*/ 	.short	0x002f
        /*01b6*/ 	.short	0x0000


	//   ....[15]....
        /*01b8*/ 	.word	0x00004560
        /*01bc*/ 	.short	0x002f
        /*01be*/ 	.short	0x0000


	//   ....[16]....
        /*01c0*/ 	.word	0x00004610
        /*01c4*/ 	.short	0x0031
        /*01c6*/ 	.short	0x0000


	//   ....[17]....
        /*01c8*/ 	.word	0x00004690
        /*01cc*/ 	.short	0x0031
        /*01ce*/ 	.short	0x0000


	//   ....[18]....
        /*01d0*/ 	.word	0x00004740
        /*01d4*/ 	.short	0x002f
        /*01d6*/ 	.short	0x0000


	//   ....[19]....
        /*01d8*/ 	.word	0x000047c0
        /*01dc*/ 	.short	0x002f
        /*01de*/ 	.short	0x0000


	//   ....[20]....
        /*01e0*/ 	.word	0x00004870
        /*01e4*/ 	.short	0x0031
        /*01e6*/ 	.short	0x0000


	//   ....[21]....
        /*01e8*/ 	.word	0x000048f0
        /*01ec*/ 	.short	0x0031
        /*01ee*/ 	.short	0x0000


	//   ....[22]....
        /*01f0*/ 	.word	0x000049a0
        /*01f4*/ 	.short	0x002f
        /*01f6*/ 	.short	0x0000


	//   ....[23]....
        /*01f8*/ 	.word	0x00004a20
        /*01fc*/ 	.short	0x002f
        /*01fe*/ 	.short	0x0000


	//   ....[24]....
        /*0200*/ 	.word	0x00004ad0
        /*0204*/ 	.short	0x0031
        /*0206*/ 	.short	0x0000


	//   ....[25]....
        /*0208*/ 	.word	0x00004b50
        /*020c*/ 	.short	0x0031
        /*020e*/ 	.short	0x0000


	//   ....[26]....
        /*0210*/ 	.word	0x00004c00
        /*0214*/ 	.short	0x002f
        /*0216*/ 	.short	0x0000


	//   ....[27]....
        /*0218*/ 	.word	0x00004c80
        /*021c*/ 	.short	0x002f
        /*021e*/ 	.short	0x0000


	//   ....[28]....
        /*0220*/ 	.word	0x00004d30
        /*0224*/ 	.short	0x0031
        /*0226*/ 	.short	0x0000


	//   ....[29]....
        /*0228*/ 	.word	0x00004db0
        /*022c*/ 	.short	0x0031
        /*022e*/ 	.short	0x0000


	//   ....[30]....
        /*0230*/ 	.word	0x00004e60
        /*0234*/ 	.short	0x002f
        /*0236*/ 	.short	0x0000


	//   ....[31]....
        /*0238*/ 	.word	0x00004ee0
        /*023c*/ 	.short	0x002f
        /*023e*/ 	.short	0x0000


	//   ....[32]....
        /*0240*/ 	.word	0x00004f90
        /*0244*/ 	.short	0x0031
        /*0246*/ 	.short	0x0000


	//   ....[33]....
        /*0248*/ 	.word	0x00005010
        /*024c*/ 	.short	0x0031
        /*024e*/ 	.short	0x0000


	//   ....[34]....
        /*0250*/ 	.word	0x000050c0
        /*0254*/ 	.short	0x002f
        /*0256*/ 	.short	0x0000


	//   ....[35]....
        /*0258*/ 	.word	0x00005140
        /*025c*/ 	.short	0x002f
        /*025e*/ 	.short	0x0000


	//   ....[36]....
        /*0260*/ 	.word	0x000051f0
        /*0264*/ 	.short	0x0031
        /*0266*/ 	.short	0x0000


	//   ....[37]....
        /*0268*/ 	.word	0x00005270
        /*026c*/ 	.short	0x0031
        /*026e*/ 	.short	0x0000


	//   ....[38]....
        /*0270*/ 	.word	0x00005320
        /*0274*/ 	.short	0x002f
        /*0276*/ 	.short	0x0000


	//   ....[39]....
        /*0278*/ 	.word	0x000053a0
        /*027c*/ 	.short	0x002f
        /*027e*/ 	.short	0x0000


	//   ....[40]....
        /*0280*/ 	.word	0x00005450
        /*0284*/ 	.short	0x0031
        /*0286*/ 	.short	0x0000


	//   ....[41]....
        /*0288*/ 	.word	0x000054d0
        /*028c*/ 	.short	0x0031
        /*028e*/ 	.short	0x0000


	//   ....[42]....
        /*0290*/ 	.word	0x00005580
        /*0294*/ 	.short	0x002f
        /*0296*/ 	.short	0x0000


	//   ....[43]....
        /*0298*/ 	.word	0x00005600
        /*029c*/ 	.short	0x002f
        /*029e*/ 	.short	0x0000


	//   ....[44]....
        /*02a0*/ 	.word	0x000056b0
        /*02a4*/ 	.short	0x0031
        /*02a6*/ 	.short	0x0000


	//   ....[45]....
        /*02a8*/ 	.word	0x00005730
        /*02ac*/ 	.short	0x0031
        /*02ae*/ 	.short	0x0000


	//   ....[46]....
        /*02b0*/ 	.word	0x000057e0
        /*02b4*/ 	.short	0x002f
        /*02b6*/ 	.short	0x0000


	//   ....[47]....
        /*02b8*/ 	.word	0x00005860
        /*02bc*/ 	.short	0x002f
        /*02be*/ 	.short	0x0000


	//   ....[48]....
        /*02c0*/ 	.word	0x00005910
        /*02c4*/ 	.short	0x0031
        /*02c6*/ 	.short	0x0000


	//   ....[49]....
        /*02c8*/ 	.word	0x00005990
        /*02cc*/ 	.short	0x0031
        /*02ce*/ 	.short	0x0000


	//   ....[50]....
        /*02d0*/ 	.word	0x00005a40
        /*02d4*/ 	.short	0x002f
        /*02d6*/ 	.short	0x0000


	//   ....[51]....
        /*02d8*/ 	.word	0x00005ac0
        /*02dc*/ 	.short	0x002f
        /*02de*/ 	.short	0x0000


	//   ....[52]....
        /*02e0*/ 	.word	0x00005b70
        /*02e4*/ 	.short	0x0031
        /*02e6*/ 	.short	0x0000


	//   ....[53]....
        /*02e8*/ 	.word	0x00005bf0
        /*02ec*/ 	.short	0x0031
        /*02ee*/ 	.short	0x0000


	//   ....[54]....
        /*02f0*/ 	.word	0x00005ca0
        /*02f4*/ 	.short	0x002f
        /*02f6*/ 	.short	0x0000


	//   ....[55]....
        /*02f8*/ 	.word	0x00005d20
        /*02fc*/ 	.short	0x002f
        /*02fe*/ 	.short	0x0000


	//   ....[56]....
        /*0300*/ 	.word	0x00005dd0
        /*0304*/ 	.short	0x0031
        /*0306*/ 	.short	0x0000


	//   ....[57]....
        /*0308*/ 	.word	0x00005e50
        /*030c*/ 	.short	0x0031
        /*030e*/ 	.short	0x0000


	//   ....[58]....
        /*0310*/ 	.word	0x00005f00
        /*0314*/ 	.short	0x002f
        /*0316*/ 	.short	0x0000


	//   ....[59]....
        /*0318*/ 	.word	0x00005f80
        /*031c*/ 	.short	0x002f
        /*031e*/ 	.short	0x0000


	//   ....[60]....
        /*0320*/ 	.word	0x00006030
        /*0324*/ 	.short	0x0031
        /*0326*/ 	.short	0x0000


	//   ....[61]....
        /*0328*/ 	.word	0x000060b0
        /*032c*/ 	.short	0x0031
        /*032e*/ 	.short	0x0000


	//   ....[62]....
        /*0330*/ 	.word	0x00006160
        /*0334*/ 	.short	0x002f
        /*0336*/ 	.short	0x0000


	//   ....[63]....
        /*0338*/ 	.word	0x000061e0
        /*033c*/ 	.short	0x002f
        /*033e*/ 	.short	0x0000


	//   ....[64]....
        /*0340*/ 	.word	0x00006290
        /*0344*/ 	.short	0x0031
        /*0346*/ 	.short	0x0000


	//   ....[65]....
        /*0348*/ 	.word	0x00006310
        /*034c*/ 	.short	0x0031
        /*034e*/ 	.short	0x0000


	//   ....[66]....
        /*0350*/ 	.word	0x000063c0
        /*0354*/ 	.short	0x002f
        /*0356*/ 	.short	0x0000


	//   ....[67]....
        /*0358*/ 	.word	0x00006440
        /*035c*/ 	.short	0x002f
        /*035e*/ 	.short	0x0000


	//   ....[68]....
        /*0360*/ 	.word	0x000064f0
        /*0364*/ 	.short	0x0031
        /*0366*/ 	.short	0x0000


	//   ....[69]....
        /*0368*/ 	.word	0x00006570
        /*036c*/ 	.short	0x0031
        /*036e*/ 	.short	0x0000


	//   ....[70]....
        /*0370*/ 	.word	0x00006620
        /*0374*/ 	.short	0x002f
        /*0376*/ 	.short	0x0000


	//   ....[71]....
        /*0378*/ 	.word	0x000066a0
        /*037c*/ 	.short	0x002f
        /*037e*/ 	.short	0x0000


	//   ....[72]....
        /*0380*/ 	.word	0x00006750
        /*0384*/ 	.short	0x0031
        /*0386*/ 	.short	0x0000


	//   ....[73]....
        /*0388*/ 	.word	0x000067d0
        /*038c*/ 	.short	0x0031
        /*038e*/ 	.short	0x0000


	//   ....[74]....
        /*0390*/ 	.word	0x00006880
        /*0394*/ 	.short	0x002f
        /*0396*/ 	.short	0x0000


	//   ....[75]....
        /*0398*/ 	.word	0x00006900
        /*039c*/ 	.short	0x002f
        /*039e*/ 	.short	0x0000


	//   ....[76]....
        /*03a0*/ 	.word	0x000069b0
        /*03a4*/ 	.short	0x0031
        /*03a6*/ 	.short	0x0000


	//   ....[77]....
        /*03a8*/ 	.word	0x00006a30
        /*03ac*/ 	.short	0x0031
        /*03ae*/ 	.short	0x0000


	//   ....[78]....
        /*03b0*/ 	.word	0x00006ae0
        /*03b4*/ 	.short	0x002f
        /*03b6*/ 	.short	0x0000


	//   ....[79]....
        /*03b8*/ 	.word	0x00006b60
        /*03bc*/ 	.short	0x002f
        /*03be*/ 	.short	0x0000


	//   ....[80]....
        /*03c0*/ 	.word	0x00006c10
        /*03c4*/ 	.short	0x0031
        /*03c6*/ 	.short	0x0000


	//   ....[81]....
        /*03c8*/ 	.word	0x00006c90
        /*03cc*/ 	.short	0x0031
        /*03ce*/ 	.short	0x0000


	//   ....[82]....
        /*03d0*/ 	.word	0x00006d40
        /*03d4*/ 	.short	0x002f
        /*03d6*/ 	.short	0x0000


	//   ....[83]....
        /*03d8*/ 	.word	0x00006dc0
        /*03dc*/ 	.short	0x002f
        /*03de*/ 	.short	0x0000


	//   ....[84]....
        /*03e0*/ 	.word	0x00006e70
        /*03e4*/ 	.short	0x0031
        /*03e6*/ 	.short	0x0000


	//   ....[85]....
        /*03e8*/ 	.word	0x00006ef0
        /*03ec*/ 	.short	0x0031
        /*03ee*/ 	.short	0x0000


	//   ....[86]....
        /*03f0*/ 	.word	0x00006fa0
        /*03f4*/ 	.short	0x002f
        /*03f6*/ 	.short	0x0000


	//   ....[87]....
        /*03f8*/ 	.word	0x00007020
        /*03fc*/ 	.short	0x002f
        /*03fe*/ 	.short	0x0000


	//   ....[88]....
        /*0400*/ 	.word	0x000070d0
        /*0404*/ 	.short	0x0031
        /*0406*/ 	.short	0x0000


	//   ....[89]....
        /*0408*/ 	.word	0x00007150
        /*040c*/ 	.short	0x0031
        /*040e*/ 	.short	0x0000


	//   ....[90]....
        /*0410*/ 	.word	0x00007200
        /*0414*/ 	.short	0x002f
        /*0416*/ 	.short	0x0000


	//   ....[91]....
        /*0418*/ 	.word	0x00007280
        /*041c*/ 	.short	0x002f
        /*041e*/ 	.short	0x0000


	//   ....[92]....
        /*0420*/ 	.word	0x00007330
        /*0424*/ 	.short	0x0031
        /*0426*/ 	.short	0x0000


	//   ....[93]....
        /*0428*/ 	.word	0x000073b0
        /*042c*/ 	.short	0x0031
        /*042e*/ 	.short	0x0000


	//   ....[94]....
        /*0430*/ 	.word	0x00007460
        /*0434*/ 	.short	0x002f
        /*0436*/ 	.short	0x0000


	//   ....[95]....
        /*0438*/ 	.word	0x000074e0
        /*043c*/ 	.short	0x002f
        /*043e*/ 	.short	0x0000


	//   ....[96]....
        /*0440*/ 	.word	0x00007590
        /*0444*/ 	.short	0x0031
        /*0446*/ 	.short	0x0000


	//   ....[97]....
        /*0448*/ 	.word	0x00007610
        /*044c*/ 	.short	0x0031
        /*044e*/ 	.short	0x0000


	//   ....[98]....
        /*0450*/ 	.word	0x000076c0
        /*0454*/ 	.short	0x002f
        /*0456*/ 	.short	0x0000


	//   ....[99]....
        /*0458*/ 	.word	0x00007740
        /*045c*/ 	.short	0x002f
        /*045e*/ 	.short	0x0000


	//   ....[100]....
        /*0460*/ 	.word	0x000077f0
        /*0464*/ 	.short	0x0031
        /*0466*/ 	.short	0x0000


	//   ....[101]....
        /*0468*/ 	.word	0x00007870
        /*046c*/ 	.short	0x0031
        /*046e*/ 	.short	0x0000


	//   ....[102]....
        /*0470*/ 	.word	0x00007920
        /*0474*/ 	.short	0x002f
        /*0476*/ 	.short	0x0000


	//   ....[103]....
        /*0478*/ 	.word	0x000079a0
        /*047c*/ 	.short	0x002f
        /*047e*/ 	.short	0x0000


	//   ....[104]....
        /*0480*/ 	.word	0x00007a50
        /*0484*/ 	.short	0x0031
        /*0486*/ 	.short	0x0000


	//   ....[105]....
        /*0488*/ 	.word	0x00007ad0
        /*048c*/ 	.short	0x0031
        /*048e*/ 	.short	0x0000


	//   ....[106]....
        /*0490*/ 	.word	0x00007b80
        /*0494*/ 	.short	0x002f
        /*0496*/ 	.short	0x0000


	//   ....[107]....
        /*0498*/ 	.word	0x00007c00
        /*049c*/ 	.short	0x002f
        /*049e*/ 	.short	0x0000


	//   ....[108]....
        /*04a0*/ 	.word	0x00007cb0
        /*04a4*/ 	.short	0x0031
        /*04a6*/ 	.short	0x0000


	//   ....[109]....
        /*04a8*/ 	.word	0x00007d30
        /*04ac*/ 	.short	0x0031
        /*04ae*/ 	.short	0x0000


	//   ....[110]....
        /*04b0*/ 	.word	0x00007de0
        /*04b4*/ 	.short	0x002f
        /*04b6*/ 	.short	0x0000


	//   ....[111]....
        /*04b8*/ 	.word	0x00007e60
        /*04bc*/ 	.short	0x002f
        /*04be*/ 	.short	0x0000


	//   ....[112]....
        /*04c0*/ 	.word	0x00007f10
        /*04c4*/ 	.short	0x0031
        /*04c6*/ 	.short	0x0000


	//   ....[113]....
        /*04c8*/ 	.word	0x00007f90
        /*04cc*/ 	.short	0x0031
        /*04ce*/ 	.short	0x0000


	//   ....[114]....
        /*04d0*/ 	.word	0x00008040
        /*04d4*/ 	.short	0x002f
        /*04d6*/ 	.short	0x0000


	//   ....[115]....
        /*04d8*/ 	.word	0x000080c0
        /*04dc*/ 	.short	0x002f
        /*04de*/ 	.short	0x0000


	//   ....[116]....
        /*04e0*/ 	.word	0x00008170
        /*04e4*/ 	.short	0x0031
        /*04e6*/ 	.short	0x0000


	//   ....[117]....
        /*04e8*/ 	.word	0x000081f0
        /*04ec*/ 	.short	0x0031
        /*04ee*/ 	.short	0x0000


	//   ....[118]....
        /*04f0*/ 	.word	0x000082a0
        /*04f4*/ 	.short	0x002f
        /*04f6*/ 	.short	0x0000


	//   ....[119]....
        /*04f8*/ 	.word	0x00008320
        /*04fc*/ 	.short	0x002f
        /*04fe*/ 	.short	0x0000


	//   ....[120]....
        /*0500*/ 	.word	0x000083d0
        /*0504*/ 	.short	0x0031
        /*0506*/ 	.short	0x0000


	//   ....[121]....
        /*0508*/ 	.word	0x00008450
        /*050c*/ 	.short	0x0031
        /*050e*/ 	.short	0x0000


	//   ....[122]....
        /*0510*/ 	.word	0x00008500
        /*0514*/ 	.short	0x002f
        /*0516*/ 	.short	0x0000


	//   ....[123]....
        /*0518*/ 	.word	0x00008580
        /*051c*/ 	.short	0x002f
        /*051e*/ 	.short	0x0000


	//   ....[124]....
        /*0520*/ 	.word	0x00008630
        /*0524*/ 	.short	0x0031
        /*0526*/ 	.short	0x0000


	//   ....[125]....
        /*0528*/ 	.word	0x000086b0
        /*052c*/ 	.short	0x0031
        /*052e*/ 	.short	0x0000


	//   ....[126]....
        /*0530*/ 	.word	0x00008760
        /*0534*/ 	.short	0x002f
        /*0536*/ 	.short	0x0000


	//   ....[127]....
        /*0538*/ 	.word	0x000087e0
        /*053c*/ 	.short	0x002f
        /*053e*/ 	.short	0x0000


	//   ....[128]....
        /*0540*/ 	.word	0x00008890
        /*0544*/ 	.short	0x0031
        /*0546*/ 	.short	0x0000


	//   ....[129]....
        /*0548*/ 	.word	0x00008910
        /*054c*/ 	.short	0x0031
        /*054e*/ 	.short	0x0000


	//   ....[130]....
        /*0550*/ 	.word	0x000089c0
        /*0554*/ 	.short	0x002f
        /*0556*/ 	.short	0x0000


	//   ....[131]....
        /*0558*/ 	.word	0x00008a40
        /*055c*/ 	.short	0x002f
        /*055e*/ 	.short	0x0000


	//   ....[132]....
        /*0560*/ 	.word	0x00008af0
        /*0564*/ 	.short	0x0031
        /*0566*/ 	.short	0x0000


	//   ....[133]....
        /*0568*/ 	.word	0x00008b70
        /*056c*/ 	.short	0x0031
        /*056e*/ 	.short	0x0000


	//   ....[134]....
        /*0570*/ 	.word	0x00008c20
        /*0574*/ 	.short	0x002f
        /*0576*/ 	.short	0x0000


	//   ....[135]....
        /*0578*/ 	.word	0x00008ca0
        /*057c*/ 	.short	0x002f
        /*057e*/ 	.short	0x0000


	//   ....[136]....
        /*0580*/ 	.word	0x00008d50
        /*0584*/ 	.short	0x0031
        /*0586*/ 	.short	0x0000


	//   ....[137]....
        /*0588*/ 	.word	0x00008dd0
        /*058c*/ 	.short	0x0031
        /*058e*/ 	.short	0x0000


	//   ....[138]....
        /*0590*/ 	.word	0x00008e80
        /*0594*/ 	.short	0x002f
        /*0596*/ 	.short	0x0000


	//   ....[139]....
        /*0598*/ 	.word	0x00008f00
        /*059c*/ 	.short	0x002f
        /*059e*/ 	.short	0x0000


	//   ....[140]....
        /*05a0*/ 	.word	0x00008fb0
        /*05a4*/ 	.short	0x0031
        /*05a6*/ 	.short	0x0000


	//   ....[141]....
        /*05a8*/ 	.word	0x00009030
        /*05ac*/ 	.short	0x0031
        /*05ae*/ 	.short	0x0000


	//   ....[142]....
        /*05b0*/ 	.word	0x000090e0
        /*05b4*/ 	.short	0x002f
        /*05b6*/ 	.short	0x0000


	//   ....[143]....
        /*05b8*/ 	.word	0x00009160
        /*05bc*/ 	.short	0x002f
        /*05be*/ 	.short	0x0000


	//   ....[144]....
        /*05c0*/ 	.word	0x00009210
        /*05c4*/ 	.short	0x0031
        /*05c6*/ 	.short	0x0000


	//   ....[145]....
        /*05c8*/ 	.word	0x00009290
        /*05cc*/ 	.short	0x0031
        /*05ce*/ 	.short	0x0000


	//   ....[146]....
        /*05d0*/ 	.word	0x00009340
        /*05d4*/ 	.short	0x002f
        /*05d6*/ 	.short	0x0000


	//   ....[147]....
        /*05d8*/ 	.word	0x000093c0
        /*05dc*/ 	.short	0x002f
        /*05de*/ 	.short	0x0000


	//   ....[148]....
        /*05e0*/ 	.word	0x00009470
        /*05e4*/ 	.short	0x0031
        /*05e6*/ 	.short	0x0000


	//   ....[149]....
        /*05e8*/ 	.word	0x000094f0
        /*05ec*/ 	.short	0x0031
        /*05ee*/ 	.short	0x0000


	//   ....[150]....
        /*05f0*/ 	.word	0x000095a0
        /*05f4*/ 	.short	0x002f
        /*05f6*/ 	.short	0x0000


	//   ....[151]....
        /*05f8*/ 	.word	0x00009620
        /*05fc*/ 	.short	0x002f
        /*05fe*/ 	.short	0x0000


	//   ....[152]....
        /*0600*/ 	.word	0x000096d0
        /*0604*/ 	.short	0x0031
        /*0606*/ 	.short	0x0000


	//   ....[153]....
        /*0608*/ 	.word	0x00009750
        /*060c*/ 	.short	0x0031
        /*060e*/ 	.short	0x0000


	//   ....[154]....
        /*0610*/ 	.word	0x00009800
        /*0614*/ 	.short	0x002f
        /*0616*/ 	.short	0x0000


	//   ....[155]....
        /*0618*/ 	.word	0x00009880
        /*061c*/ 	.short	0x002f
        /*061e*/ 	.short	0x0000


	//   ....[156]....
        /*0620*/ 	.word	0x00009930
        /*0624*/ 	.short	0x0031
        /*0626*/ 	.short	0x0000


	//   ....[157]....
        /*0628*/ 	.word	0x000099b0
        /*062c*/ 	.short	0x0031
        /*062e*/ 	.short	0x0000


	//   ....[158]....
        /*0630*/ 	.word	0x00009a60
        /*0634*/ 	.short	0x002f
        /*0636*/ 	.short	0x0000


	//   ....[159]....
        /*0638*/ 	.word	0x00009ae0
        /*063c*/ 	.short	0x002f
        /*063e*/ 	.short	0x0000


	//   ....[160]....
        /*0640*/ 	.word	0x00009b90
        /*0644*/ 	.short	0x0031
        /*0646*/ 	.short	0x0000


	//   ....[161]....
        /*0648*/ 	.word	0x00009c10
        /*064c*/ 	.short	0x0031
        /*064e*/ 	.short	0x0000


	//   ....[162]....
        /*0650*/ 	.word	0x00009cc0
        /*0654*/ 	.short	0x002f
        /*0656*/ 	.short	0x0000


	//   ....[163]....
        /*0658*/ 	.word	0x00009d40
        /*065c*/ 	.short	0x002f
        /*065e*/ 	.short	0x0000


	//   ....[164]....
        /*0660*/ 	.word	0x00009df0
        /*0664*/ 	.short	0x0031
        /*0666*/ 	.short	0x0000


	//   ....[165]....
        /*0668*/ 	.word	0x00009e70
        /*066c*/ 	.short	0x0031
        /*066e*/ 	.short	0x0000


	//   ....[166]....
        /*0670*/ 	.word	0x00009f20
        /*0674*/ 	.short	0x002f
        /*0676*/ 	.short	0x0000


	//   ....[167]....
        /*0678*/ 	.word	0x00009fa0
        /*067c*/ 	.short	0x002f
        /*067e*/ 	.short	0x0000


	//   ....[168]....
        /*0680*/ 	.word	0x0000a050
        /*0684*/ 	.short	0x0031
        /*0686*/ 	.short	0x0000


	//   ....[169]....
        /*0688*/ 	.word	0x0000a0d0
        /*068c*/ 	.short	0x0031
        /*068e*/ 	.short	0x0000


	//   ....[170]....
        /*0690*/ 	.word	0x0000a180
        /*0694*/ 	.short	0x002f
        /*0696*/ 	.short	0x0000


	//   ....[171]....
        /*0698*/ 	.word	0x0000a200
        /*069c*/ 	.short	0x002f
        /*069e*/ 	.short	0x0000


	//   ....[172]....
        /*06a0*/ 	.word	0x0000a2b0
        /*06a4*/ 	.short	0x0031
        /*06a6*/ 	.short	0x0000


	//   ....[173]....
        /*06a8*/ 	.word	0x0000a330
        /*06ac*/ 	.short	0x0031
        /*06ae*/ 	.short	0x0000


	//   ....[174]....
        /*06b0*/ 	.word	0x0000a3e0
        /*06b4*/ 	.short	0x002f
        /*06b6*/ 	.short	0x0000


	//   ....[175]....
        /*06b8*/ 	.word	0x0000a460
        /*06bc*/ 	.short	0x002f
        /*06be*/ 	.short	0x0000


	//   ....[176]....
        /*06c0*/ 	.word	0x0000a510
        /*06c4*/ 	.short	0x0031
        /*06c6*/ 	.short	0x0000


	//   ....[177]....
        /*06c8*/ 	.word	0x0000a590
        /*06cc*/ 	.short	0x0031
        /*06ce*/ 	.short	0x0000


	//   ....[178]....
        /*06d0*/ 	.word	0x0000a640
        /*06d4*/ 	.short	0x002f
        /*06d6*/ 	.short	0x0000


	//   ....[179]....
        /*06d8*/ 	.word	0x0000a6c0
        /*06dc*/ 	.short	0x002f
        /*06de*/ 	.short	0x0000


	//   ....[180]....
        /*06e0*/ 	.word	0x0000a770
        /*06e4*/ 	.short	0x0031
        /*06e6*/ 	.short	0x0000


	//   ....[181]....
        /*06e8*/ 	.word	0x0000a7f0
        /*06ec*/ 	.short	0x0031
        /*06ee*/ 	.short	0x0000


	//   ....[182]....
        /*06f0*/ 	.word	0x0000a8a0
        /*06f4*/ 	.short	0x002f
        /*06f6*/ 	.short	0x0000


	//   ....[183]....
        /*06f8*/ 	.word	0x0000a920
        /*06fc*/ 	.short	0x002f
        /*06fe*/ 	.short	0x0000


	//   ....[184]....
        /*0700*/ 	.word	0x0000a9d0
        /*0704*/ 	.short	0x0031
        /*0706*/ 	.short	0x0000


	//   ....[185]....
        /*0708*/ 	.word	0x0000aa50
        /*070c*/ 	.short	0x0031
        /*070e*/ 	.short	0x0000


	//   ....[186]....
        /*0710*/ 	.word	0x0000ab00
        /*0714*/ 	.short	0x002f
        /*0716*/ 	.short	0x0000


	//   ....[187]....
        /*0718*/ 	.word	0x0000ab80
        /*071c*/ 	.short	0x002f
        /*071e*/ 	.short	0x0000


	//   ....[188]....
        /*0720*/ 	.word	0x0000ac30
        /*0724*/ 	.short	0x0031
        /*0726*/ 	.short	0x0000


	//   ....[189]....
        /*0728*/ 	.word	0x0000acb0
        /*072c*/ 	.short	0x0031
        /*072e*/ 	.short	0x0000


	//   ....[190]....
        /*0730*/ 	.word	0x0000ad60
        /*0734*/ 	.short	0x002f
        /*0736*/ 	.short	0x0000


	//   ....[191]....
        /*0738*/ 	.word	0x0000ade0
        /*073c*/ 	.short	0x002f
        /*073e*/ 	.short	0x0000


	//   ....[192]....
        /*0740*/ 	.word	0x0000ae90
        /*0744*/ 	.short	0x0031
        /*0746*/ 	.short	0x0000


	//   ....[193]....
        /*0748*/ 	.word	0x0000af10
        /*074c*/ 	.short	0x0031
        /*074e*/ 	.short	0x0000


	//   ....[194]....
        /*0750*/ 	.word	0x0000afc0
        /*0754*/ 	.short	0x002f
        /*0756*/ 	.short	0x0000


	//   ....[195]....
        /*0758*/ 	.word	0x0000b040
        /*075c*/ 	.short	0x002f
        /*075e*/ 	.short	0x0000


	//   ....[196]....
        /*0760*/ 	.word	0x0000b0f0
        /*0764*/ 	.short	0x0031
        /*0766*/ 	.short	0x0000


	//   ....[197]....
        /*0768*/ 	.word	0x0000b170
        /*076c*/ 	.short	0x0031
        /*076e*/ 	.short	0x0000


	//   ....[198]....
        /*0770*/ 	.word	0x0000b220
        /*0774*/ 	.short	0x002f
        /*0776*/ 	.short	0x0000


	//   ....[199]....
        /*0778*/ 	.word	0x0000b2a0
        /*077c*/ 	.short	0x002f
        /*077e*/ 	.short	0x0000


	//   ....[200]....
        /*0780*/ 	.word	0x0000b350
        /*0784*/ 	.short	0x0031
        /*0786*/ 	.short	0x0000


	//   ....[201]....
        /*0788*/ 	.word	0x0000b3d0
        /*078c*/ 	.short	0x0031
        /*078e*/ 	.short	0x0000


	//   ....[202]....
        /*0790*/ 	.word	0x0000b480
        /*0794*/ 	.short	0x002f
        /*0796*/ 	.short	0x0000


	//   ....[203]....
        /*0798*/ 	.word	0x0000b500
        /*079c*/ 	.short	0x002f
        /*079e*/ 	.short	0x0000


	//   ....[204]....
        /*07a0*/ 	.word	0x0000b5b0
        /*07a4*/ 	.short	0x0031
        /*07a6*/ 	.short	0x0000


	//   ....[205]....
        /*07a8*/ 	.word	0x0000b630
        /*07ac*/ 	.short	0x0031
        /*07ae*/ 	.short	0x0000


	//   ....[206]....
        /*07b0*/ 	.word	0x0000b6e0
        /*07b4*/ 	.short	0x002f
        /*07b6*/ 	.short	0x0000


	//   ....[207]....
        /*07b8*/ 	.word	0x0000b760
        /*07bc*/ 	.short	0x002f
        /*07be*/ 	.short	0x0000


	//   ....[208]....
        /*07c0*/ 	.word	0x0000b810
        /*07c4*/ 	.short	0x0031
        /*07c6*/ 	.short	0x0000


	//   ....[209]....
        /*07c8*/ 	.word	0x0000b890
        /*07cc*/ 	.short	0x0031
        /*07ce*/ 	.short	0x0000


	//   ....[210]....
        /*07d0*/ 	.word	0x0000b940
        /*07d4*/ 	.short	0x002f
        /*07d6*/ 	.short	0x0000


	//   ....[211]....
        /*07d8*/ 	.word	0x0000b9c0
        /*07dc*/ 	.short	0x002f
        /*07de*/ 	.short	0x0000


	//   ....[212]....
        /*07e0*/ 	.word	0x0000ba70
        /*07e4*/ 	.short	0x0031
        /*07e6*/ 	.short	0x0000


	//   ....[213]....
        /*07e8*/ 	.word	0x0000baf0
        /*07ec*/ 	.short	0x0031
        /*07ee*/ 	.short	0x0000


	//   ....[214]....
        /*07f0*/ 	.word	0x0000bba0
        /*07f4*/ 	.short	0x002f
        /*07f6*/ 	.short	0x0000


	//   ....[215]....
        /*07f8*/ 	.word	0x0000bc20
        /*07fc*/ 	.short	0x002f
        /*07fe*/ 	.short	0x0000


	//   ....[216]....
        /*0800*/ 	.word	0x0000bcd0
        /*0804*/ 	.short	0x0031
        /*0806*/ 	.short	0x0000


	//   ....[217]....
        /*0808*/ 	.word	0x0000bd50
        /*080c*/ 	.short	0x0031
        /*080e*/ 	.short	0x0000


	//   ....[218]....
        /*0810*/ 	.word	0x0000be00
        /*0814*/ 	.short	0x002f
        /*0816*/ 	.short	0x0000


	//   ....[219]....
        /*0818*/ 	.word	0x0000be80
        /*081c*/ 	.short	0x002f
        /*081e*/ 	.short	0x0000


	//   ....[220]....
        /*0820*/ 	.word	0x0000bf30
        /*0824*/ 	.short	0x0031
        /*0826*/ 	.short	0x0000


	//   ....[221]....
        /*0828*/ 	.word	0x0000bfb0
        /*082c*/ 	.short	0x0031
        /*082e*/ 	.short	0x0000


	//   ....[222]....
        /*0830*/ 	.word	0x0000c060
        /*0834*/ 	.short	0x002f
        /*0836*/ 	.short	0x0000


	//   ....[223]....
        /*0838*/ 	.word	0x0000c0e0
        /*083c*/ 	.short	0x002f
        /*083e*/ 	.short	0x0000


	//   ....[224]....
        /*0840*/ 	.word	0x0000c190
        /*0844*/ 	.short	0x0031
        /*0846*/ 	.short	0x0000


	//   ....[225]....
        /*0848*/ 	.word	0x0000c210
        /*084c*/ 	.short	0x0031
        /*084e*/ 	.short	0x0000


	//   ....[226]....
        /*0850*/ 	.word	0x0000c2c0
        /*0854*/ 	.short	0x002f
        /*0856*/ 	.short	0x0000


	//   ....[227]....
        /*0858*/ 	.word	0x0000c340
        /*085c*/ 	.short	0x002f
        /*085e*/ 	.short	0x0000


	//   ....[228]....
        /*0860*/ 	.word	0x0000c3f0
        /*0864*/ 	.short	0x0031
        /*0866*/ 	.short	0x0000


	//   ....[229]....
        /*0868*/ 	.word	0x0000c470
        /*086c*/ 	.short	0x0031
        /*086e*/ 	.short	0x0000


	//   ....[230]....
        /*0870*/ 	.word	0x0000c520
        /*0874*/ 	.short	0x002f
        /*0876*/ 	.short	0x0000


	//   ....[231]....
        /*0878*/ 	.word	0x0000c5a0
        /*087c*/ 	.short	0x002f
        /*087e*/ 	.short	0x0000


	//   ....[232]....
        /*0880*/ 	.word	0x0000c650
        /*0884*/ 	.short	0x0031
        /*0886*/ 	.short	0x0000


	//   ....[233]....
        /*0888*/ 	.word	0x0000c6d0
        /*088c*/ 	.short	0x0031
        /*088e*/ 	.short	0x0000


	//   ....[234]....
        /*0890*/ 	.word	0x0000c780
        /*0894*/ 	.short	0x002f
        /*0896*/ 	.short	0x0000


	//   ....[235]....
        /*0898*/ 	.word	0x0000c800
        /*089c*/ 	.short	0x002f
        /*089e*/ 	.short	0x0000


	//   ....[236]....
        /*08a0*/ 	.word	0x0000c8b0
        /*08a4*/ 	.short	0x0031
        /*08a6*/ 	.short	0x0000


	//   ....[237]....
        /*08a8*/ 	.word	0x0000c930
        /*08ac*/ 	.short	0x0031
        /*08ae*/ 	.short	0x0000


	//   ....[238]....
        /*08b0*/ 	.word	0x0000c9e0
        /*08b4*/ 	.short	0x002f
        /*08b6*/ 	.short	0x0000


	//   ....[239]....
        /*08b8*/ 	.word	0x0000ca60
        /*08bc*/ 	.short	0x002f
        /*08be*/ 	.short	0x0000


	//   ....[240]....
        /*08c0*/ 	.word	0x0000cb10
        /*08c4*/ 	.short	0x0031
        /*08c6*/ 	.short	0x0000


	//   ....[241]....
        /*08c8*/ 	.word	0x0000cb90
        /*08cc*/ 	.short	0x0031
        /*08ce*/ 	.short	0x0000


	//   ....[242]....
        /*08d0*/ 	.word	0x0000cc40
        /*08d4*/ 	.short	0x002f
        /*08d6*/ 	.short	0x0000


	//   ....[243]....
        /*08d8*/ 	.word	0x0000ccc0
        /*08dc*/ 	.short	0x002f
        /*08de*/ 	.short	0x0000


	//   ....[244]....
        /*08e0*/ 	.word	0x0000cd70
        /*08e4*/ 	.short	0x0031
        /*08e6*/ 	.short	0x0000


	//   ....[245]....
        /*08e8*/ 	.word	0x0000cdf0
        /*08ec*/ 	.short	0x0031
        /*08ee*/ 	.short	0x0000


	//   ....[246]....
        /*08f0*/ 	.word	0x0000cea0
        /*08f4*/ 	.short	0x002f
        /*08f6*/ 	.short	0x0000


	//   ....[247]....
        /*08f8*/ 	.word	0x0000cf20
        /*08fc*/ 	.short	0x002f
        /*08fe*/ 	.short	0x0000


	//   ....[248]....
        /*0900*/ 	.word	0x0000cfd0
        /*0904*/ 	.short	0x0031
        /*0906*/ 	.short	0x0000


	//   ....[249]....
        /*0908*/ 	.word	0x0000d050
        /*090c*/ 	.short	0x0031
        /*090e*/ 	.short	0x0000


	//   ....[250]....
        /*0910*/ 	.word	0x0000d100
        /*0914*/ 	.short	0x002f
        /*0916*/ 	.short	0x0000


	//   ....[251]....
        /*0918*/ 	.word	0x0000d180
        /*091c*/ 	.short	0x002f
        /*091e*/ 	.short	0x0000


	//   ....[252]....
        /*0920*/ 	.word	0x0000d230
        /*0924*/ 	.short	0x002d
        /*0926*/ 	.short	0x0000


	//   ....[253]....
        /*0928*/ 	.word	0x0000d2b0
        /*092c*/ 	.short	0x002d
        /*092e*/ 	.short	0x0000


	//   ....[254]....
        /*0930*/ 	.word	0x0000d350
        /*0934*/ 	.short	0x002b
        /*0936*/ 	.short	0x0000


	//   ....[255]....
        /*0938*/ 	.word	0x0000d3d0
        /*093c*/ 	.short	0x002b
        /*093e*/ 	.short	0x0000


	//----- nvinfo : EIATTR_EXIT_INSTR_OFFSETS
	.align		4
.L_551:
        /*0940*/ 	.byte	0x04, 0x1c
        /*0942*/ 	.short	(.L_553 - .L_552)


	//   ....[0]....
.L_552:
        /*0944*/ 	.word	0x0000d4f0


	//   ....[1]....
        /*0948*/ 	.word	0x0000dd70


	//----- nvinfo : EIATTR_CRS_STACK_SIZE
	.align		4
.L_553:
        /*094c*/ 	.byte	0x04, 0x1e
        /*094e*/ 	.short	(.L_555 - .L_554)
.L_554:
        /*0950*/ 	.word	0x00000000


	//----- nvinfo : EIATTR_CBANK_PARAM_SIZE
	.align		4
.L_555:
        /*0954*/ 	.byte	0x03, 0x19
        /*0956*/ 	.short	0x0070


	//----- nvinfo : EIATTR_PARAM_CBANK
	.align		4
        /*0958*/ 	.byte	0x04, 0x0a
        /*095a*/ 	.short	(.L_557 - .L_556)
	.align		4
.L_556:
        /*095c*/ 	.word	index@(.nv.constant0.paged_flash_attention_bwd_64_fp16)
        /*0960*/ 	.short	0x0380
        /*0962*/ 	.short	0x0070


	//----- nvinfo : EIATTR_SW_WAR
	.align		4
.L_557:
        /*0964*/ 	.byte	0x04, 0x36
        /*0966*/ 	.short	(.L_559 - .L_558)
.L_558:
        /*0968*/ 	.word	0x00000008
.L_559:


//--------------------- .nv.info.paged_flash_attention_bwd_128_fp32 --------------------------
	.section	.nv.info.paged_flash_attention_bwd_128_fp32,"",@"SHT_CUDA_INFO"
	.sectionflags	@""
	.align	4


	//----- nvinfo : EIATTR_CUDA_API_VERSION
	.align		4
        /*0000*/ 	.byte	0x04, 0x37
        /*0002*/ 	.short	(.L_561 - .L_560)
.L_560:
        /*0004*/ 	.word	0x00000082


	//----- nvinfo : EIATTR_KPARAM_INFO
	.align		4
.L_561:
        /*0008*/ 	.byte	0x04, 0x17
        /*000a*/ 	.short	(.L_563 - .L_562)
.L_562:
        /*000c*/ 	.word	0x00000000
        /*0010*/ 	.short	0x0011
        /*0012*/ 	.short	0x006c
        /*0014*/ 	.byte	0x00, 0xf0, 0x11, 0x00


	//----- nvinfo : EIATTR_KPARAM_INFO
	.align		4
.L_563:
        /*0018*/ 	.byte	0x04, 0x17
        /*001a*/ 	.short	(.L_565 - .L_564)
.L_564:
        /*001c*/ 	.word	0x00000000
        /*0020*/ 	.short	0x0010
        /*0022*/ 	.short	0x0068
        /*0024*/ 	.byte	0x00, 0xf0, 0x11, 0x00


	//----- nvinfo : EIATTR_KPARAM_INFO
	.align		4
.L_565:
        /*0028*/ 	.byte	0x04, 0x17
        /*002a*/ 	.short	(.L_567 - .L_566)
.L_566:
        /*002c*/ 	.word	0x00000000
        /*0030*/ 	.short	0x000f
        /*0032*/ 	.short	0x0064
        /*0034*/ 	.byte	0x00, 0xf0, 0x11, 0x00


	//----- nvinfo : EIATTR_KPARAM_INFO
	.align		4
.L_567:
        /*0038*/ 	.byte	0x04, 0x17
        /*003a*/ 	.short	(.L_569 - .L_568)
.L_568:
        /*003c*/ 	.word	0x00000000
        /*0040*/ 	.short	0x000e
        /*0042*/ 	.short	0x0060
        /*0044*/ 	.byte	0x00, 0xf0, 0x11, 0x00


	//----- nvinfo : EIATTR_KPARAM_INFO
	.align		4
.L_569:
        /*0048*/ 	.byte	0x04, 0x17
        /*004a*/ 	.short	(.L_571 - .L_570)
.L_570:
        /*004c*/ 	.word	0x00000000
        /*0050*/ 	.short	0x000d
        /*0052*/ 	.short	0x005c
        /*0054*/ 	.byte	0x00, 0xf0, 0x11, 0x00


	//----- nvinfo : EIATTR_KPARAM_INFO
	.align		4
.L_571:
        /*0058*/ 	.byte	0x04, 0x17
        /*005a*/ 	.short	(.L_573 - .L_572)
.L_572:
        /*005c*/ 	.word	0x00000000
        /*0060*/ 	.short	0x000c
        /*0062*/ 	.short	0x0058
        /*0064*/ 	.byte	0x00, 0xf0, 0x11, 0x00


	//----- nvinfo : EIATTR_KPARAM_INFO
	.align		4
.L_573:
        /*0068*/ 	.byte	0x04, 0x17
        /*006a*/ 	.short	(.L_575 - .L_574)
.L_574:
        /*006c*/ 	.word	0x00000000
        /*0070*/ 	.short	0x000b
        /*0072*/ 	.short	0x0054
        /*0074*/ 	.byte	0x00, 0xf0, 0x11, 0x00


	//----- nvinfo : EIATTR_KPARAM_INFO
	.align		4
.L_575:
        /*0078*/ 	.byte	0x04, 0x17
        /*007a*/ 	.short	(.L_577 - .L_576)
.L_576:
        /*007c*/ 	.word	0x00000000
        /*0080*/ 	.short	0x000a
        /*0082*/ 	.short	0x0050
        /*0084*/ 	.byte	0x00, 0xf0, 0x11, 0x00


	//----- nvinfo : EIATTR_KPARAM_INFO
	.align		4
.L_577:
        /*0088*/ 	.byte	0x04, 0x17
        /*008a*/ 	.short	(.L_579 - .L_578)
.L_578:
        /*008c*/ 	.word	0x00000000
        /*0090*/ 	.short	0x0009
        /*0092*/ 	.short	0x0048
        /*0094*/ 	.byte	0x00, 0xf5, 0x21, 0x00


	//----- nvinfo : EIATTR_KPARAM_INFO
	.align		4
.L_579:
        /*0098*/ 	.byte	0x04, 0x17
        /*009a*/ 	.short	(.L_581 - .L_580)
.L_580:
        /*009c*/ 	.word	0x00000000
        /*00a0*/ 	.short	0x0008
        /*00a2*/ 	.short	0x0040
        /*00a4*/ 	.byte	0x00, 0xf5, 0x21, 0x00


	//----- nvinfo : EIATTR_KPARAM_INFO
	.align		4
.L_581:
        /*00a8*/ 	.byte	0x04, 0x17
        /*00aa*/ 	.short	(.L_583 - .L_582)
.L_582:
        /*00ac*/ 	.word	0x00000000
        /*00b0*/ 	.short	0x0007
        /*00b2*/ 	.short	0x0038
        /*00b4*/ 	.byte	0x00, 0xf5, 0x21, 0x00


	//----- nvinfo : EIATTR_KPARAM_INFO
	.align		4
.L_583:
        /*00b8*/ 	.byte	0x04, 0x17
        /*00ba*/ 	.short	(.L_585 - .L_584)
.L_584:
        /*00bc*/ 	.word	0x00000000
        /*00c0*/ 	.short	0x0006
        /*00c2*/ 	.short	0x0030
        /*00c4*/ 	.byte	0x00, 0xf5, 0x21, 0x00


	//----- nvinfo : EIATTR_KPARAM_INFO
	.align		4
.L_585:
        /*00c8*/ 	.byte	0x04, 0x17
        /*00ca*/ 	.short	(.L_587 - .L_586)
.L_586:
        /*00cc*/ 	.word	0x00000000
        /*00d0*/ 	.short	0x0005
        /*00d2*/ 	.short	0x0028
        /*00d4*/ 	.byte	0x00, 0xf5, 0x21, 0x00


	//----- nvinfo : EIATTR_KPARAM_INFO
	.align		4
.L_587:
        /*00d8*/ 	.byte	0x04, 0x17
        /*00da*/ 	.short	(.L_589 - .L_588)
.L_588:
        /*00dc*/ 	.word	0x00000000
        /*00e0*/ 	.short	0x0004
        /*00e2*/ 	.short	0x0020
        /*00e4*/ 	.byte	0x00, 0xf5, 0x21, 0x00


	//----- nvinfo : EIATTR_KPARAM_INFO
	.align		4
.L_589:
        /*00e8*/ 	.byte	0x04, 0x17
        /*00ea*/ 	.short	(.L_591 - .L_590)
.L_590:
        /*00ec*/ 	.word	0x00000000
        /*00f0*/ 	.short	0x0003
        /*00f2*/ 	.short	0x0018
        /*00f4*/ 	.byte	0x00, 0xf5, 0x21, 0x00


	//----- nvinfo : EIATTR_KPARAM_INFO
	.align		4
.L_591:
        /*00f8*/ 	.byte	0x04, 0x17
        /*00fa*/ 	.short	(.L_593 - .L_592)
.L_592:
        /*00fc*/ 	.word	0x00000000
        /*0100*/ 	.short	0x0002
        /*0102*/ 	.short	0x0010
        /*0104*/ 	.byte	0x00, 0xf5, 0x21, 0x00


	//----- nvinfo : EIATTR_KPARAM_INFO
	.align		4
.L_593:
        /*0108*/ 	.byte	0x04, 0x17
        /*010a*/ 	.short	(.L_595 - .L_594)
.L_594:
        /*010c*/ 	.word	0x00000000
        /*0110*/ 	.short	0x0001
        /*0112*/ 	.short	0x0008
        /*0114*/ 	.byte	0x00, 0xf5, 0x21, 0x00


	//----- nvinfo : EIATTR_KPARAM_INFO
	.align		4
.L_595:
        /*0118*/ 	.byte	0x04, 0x17
        /*011a*/ 	.short	(.L_597 - .L_596)
.L_596:
        /*011c*/ 	.word	0x00000000
        /*0120*/ 	.short	0x0000
        /*0122*/ 	.short	0x0000
        /*0124*/ 	.byte	0x00, 0xf5, 0x21, 0x00


	//----- nvinfo : EIATTR_SPARSE_MMA_MASK
	.align		4
.L_597:
        /*0128*/ 	.byte	0x03, 0x50
        /*012a*/ 	.short	0x0000


	//----- nvinfo : EIATTR_MAXREG_COUNT
	.align		4
        /*012c*/ 	.byte	0x03, 0x1b
        /*012e*/ 	.short	0x00ff


	//----- nvinfo : EIATTR_NUM_BARRIERS
	.align		4
        /*0130*/ 	.byte	0x02, 0x4c
        /*0132*/ 	.byte	0x01
	.zero		1


	//----- nvinfo : EIATTR_ANNOTATIONS
	.align		4
        /*0134*/ 	.byte	0x04, 0x55
        /*0136*/ 	.short	(.L_599 - .L_598)


	//   ....[0]....
.L_598:
        /* <DEDUP_REMOVED lines=403> */


	//----- nvinfo : EIATTR_MERCURY_ISA_VERSION
	.align		4
.L_599:
        /*1a50*/ 	.byte	0x03, 0x5f
        /*1a52*/ 	.short	0x0101


	//----- nvinfo : EIATTR_VRC_CTA_INIT_COUNT
	.align		4
        /*1a54*/ 	.byte	0x02, 0x4a
	.zero		1
	.zero		1


	//----- nvinfo : EIATTR_EXIT_INSTR_OFFSETS
	.align		4
        /*1a58*/ 	.byte	0x04, 0x1c
        /*1a5a*/ 	.short	(.L_601 - .L_600)


	//   ....[0]....
.L_600:
        /*1a5c*/ 	.word	0x000099c0


	//   ....[1]....
        /*1a60*/ 	.word	0x0000aa40


	//----- nvinfo : EIATTR_CRS_STACK_SIZE
	.align		4
.L_601:
        /*1a64*/ 	.byte	0x04, 0x1e
        /*1a66*/ 	.short	(.L_603 - .L_602)
.L_602:
        /*1a68*/ 	.word	0x00000000


	//----- nvinfo : EIATTR_CBANK_PARAM_SIZE
	.align		4
.L_603:
        /*1a6c*/ 	.byte	0x03, 0x19
        /*1a6e*/ 	.short	0x0070


	//----- nvinfo : EIATTR_PARAM_CBANK
	.align		4
        /*1a70*/ 	.byte	0x04, 0x0a
        /*1a72*/ 	.short	(.L_605 - .L_604)
	.align		4
.L_604:
        /*1a74*/ 	.word	index@(.nv.constant0.paged_flash_attention_bwd_128_fp32)
        /*1a78*/ 	.short	0x0380
        /*1a7a*/ 	.short	0x0070


	//----- nvinfo : EIATTR_SW_WAR
	.align		4
.L_605:
        /*1a7c*/ 	.byte	0x04, 0x36
        /*1a7e*/ 	.short	(.L_607 - .L_606)
.L_606:
        /*1a80*/ 	.word	0x00000008
.L_607:


//--------------------- .nv.info.paged_flash_attention_bwd_64_fp32 --------------------------
	.section	.nv.info.paged_flash_attention_bwd_64_fp32,"",@"SHT_CUDA_INFO"
	.sectionflags	@""
	.align	4


	//----- nvinfo : EIATTR_CUDA_API_VERSION
	.align		4
        /*0000*/ 	.byte	0x04, 0x37
        /*0002*/ 	.short	(.L_609 - .L_608)
.L_608:
        /*0004*/ 	.word	0x00000082


	//----- nvinfo : EIATTR_KPARAM_INFO
	.align		4
.L_609:
        /*0008*/ 	.byte	0x04, 0x17
        /*000a*/ 	.short	(.L_611 - .L_610)
.L_610:
        /*000c*/ 	.word	0x00000000
        /*0010*/ 	.short	0x0011
        /*0012*/ 	.short	0x006c
        /*0014*/ 	.byte	0x00, 0xf0, 0x11, 0x00


	//----- nvinfo : EIATTR_KPARAM_INFO
	.align		4
.L_611:
        /*0018*/ 	.byte	0x04, 0x17
        /*001a*/ 	.short	(.L_613 - .L_612)
.L_612:
        /*001c*/ 	.word	0x00000000
        /*0020*/ 	.short	0x0010
        /*0022*/ 	.short	0x0068
        /*0024*/ 	.byte	0x00, 0xf0, 0x11, 0x00


	//----- nvinfo : EIATTR_KPARAM_INFO
	.align		4
.L_613:
        /*0028*/ 	.byte	0x04, 0x17
        /*002a*/ 	.short	(.L_615 - .L_614)
.L_614:
        /*002c*/ 	.word	0x00000000
        /*0030*/ 	.short	0x000f
        /*0032*/ 	.short	0x0064
        /*0034*/ 	.byte	0x00, 0xf0, 0x11, 0x00


	//----- nvinfo : EIATTR_KPARAM_INFO
	.align		4
.L_615:
        /*0038*/ 	.byte	0x04, 0x17
        /*003a*/ 	.short	(.L_617 - .L_616)
.L_616:
        /*003c*/ 	.word	0x00000000
        /*0040*/ 	.short	0x000e
        /*0042*/ 	.short	0x0060
        /*0044*/ 	.byte	0x00, 0xf0, 0x11, 0x00


	//----- nvinfo : EIATTR_KPARAM_INFO
	.align		4
.L_617:
        /*0048*/ 	.byte	0x04, 0x17
        /*004a*/ 	.short	(.L_619 - .L_618)
.L_618:
        /*004c*/ 	.word	0x00000000
        /*0050*/ 	.short	0x000d
        /*0052*/ 	.short	0x005c
        /*0054*/ 	.byte	0x00, 0xf0, 0x11, 0x00


	//----- nvinfo : EIATTR_KPARAM_INFO
	.align		4
.L_619:
        /*0058*/ 	.byte	0x04, 0x17
        /*005a*/ 	.short	(.L_621 - .L_620)
.L_620:
        /*005c*/ 	.word	0x00000000
        /*0060*/ 	.short	0x000c
        /*0062*/ 	.short	0x0058
        /*0064*/ 	.byte	0x00, 0xf0, 0x11, 0x00


	//----- nvinfo : EIATTR_KPARAM_INFO
	.align		4
.L_621:
        /*0068*/ 	.byte	0x04, 0x17
        /*006a*/ 	.short	(.L_623 - .L_622)
.L_622:
        /*006c*/ 	.word	0x00000000
        /*0070*/ 	.short	0x000b
        /*0072*/ 	.short	0x0054
        /*0074*/ 	.byte	0x00, 0xf0, 0x11, 0x00


	//----- nvinfo : EIATTR_KPARAM_INFO
	.align		4
.L_623:
        /*0078*/ 	.byte	0x04, 0x17
        /*007a*/ 	.short	(.L_625 - .L_624)
.L_624:
        /*007c*/ 	.word	0x00000000
        /*0080*/ 	.short	0x000a
        /*0082*/ 	.short	0x0050
        /*0084*/ 	.byte	0x00, 0xf0, 0x11, 0x00


	//----- nvinfo : EIATTR_KPARAM_INFO
	.align		4
.L_625:
        /*0088*/ 	.byte	0x04, 0x17
        /*008a*/ 	.short	(.L_627 - .L_626)
.L_626:
        /*008c*/ 	.word	0x00000000
        /*0090*/ 	.short	0x0009
        /*0092*/ 	.short	0x0048
        /*0094*/ 	.byte	0x00, 0xf5, 0x21, 0x00


	//----- nvinfo : EIATTR_KPARAM_INFO
	.align		4
.L_627:
        /*0098*/ 	.byte	0x04, 0x17
        /*009a*/ 	.short	(.L_629 - .L_628)
.L_628:
        /*009c*/ 	.word	0x00000000
        /*00a0*/ 	.short	0x0008
        /*00a2*/ 	.short	0x0040
        /*00a4*/ 	.byte	0x00, 0xf5, 0x21, 0x00


	//----- nvinfo : EIATTR_KPARAM_INFO
	.align		4
.L_629:
        /*00a8*/ 	.byte	0x04, 0x17
        /*00aa*/ 	.short	(.L_631 - .L_630)
.L_630:
        /*00ac*/ 	.word	0x00000000
        /*00b0*/ 	.short	0x0007
        /*00b2*/ 	.short	0x0038
        /*00b4*/ 	.byte	0x00, 0xf5, 0x21, 0x00


	//----- nvinfo : EIATTR_KPARAM_INFO
	.align		4
.L_631:
        /*00b8*/ 	.byte	0x04, 0x17
        /*00ba*/ 	.short	(.L_633 - .L_632)
.L_632:
        /*00bc*/ 	.word	0x00000000
        /*00c0*/ 	.short	0x0006
        /*00c2*/ 	.short	0x0030
        /*00c4*/ 	.byte	0x00, 0xf5, 0x21, 0x00


	//----- nvinfo : EIATTR_KPARAM_INFO
	.align		4
.L_633:
        /*00c8*/ 	.byte	0x04, 0x17
        /*00ca*/ 	.short	(.L_635 - .L_634)
.L_634:
        /*00cc*/ 	.word	0x00000000
        /*00d0*/ 	.short	0x0005
        /*00d2*/ 	.short	0x0028
        /*00d4*/ 	.byte	0x00, 0xf5, 0x21, 0x00


	//----- nvinfo : EIATTR_KPARAM_INFO
	.align		4
.L_635:
        /*00d8*/ 	.byte	0x04, 0x17
        /*00da*/ 	.short	(.L_637 - .L_636)
.L_636:
        /*00dc*/ 	.word	0x00000000
        /*00e0*/ 	.short	0x0004
        /*00e2*/ 	.short	0x0020
        /*00e4*/ 	.byte	0x00, 0xf5, 0x21, 0x00


	//----- nvinfo : EIATTR_KPARAM_INFO
	.align		4
.L_637:
        /*00e8*/ 	.byte	0x04, 0x17
        /*00ea*/ 	.short	(.L_639 - .L_638)
.L_638:
        /*00ec*/ 	.word	0x00000000
        /*00f0*/ 	.short	0x0003
        /*00f2*/ 	.short	0x0018
        /*00f4*/ 	.byte	0x00, 0xf5, 0x21, 0x00


	//----- nvinfo : EIATTR_KPARAM_INFO
	.align		4
.L_639:
        /*00f8*/ 	.byte	0x04, 0x17
        /*00fa*/ 	.short	(.L_641 - .L_640)
.L_640:
        /*00fc*/ 	.word	0x00000000
        /*0100*/ 	.short	0x0002
        /*0102*/ 	.short	0x0010
        /*0104*/ 	.byte	0x00, 0xf5, 0x21, 0x00


	//----- nvinfo : EIATTR_KPARAM_INFO
	.align		4
.L_641:
        /*0108*/ 	.byte	0x04, 0x17
        /*010a*/ 	.short	(.L_643 - .L_642)
.L_642:
        /*010c*/ 	.word	0x00000000
        /*0110*/ 	.short	0x0001
        /*0112*/ 	.short	0x0008
        /*0114*/ 	.byte	0x00, 0xf5, 0x21, 0x00


	//----- nvinfo : EIATTR_KPARAM_INFO
	.align		4
.L_643:
        /*0118*/ 	.byte	0x04, 0x17
        /*011a*/ 	.short	(.L_645 - .L_644)
.L_644:
        /*011c*/ 	.word	0x00000000
        /*0120*/ 	.short	0x0000
        /*0122*/ 	.short	0x0000
        /*0124*/ 	.byte	0x00, 0xf5, 0x21, 0x00


	//----- nvinfo : EIATTR_SPARSE_MMA_MASK
	.align		4
.L_645:
        /*0128*/ 	.byte	0x03, 0x50
        /*012a*/ 	.short	0x0000


	//----- nvinfo : EIATTR_MAXREG_COUNT
	.align		4
        /*012c*/ 	.byte	0x03, 0x1b
        /*012e*/ 	.short	0x00ff


	//----- nvinfo : EIATTR_NUM_BARRIERS
	.align		4
        /*0130*/ 	.byte	0x02, 0x4c
        /*0132*/ 	.byte	0x01
	.zero		1


	//----- nvinfo : EIATTR_ANNOTATIONS
	.align		4
        /*0134*/ 	.byte	0x04, 0x55
        /*0136*/ 	.short	(.L_647 - .L_646)


	//   ....[0]....
.L_646:
        /* <DEDUP_REMOVED lines=38> */


	//----- nvinfo : EIATTR_MERCURY_ISA_VERSION
	.align		4
.L_647:
        /*0388*/ 	.byte	0x03, 0x5f
        /*038a*/ 	.short	0x0101


	//----- nvinfo : EIATTR_VRC_CTA_INIT_COUNT
	.align		4
        /*038c*/ 	.byte	0x02, 0x4a
	.zero		1
	.zero		1


	//----- nvinfo : EIATTR_EXIT_INSTR_OFFSETS
	.align		4
        /*0390*/ 	.byte	0x04, 0x1c
        /*0392*/ 	.short	(.L_649 - .L_648)


	//   ....[0]....
.L_648:
        /*0394*/ 	.word	0x00003cb0


	//   ....[1]....
        /*0398*/ 	.word	0x00004240


	//----- nvinfo : EIATTR_CRS_STACK_SIZE
	.align		4
.L_649:
        /*039c*/ 	.byte	0x04, 0x1e
        /*039e*/ 	.short	(.L_651 - .L_650)
.L_650:
        /*03a0*/ 	.word	0x00000000


	//----- nvinfo : EIATTR_CBANK_PARAM_SIZE
	.align		4
.L_651:
        /*03a4*/ 	.byte	0x03, 0x19
        /*03a6*/ 	.short	0x0070


	//----- nvinfo : EIATTR_PARAM_CBANK
	.align		4
        /*03a8*/ 	.byte	0x04, 0x0a
        /*03aa*/ 	.short	(.L_653 - .L_652)
	.align		4
.L_652:
        /*03ac*/ 	.word	index@(.nv.constant0.paged_flash_attention_bwd_64_fp32)
        /*03b0*/ 	.short	0x0380
        /*03b2*/ 	.short	0x0070


	//----- nvinfo : EIATTR_SW_WAR
	.align		4
.L_653:
        /*03b4*/ 	.byte	0x04, 0x36
        /*03b6*/ 	.short	(.L_655 - .L_654)
.L_654:
        /*03b8*/ 	.word	0x00000008
.L_655:


//--------------------- .nv.callgraph             --------------------------
	.section	.nv.callgraph,"",@"SHT_CUDA_CALLGRAPH"
	.align	4
	.sectionentsize	8
	.align		4
        /*0000*/ 	.word	0x00000000
	.align		4
        /*0004*/ 	.word	0xffffffff
	.align		4
        /*0008*/ 	.word	0x00000000
	.align		4
        /*000c*/ 	.word	0xfffffffe
	.align		4
        /*0010*/ 	.word	0x00000000
	.align		4
        /*0014*/ 	.word	0xfffffffd
	.align		4
        /*0018*/ 	.word	0x00000000
	.align		4
        /*001c*/ 	.word	0xfffffffc


//--------------------- .text.paged_flash_attention_bwd_128_bf16_small --------------------------
	.section	.text.paged_flash_attention_bwd_128_bf16_small,"ax",@progbits
	.align	128
        .global         paged_flash_attention_bwd_128_bf16_small
        .type           paged_flash_attention_bwd_128_bf16_small,@function
        .size           paged_flash_attention_bwd_128_bf16_small,(.L_x_3280 - paged_flash_attention_bwd_128_bf16_small)
        .other          paged_flash_attention_bwd_128_bf16_small,@"STO_CUDA_ENTRY STV_DEFAULT"
paged_flash_attention_bwd_128_bf16_small:
.text.paged_flash_attention_bwd_128_bf16_small:
[----:B------:R-:W0:Y:S01]  /*0000*/  LDC R1, c[0x0][0x37c] ;  /* 0x0000df00ff017b82 */ /* 0x000e220000000800 */
[----:B------:R-:W1:Y:S01]  /*0010*/  LDCU UR8, c[0x0][0x3d4] ;  /* 0x00007a80ff0877ac */ /* 0x000e620008000800 */
[----:B------:R-:W2:Y:S06]  /*0020*/  S2R R3, SR_CTAID.X ;  /* 0x0000000000037919 */ /* 0x000eac0000002500 */
[----:B------:R-:W3:Y:S01]  /*0030*/  S2UR UR7, SR_CTAID.X ;  /* 0x00000000000779c3 */ /* 0x000ee20000002500 */
[----:B0-----:R-:W-:Y:S01]  /*0040*/  VIADD R1, R1, 0xffffffb8 ;  /* 0xffffffb801017836 */ /* 0x001fe20000000000 */
[----:B------:R-:W-:Y:S01]  /*0050*/  UMOV UR4, URZ ;  /* 0x000000ff00047c82 */ /* 0x000fe20008000000 */
[----:B------:R-:W0:Y:S01]  /*0060*/  LDCU UR10, c[0x0][0x3d8] ;  /* 0x00007b00ff0a77ac */ /* 0x000e220008000800 */
[----:B------:R-:W4:Y:S01]  /*0070*/  S2R R35, SR_TID.X ;  /* 0x0000000000237919 */ /* 0x000f220000002100 */
[----:B------:R-:W-:Y:S01]  /*0080*/  BSSY.RECONVERGENT B0, `(.L_x_0) ;  /* 0x0000099000007945 */ /* 0x000fe20003800200 */
[----:B------:R-:W-:Y:S01]  /*0090*/  IMAD.MOV.U32 R193, RZ, RZ, RZ ;  /* 0x000000ffffc17224 */ /* 0x000fe200078e00ff */
[----:B------:R-:W0:Y:S01]  /*00a0*/  LDCU.64 UR12, c[0x0][0x358] ;  /* 0x00006b00ff0c77ac */ /* 0x000e220008000a00 */
[----:B------:R-:W5:Y:S01]  /*00b0*/  S2UR UR14, SR_CTAID.Y ;  /* 0x00000000000e79c3 */ /* 0x000f620000002600 */
[----:B------:R0:W-:Y:S01]  /*00c0*/  STL [R1+0x38], RZ ;  /* 0x000038ff01007387 */ /* 0x0001e20000100800 */
[----:B------:R-:W-:Y:S01]  /*00d0*/  IMAD.MOV.U32 R189, RZ, RZ, RZ ;  /* 0x000000ffffbd7224 */ /* 0x000fe200078e00ff */
[----:B------:R-:W0:Y:S01]  /*00e0*/  LDCU.64 UR16, c[0x0][0x380] ;  /* 0x00007000ff1077ac */ /* 0x000e220008000a00 */
[----:B------:R-:W-:Y:S01]  /*00f0*/  CS2R R182, SRZ ;  /* 0x0000000000b67805 */ /* 0x000fe2000001ff00 */
[----:B------:R0:W-:Y:S01]  /*0100*/  STL [R1+0x34], RZ ;  /* 0x000034ff01007387 */ /* 0x0001e20000100800 */
[----:B------:R-:W-:Y:S01]  /*0110*/  IMAD.MOV.U32 R181, RZ, RZ, RZ ;  /* 0x000000ffffb57224 */ /* 0x000fe200078e00ff */
[----:B------:R-:W0:Y:S01]  /*0120*/  LDCU.64 UR18, c[0x0][0x3a0] ;  /* 0x00007400ff1277ac */ /* 0x000e220008000a00 */
[----:B-1----:R-:W-:Y:S01]  /*0130*/  IMAD.U32 R0, RZ, RZ, UR8 ;  /* 0x00000008ff007e24 */ /* 0x002fe2000f8e00ff */
[----:B------:R1:W-:Y:S01]  /*0140*/  STL [R1+0x30], RZ ;  /* 0x000030ff01007387 */ /* 0x0003e20000100800 */
[----:B------:R-:W-:Y:S01]  /*0150*/  IMAD.MOV.U32 R176, RZ, RZ, RZ ;  /* 0x000000ffffb07224 */ /* 0x000fe200078e00ff */
[----:B------:R-:W-:Y:S01]  /*0160*/  UISETP.NE.AND UP0, UPT, UR8, URZ, UPT ;  /* 0x000000ff0800728c */ /* 0x000fe2000bf05270 */
[----:B------:R-:W-:Y:S01]  /*0170*/  IMAD.MOV.U32 R175, RZ, RZ, RZ ;  /* 0x000000ffffaf7224 */ /* 0x000fe200078e00ff */
[----:B------:R-:W-:Y:S01]  /*0180*/  IABS R0, R0 ;  /* 0x0000000000007213 */ /* 0x000fe20000000000 */
[----:B------:R1:W-:Y:S01]  /*0190*/  STL [R1+0x2c], RZ ;  /* 0x00002cff01007387 */ /* 0x0003e20000100800 */
[----:B------:R-:W-:Y:S01]  /*01a0*/  IMAD.MOV.U32 R173, RZ, RZ, RZ ;  /* 0x000000ffffad7224 */ /* 0x000fe200078e00ff */
[----:B------:R-:W-:-:S02]  /*01b0*/  CS2R R170, SRZ ;  /* 0x0000000000aa7805 */ /* 0x000fc4000001ff00 */
[----:B------:R-:W-:Y:S01]  /*01c0*/  R2UR UR11, R0 ;  /* 0x00000000000b72ca */ /* 0x000fe200000e0000 */
[----:B------:R1:W-:Y:S01]  /*01d0*/  STL [R1+0x28], RZ ;  /* 0x000028ff01007387 */ /* 0x0003e20000100800 */
[----:B------:R-:W-:Y:S01]  /*01e0*/  IMAD.MOV.U32 R169, RZ, RZ, RZ ;  /* 0x000000ffffa97224 */ /* 0x000fe200078e00ff */
[----:B------:R-:W-:Y:S01]  /*01f0*/  CS2R R162, SRZ ;  /* 0x0000000000a27805 */ /* 0x000fe2000001ff00 */
[----:B------:R-:W-:Y:S01]  /*0200*/  IMAD.MOV.U32 R166, RZ, RZ, RZ ;  /* 0x000000ffffa67224 */ /* 0x000fe200078e00ff */
[----:B------:R1:W-:Y:S01]  /*0210*/  STL [R1+0x24], RZ ;  /* 0x000024ff01007387 */ /* 0x0003e20000100800 */
[----:B--2---:R-:W-:Y:S01]  /*0220*/  IABS R3, R3 ;  /* 0x0000000300037213 */ /* 0x004fe20000000000 */
[----:B------:R-:W-:Y:S01]  /*0230*/  IMAD.MOV.U32 R164, RZ, RZ, RZ ;  /* 0x000000ffffa47224 */ /* 0x000fe200078e00ff */
[----:B------:R-:W-:Y:S01]  /*0240*/  CS2R R160, SRZ ;  /* 0x0000000000a07805 */ /* 0x000fe2000001ff00 */
[----:B------:R1:W-:Y:S01]  /*0250*/  STL [R1+0x20], RZ ;  /* 0x000020ff01007387 */ /* 0x0003e20000100800 */
[----:B------:R-:W-:Y:S01]  /*0260*/  R2UR UR9, R3 ;  /* 0x00000000030972ca */ /* 0x000fe200000e0000 */
[----:B------:R-:W-:Y:S01]  /*0270*/  IMAD.MOV.U32 R156, RZ, RZ, RZ ;  /* 0x000000ffff9c7224 */ /* 0x000fe200078e00ff */
[----:B------:R-:W-:Y:S01]  /*0280*/  CS2R R152, SRZ ;  /* 0x0000000000987805 */ /* 0x000fe2000001ff00 */
[----:B------:R-:W2:Y:S01]  /*0290*/  I2F.RP R0, UR11 ;  /* 0x0000000b00007d06 */ /* 0x000ea20008209400 */
[----:B------:R1:W-:Y:S01]  /*02a0*/  STL [R1+0x1c], RZ ;  /* 0x00001cff01007387 */ /* 0x0003e20000100800 */
[----:B------:R-:W-:Y:S01]  /*02b0*/  CS2R R150, SRZ ;  /* 0x0000000000967805 */ /* 0x000fe2000001ff00 */
[----:B------:R-:W-:Y:S01]  /*02c0*/  IMAD.MOV.U32 R149, RZ, RZ, RZ ;  /* 0x000000ffff957224 */ /* 0x000fe200078e00ff */
[----:B------:R-:W-:Y:S01]  /*02d0*/  CS2R R144, SRZ ;  /* 0x0000000000907805 */ /* 0x000fe2000001ff00 */
[----:B------:R1:W-:Y:S01]  /*02e0*/  STL [R1+0x18], RZ ;  /* 0x000018ff01007387 */ /* 0x0003e20000100800 */
[----:B------:R-:W-:Y:S01]  /*02f0*/  IMAD.MOV.U32 R146, RZ, RZ, RZ ;  /* 0x000000ffff927224 */ /* 0x000fe200078e00ff */
[----:B------:R-:W-:Y:S01]  /*0300*/  CS2R R138, SRZ ;  /* 0x00000000008a7805 */ /* 0x000fe2000001ff00 */
[----:B------:R-:W-:Y:S01]  /*0310*/  IMAD.MOV.U32 R143, RZ, RZ, RZ ;  /* 0x000000ffff8f7224 */ /* 0x000fe200078e00ff */
[----:B------:R1:W-:Y:S01]  /*0320*/  STL [R1+0x14], RZ ;  /* 0x000014ff01007387 */ /* 0x0003e20000100800 */
[----:B------:R-:W-:Y:S01]  /*0330*/  IMAD.MOV.U32 R141, RZ, RZ, RZ ;  /* 0x000000ffff8d7224 */ /* 0x000fe200078e00ff */
[----:B------:R-:W-:Y:S01]  /*0340*/  CS2R R130, SRZ ;  /* 0x0000000000827805 */ /* 0x000fe2000001ff00 */
[----:B------:R-:W-:Y:S01]  /*0350*/  IMAD.MOV.U32 R137, RZ, RZ, RZ ;  /* 0x000000ffff897224 */ /* 0x000fe200078e00ff */
[----:B------:R1:W-:Y:S01]  /*0360*/  STL [R1+0x10], RZ ;  /* 0x000010ff01007387 */ /* 0x0003e20000100800 */
[----:B------:R-:W-:Y:S01]  /*0370*/  IMAD.MOV.U32 R134, RZ, RZ, RZ ;  /* 0x000000ffff867224 */ /* 0x000fe200078e00ff */
[----:B--2---:R-:W2:Y:S01]  /*0380*/  MUFU.RCP R0, R0 ;  /* 0x0000000000007308 */ /* 0x004ea20000001000 */
[----:B------:R-:W-:Y:S01]  /*0390*/  IMAD.MOV.U32 R132, RZ, RZ, RZ ;  /* 0x000000ffff847224 */ /* 0x000fe200078e00ff */
[----:B------:R1:W-:Y:S01]  /*03a0*/  STL [R1+0xc], RZ ;  /* 0x00000cff01007387 */ /* 0x0003e20000100800 */
[----:B------:R-:W-:Y:S01]  /*03b0*/  CS2R R128, SRZ ;  /* 0x0000000000807805 */ /* 0x000fe2000001ff00 */
[----:B------:R-:W-:Y:S01]  /*03c0*/  IMAD.MOV.U32 R126, RZ, RZ, RZ ;  /* 0x000000ffff7e7224 */ /* 0x000fe200078e00ff */
[----:B------:R-:W-:Y:S01]  /*03d0*/  CS2R R124, SRZ ;  /* 0x00000000007c7805 */ /* 0x000fe2000001ff00 */
[----:B------:R1:W-:Y:S01]  /*03e0*/  STL [R1+0x8], RZ ;  /* 0x000008ff01007387 */ /* 0x0003e20000100800 */
[----:B------:R-:W-:Y:S01]  /*03f0*/  CS2R R122, SRZ ;  /* 0x00000000007a7805 */ /* 0x000fe2000001ff00 */
[----:B------:R-:W-:Y:S01]  /*0400*/  IMAD.MOV.U32 R121, RZ, RZ, RZ ;  /* 0x000000ffff797224 */ /* 0x000fe200078e00ff */
[----:B------:R-:W-:Y:S01]  /*0410*/  CS2R R116, SRZ ;  /* 0x0000000000747805 */ /* 0x000fe2000001ff00 */
[----:B------:R1:W-:Y:S01]  /*0420*/  STL [R1+0x4], RZ ;  /* 0x000004ff01007387 */ /* 0x0003e20000100800 */
[----:B------:R-:W-:Y:S01]  /*0430*/  IMAD.MOV.U32 R118, RZ, RZ, RZ ;  /* 0x000000ffff767224 */ /* 0x000fe200078e00ff */
[----:B------:R-:W-:-:S02]  /*0440*/  CS2R R112, SRZ ;  /* 0x0000000000707805 */ /* 0x000fc4000001ff00 */
[----:B------:R-:W-:Y:S01]  /*0450*/  CS2R R110, SRZ ;  /* 0x00000000006e7805 */ /* 0x000fe2000001ff00 */
[----:B------:R1:W-:Y:S01]  /*0460*/  STL [R1], RZ ;  /* 0x000000ff01007387 */ /* 0x0003e20000100800 */
[----:B------:R-:W-:Y:S01]  /*0470*/  IMAD.MOV.U32 R109, RZ, RZ, RZ ;  /* 0x000000ffff6d7224 */ /* 0x000fe200078e00ff */
[----:B------:R-:W-:Y:S01]  /*0480*/  CS2R R104, SRZ ;  /* 0x0000000000687805 */ /* 0x000fe2000001ff00 */
[----:B--2---:R-:W-:Y:S01]  /*0490*/  VIADD R2, R0, 0xffffffe ;  /* 0x0ffffffe00027836 */ /* 0x004fe20000000000 */
[----:B------:R-:W-:Y:S01]  /*04a0*/  CS2R R98, SRZ ;  /* 0x0000000000627805 */ /* 0x000fe2000001ff00 */
[----:B------:R-:W-:Y:S01]  /*04b0*/  IMAD.MOV.U32 R0, RZ, RZ, RZ ;  /* 0x000000ffff007224 */ /* 0x000fe200078e00ff */
[----:B------:R-:W-:Y:S01]  /*04c0*/  CS2R R4, SRZ ;  /* 0x0000000000047805 */ /* 0x000fe2000001ff00 */
[----:B------:R-:W-:Y:S01]  /*04d0*/  IMAD.MOV.U32 R106, RZ, RZ, RZ ;  /* 0x000000ffff6a7224 */ /* 0x000fe200078e00ff */
[----:B------:R-:W-:Y:S01]  /*04e0*/  CS2R R6, SRZ ;  /* 0x0000000000067805 */ /* 0x000fe2000001ff00 */
[----:B------:R-:W2:Y:S01]  /*04f0*/  F2I.FTZ.U32.TRUNC.NTZ R2, R2 ;  /* 0x0000000200027305 */ /* 0x000ea2000021f000 */
[----:B------:R-:W-:Y:S01]  /*0500*/  IMAD.MOV.U32 R103, RZ, RZ, RZ ;  /* 0x000000ffff677224 */ /* 0x000fe200078e00ff */
[----:B------:R-:W-:Y:S01]  /*0510*/  CS2R R8, SRZ ;  /* 0x0000000000087805 */ /* 0x000fe2000001ff00 */
[----:B------:R-:W-:Y:S01]  /*0520*/  IMAD.MOV.U32 R101, RZ, RZ, RZ ;  /* 0x000000ffff657224 */ /* 0x000fe200078e00ff */
[----:B------:R-:W-:Y:S01]  /*0530*/  CS2R R10, SRZ ;  /* 0x00000000000a7805 */ /* 0x000fe2000001ff00 */
[----:B------:R-:W-:Y:S01]  /*0540*/  IMAD.MOV.U32 R97, RZ, RZ, RZ ;  /* 0x000000ffff617224 */ /* 0x000fe200078e00ff */
[----:B------:R-:W-:Y:S01]  /*0550*/  CS2R R12, SRZ ;  /* 0x00000000000c7805 */ /* 0x000fe2000001ff00 */
[----:B------:R-:W-:Y:S01]  /*0560*/  IMAD.MOV.U32 R92, RZ, RZ, RZ ;  /* 0x000000ffff5c7224 */ /* 0x000fe200078e00ff */
[----:B------:R-:W-:Y:S01]  /*0570*/  CS2R R14, SRZ ;  /* 0x00000000000e7805 */ /* 0x000fe2000001ff00 */
[----:B------:R-:W-:Y:S01]  /*0580*/  IMAD.MOV.U32 R91, RZ, RZ, RZ ;  /* 0x000000ffff5b7224 */ /* 0x000fe200078e00ff */
[----:B------:R-:W-:-:S02]  /*0590*/  CS2R R16, SRZ ;  /* 0x0000000000107805 */ /* 0x000fc4000001ff00 */
[----:B------:R-:W-:Y:S02]  /*05a0*/  CS2R R18, SRZ ;  /* 0x0000000000127805 */ /* 0x000fe4000001ff00 */
[----:B------:R-:W-:Y:S02]  /*05b0*/  CS2R R20, SRZ ;  /* 0x0000000000147805 */ /* 0x000fe4000001ff00 */
[----:B------:R-:W-:Y:S02]  /*05c0*/  CS2R R22, SRZ ;  /* 0x0000000000167805 */ /* 0x000fe4000001ff00 */
[----:B------:R-:W-:Y:S02]  /*05d0*/  CS2R R24, SRZ ;  /* 0x0000000000187805 */ /* 0x000fe4000001ff00 */
[----:B--2---:R-:W-:Y:S02]  /*05e0*/  R2UR UR5, R2 ;  /* 0x00000000020572ca */ /* 0x004fe400000e0000 */
[----:B------:R-:W-:-:S02]  /*05f0*/  CS2R R2, SRZ ;  /* 0x0000000000027805 */ /* 0x000fc4000001ff00 */
[----:B------:R-:W-:Y:S02]  /*0600*/  CS2R R26, SRZ ;  /* 0x00000000001a7805 */ /* 0x000fe4000001ff00 */
[----:B------:R-:W-:Y:S02]  /*0610*/  CS2R R28, SRZ ;  /* 0x00000000001c7805 */ /* 0x000fe4000001ff00 */
[----:B------:R-:W-:Y:S02]  /*0620*/  CS2R R30, SRZ ;  /* 0x00000000001e7805 */ /* 0x000fe4000001ff00 */
[----:B------:R-:W-:-:S03]  /*0630*/  CS2R R32, SRZ ;  /* 0x0000000000207805 */ /* 0x000fc6000001ff00 */
[----:B------:R-:W-:-:S04]  /*0640*/  UIADD3 UR6, UPT, UPT, URZ, -UR5, URZ ;  /* 0x80000005ff067290 */ /* 0x000fc8000fffe0ff */
[----:B------:R-:W-:-:S04]  /*0650*/  UIMAD UR6, UR6, UR11, URZ ;  /* 0x0000000b060672a4 */ /* 0x000fc8000f8e02ff */
[----:B------:R-:W-:-:S04]  /*0660*/  UIMAD.WIDE.U32 UR4, UR5, UR6, UR4 ;  /* 0x00000006050472a5 */ /* 0x000fc8000f8e0004 */
[----:B------:R-:W-:-:S04]  /*0670*/  UIMAD.WIDE.U32 UR4, UR5, UR9, URZ ;  /* 0x00000009050472a5 */ /* 0x000fc8000f8e00ff */
[----:B------:R-:W-:-:S04]  /*0680*/  UIADD3 UR4, UPT, UPT, -UR5, URZ, URZ ;  /* 0x000000ff05047290 */ /* 0x000fc8000fffe1ff */
[----:B------:R-:W-:-:S04]  /*0690*/  UIMAD UR4, UR11, UR4, UR9 ;  /* 0x000000040b0472a4 */ /* 0x000fc8000f8e0209 */
[----:B------:R-:W-:-:S11]  /*06a0*/  UISETP.GT.U32.AND UP2, UPT, UR11, UR4, UPT ;  /* 0x000000040b00728c */ /* 0x000fd6000bf44070 */
[----:B------:R-:W-:Y:S02]  /*06b0*/  @!UP2 UIADD3 UR4, UPT, UPT, UR4, -UR11, URZ ;  /* 0x8000000b0404a290 */ /* 0x000fe4000fffe0ff */
[----:B------:R-:W-:Y:S02]  /*06c0*/  @!UP2 UIADD3 UR5, UPT, UPT, UR5, 0x1, URZ ;  /* 0x000000010505a890 */ /* 0x000fe4000fffe0ff */
[----:B------:R-:W-:Y:S02]  /*06d0*/  UISETP.GE.U32.AND UP1, UPT, UR4, UR11, UPT ;  /* 0x0000000b0400728c */ /* 0x000fe4000bf26070 */
[----:B---3--:R-:W-:-:S04]  /*06e0*/  ULOP3.LUT UR4, UR7, UR8, URZ, 0x3c, !UPT ;  /* 0x0000000807047292 */ /* 0x008fc8000f8e3cff */
[----:B------:R-:W-:Y:S02]  /*06f0*/  UISETP.GE.AND UP2, UPT, UR4, URZ, UPT ;  /* 0x000000ff0400728c */ /* 0x000fe4000bf46270 */
[----:B-----5:R-:W-:-:S03]  /*0700*/  ULEA UR4, UR14, 0x20, 0x5 ;  /* 0x000000200e047891 */ /* 0x020fc6000f8e28ff */
[----:B------:R-:W-:-:S07]  /*0710*/  @UP1 UIADD3 UR5, UPT, UPT, UR5, 0x1, URZ ;  /* 0x0000000105051890 */ /* 0x000fce000fffe0ff */
[----:B------:R-:W-:Y:S01]  /*0720*/  UMOV UR11, UR5 ;  /* 0x00000005000b7c82 */ /* 0x000fe20008000000 */
[----:B0-----:R-:W-:Y:S02]  /*0730*/  UIMAD UR5, UR8, UR10, URZ ;  /* 0x0000000a080572a4 */ /* 0x001fe4000f8e02ff */
[----:B------:R-:W-:Y:S02]  /*0740*/  @!UP2 UIADD3 UR11, UPT, UPT, -UR11, URZ, URZ ;  /* 0x000000ff0b0ba290 */ /* 0x000fe4000fffe1ff */
[----:B------:R-:W-:Y:S02]  /*0750*/  @!UP0 ULOP3.LUT UR11, URZ, UR8, URZ, 0x33, !UPT ;  /* 0x00000008ff0b8292 */ /* 0x000fe4000f8e33ff */
[----:B------:R-:W-:Y:S02]  /*0760*/  UISETP.LT.AND UP0, UPT, UR4, UR10, UPT ;  /* 0x0000000a0400728c */ /* 0x000fe4000bf01270 */
[----:B------:R-:W-:Y:S02]  /*0770*/  UIADD3 UR9, UPT, UPT, -UR11, URZ, URZ ;  /* 0x000000ff0b097290 */ /* 0x000fe4000fffe1ff */
[----:B------:R-:W-:-:S02]  /*0780*/  USEL UR6, UR4, UR10, UP0 ;  /* 0x0000000a04067287 */ /* 0x000fc40008000000 */
[----:B------:R-:W-:Y:S02]  /*0790*/  UIMAD UR4, UR8, UR9, UR7 ;  /* 0x00000009080472a4 */ /* 0x000fe4000f8e0207 */
[----:B------:R-:W-:Y:S02]  /*07a0*/  UIMAD UR6, UR14, -0x20, UR6 ;  /* 0xffffffe00e0678a4 */ /* 0x000fe4000f8e0206 */
[----:B------:R-:W-:Y:S02]  /*07b0*/  UIMAD UR4, UR4, UR10, URZ ;  /* 0x0000000a040472a4 */ /* 0x000fe4000f8e02ff */
[----:B------:R-:W-:Y:S02]  /*07c0*/  USHF.L.U32 UR7, UR6, 0x7, URZ ;  /* 0x0000000706077899 */ /* 0x000fe400080006ff */
[----:B------:R-:W-:Y:S01]  /*07d0*/  UIMAD UR4, UR11, UR5, UR4 ;  /* 0x000000050b0472a4 */ /* 0x000fe2000f8e0204 */
[C---:B----4-:R-:W-:Y:S01]  /*07e0*/  ISETP.GE.AND P0, PT, R35.reuse, UR6, PT ;  /* 0x0000000623007c0c */ /* 0x050fe2000bf06270 */
[----:B------:R-:W0:Y:S02]  /*07f0*/  LDCU.64 UR8, c[0x0][0x398] ;  /* 0x00007300ff0877ac */ /* 0x000e240008000a00 */
[----:B------:R-:W-:Y:S01]  /*0800*/  ISETP.GE.AND P1, PT, R35, UR7, PT ;  /* 0x0000000723007c0c */ /* 0x000fe2000bf26270 */
[----:B------:R-:W-:-:S04]  /*0810*/  USHF.L.U32 UR10, UR4, 0x7, URZ ;  /* 0x00000007040a7899 */ /* 0x000fc800080006ff */
[----:B------:R-:W-:-:S08]  /*0820*/  USHF.R.S32.HI UR15, URZ, 0x1f, UR10 ;  /* 0x0000001fff0f7899 */ /* 0x000fd0000801140a */
[----:B-1----:R-:W-:Y:S05]  /*0830*/  @P1 BRA `(.L_x_1) ;  /* 0x0000000000741947 */ /* 0x002fea0003800000 */
[----:B------:R-:W1:Y:S01]  /*0840*/  S2R R41, SR_CgaCtaId ;  /* 0x0000000000297919 */ /* 0x000e620000008800 */
[----:B------:R-:W2:Y:S01]  /*0850*/  LDC R43, c[0x0][0x360] ;  /* 0x0000d800ff2b7b82 */ /* 0x000ea20000000800 */
[----:B------:R-:W-:Y:S01]  /*0860*/  MOV R34, 0x400 ;  /* 0x0000040000227802 */ /* 0x000fe20000000f00 */
[----:B------:R-:W-:-:S03]  /*0870*/  IMAD.MOV.U32 R40, RZ, RZ, R35 ;  /* 0x000000ffff287224 */ /* 0x000fc600078e0023 */
[----:B-1----:R-:W-:-:S07]  /*0880*/  LEA R41, R41, R34, 0x18 ;  /* 0x0000002229297211 */ /* 0x002fce00078ec0ff */
.L_x_2:
[----:B-1----:R-:W1:Y:S02]  /*0890*/  S2R R35, SR_CTAID.Y ;  /* 0x0000000000237919 */ /* 0x002e640000002600 */
[----:B-1----:R-:W-:-:S05]  /*08a0*/  IMAD R34, R35, 0x1000, R40 ;  /* 0x0000100023227824 */ /* 0x002fca00078e0228 */
[----:B------:R-:W-:-:S04]  /*08b0*/  LOP3.LUT R35, R34, 0xffffff80, RZ, 0xc0, !PT ;  /* 0xffffff8022237812 */ /* 0x000fc800078ec0ff */
[----:B------:R-:W-:-:S04]  /*08c0*/  LOP3.LUT R35, R35, 0x7f, R40, 0xf8, !PT ;  /* 0x0000007f23237812 */ /* 0x000fc800078ef828 */
[----:B------:R-:W-:-:S04]  /*08d0*/  IADD3 R39, P1, PT, R35, UR10, RZ ;  /* 0x0000000a23277c10 */ /* 0x000fc8000ff3e0ff */
[----:B------:R-:W-:Y:S01]  /*08e0*/  LEA.HI.X.SX32 R34, R35, UR15, 0x1, P1 ;  /* 0x0000000f23227c11 */ /* 0x000fe200088f0eff */
[----:B------:R-:W-:-:S03]  /*08f0*/  IMAD.SHL.U32 R38, R39, 0x2, RZ ;  /* 0x0000000227267824 */ /* 0x000fc600078e00ff */
[----:B------:R-:W-:Y:S02]  /*0900*/  SHF.L.U64.HI R39, R39, 0x1, R34 ;  /* 0x0000000127277819 */ /* 0x000fe40000010222 */
[C---:B------:R-:W-:Y:S02]  /*0910*/  IADD3 R34, P1, PT, R38.reuse, UR16, RZ ;  /* 0x0000001026227c10 */ /* 0x040fe4000ff3e0ff */
[C---:B0-----:R-:W-:Y:S02]  /*0920*/  IADD3 R36, P2, PT, R38.reuse, UR8, RZ ;  /* 0x0000000826247c10 */ /* 0x041fe4000ff5e0ff */
[----:B------:R-:W-:Y:S02]  /*0930*/  IADD3 R38, P3, PT, R38, UR18, RZ ;  /* 0x0000001226267c10 */ /* 0x000fe4000ff7e0ff */
[C---:B------:R-:W-:Y:S02]  /*0940*/  IADD3.X R35, PT, PT, R39.reuse, UR17, RZ, P1, !PT ;  /* 0x0000001127237c10 */ /* 0x040fe40008ffe4ff */
[----:B------:R-:W-:-:S02]  /*0950*/  IADD3.X R37, PT, PT, R39, UR9, RZ, P2, !PT ;  /* 0x0000000927257c10 */ /* 0x000fc400097fe4ff */
[----:B------:R-:W-:Y:S02]  /*0960*/  IADD3.X R39, PT, PT, R39, UR19, RZ, P3, !PT ;  /* 0x0000001327277c10 */ /* 0x000fe40009ffe4ff */
[----:B------:R-:W3:Y:S04]  /*0970*/  LDG.E.U16 R35, desc[UR12][R34.64] ;  /* 0x0000000c22237981 */ /* 0x000ee8000c1e1500 */
[----:B------:R-:W4:Y:S04]  /*0980*/  LDG.E.U16 R37, desc[UR12][R36.64] ;  /* 0x0000000c24257981 */ /* 0x000f28000c1e1500 */
[----:B------:R-:W5:Y:S01]  /*0990*/  LDG.E.U16 R39, desc[UR12][R38.64] ;  /* 0x0000000c26277981 */ /* 0x000f62000c1e1500 */
[----:B------:R-:W-:-:S02]  /*09a0*/  IMAD R42, R40, 0x2, R41 ;  /* 0x00000002282a7824 */ /* 0x000fc400078e0229 */
[----:B--2---:R-:W-:-:S05]  /*09b0*/  IMAD.IADD R40, R43, 0x1, R40 ;  /* 0x000000012b287824 */ /* 0x004fca00078e0228 */
[----:B------:R-:W-:Y:S01]  /*09c0*/  ISETP.GE.AND P1, PT, R40, UR7, PT ;  /* 0x0000000728007c0c */ /* 0x000fe2000bf26270 */
[----:B---3--:R1:W-:Y:S04]  /*09d0*/  STS.U16 [R42], R35 ;  /* 0x000000232a007388 */ /* 0x0083e80000000400 */
[----:B----4-:R1:W-:Y:S04]  /*09e0*/  STS.U16 [R42+0x8000], R37 ;  /* 0x008000252a007388 */ /* 0x0103e80000000400 */
[----:B-----5:R1:W-:Y:S04]  /*09f0*/  STS.U16 [R42+0x6000], R39 ;  /* 0x006000272a007388 */ /* 0x0203e80000000400 */
[----:B------:R-:W-:Y:S05]  /*0a00*/  @!P1 BRA `(.L_x_2) ;  /* 0xfffffffc00a09947 */ /* 0x000fea000383ffff */
.L_x_1:
[----:B0-----:R-:W-:Y:S05]  /*0a10*/  BSYNC.RECONVERGENT B0 ;  /* 0x0000000000007941 */ /* 0x001fea0003800200 */
.L_x_0:
[----:B-1----:R-:W0:Y:S01]  /*0a20*/  S2R R37, SR_TID.X ;  /* 0x0000000000257919 */ /* 0x002e220000002100 */
[----:B------:R-:W-:Y:S01]  /*0a30*/  BSSY.RECONVERGENT B0, `(.L_x_3) ;  /* 0x000000d000007945 */ /* 0x000fe20003800200 */
[----:B------:R-:W-:Y:S06]  /*0a40*/  BAR.SYNC.DEFER_BLOCKING 0x0 ;  /* 0x0000000000007b1d */ /* 0x000fec0000010000 */
[----:B------:R-:W-:Y:S05]  /*0a50*/  @P0 BRA `(.L_x_4) ;  /* 0x0000000000280947 */ /* 0x000fea0003800000 */
[----:B------:R-:W0:Y:S01]  /*0a60*/  S2R R34, SR_CTAID.Y ;  /* 0x0000000000227919 */ /* 0x000e220000002600 */
[----:B------:R-:W1:Y:S01]  /*0a70*/  LDCU.64 UR8, c[0x0][0x3a8] ;  /* 0x00007500ff0877ac */ /* 0x000e620008000a00 */
[----:B------:R-:W-:Y:S02]  /*0a80*/  IMAD.U32 R36, RZ, RZ, UR4 ;  /* 0x00000004ff247e24 */ /* 0x000fe4000f8e00ff */
[----:B0-----:R-:W-:-:S05]  /*0a90*/  IMAD R34, R34, 0x20, R37 ;  /* 0x0000002022227824 */ /* 0x001fca00078e0225 */
[----:B------:R-:W-:-:S04]  /*0aa0*/  IADD3 R35, P1, PT, R34, UR4, RZ ;  /* 0x0000000422237c10 */ /* 0x000fc8000ff3e0ff */
[----:B------:R-:W-:Y:S02]  /*0ab0*/  LEA.HI.X.SX32 R36, R36, RZ, 0x1, P1 ;  /* 0x000000ff24247211 */ /* 0x000fe400008f0eff */
[----:B-1----:R-:W-:-:S04]  /*0ac0*/  LEA R34, P1, R35, UR8, 0x2 ;  /* 0x0000000823227c11 */ /* 0x002fc8000f8210ff */
[----:B------:R-:W-:-:S05]  /*0ad0*/  LEA.HI.X R35, R35, UR9, R36, 0x2, P1 ;  /* 0x0000000923237c11 */ /* 0x000fca00088f1424 */
[----:B------:R-:W2:Y:S04]  /*0ae0*/  LDG.E R34, desc[UR12][R34.64] ;  /* 0x0000000c22227981 */ /* 0x000ea8000c1e1900 */
[----:B--2---:R1:W-:Y:S02]  /*0af0*/  STL [R1+0x38], R34 ;  /* 0x0000382201007387 */ /* 0x0043e40000100800 */
.L_x_4:
[----:B------:R-:W-:Y:S05]  /*0b00*/  BSYNC.RECONVERGENT B0 ;  /* 0x0000000000007941 */ /* 0x000fea0003800200 */
.L_x_3:
[----:B------:R-:W-:Y:S04]  /*0b10*/  BSSY.RECONVERGENT B0, `(.L_x_5) ;  /* 0x0000227000007945 */ /* 0x000fe80003800200 */
[----:B------:R-:W-:Y:S05]  /*0b20*/  @P0 BRA `(.L_x_6) ;  /* 0x0000002000940947 */ /* 0x000fea0003800000 */
[----:B------:R-:W2:Y:S01]  /*0b30*/  S2UR UR5, SR_CgaCtaId ;  /* 0x00000000000579c3 */ /* 0x000ea20000008800 */
[----:B------:R-:W-:Y:S02]  /*0b40*/  UMOV UR4, 0x400 ;  /* 0x0000040000047882 */ /* 0x000fe40000000000 */
[----:B--2---:R-:W-:-:S06]  /*0b50*/  ULEA UR4, UR5, UR4, 0x18 ;  /* 0x0000000405047291 */ /* 0x004fcc000f8ec0ff */
[----:B01----:R-:W-:-:S05]  /*0b60*/  LEA R34, R37, UR4, 0x8 ;  /* 0x0000000425227c11 */ /* 0x003fca000f8e40ff */
[----:B------:R-:W0:Y:S04]  /*0b70*/  LDS.128 R40, [R34+0x6000] ;  /* 0x0060000022287984 */ /* 0x000e280000000c00 */
[----:B------:R-:W1:Y:S04]  /*0b80*/  LDS.128 R36, [R34+0x8000] ;  /* 0x0080000022247984 */ /* 0x000e680000000c00 */
[----:B------:R-:W2:Y:S04]  /*0b90*/  LDS.128 R48, [R34+0x6010] ;  /* 0x0060100022307984 */ /* 0x000ea80000000c00 */
[----:B------:R-:W3:Y:S04]  /*0ba0*/  LDS.128 R44, [R34+0x8010] ;  /* 0x00801000222c7984 */ /* 0x000ee80000000c00 */
[----:B------:R-:W-:Y:S01]  /*0bb0*/  LDS.128 R56, [R34+0x60d0] ;  /* 0x0060d00022387984 */ /* 0x000fe20000000c00 */
[C---:B0-----:R-:W-:Y:S01]  /*0bc0*/  PRMT R35, R40.reuse, 0x7632, R35 ;  /* 0x0000763228237816 */ /* 0x041fe20000000023 */
[----:B------:R-:W-:Y:S01]  /*0bd0*/  IMAD.U32 R40, R40, 0x10000, RZ ;  /* 0x0001000028287824 */ /* 0x000fe200078e00ff */
[C---:B-1----:R-:W-:Y:S01]  /*0be0*/  PRMT R52, R36.reuse, 0x7632, R52 ;  /* 0x0000763224347816 */ /* 0x042fe20000000034 */
[----:B------:R-:W-:-:S02]  /*0bf0*/  IMAD.U32 R53, R36, 0x10000, RZ ;  /* 0x0001000024357824 */ /* 0x000fc400078e00ff */
[----:B------:R-:W-:Y:S02]  /*0c00*/  IMAD.U32 R35, R35, 0x10000, RZ ;  /* 0x0001000023237824 */ /* 0x000fe400078e00ff */
[----:B------:R-:W-:Y:S02]  /*0c10*/  IMAD.U32 R52, R52, 0x10000, RZ ;  /* 0x0001000034347824 */ /* 0x000fe400078e00ff */
[----:B------:R-:W-:Y:S01]  /*0c20*/  FFMA R40, R40, R53, RZ ;  /* 0x0000003528287223 */ /* 0x000fe200000000ff */
[C---:B------:R-:W-:Y:S01]  /*0c30*/  IMAD.U32 R36, R41.reuse, 0x10000, RZ ;  /* 0x0001000029247824 */ /* 0x040fe200078e00ff */
[----:B------:R-:W-:Y:S01]  /*0c40*/  PRMT R41, R41, 0x7632, R41 ;  /* 0x0000763229297816 */ /* 0x000fe20000000029 */
[C---:B------:R-:W-:Y:S01]  /*0c50*/  IMAD.U32 R53, R37.reuse, 0x10000, RZ ;  /* 0x0001000025357824 */ /* 0x040fe200078e00ff */
[----:B------:R-:W-:Y:S01]  /*0c60*/  PRMT R37, R37, 0x7632, R37 ;  /* 0x0000763225257816 */ /* 0x000fe20000000025 */
[----:B------:R-:W-:Y:S01]  /*0c70*/  FFMA R35, R35, R52, R40 ;  /* 0x0000003423237223 */ /* 0x000fe20000000028 */
[----:B------:R-:W-:Y:S01]  /*0c80*/  PRMT R52, R39, 0x7632, R52 ;  /* 0x0000763227347816 */ /* 0x000fe20000000034 */
[----:B------:R-:W-:-:S02]  /*0c90*/  IMAD.U32 R40, R41, 0x10000, RZ ;  /* 0x0001000029287824 */ /* 0x000fc400078e00ff */
[--C-:B------:R-:W-:Y:S01]  /*0ca0*/  FFMA R53, R36, R53, R35.reuse ;  /* 0x0000003524357223 */ /* 0x100fe20000000023 */
[----:B------:R-:W-:Y:S01]  /*0cb0*/  IMAD.U32 R37, R37, 0x10000, RZ ;  /* 0x0001000025257824 */ /* 0x000fe200078e00ff */
[C---:B------:R-:W-:Y:S01]  /*0cc0*/  PRMT R35, R42.reuse, 0x7632, R35 ;  /* 0x000076322a237816 */ /* 0x040fe20000000023 */
[----:B------:R-:W-:Y:S01]  /*0cd0*/  IMAD.U32 R42, R42, 0x10000, RZ ;  /* 0x000100002a2a7824 */ /* 0x000fe200078e00ff */
[C---:B------:R-:W-:Y:S01]  /*0ce0*/  PRMT R36, R38.reuse, 0x7632, R36 ;  /* 0x0000763226247816 */ /* 0x040fe20000000024 */
[----:B------:R-:W-:Y:S02]  /*0cf0*/  IMAD.U32 R38, R38, 0x10000, RZ ;  /* 0x0001000026267824 */ /* 0x000fe400078e00ff */
[----:B------:R-:W-:Y:S01]  /*0d00*/  FFMA R37, R40, R37, R53 ;  /* 0x0000002528257223 */ /* 0x000fe20000000035 */
[----:B------:R-:W-:Y:S01]  /*0d10*/  IMAD.U32 R40, R35, 0x10000, RZ ;  /* 0x0001000023287824 */ /* 0x000fe200078e00ff */
[----:B------:R-:W-:Y:S01]  /*0d20*/  PRMT R35, R43, 0x7632, R35 ;  /* 0x000076322b237816 */ /* 0x000fe20000000023 */
[----:B------:R-:W-:-:S02]  /*0d30*/  IMAD.U32 R36, R36, 0x10000, RZ ;  /* 0x0001000024247824 */ /* 0x000fc400078e00ff */
[----:B------:R-:W-:Y:S01]  /*0d40*/  FFMA R37, R42, R38, R37 ;  /* 0x000000262a257223 */ /* 0x000fe20000000025 */
[----:B------:R-:W-:Y:S02]  /*0d50*/  IMAD.U32 R41, R43, 0x10000, RZ ;  /* 0x000100002b297824 */ /* 0x000fe400078e00ff */
[----:B------:R-:W-:Y:S02]  /*0d60*/  IMAD.U32 R38, R39, 0x10000, RZ ;  /* 0x0001000027267824 */ /* 0x000fe400078e00ff */
[----:B------:R-:W-:Y:S01]  /*0d70*/  FFMA R36, R40, R36, R37 ;  /* 0x0000002428247223 */ /* 0x000fe20000000025 */
[----:B------:R-:W-:Y:S01]  /*0d80*/  IMAD.U32 R54, R35, 0x10000, RZ ;  /* 0x0001000023367824 */ /* 0x000fe200078e00ff */
[----:B--2---:R-:W-:Y:S01]  /*0d90*/  PRMT R35, R48, 0x7632, R35 ;  /* 0x0000763230237816 */ /* 0x004fe20000000023 */
[----:B------:R-:W-:Y:S02]  /*0da0*/  IMAD.U32 R52, R52, 0x10000, RZ ;  /* 0x0001000034347824 */ /* 0x000fe400078e00ff */
[----:B------:R-:W-:Y:S01]  /*0db0*/  FFMA R53, R41, R38, R36 ;  /* 0x0000002629357223 */ /* 0x000fe20000000024 */
[----:B------:R-:W-:Y:S01]  /*0dc0*/  IMAD.U32 R55, R48, 0x10000, RZ ;  /* 0x0001000030377824 */ /* 0x000fe200078e00ff */
[----:B------:R-:W0:Y:S01]  /*0dd0*/  LDS.128 R40, [R34+0x6020] ;  /* 0x0060200022287984 */ /* 0x000e220000000c00 */
[C---:B---3--:R-:W-:Y:S01]  /*0de0*/  PRMT R48, R44.reuse, 0x7632, R48 ;  /* 0x000076322c307816 */ /* 0x048fe20000000030 */
[----:B------:R-:W-:-:S02]  /*0df0*/  IMAD.U32 R44, R44, 0x10000, RZ ;  /* 0x000100002c2c7824 */ /* 0x000fc400078e00ff */
[----:B------:R-:W-:Y:S01]  /*0e00*/  FFMA R52, R54, R52, R53 ;  /* 0x0000003436347223 */ /* 0x000fe20000000035 */
[----:B------:R-:W1:Y:S01]  /*0e10*/  LDS.128 R36, [R34+0x8020] ;  /* 0x0080200022247984 */ /* 0x000e620000000c00 */
[----:B------:R-:W-:Y:S02]  /*0e20*/  IMAD.U32 R35, R35, 0x10000, RZ ;  /* 0x0001000023237824 */ /* 0x000fe400078e00ff */
[----:B------:R-:W-:Y:S02]  /*0e30*/  IMAD.U32 R48, R48, 0x10000, RZ ;  /* 0x0001000030307824 */ /* 0x000fe400078e00ff */
[----:B------:R-:W-:Y:S01]  /*0e40*/  FFMA R44, R55, R44, R52 ;  /* 0x0000002c372c7223 */ /* 0x000fe20000000034 */
[C---:B------:R-:W-:Y:S01]  /*0e50*/  IMAD.U32 R52, R49.reuse, 0x10000, RZ ;  /* 0x0001000031347824 */ /* 0x040fe200078e00ff */
[----:B------:R-:W-:Y:S01]  /*0e60*/  PRMT R49, R49, 0x7632, R49 ;  /* 0x0000763231317816 */ /* 0x000fe20000000031 */
[C---:B------:R-:W-:Y:S01]  /*0e70*/  IMAD.U32 R53, R45.reuse, 0x10000, RZ ;  /* 0x000100002d357824 */ /* 0x040fe200078e00ff */
[----:B------:R-:W-:Y:S01]  /*0e80*/  PRMT R45, R45, 0x7632, R45 ;  /* 0x000076322d2d7816 */ /* 0x000fe2000000002d */
[--C-:B------:R-:W-:Y:S01]  /*0e90*/  FFMA R35, R35, R48, R44.reuse ;  /* 0x0000003023237223 */ /* 0x100fe2000000002c */
[----:B------:R-:W-:Y:S01]  /*0ea0*/  PRMT R44, R46, 0x7632, R44 ;  /* 0x000076322e2c7816 */ /* 0x000fe2000000002c */
[----:B------:R-:W-:-:S02]  /*0eb0*/  IMAD.U32 R49, R49, 0x10000, RZ ;  /* 0x0001000031317824 */ /* 0x000fc400078e00ff */
[--C-:B------:R-:W-:Y:S01]  /*0ec0*/  FFMA R52, R52, R53, R35.reuse ;  /* 0x0000003534347223 */ /* 0x100fe20000000023 */
[----:B------:R-:W-:Y:S01]  /*0ed0*/  IMAD.U32 R45, R45, 0x10000, RZ ;  /* 0x000100002d2d7824 */ /* 0x000fe200078e00ff */
[C---:B------:R-:W-:Y:S01]  /*0ee0*/  PRMT R35, R50.reuse, 0x7632, R35 ;  /* 0x0000763232237816 */ /* 0x040fe20000000023 */
[----:B------:R-:W-:Y:S02]  /*0ef0*/  IMAD.U32 R50, R50, 0x10000, RZ ;  /* 0x0001000032327824 */ /* 0x000fe400078e00ff */
[----:B------:R-:W-:Y:S02]  /*0f00*/  IMAD.U32 R46, R46, 0x10000, RZ ;  /* 0x000100002e2e7824 */ /* 0x000fe400078e00ff */
[----:B------:R-:W-:Y:S01]  /*0f10*/  FFMA R45, R49, R45, R52 ;  /* 0x0000002d312d7223 */ /* 0x000fe20000000034 */
[----:B------:R-:W-:Y:S01]  /*0f20*/  IMAD.U32 R48, R35, 0x10000, RZ ;  /* 0x0001000023307824 */ /* 0x000fe200078e00ff */
[----:B------:R-:W-:Y:S01]  /*0f30*/  PRMT R35, R51, 0x7632, R35 ;  /* 0x0000763233237816 */ /* 0x000fe20000000023 */
[----:B------:R-:W-:-:S02]  /*0f40*/  IMAD.U32 R44, R44, 0x10000, RZ ;  /* 0x000100002c2c7824 */ /* 0x000fc400078e00ff */
[----:B------:R-:W-:Y:S01]  /*0f50*/  FFMA R45, R50, R46, R45 ;  /* 0x0000002e322d7223 */ /* 0x000fe2000000002d */
[----:B------:R-:W-:Y:S01]  /*0f60*/  IMAD.U32 R49, R51, 0x10000, RZ ;  /* 0x0001000033317824 */ /* 0x000fe200078e00ff */
[C---:B------:R-:W-:Y:S01]  /*0f70*/  PRMT R52, R47.reuse, 0x7632, R52 ;  /* 0x000076322f347816 */ /* 0x040fe20000000034 */
[----:B------:R-:W-:Y:S02]  /*0f80*/  IMAD.U32 R46, R47, 0x10000, RZ ;  /* 0x000100002f2e7824 */ /* 0x000fe400078e00ff */
[----:B------:R-:W-:Y:S01]  /*0f90*/  FFMA R44, R48, R44, R45 ;  /* 0x0000002c302c7223 */ /* 0x000fe2000000002d */
[----:B------:R-:W-:Y:S02]  /*0fa0*/  IMAD.U32 R54, R35, 0x10000, RZ ;  /* 0x0001000023367824 */ /* 0x000fe400078e00ff */
[----:B------:R-:W-:Y:S02]  /*0fb0*/  IMAD.U32 R52, R52, 0x10000, RZ ;  /* 0x0001000034347824 */ /* 0x000fe400078e00ff */
[----:B------:R-:W-:-:S02]  /*0fc0*/  FFMA R53, R49, R46, R44 ;  /* 0x0000002e31357223 */ /* 0x000fc4000000002c */
[----:B------:R-:W2:Y:S02]  /*0fd0*/  LDS.128 R48, [R34+0x6030] ;  /* 0x0060300022307984 */ /* 0x000ea40000000c00 */
[----:B------:R-:W-:Y:S01]  /*0fe0*/  FFMA R52, R54, R52, R53 ;  /* 0x0000003436347223 */ /* 0x000fe20000000035 */
[C---:B0-----:R-:W-:Y:S01]  /*0ff0*/  PRMT R35, R40.reuse, 0x7632, R35 ;  /* 0x0000763228237816 */ /* 0x041fe20000000023 */
[----:B------:R-:W0:Y:S01]  /*1000*/  LDS.128 R44, [R34+0x8030] ;  /* 0x00803000222c7984 */ /* 0x000e220000000c00 */
[----:B------:R-:W-:Y:S01]  /*1010*/  IMAD.U32 R55, R40, 0x10000, RZ ;  /* 0x0001000028377824 */ /* 0x000fe200078e00ff */
[C---:B-1----:R-:W-:Y:S01]  /*1020*/  PRMT R40, R36.reuse, 0x7632, R40 ;  /* 0x0000763224287816 */ /* 0x042fe20000000028 */
[----:B------:R-:W-:Y:S02]  /*1030*/  IMAD.U32 R36, R36, 0x10000, RZ ;  /* 0x0001000024247824 */ /* 0x000fe400078e00ff */
[----:B------:R-:W-:Y:S02]  /*1040*/  IMAD.U32 R35, R35, 0x10000, RZ ;  /* 0x0001000023237824 */ /* 0x000fe400078e00ff */
[----:B------:R-:W-:-:S02]  /*1050*/  IMAD.U32 R40, R40, 0x10000, RZ ;  /* 0x0001000028287824 */ /* 0x000fc400078e00ff */
[----:B------:R-:W-:Y:S01]  /*1060*/  FFMA R36, R55, R36, R52 ;  /* 0x0000002437247223 */ /* 0x000fe20000000034 */
[C---:B------:R-:W-:Y:S01]  /*1070*/  IMAD.U32 R52, R41.reuse, 0x10000, RZ ;  /* 0x0001000029347824 */ /* 0x040fe200078e00ff */
[----:B------:R-:W-:Y:S01]  /*1080*/  PRMT R41, R41, 0x7632, R41 ;  /* 0x0000763229297816 */ /* 0x000fe20000000029 */
[C---:B------:R-:W-:Y:S01]  /*1090*/  IMAD.U32 R53, R37.reuse, 0x10000, RZ ;  /* 0x0001000025357824 */ /* 0x040fe200078e00ff */
[----:B------:R-:W-:Y:S01]  /*10a0*/  PRMT R37, R37, 0x7632, R37 ;  /* 0x0000763225257816 */ /* 0x000fe20000000025 */
[--C-:B------:R-:W-:Y:S01]  /*10b0*/  FFMA R35, R35, R40, R36.reuse ;  /* 0x0000002823237223 */ /* 0x100fe20000000024 */
[----:B------:R-:W-:Y:S01]  /*10c0*/  PRMT R36, R38, 0x7632, R36 ;  /* 0x0000763226247816 */ /* 0x000fe20000000024 */
[----:B------:R-:W-:Y:S02]  /*10d0*/  IMAD.U32 R41, R41, 0x10000, RZ ;  /* 0x0001000029297824 */ /* 0x000fe400078e00ff */
[--C-:B------:R-:W-:Y:S01]  /*10e0*/  FFMA R52, R52, R53, R35.reuse ;  /* 0x0000003534347223 */ /* 0x100fe20000000023 */
[----:B------:R-:W-:Y:S01]  /*10f0*/  IMAD.U32 R37, R37, 0x10000, RZ ;  /* 0x0001000025257824 */ /* 0x000fe200078e00ff */
[C---:B------:R-:W-:Y:S01]  /*1100*/  PRMT R35, R42.reuse, 0x7632, R35 ;  /* 0x000076322a237816 */ /* 0x040fe20000000023 */
[----:B------:R-:W-:-:S02]  /*1110*/  IMAD.U32 R42, R42, 0x10000, RZ ;  /* 0x000100002a2a7824 */ /* 0x000fc400078e00ff */
[----:B------:R-:W-:Y:S02]  /*1120*/  IMAD.U32 R38, R38, 0x10000, RZ ;  /* 0x0001000026267824 */ /* 0x000fe400078e00ff */
[--C-:B------:R-:W-:Y:S01]  /*1130*/  FFMA R37, R41, R37, R52.reuse ;  /* 0x0000002529257223 */ /* 0x100fe20000000034 */
[----:B------:R-:W-:Y:S01]  /*1140*/  IMAD.U32 R40, R35, 0x10000, RZ ;  /* 0x0001000023287824 */ /* 0x000fe200078e00ff */
[C---:B------:R-:W-:Y:S01]  /*1150*/  PRMT R35, R43.reuse, 0x7632, R35 ;  /* 0x000076322b237816 */ /* 0x040fe20000000023 */
[----:B------:R-:W-:Y:S02]  /*1160*/  IMAD.U32 R36, R36, 0x10000, RZ ;  /* 0x0001000024247824 */ /* 0x000fe400078e00ff */
[----:B------:R-:W-:Y:S01]  /*1170*/  FFMA R37, R42, R38, R37 ;  /* 0x000000262a257223 */ /* 0x000fe20000000025 */
[----:B------:R-:W-:Y:S01]  /*1180*/  IMAD.U32 R41, R43, 0x10000, RZ ;  /* 0x000100002b297824 */ /* 0x000fe200078e00ff */
[C---:B------:R-:W-:Y:S01]  /*1190*/  PRMT R52, R39.reuse, 0x7632, R52 ;  /* 0x0000763227347816 */ /* 0x040fe20000000034 */
[----:B------:R-:W-:-:S02]  /*11a0*/  IMAD.U32 R38, R39, 0x10000, RZ ;  /* 0x0001000027267824 */ /* 0x000fc400078e00ff */
[----:B------:R-:W-:Y:S01]  /*11b0*/  FFMA R36, R40, R36, R37 ;  /* 0x0000002428247223 */ /* 0x000fe20000000025 */
[----:B------:R-:W-:Y:S02]  /*11c0*/  IMAD.U32 R54, R35, 0x10000, RZ ;  /* 0x0001000023367824 */ /* 0x000fe400078e00ff */
[----:B------:R-:W-:Y:S02]  /*11d0*/  IMAD.U32 R52, R52, 0x10000, RZ ;  /* 0x0001000034347824 */ /* 0x000fe400078e00ff */
[----:B------:R-:W-:Y:S01]  /*11e0*/  FFMA R53, R41, R38, R36 ;  /* 0x0000002629357223 */ /* 0x000fe20000000024 */
[C---:B--2---:R-:W-:Y:S01]  /*11f0*/  PRMT R35, R48.reuse, 0x7632, R35 ;  /* 0x0000763230237816 */ /* 0x044fe20000000023 */
[----:B------:R-:W1:Y:S01]  /*1200*/  LDS.128 R40, [R34+0x6040] ;  /* 0x0060400022287984 */ /* 0x000e620000000c00 */
[----:B------:R-:W-:Y:S01]  /*1210*/  IMAD.U32 R55, R48, 0x10000, RZ ;  /* 0x0001000030377824 */ /* 0x000fe200078e00ff */
[C---:B0-----:R-:W-:Y:S01]  /*1220*/  PRMT R48, R44.reuse, 0x7632, R48 ;  /* 0x000076322c307816 */ /* 0x041fe20000000030 */
[----:B------:R-:W-:Y:S01]  /*1230*/  IMAD.U32 R44, R44, 0x10000, RZ ;  /* 0x000100002c2c7824 */ /* 0x000fe200078e00ff */
[----:B------:R-:W0:Y:S01]  /*1240*/  LDS.128 R36, [R34+0x8040] ;  /* 0x0080400022247984 */ /* 0x000e220000000c00 */
[----:B------:R-:W-:Y:S01]  /*1250*/  FFMA R52, R54, R52, R53 ;  /* 0x0000003436347223 */ /* 0x000fe20000000035 */
[----:B------:R-:W-:-:S02]  /*1260*/  IMAD.U32 R35, R35, 0x10000, RZ ;  /* 0x0001000023237824 */ /* 0x000fc400078e00ff */
        /* <DEDUP_REMOVED lines=25> */
[----:B------:R-:W-:Y:S02]  /*1400*/  FFMA R53, R49, R46, R44 ;  /* 0x0000002e31357223 */ /* 0x000fe4000000002c */
[----:B------:R-:W2:Y:S01]  /*1410*/  LDS.128 R48, [R34+0x6050] ;  /* 0x0060500022307984 */ /* 0x000ea20000000c00 */
[C---:B-1----:R-:W-:Y:S01]  /*1420*/  PRMT R35, R40.reuse, 0x7632, R35 ;  /* 0x0000763228237816 */ /* 0x042fe20000000023 */
[----:B------:R-:W-:Y:S02]  /*1430*/  IMAD.U32 R55, R40, 0x10000, RZ ;  /* 0x0001000028377824 */ /* 0x000fe400078e00ff */
[----:B------:R-:W1:Y:S01]  /*1440*/  LDS.128 R44, [R34+0x8050] ;  /* 0x00805000222c7984 */ /* 0x000e620000000c00 */
[----:B------:R-:W-:Y:S01]  /*1450*/  FFMA R52, R54, R52, R53 ;  /* 0x0000003436347223 */ /* 0x000fe20000000035 */
[C---:B0-----:R-:W-:Y:S01]  /*1460*/  PRMT R40, R36.reuse, 0x7632, R40 ;  /* 0x0000763224287816 */ /* 0x041fe20000000028 */
[----:B------:R-:W-:-:S02]  /*1470*/  IMAD.U32 R36, R36, 0x10000, RZ ;  /* 0x0001000024247824 */ /* 0x000fc400078e00ff */
        /* <DEDUP_REMOVED lines=26> */
[----:B------:R-:W-:Y:S01]  /*1620*/  FFMA R53, R41, R38, R36 ;  /* 0x0000002629357223 */ /* 0x000fe20000000024 */
[C---:B--2---:R-:W-:Y:S01]  /*1630*/  PRMT R35, R48.reuse, 0x7632, R35 ;  /* 0x0000763230237816 */ /* 0x044fe20000000023 */
[----:B------:R-:W0:Y:S01]  /*1640*/  LDS.128 R40, [R34+0x6060] ;  /* 0x0060600022287984 */ /* 0x000e220000000c00 */
[----:B------:R-:W-:-:S02]  /*1650*/  IMAD.U32 R55, R48, 0x10000, RZ ;  /* 0x0001000030377824 */ /* 0x000fc400078e00ff */
[----:B------:R-:W-:Y:S01]  /*1660*/  FFMA R52, R54, R52, R53 ;  /* 0x0000003436347223 */ /* 0x000fe20000000035 */
[C---:B-1----:R-:W-:Y:S01]  /*1670*/  PRMT R48, R44.reuse, 0x7632, R48 ;  /* 0x000076322c307816 */ /* 0x042fe20000000030 */
[----:B------:R-:W1:Y:S01]  /*1680*/  LDS.128 R36, [R34+0x8060] ;  /* 0x0080600022247984 */ /* 0x000e620000000c00 */
[----:B------:R-:W-:Y:S02]  /*1690*/  IMAD.U32 R44, R44, 0x10000, RZ ;  /* 0x000100002c2c7824 */ /* 0x000fe400078e00ff */
        /* <DEDUP_REMOVED lines=27> */
[----:B------:R-:W2:Y:S01]  /*1850*/  LDS.128 R48, [R34+0x6070] ;  /* 0x0060700022307984 */ /* 0x000ea20000000c00 */
[C---:B0-----:R-:W-:Y:S01]  /*1860*/  PRMT R35, R40.reuse, 0x7632, R35 ;  /* 0x0000763228237816 */ /* 0x041fe20000000023 */
[----:B------:R-:W-:Y:S02]  /*1870*/  IMAD.U32 R55, R40, 0x10000, RZ ;  /* 0x0001000028377824 */ /* 0x000fe400078e00ff */
[----:B------:R-:W-:Y:S01]  /*1880*/  FFMA R52, R54, R52, R53 ;  /* 0x0000003436347223 */ /* 0x000fe20000000035 */
[----:B------:R-:W0:Y:S01]  /*1890*/  LDS.128 R44, [R34+0x8070] ;  /* 0x00807000222c7984 */ /* 0x000e220000000c00 */
        /* <DEDUP_REMOVED lines=29> */
[----:B------:R-:W1:Y:S01]  /*1a70*/  LDS.128 R40, [R34+0x6080] ;  /* 0x0060800022287984 */ /* 0x000e620000000c00 */
[C---:B--2---:R-:W-:Y:S01]  /*1a80*/  PRMT R35, R48.reuse, 0x7632, R35 ;  /* 0x0000763230237816 */ /* 0x044fe20000000023 */
[----:B------:R-:W-:Y:S02]  /*1a90*/  IMAD.U32 R55, R48, 0x10000, RZ ;  /* 0x0001000030377824 */ /* 0x000fe400078e00ff */
[----:B------:R-:W-:Y:S01]  /*1aa0*/  FFMA R52, R54, R52, R53 ;  /* 0x0000003436347223 */ /* 0x000fe20000000035 */
[----:B------:R-:W2:Y:S01]  /*1ab0*/  LDS.128 R36, [R34+0x8080] ;  /* 0x0080800022247984 */ /* 0x000ea20000000c00 */
        /* <DEDUP_REMOVED lines=29> */
[----:B------:R-:W0:Y:S01]  /*1c90*/  LDS.128 R48, [R34+0x6090] ;  /* 0x0060900022307984 */ /* 0x000e220000000c00 */
[C---:B-1----:R-:W-:Y:S01]  /*1ca0*/  PRMT R35, R40.reuse, 0x7632, R35 ;  /* 0x0000763228237816 */ /* 0x042fe20000000023 */
[----:B------:R-:W-:Y:S02]  /*1cb0*/  IMAD.U32 R55, R40, 0x10000, RZ ;  /* 0x0001000028377824 */ /* 0x000fe400078e00ff */
[----:B------:R-:W-:Y:S01]  /*1cc0*/  FFMA R52, R54, R52, R53 ;  /* 0x0000003436347223 */ /* 0x000fe20000000035 */
[----:B------:R-:W1:Y:S01]  /*1cd0*/  LDS.128 R44, [R34+0x8090] ;  /* 0x00809000222c7984 */ /* 0x000e620000000c00 */
[C---:B--2---:R-:W-:Y:S01]  /*1ce0*/  PRMT R40, R36.reuse, 0x7632, R40 ;  /* 0x0000763224287816 */ /* 0x044fe20000000028 */
        /* <DEDUP_REMOVED lines=29> */
[C---:B0-----:R-:W-:Y:S01]  /*1ec0*/  PRMT R35, R48.reuse, 0x7632, R35 ;  /* 0x0000763230237816 */ /* 0x041fe20000000023 */
[----:B------:R-:W-:Y:S02]  /*1ed0*/  IMAD.U32 R55, R48, 0x10000, RZ ;  /* 0x0001000030377824 */ /* 0x000fe400078e00ff */
[----:B------:R-:W-:Y:S01]  /*1ee0*/  FFMA R52, R54, R52, R53 ;  /* 0x0000003436347223 */ /* 0x000fe20000000035 */
[----:B------:R-:W0:Y:S01]  /*1ef0*/  LDS.128 R36, [R34+0x80a0] ;  /* 0x0080a00022247984 */ /* 0x000e220000000c00 */
[C---:B-1----:R-:W-:Y:S01]  /*1f00*/  PRMT R48, R44.reuse, 0x7632, R48 ;  /* 0x000076322c307816 */ /* 0x042fe20000000030 */
        /* <DEDUP_REMOVED lines=28> */
[----:B------:R-:W1:Y:S01]  /*20d0*/  LDS.128 R48, [R34+0x60b0] ;  /* 0x0060b00022307984 */ /* 0x000e620000000c00 */
[C---:B--2---:R-:W-:Y:S01]  /*20e0*/  PRMT R35, R40.reuse, 0x7632, R35 ;  /* 0x0000763228237816 */ /* 0x044fe20000000023 */
[----:B------:R-:W-:Y:S02]  /*20f0*/  IMAD.U32 R55, R40, 0x10000, RZ ;  /* 0x0001000028377824 */ /* 0x000fe400078e00ff */
[----:B------:R-:W-:Y:S01]  /*2100*/  FFMA R52, R54, R52, R53 ;  /* 0x0000003436347223 */ /* 0x000fe20000000035 */
[----:B------:R-:W2:Y:S01]  /*2110*/  LDS.128 R44, [R34+0x80b0] ;  /* 0x0080b000222c7984 */ /* 0x000ea20000000c00 */
[C---:B0-----:R-:W-:Y:S01]  /*2120*/  PRMT R40, R36.reuse, 0x7632, R40 ;  /* 0x0000763224287816 */ /* 0x041fe20000000028 */
        /* <DEDUP_REMOVED lines=28> */
[----:B------:R-:W0:Y:S01]  /*22f0*/  LDS.128 R40, [R34+0x60c0] ;  /* 0x0060c00022287984 */ /* 0x000e220000000c00 */
[C---:B-1----:R-:W-:Y:S01]  /*2300*/  PRMT R35, R48.reuse, 0x7632, R35 ;  /* 0x0000763230237816 */ /* 0x042fe20000000023 */
[----:B------:R-:W-:Y:S02]  /*2310*/  IMAD.U32 R55, R48, 0x10000, RZ ;  /* 0x0001000030377824 */ /* 0x000fe400078e00ff */
[----:B------:R-:W-:Y:S01]  /*2320*/  FFMA R52, R54, R52, R53 ;  /* 0x0000003436347223 */ /* 0x000fe20000000035 */
[----:B------:R-:W1:Y:S01]  /*2330*/  LDS.128 R36, [R34+0x80c0] ;  /* 0x0080c00022247984 */ /* 0x000e620000000c00 */
[C---:B--2---:R-:W-:Y:S01]  /*2340*/  PRMT R48, R44.reuse, 0x7632, R48 ;  /* 0x000076322c307816 */ /* 0x044fe20000000030 */
        /* <DEDUP_REMOVED lines=18> */
[----:B------:R-:W2:Y:S01]  /*2470*/  LDS.128 R52, [R34+0x80d0] ;  /* 0x0080d00022347984 */ /* 0x000ea20000000c00 */
[----:B------:R-:W-:-:S02]  /*2480*/  IMAD.U32 R44, R44, 0x10000, RZ ;  /* 0x000100002c2c7824 */ /* 0x000fc400078e00ff */
[----:B------:R-:W-:Y:S01]  /*2490*/  FFMA R45, R50, R46, R45 ;  /* 0x0000002e322d7223 */ /* 0x000fe2000000002d */
[C---:B------:R-:W-:Y:S01]  /*24a0*/  IMAD.U32 R35, R51.reuse, 0x10000, RZ ;  /* 0x0001000033237824 */ /* 0x040fe200078e00ff */
[----:B------:R-:W-:Y:S01]  /*24b0*/  PRMT R51, R51, 0x7632, R51 ;  /* 0x0000763233337816 */ /* 0x000fe20000000033 */
[C---:B------:R-:W-:Y:S02]  /*24c0*/  IMAD.U32 R46, R47.reuse, 0x10000, RZ ;  /* 0x000100002f2e7824 */ /* 0x040fe400078e00ff */
[----:B------:R-:W-:Y:S01]  /*24d0*/  FFMA R44, R48, R44, R45 ;  /* 0x0000002c302c7223 */ /* 0x000fe2000000002d */
[----:B------:R-:W-:-:S03]  /*24e0*/  PRMT R47, R47, 0x7632, R47 ;  /* 0x000076322f2f7816 */ /* 0x000fc6000000002f */
[----:B------:R-:W-:Y:S01]  /*24f0*/  FFMA R35, R35, R46, R44 ;  /* 0x0000002e23237223 */ /* 0x000fe2000000002c */
[----:B------:R-:W-:Y:S01]  /*2500*/  IMAD.U32 R44, R51, 0x10000, RZ ;  /* 0x00010000332c7824 */ /* 0x000fe200078e00ff */
[C---:B0-----:R-:W-:Y:S01]  /*2510*/  PRMT R45, R40.reuse, 0x7632, R45 ;  /* 0x00007632282d7816 */ /* 0x041fe2000000002d */
[----:B------:R-:W-:Y:S01]  /*2520*/  IMAD.U32 R47, R47, 0x10000, RZ ;  /* 0x000100002f2f7824 */ /* 0x000fe200078e00ff */
[----:B------:R-:W0:Y:S01]  /*2530*/  LDS.128 R48, [R34+0x60e0] ;  /* 0x0060e00022307984 */ /* 0x000e220000000c00 */
[----:B------:R-:W-:Y:S01]  /*2540*/  IMAD.U32 R40, R40, 0x10000, RZ ;  /* 0x0001000028287824 */ /* 0x000fe200078e00ff */
[C---:B-1----:R-:W-:Y:S01]  /*2550*/  PRMT R46, R36.reuse, 0x7632, R46 ;  /* 0x00007632242e7816 */ /* 0x042fe2000000002e */
[----:B------:R-:W-:Y:S02]  /*2560*/  IMAD.U32 R36, R36, 0x10000, RZ ;  /* 0x0001000024247824 */ /* 0x000fe400078e00ff */
        /* <DEDUP_REMOVED lines=8> */
[----:B------:R-:W-:Y:S02]  /*25f0*/  FFMA R35, R44, R46, R35 ;  /* 0x0000002e2c237223 */ /* 0x000fe40000000023 */
[----:B------:R-:W-:Y:S01]  /*2600*/  IMAD.U32 R41, R41, 0x10000, RZ ;  /* 0x0001000029297824 */ /* 0x000fe200078e00ff */
[----:B------:R-:W1:Y:S01]  /*2610*/  LDS.128 R44, [R34+0x80e0] ;  /* 0x0080e000222c7984 */ /* 0x000e620000000c00 */
[--C-:B------:R-:W-:Y:S01]  /*2620*/  FFMA R40, R36, R40, R35.reuse ;  /* 0x0000002824287223 */ /* 0x100fe20000000023 */
[----:B------:R-:W-:Y:S01]  /*2630*/  IMAD.U32 R37, R37, 0x10000, RZ ;  /* 0x0001000025257824 */ /* 0x000fe200078e00ff */
[C---:B------:R-:W-:Y:S01]  /*2640*/  PRMT R35, R42.reuse, 0x7632, R35 ;  /* 0x000076322a237816 */ /* 0x040fe20000000023 */
[----:B------:R-:W-:Y:S01]  /*2650*/  IMAD.U32 R42, R42, 0x10000, RZ ;  /* 0x000100002a2a7824 */ /* 0x000fe200078e00ff */
[C---:B------:R-:W-:Y:S01]  /*2660*/  PRMT R36, R38.reuse, 0x7632, R36 ;  /* 0x0000763226247816 */ /* 0x040fe20000000024 */
[----:B------:R-:W-:-:S02]  /*2670*/  IMAD.U32 R38, R38, 0x10000, RZ ;  /* 0x0001000026267824 */ /* 0x000fc400078e00ff */
[----:B------:R-:W-:Y:S01]  /*2680*/  FFMA R37, R41, R37, R40 ;  /* 0x0000002529257223 */ /* 0x000fe20000000028 */
[----:B------:R-:W-:Y:S02]  /*2690*/  IMAD.U32 R40, R35, 0x10000, RZ ;  /* 0x0001000023287824 */ /* 0x000fe400078e00ff */
[----:B------:R-:W-:Y:S02]  /*26a0*/  IMAD.U32 R36, R36, 0x10000, RZ ;  /* 0x0001000024247824 */ /* 0x000fe400078e00ff */
[----:B------:R-:W-:Y:S01]  /*26b0*/  FFMA R37, R42, R38, R37 ;  /* 0x000000262a257223 */ /* 0x000fe20000000025 */
[C---:B------:R-:W-:Y:S01]  /*26c0*/  IMAD.U32 R35, R43.reuse, 0x10000, RZ ;  /* 0x000100002b237824 */ /* 0x040fe200078e00ff */
[----:B------:R-:W-:Y:S01]  /*26d0*/  PRMT R43, R43, 0x7632, R43 ;  /* 0x000076322b2b7816 */ /* 0x000fe2000000002b */
[C---:B------:R-:W-:Y:S02]  /*26e0*/  IMAD.U32 R38, R39.reuse, 0x10000, RZ ;  /* 0x0001000027267824 */ /* 0x040fe400078e00ff */
[----:B------:R-:W-:Y:S01]  /*26f0*/  FFMA R36, R40, R36, R37 ;  /* 0x0000002428247223 */ /* 0x000fe20000000025 */
[----:B------:R-:W-:Y:S01]  /*2700*/  PRMT R39, R39, 0x7632, R39 ;  /* 0x0000763227277816 */ /* 0x000fe20000000027 */
[----:B------:R-:W-:Y:S01]  /*2710*/  IMAD.U32 R40, R57, 0x10000, RZ ;  /* 0x0001000039287824 */ /* 0x000fe200078e00ff */
[----:B------:R-:W-:Y:S01]  /*2720*/  PRMT R37, R56, 0x7632, R37 ;  /* 0x0000763238257816 */ /* 0x000fe20000000025 */
[----:B------:R-:W-:Y:S01]  /*2730*/  FFMA R35, R35, R38, R36 ;  /* 0x0000002623237223 */ /* 0x000fe20000000024 */
[----:B------:R-:W-:Y:S01]  /*2740*/  IMAD.U32 R36, R43, 0x10000, RZ ;  /* 0x000100002b247824 */ /* 0x000fe200078e00ff */
[----:B--2---:R-:W-:Y:S01]  /*2750*/  PRMT R38, R52, 0x7632, R38 ;  /* 0x0000763234267816 */ /* 0x004fe20000000026 */
[----:B------:R-:W-:Y:S01]  /*2760*/  IMAD.U32 R39, R39, 0x10000, RZ ;  /* 0x0001000027277824 */ /* 0x000fe200078e00ff */
[----:B------:R-:W-:Y:S01]  /*2770*/  PRMT R57, R57, 0x7632, R57 ;  /* 0x0000763239397816 */ /* 0x000fe20000000039 */
[----:B------:R-:W-:-:S02]  /*2780*/  IMAD.U32 R56, R56, 0x10000, RZ ;  /* 0x0001000038387824 */ /* 0x000fc400078e00ff */
[----:B------:R-:W-:Y:S02]  /*2790*/  IMAD.U32 R52, R52, 0x10000, RZ ;  /* 0x0001000034347824 */ /* 0x000fe400078e00ff */
[----:B------:R-:W-:Y:S01]  /*27a0*/  FFMA R35, R36, R39, R35 ;  /* 0x0000002724237223 */ /* 0x000fe20000000023 */
[----:B------:R-:W-:Y:S02]  /*27b0*/  IMAD.U32 R36, R37, 0x10000, RZ ;  /* 0x0001000025247824 */ /* 0x000fe400078e00ff */
[----:B------:R-:W-:Y:S02]  /*27c0*/  IMAD.U32 R38, R38, 0x10000, RZ ;  /* 0x0001000026267824 */ /* 0x000fe400078e00ff */
[----:B------:R-:W-:Y:S01]  /*27d0*/  FFMA R35, R56, R52, R35 ;  /* 0x0000003438237223 */ /* 0x000fe20000000023 */
[C---:B------:R-:W-:Y:S01]  /*27e0*/  IMAD.U32 R37, R53.reuse, 0x10000, RZ ;  /* 0x0001000035257824 */ /* 0x040fe200078e00ff */
[----:B------:R-:W-:Y:S01]  /*27f0*/  PRMT R53, R53, 0x7632, R53 ;  /* 0x0000763235357816 */ /* 0x000fe20000000035 */
[----:B------:R-:W-:-:S02]  /*2800*/  IMAD.U32 R39, R55, 0x10000, RZ ;  /* 0x0001000037277824 */ /* 0x000fc400078e00ff */
[----:B------:R-:W-:Y:S01]  /*2810*/  FFMA R35, R36, R38, R35 ;  /* 0x0000002624237223 */ /* 0x000fe20000000023 */
[----:B------:R-:W-:Y:S01]  /*2820*/  IMAD.U32 R38, R57, 0x10000, RZ ;  /* 0x0001000039267824 */ /* 0x000fe200078e00ff */
[----:B------:R-:W-:Y:S01]  /*2830*/  PRMT R36, R54, 0x7632, R36 ;  /* 0x0000763236247816 */ /* 0x000fe20000000024 */
[----:B------:R-:W-:Y:S02]  /*2840*/  IMAD.U32 R53, R53, 0x10000, RZ ;  /* 0x0001000035357824 */ /* 0x000fe400078e00ff */
[--C-:B------:R-:W-:Y:S01]  /*2850*/  FFMA R37, R40, R37, R35.reuse ;  /* 0x0000002528257223 */ /* 0x100fe20000000023 */
[C---:B------:R-:W-:Y:S01]  /*2860*/  PRMT R35, R58.reuse, 0x7632, R35 ;  /* 0x000076323a237816 */ /* 0x040fe20000000023 */
[----:B------:R-:W-:Y:S01]  /*2870*/  IMAD.U32 R58, R58, 0x10000, RZ ;  /* 0x000100003a3a7824 */ /* 0x000fe200078e00ff */
[----:B------:R-:W2:Y:S01]  /*2880*/  LDS.128 R40, [R34+0x60f0] ;  /* 0x0060f00022287984 */ /* 0x000ea20000000c00 */
[----:B------:R-:W-:Y:S02]  /*2890*/  IMAD.U32 R54, R54, 0x10000, RZ ;  /* 0x0001000036367824 */ /* 0x000fe400078e00ff */
[----:B------:R-:W-:Y:S01]  /*28a0*/  FFMA R37, R38, R53, R37 ;  /* 0x0000003526257223 */ /* 0x000fe20000000025 */
[----:B------:R-:W-:Y:S01]  /*28b0*/  IMAD.U32 R38, R35, 0x10000, RZ ;  /* 0x0001000023267824 */ /* 0x000fe200078e00ff */
[----:B------:R-:W-:Y:S01]  /*28c0*/  PRMT R55, R55, 0x7632, R55 ;  /* 0x0000763237377816 */ /* 0x000fe20000000037 */
[----:B------:R-:W-:-:S02]  /*28d0*/  IMAD.U32 R36, R36, 0x10000, RZ ;  /* 0x0001000024247824 */ /* 0x000fc400078e00ff */
[----:B------:R-:W-:Y:S01]  /*28e0*/  FFMA R37, R58, R54, R37 ;  /* 0x000000363a257223 */ /* 0x000fe20000000025 */
[C---:B------:R-:W-:Y:S01]  /*28f0*/  IMAD.U32 R35, R59.reuse, 0x10000, RZ ;  /* 0x000100003b237824 */ /* 0x040fe200078e00ff */
[----:B------:R-:W-:Y:S01]  /*2900*/  PRMT R59, R59, 0x7632, R59 ;  /* 0x000076323b3b7816 */ /* 0x000fe2000000003b */
[----:B------:R-:W-:Y:S02]  /*2910*/  IMAD.U32 R55, R55, 0x10000, RZ ;  /* 0x0001000037377824 */ /* 0x000fe400078e00ff */
[----:B------:R-:W-:Y:S01]  /*2920*/  FFMA R36, R38, R36, R37 ;  /* 0x0000002426247223 */ /* 0x000fe20000000025 */
[C---:B0-----:R-:W-:Y:S01]  /*2930*/  PRMT R53, R48.reuse, 0x7632, R53 ;  /* 0x0000763230357816 */ /* 0x041fe20000000035 */
[----:B------:R-:W-:Y:S01]  /*2940*/  IMAD.U32 R48, R48, 0x10000, RZ ;  /* 0x0001000030307824 */ /* 0x000fe200078e00ff */
[C---:B-1----:R-:W-:Y:S01]  /*2950*/  PRMT R54, R44.reuse, 0x7632, R54 ;  /* 0x000076322c367816 */ /* 0x042fe20000000036 */
[----:B------:R-:W-:Y:S01]  /*2960*/  FFMA R35, R35, R39, R36 ;  /* 0x0000002723237223 */ /* 0x000fe20000000024 */
[----:B------:R-:W-:Y:S01]  /*2970*/  IMAD.U32 R52, R59, 0x10000, RZ ;  /* 0x000100003b347824 */ /* 0x000fe200078e00ff */
[----:B------:R0:W1:Y:S01]  /*2980*/  LDS.128 R36, [R34+0x80f0] ;  /* 0x0080f00022247984 */ /* 0x0000620000000c00 */
[----:B------:R-:W-:-:S02]  /*2990*/  IMAD.U32 R44, R44, 0x10000, RZ ;  /* 0x000100002c2c7824 */ /* 0x000fc400078e00ff */
[----:B------:R-:W-:Y:S01]  /*29a0*/  FFMA R35, R52, R55, R35 ;  /* 0x0000003734237223 */ /* 0x000fe20000000023 */
[----:B------:R-:W-:Y:S02]  /*29b0*/  IMAD.U32 R52, R53, 0x10000, RZ ;  /* 0x0001000035347824 */ /* 0x000fe400078e00ff */
[----:B------:R-:W-:Y:S02]  /*29c0*/  IMAD.U32 R54, R54, 0x10000, RZ ;  /* 0x0001000036367824 */ /* 0x000fe400078e00ff */
[----:B------:R-:W-:Y:S01]  /*29d0*/  FFMA R35, R48, R44, R35 ;  /* 0x0000002c30237223 */ /* 0x000fe20000000023 */
[C---:B0-----:R-:W-:Y:S01]  /*29e0*/  IMAD.U32 R34, R49.reuse, 0x10000, RZ ;  /* 0x0001000031227824 */ /* 0x041fe200078e00ff */
[----:B------:R-:W-:Y:S01]  /*29f0*/  PRMT R49, R49, 0x7632, R49 ;  /* 0x0000763231317816 */ /* 0x000fe20000000031 */
[C---:B------:R-:W-:Y:S01]  /*2a00*/  IMAD.U32 R44, R45.reuse, 0x10000, RZ ;  /* 0x000100002d2c7824 */ /* 0x040fe200078e00ff */
[----:B------:R-:W-:Y:S01]  /*2a10*/  PRMT R45, R45, 0x7632, R45 ;  /* 0x000076322d2d7816 */ /* 0x000fe2000000002d */
[----:B------:R-:W-:Y:S01]  /*2a20*/  FFMA R35, R52, R54, R35 ;  /* 0x0000003634237223 */ /* 0x000fe20000000023 */
[----:B------:R-:W-:-:S02]  /*2a30*/  IMAD.U32 R53, R50, 0x10000, RZ ;  /* 0x0001000032357824 */ /* 0x000fc400078e00ff */
[----:B------:R-:W-:Y:S02]  /*2a40*/  IMAD.U32 R49, R49, 0x10000, RZ ;  /* 0x0001000031317824 */ /* 0x000fe400078e00ff */
[--C-:B------:R-:W-:Y:S01]  /*2a50*/  FFMA R44, R34, R44, R35.reuse ;  /* 0x0000002c222c7223 */ /* 0x100fe20000000023 */
[----:B------:R-:W-:Y:S01]  /*2a60*/  IMAD.U32 R45, R45, 0x10000, RZ ;  /* 0x000100002d2d7824 */ /* 0x000fe200078e00ff */
[----:B------:R-:W-:Y:S02]  /*2a70*/  PRMT R34, R50, 0x7632, R34 ;  /* 0x0000763232227816 */ /* 0x000fe40000000022 */
[C---:B------:R-:W-:Y:S01]  /*2a80*/  PRMT R35, R46.reuse, 0x7632, R35 ;  /* 0x000076322e237816 */ /* 0x040fe20000000023 */
        /* <DEDUP_REMOVED lines=9> */
[----:B------:R-:W-:Y:S01]  /*2b20*/  FFMA R35, R45, R35, R44 ;  /* 0x000000232d237223 */ /* 0x000fe2000000002c */
[----:B--2---:R-:W-:Y:S02]  /*2b30*/  IMAD.U32 R45, R40, 0x10000, RZ ;  /* 0x00010000282d7824 */ /* 0x004fe400078e00ff */
[----:B------:R-:W-:-:S02]  /*2b40*/  IMAD.U32 R51, R51, 0x10000, RZ ;  /* 0x0001000033337824 */ /* 0x000fc400078e00ff */
[--C-:B------:R-:W-:Y:S01]  /*2b50*/  FFMA R34, R34, R46, R35.reuse ;  /* 0x0000002e22227223 */ /* 0x100fe20000000023 */
[----:B------:R-:W-:Y:S01]  /*2b60*/  IMAD.U32 R47, R47, 0x10000, RZ ;  /* 0x000100002f2f7824 */ /* 0x000fe200078e00ff */
[----:B------:R-:W-:Y:S02]  /*2b70*/  PRMT R35, R40, 0x7632, R35 ;  /* 0x0000763228237816 */ /* 0x000fe40000000023 */
[C---:B-1----:R-:W-:Y:S01]  /*2b80*/  PRMT R40, R36.reuse, 0x7632, R40 ;  /* 0x0000763224287816 */ /* 0x042fe20000000028 */
[----:B------:R-:W-:Y:S02]  /*2b90*/  IMAD.U32 R36, R36, 0x10000, RZ ;  /* 0x0001000024247824 */ /* 0x000fe400078e00ff */
[----:B------:R-:W-:Y:S01]  /*2ba0*/  FFMA R34, R51, R47, R34 ;  /* 0x0000002f33227223 */ /* 0x000fe20000000022 */
[----:B------:R-:W-:Y:S01]  /*2bb0*/  IMAD.U32 R47, R35, 0x10000, RZ ;  /* 0x00010000232f7824 */ /* 0x000fe200078e00ff */
[----:B------:R-:W-:Y:S01]  /*2bc0*/  PRMT R35, R37, 0x7632, R35 ;  /* 0x0000763225237816 */ /* 0x000fe20000000023 */
[----:B------:R-:W-:-:S02]  /*2bd0*/  IMAD.U32 R40, R40, 0x10000, RZ ;  /* 0x0001000028287824 */ /* 0x000fc400078e00ff */
[--C-:B------:R-:W-:Y:S01]  /*2be0*/  FFMA R36, R45, R36, R34.reuse ;  /* 0x000000242d247223 */ /* 0x100fe20000000022 */
[C---:B------:R-:W-:Y:S01]  /*2bf0*/  PRMT R34, R41.reuse, 0x7632, R34 ;  /* 0x0000763229227816 */ /* 0x040fe20000000022 */
[----:B------:R-:W-:Y:S02]  /*2c00*/  IMAD.U32 R41, R41, 0x10000, RZ ;  /* 0x0001000029297824 */ /* 0x000fe400078e00ff */
[----:B------:R-:W-:Y:S02]  /*2c10*/  IMAD.U32 R37, R37, 0x10000, RZ ;  /* 0x0001000025257824 */ /* 0x000fe400078e00ff */
[----:B------:R-:W-:Y:S01]  /*2c20*/  FFMA R36, R47, R40, R36 ;  /* 0x000000282f247223 */ /* 0x000fe20000000024 */
[----:B------:R-:W-:Y:S01]  /*2c30*/  IMAD.U32 R45, R34, 0x10000, RZ ;  /* 0x00010000222d7824 */ /* 0x000fe200078e00ff */
[----:B------:R-:W-:Y:S01]  /*2c40*/  PRMT R34, R42, 0x7632, R34 ;  /* 0x000076322a227816 */ /* 0x000fe20000000022 */
[----:B------:R-:W-:Y:S02]  /*2c50*/  IMAD.U32 R40, R35, 0x10000, RZ ;  /* 0x0001000023287824 */ /* 0x000fe400078e00ff */
[----:B------:R-:W-:Y:S01]  /*2c60*/  FFMA R36, R41, R37, R36 ;  /* 0x0000002529247223 */ /* 0x000fe20000000024 */
[----:B------:R-:W-:Y:S01]  /*2c70*/  PRMT R35, R38, 0x7632, R35 ;  /* 0x0000763226237816 */ /* 0x000fe20000000023 */
[----:B------:R-:W-:-:S02]  /*2c80*/  IMAD.U32 R37, R42, 0x10000, RZ ;  /* 0x000100002a257824 */ /* 0x000fc400078e00ff */
[----:B------:R-:W-:Y:S02]  /*2c90*/  IMAD.U32 R38, R38, 0x10000, RZ ;  /* 0x0001000026267824 */ /* 0x000fe400078e00ff */
[----:B------:R-:W-:Y:S01]  /*2ca0*/  FFMA R36, R45, R40, R36 ;  /* 0x000000282d247223 */ /* 0x000fe20000000024 */
[----:B------:R-:W-:Y:S01]  /*2cb0*/  IMAD.U32 R41, R34, 0x10000, RZ ;  /* 0x0001000022297824 */ /* 0x000fe200078e00ff */
[----:B------:R-:W-:Y:S01]  /*2cc0*/  PRMT R34, R43, 0x7632, R34 ;  /* 0x000076322b227816 */ /* 0x000fe20000000022 */
[----:B------:R-:W-:Y:S02]  /*2cd0*/  IMAD.U32 R40, R35, 0x10000, RZ ;  /* 0x0001000023287824 */ /* 0x000fe400078e00ff */
[----:B------:R-:W-:Y:S01]  /*2ce0*/  FFMA R36, R37, R38, R36 ;  /* 0x0000002625247223 */ /* 0x000fe20000000024 */
[----:B------:R-:W-:Y:S01]  /*2cf0*/  PRMT R35, R39, 0x7632, R35 ;  /* 0x0000763227237816 */ /* 0x000fe20000000023 */
[----:B------:R-:W-:Y:S02]  /*2d00*/  IMAD.U32 R43, R43, 0x10000, RZ ;  /* 0x000100002b2b7824 */ /* 0x000fe400078e00ff */
[----:B------:R-:W-:-:S02]  /*2d10*/  IMAD.U32 R39, R39, 0x10000, RZ ;  /* 0x0001000027277824 */ /* 0x000fc400078e00ff */
[----:B------:R-:W-:Y:S01]  /*2d20*/  FFMA R36, R41, R40, R36 ;  /* 0x0000002829247223 */ /* 0x000fe20000000024 */
[----:B------:R-:W-:Y:S02]  /*2d30*/  IMAD.U32 R37, R34, 0x10000, RZ ;  /* 0x0001000022257824 */ /* 0x000fe400078e00ff */
[----:B------:R-:W-:Y:S02]  /*2d40*/  IMAD.U32 R35, R35, 0x10000, RZ ;  /* 0x0001000023237824 */ /* 0x000fe400078e00ff */
[----:B------:R-:W-:-:S04]  /*2d50*/  FFMA R36, R43, R39, R36 ;  /* 0x000000272b247223 */ /* 0x000fc80000000024 */
[----:B------:R-:W-:-:S05]  /*2d60*/  FFMA R34, R37, R35, R36 ;  /* 0x0000002325227223 */ /* 0x000fca0000000024 */
[----:B------:R2:W-:Y:S02]  /*2d70*/  STL [R1+0x34], R34 ;  /* 0x0000342201007387 */ /* 0x0005e40000100800 */
.L_x_6:
[----:B------:R-:W-:Y:S05]  /*2d80*/  BSYNC.RECONVERGENT B0 ;  /* 0x0000000000007941 */ /* 0x000fea0003800200 */
.L_x_5:
[----:B------:R-:W3:Y:S01]  /*2d90*/  LDCU UR4, c[0x0][0x3dc] ;  /* 0x00007b80ff0477ac */ /* 0x000ee20008000800 */
[----:B-12---:R-:W-:Y:S02]  /*2da0*/  CS2R R34, SRZ ;  /* 0x0000000000227805 */ /* 0x006fe4000001ff00 */
[----:B0-----:R-:W-:Y:S02]  /*2db0*/  CS2R R36, SRZ ;  /* 0x0000000000247805 */ /* 0x001fe4000001ff00 */
[----:B------:R-:W-:Y:S02]  /*2dc0*/  CS2R R38, SRZ ;  /* 0x0000000000267805 */ /* 0x000fe4000001ff00 */
[----:B------:R-:W-:Y:S02]  /*2dd0*/  CS2R R40, SRZ ;  /* 0x0000000000287805 */ /* 0x000fe4000001ff00 */
[----:B------:R-:W-:Y:S02]  /*2de0*/  CS2R R42, SRZ ;  /* 0x00000000002a7805 */ /* 0x000fe4000001ff00 */
[----:B------:R-:W-:-:S02]  /*2df0*/  CS2R R44, SRZ ;  /* 0x00000000002c7805 */ /* 0x000fc4000001ff00 */
[----:B------:R-:W-:Y:S02]  /*2e00*/  CS2R R46, SRZ ;  /* 0x00000000002e7805 */ /* 0x000fe4000001ff00 */
[----:B------:R-:W-:Y:S02]  /*2e10*/  CS2R R88, SRZ ;  /* 0x0000000000587805 */ /* 0x000fe4000001ff00 */
[----:B------:R-:W-:Y:S01]  /*2e20*/  CS2R R48, SRZ ;  /* 0x0000000000307805 */ /* 0x000fe2000001ff00 */
[----:B------:R-:W-:Y:S02]  /*2e30*/  IMAD.MOV.U32 R90, RZ, RZ, RZ ;  /* 0x000000ffff5a7224 */ /* 0x000fe400078e00ff */
[----:B------:R-:W-:Y:S02]  /*2e40*/  IMAD.MOV.U32 R50, RZ, RZ, RZ ;  /* 0x000000ffff327224 */ /* 0x000fe400078e00ff */
[----:B------:R-:W-:Y:S01]  /*2e50*/  IMAD.MOV.U32 R55, RZ, RZ, RZ ;  /* 0x000000ffff377224 */ /* 0x000fe200078e00ff */
[----:B---3--:R-:W-:-:S09]  /*2e60*/  UISETP.GE.AND UP0, UPT, UR4, 0x1, UPT ;  /* 0x000000010400788c */ /* 0x008fd2000bf06270 */
[----:B------:R-:W-:Y:S05]  /*2e70*/  BRA.U !UP0, `(.L_x_7) ;  /* 0x0000018908087547 */ /* 0x000fea000b800000 */
[----:B------:R-:W-:Y:S01]  /*2e80*/  IMAD.MOV.U32 R0, RZ, RZ, RZ ;  /* 0x000000ffff007224 */ /* 0x000fe200078e00ff */
[----:B------:R-:W-:-:S06]  /*2e90*/  UMOV UR4, URZ ;  /* 0x000000ff00047c82 */ /* 0x000fcc0008000000 */
.L_x_527:
[----:B0-----:R-:W0:Y:S01]  /*2ea0*/  LDC R51, c[0x0][0x3dc] ;  /* 0x0000f700ff337b82 */ /* 0x001e220000000800 */
[----:B------:R-:W-:Y:S01]  /*2eb0*/  USHF.L.U32 UR8, UR4, 0x5, URZ ;  /* 0x0000000504087899 */ /* 0x000fe200080006ff */
[----:B------:R-:W1:Y:S01]  /*2ec0*/  S2R R62, SR_TID.X ;  /* 0x00000000003e7919 */ /* 0x000e620000002100 */
[----:B------:R-:W2:Y:S01]  /*2ed0*/  LDCU UR9, c[0x0][0x3e0] ;  /* 0x00007c00ff0977ac */ /* 0x000ea20008000800 */
[----:B------:R-:W-:Y:S03]  /*2ee0*/  BSSY.RECONVERGENT B0, `(.L_x_8) ;  /* 0x0000044000007945 */ /* 0x000fe60003800200 */
[----:B------:R-:W-:-:S05]  /*2ef0*/  IMAD.U32 R52, RZ, RZ, UR8 ;  /* 0x00000008ff347e24 */ /* 0x000fca000f8e00ff */
[----:B0-----:R-:W-:-:S04]  /*2f00*/  VIADDMNMX R51, R52, 0x20, R51, PT ;  /* 0x0000002034337846 */ /* 0x001fc80003800133 */
[----:B------:R-:W-:Y:S01]  /*2f10*/  R2UR UR5, R51 ;  /* 0x00000000330572ca */ /* 0x000fe200000e0000 */
[----:B------:R-:W-:-:S12]  /*2f20*/  IMAD.U32 R51, RZ, RZ, UR8 ;  /* 0x00000008ff337e24 */ /* 0x000fd8000f8e00ff */
[----:B------:R-:W-:-:S04]  /*2f30*/  UIADD3 UR7, UPT, UPT, -UR8, UR5, URZ ;  /* 0x0000000508077290 */ /* 0x000fc8000fffe1ff */
[----:B------:R-:W-:-:S06]  /*2f40*/  USHF.L.U32 UR14, UR7, 0x7, URZ ;  /* 0x00000007070e7899 */ /* 0x000fcc00080006ff */
[----:B-1----:R-:W-:-:S13]  /*2f50*/  ISETP.GE.AND P0, PT, R62, UR14, PT ;  /* 0x0000000e3e007c0c */ /* 0x002fda000bf06270 */
[----:B--2---:R-:W-:Y:S05]  /*2f60*/  @P0 BRA `(.L_x_9) ;  /* 0x0000000000ec0947 */ /* 0x004fea0003800000 */
[----:B------:R-:W0:Y:S01]  /*2f70*/  LDC R61, c[0x0][0x3e4] ;  /* 0x0000f900ff3d7b82 */ /* 0x000e220000000800 */
[----:B------:R-:W1:Y:S01]  /*2f80*/  S2R R59, SR_CgaCtaId ;  /* 0x00000000003b7919 */ /* 0x000e620000008800 */
[----:B------:R-:W-:Y:S02]  /*2f90*/  MOV R56, 0x400 ;  /* 0x0000040000387802 */ /* 0x000fe40000000f00 */
[-C--:B0-----:R-:W-:Y:S02]  /*2fa0*/  IABS R63, R61.reuse ;  /* 0x0000003d003f7213 */ /* 0x081fe40000000000 */
[----:B------:R-:W-:Y:S02]  /*2fb0*/  ISETP.NE.AND P0, PT, R61, RZ, PT ;  /* 0x000000ff3d00720c */ /* 0x000fe40003f05270 */
[----:B------:R-:W0:Y:S01]  /*2fc0*/  I2F.RP R54, R63 ;  /* 0x0000003f00367306 */ /* 0x000e220000209400 */
[----:B------:R-:W-:Y:S02]  /*2fd0*/  LOP3.LUT R61, RZ, R61, RZ, 0x33, !PT ;  /* 0x0000003dff3d7212 */ /* 0x000fe400078e33ff */
[----:B-1----:R-:W-:-:S05]  /*2fe0*/  LEA R67, R59, R56, 0x18 ;  /* 0x000000383b437211 */ /* 0x002fca00078ec0ff */
[----:B0-----:R-:W0:Y:S02]  /*2ff0*/  MUFU.RCP R54, R54 ;  /* 0x0000003600367308 */ /* 0x001e240000001000 */
[----:B0-----:R-:W-:Y:S02]  /*3000*/  VIADD R52, R54, 0xffffffe ;  /* 0x0ffffffe36347836 */ /* 0x001fe40000000000 */
[----:B------:R-:W-:-:S04]  /*3010*/  IMAD.MOV.U32 R54, RZ, RZ, R62 ;  /* 0x000000ffff367224 */ /* 0x000fc800078e003e */
[----:B------:R0:W1:Y:S02]  /*3020*/  F2I.FTZ.U32.TRUNC.NTZ R53, R52 ;  /* 0x0000003400357305 */ /* 0x000064000021f000 */
[----:B0-----:R-:W-:Y:S02]  /*3030*/  IMAD.MOV.U32 R52, RZ, RZ, RZ ;  /* 0x000000ffff347224 */ /* 0x001fe400078e00ff */
[----:B-1----:R-:W-:-:S04]  /*3040*/  IMAD.MOV R58, RZ, RZ, -R53 ;  /* 0x000000ffff3a7224 */ /* 0x002fc800078e0a35 */
[----:B------:R-:W-:-:S04]  /*3050*/  IMAD R57, R58, R63, RZ ;  /* 0x0000003f3a397224 */ /* 0x000fc800078e02ff */
[----:B------:R-:W-:-:S07]  /*3060*/  IMAD.HI.U32 R60, R53, R57, R52 ;  /* 0x00000039353c7227 */ /* 0x000fce00078e0034 */
.L_x_10:
[----:B0-----:R-:W0:Y:S01]  /*3070*/  LDC R66, c[0x0][0x3e4] ;  /* 0x0000f900ff427b82 */ /* 0x001e220000000800 */
[----:B------:R-:W-:Y:S01]  /*3080*/  SHF.R.S32.HI R53, RZ, 0x1f, R54 ;  /* 0x0000001fff357819 */ /* 0x000fe20000011436 */
[----:B------:R-:W-:-:S03]  /*3090*/  IMAD.U32 R62, RZ, RZ, UR9 ;  /* 0x00000009ff3e7e24 */ /* 0x000fc6000f8e00ff */
[----:B------:R-:W-:-:S04]  /*30a0*/  LEA.HI R58, R53, R54, RZ, 0x7 ;  /* 0x00000036353a7211 */ /* 0x000fc800078f38ff */
[----:B------:R-:W-:-:S04]  /*30b0*/  LEA.HI.SX32 R65, R58, R51, 0x19 ;  /* 0x000000333a417211 */ /* 0x000fc800078fcaff */
[----:B------:R-:W-:-:S05]  /*30c0*/  IABS R53, R65 ;  /* 0x0000004100357213 */ /* 0x000fca0000000000 */
[----:B------:R-:W-:-:S04]  /*30d0*/  IMAD.HI.U32 R56, R60, R53, RZ ;  /* 0x000000353c387227 */ /* 0x000fc800078e00ff */
[----:B------:R-:W-:Y:S01]  /*30e0*/  IMAD.MOV R52, RZ, RZ, -R56 ;  /* 0x000000ffff347224 */ /* 0x000fe200078e0a38 */
[----:B0-----:R-:W-:-:S05]  /*30f0*/  IABS R57, R66 ;  /* 0x0000004200397213 */ /* 0x001fca0000000000 */
[----:B------:R-:W-:-:S05]  /*3100*/  IMAD R52, R57, R52, R53 ;  /* 0x0000003439347224 */ /* 0x000fca00078e0235 */
[----:B------:R-:W-:-:S13]  /*3110*/  ISETP.GT.U32.AND P2, PT, R63, R52, PT ;  /* 0x000000343f00720c */ /* 0x000fda0003f44070 */
[----:B------:R-:W-:Y:S02]  /*3120*/  @!P2 IMAD.IADD R52, R52, 0x1, -R57 ;  /* 0x000000013434a824 */ /* 0x000fe400078e0a39 */
[----:B------:R-:W-:-:S03]  /*3130*/  @!P2 VIADD R56, R56, 0x1 ;  /* 0x000000013838a836 */ /* 0x000fc60000000000 */
[----:B------:R-:W-:Y:S02]  /*3140*/  ISETP.GE.U32.AND P1, PT, R52, R63, PT ;  /* 0x0000003f3400720c */ /* 0x000fe40003f26070 */
[----:B------:R-:W-:-:S04]  /*3150*/  LOP3.LUT R52, R65, R66, RZ, 0x3c, !PT ;  /* 0x0000004241347212 */ /* 0x000fc800078e3cff */
[----:B------:R-:W-:Y:S02]  /*3160*/  ISETP.GE.AND P3, PT, R52, RZ, PT ;  /* 0x000000ff3400720c */ /* 0x000fe40003f66270 */
[----:B------:R-:W0:Y:S05]  /*3170*/  LDC.64 R52, c[0x0][0x3b0] ;  /* 0x0000ec00ff347b82 */ /* 0x000e2a0000000a00 */
[----:B------:R-:W-:-:S06]  /*3180*/  @P1 VIADD R56, R56, 0x1 ;  /* 0x0000000138381836 */ /* 0x000fcc0000000000 */
[----:B------:R-:W-:-:S05]  /*3190*/  @!P3 IMAD.MOV R56, RZ, RZ, -R56 ;  /* 0x000000ffff38b224 */ /* 0x000fca00078e0a38 */
[----:B------:R-:W-:-:S05]  /*31a0*/  SEL R59, R61, R56, !P0 ;  /* 0x000000383d3b7207 */ /* 0x000fca0004000000 */
[----:B------:R-:W-:-:S04]  /*31b0*/  IMAD R57, R62, UR11, R59 ;  /* 0x0000000b3e397c24 */ /* 0x000fc8000f8e023b */
[----:B0-----:R-:W-:Y:S02]  /*31c0*/  IMAD.WIDE R52, R57, 0x4, R52 ;  /* 0x0000000439347825 */ /* 0x001fe400078e0234 */
[----:B------:R-:W0:Y:S03]  /*31d0*/  LDC.64 R56, c[0x0][0x390] ;  /* 0x0000e400ff387b82 */ /* 0x000e260000000a00 */
[----:B------:R1:W2:Y:S01]  /*31e0*/  LDG.E R62, desc[UR12][R52.64] ;  /* 0x0000000c343e7981 */ /* 0x0002a2000c1e1900 */
[----:B------:R-:W-:Y:S01]  /*31f0*/  IMAD.MOV R64, RZ, RZ, -R59 ;  /* 0x000000ffff407224 */ /* 0x000fe200078e0a3b */
[----:B------:R-:W-:-:S03]  /*3200*/  LOP3.LUT R59, R58, 0xffffff80, RZ, 0xc0, !PT ;  /* 0xffffff803a3b7812 */ /* 0x000fc600078ec0ff */
[----:B------:R-:W-:Y:S02]  /*3210*/  IMAD R58, R66, R64, R65 ;  /* 0x00000040423a7224 */ /* 0x000fe400078e0241 */
[----:B------:R-:W-:Y:S01]  /*3220*/  IMAD.IADD R59, R54, 0x1, -R59 ;  /* 0x00000001363b7824 */ /* 0x000fe200078e0a3b */
[----:B-1----:R-:W1:Y:S03]  /*3230*/  LDC.64 R52, c[0x0][0x388] ;  /* 0x0000e200ff347b82 */ /* 0x002e660000000a00 */
[----:B------:R-:W-:Y:S02]  /*3240*/  IMAD R59, R58, 0x80, R59 ;  /* 0x000000803a3b7824 */ /* 0x000fe400078e023b */
[----:B--2---:R-:W-:-:S04]  /*3250*/  IMAD R62, R62, R66, RZ ;  /* 0x000000423e3e7224 */ /* 0x004fc800078e02ff */
[----:B------:R-:W-:-:S04]  /*3260*/  IMAD R59, R62, 0x80, R59 ;  /* 0x000000803e3b7824 */ /* 0x000fc800078e023b */
[----:B-1----:R-:W-:-:S04]  /*3270*/  IMAD.WIDE R52, R59, 0x2, R52 ;  /* 0x000000023b347825 */ /* 0x002fc800078e0234 */
[----:B0-----:R-:W-:Y:S02]  /*3280*/  IMAD.WIDE R56, R59, 0x2, R56 ;  /* 0x000000023b387825 */ /* 0x001fe400078e0238 */
[----:B------:R-:W2:Y:S04]  /*3290*/  LDG.E.U16.CONSTANT R53, desc[UR12][R52.64] ;  /* 0x0000000c34357981 */ /* 0x000ea8000c1e9500 */
[----:B------:R-:W3:Y:S01]  /*32a0*/  LDG.E.U16.CONSTANT R57, desc[UR12][R56.64] ;  /* 0x0000000c38397981 */ /* 0x000ee2000c1e9500 */
[----:B------:R-:W0:Y:S01]  /*32b0*/  LDCU UR5, c[0x0][0x360] ;  /* 0x00006c00ff0577ac */ /* 0x000e220008000800 */
[C---:B------:R-:W-:Y:S02]  /*32c0*/  IMAD R58, R54.reuse, 0x2, R67 ;  /* 0x00000002363a7824 */ /* 0x040fe400078e0243 */
[----:B0-----:R-:W-:-:S05]  /*32d0*/  VIADD R54, R54, UR5 ;  /* 0x0000000536367c36 */ /* 0x001fca0008000000 */
[----:B------:R-:W-:Y:S01]  /*32e0*/  ISETP.GE.AND P1, PT, R54, UR14, PT ;  /* 0x0000000e36007c0c */ /* 0x000fe2000bf26270 */
[----:B--2---:R0:W-:Y:S04]  /*32f0*/  STS.U16 [R58+0x2000], R53 ;  /* 0x002000353a007388 */ /* 0x0041e80000000400 */
[----:B---3--:R0:W-:Y:S08]  /*3300*/  STS.U16 [R58+0x4000], R57 ;  /* 0x004000393a007388 */ /* 0x0081f00000000400 */
[----:B------:R-:W-:Y:S05]  /*3310*/  @!P1 BRA `(.L_x_10) ;  /* 0xfffffffc00549947 */ /* 0x000fea000383ffff */
.L_x_9:
[----:B------:R-:W-:Y:S05]  /*3320*/  BSYNC.RECONVERGENT B0 ;  /* 0x0000000000007941 */ /* 0x000fea0003800200 */
.L_x_8:
[----:B------:R-:W1:Y:S01]  /*3330*/  S2R R52, SR_TID.X ;  /* 0x0000000000347919 */ /* 0x000e620000002100 */
[----:B------:R-:W-:Y:S01]  /*3340*/  UISETP.GE.AND UP0, UPT, UR7, 0x1, UPT ;  /* 0x000000010700788c */ /* 0x000fe2000bf06270 */
[----:B------:R-:W-:Y:S01]  /*3350*/  BSSY.RECONVERGENT B1, `(.L_x_11) ;  /* 0x000182d000017945 */ /* 0x000fe20003800200 */
[----:B------:R-:W-:Y:S04]  /*3360*/  BAR.SYNC.DEFER_BLOCKING 0x0 ;  /* 0x0000000000007b1d */ /* 0x000fe80000010000 */
[----:B------:R-:W-:-:S04]  /*3370*/  PLOP3.LUT P0, PT, PT, PT, UP0, 0x80, 0x8 ;  /* 0x000000000008781c */ /* 0x000fc80003f0f008 */
[----:B-1----:R-:W-:-:S13]  /*3380*/  ISETP.GE.OR P0, PT, R52, UR6, !P0 ;  /* 0x0000000634007c0c */ /* 0x002fda000c706670 */
[----:B------:R-:W-:Y:S05]  /*3390*/  @P0 BRA `(.L_x_12) ;  /* 0x0000018000a00947 */ /* 0x000fea0003800000 */
[----:B------:R-:W1:Y:S01]  /*33a0*/  S2UR UR8, SR_CgaCtaId ;  /* 0x00000000000879c3 */ /* 0x000e620000008800 */
[----:B0-----:R-:W0:Y:S01]  /*33b0*/  S2R R53, SR_CTAID.Y ;  /* 0x0000000000357919 */ /* 0x001e220000002600 */
[----:B------:R-:W-:Y:S01]  /*33c0*/  UMOV UR5, 0x400 ;  /* 0x0000040000057882 */ /* 0x000fe20000000000 */
[----:B------:R-:W-:Y:S01]  /*33d0*/  IMAD.MOV.U32 R52, RZ, RZ, RZ ;  /* 0x000000ffff347224 */ /* 0x000fe200078e00ff */
[----:B------:R-:W0:Y:S01]  /*33e0*/  S2R R54, SR_TID.X ;  /* 0x0000000000367919 */ /* 0x000e220000002100 */
[----:B-1----:R-:W-:-:S04]  /*33f0*/  ULEA UR5, UR8, UR5, 0x18 ;  /* 0x0000000508057291 */ /* 0x002fc8000f8ec0ff */
[----:B------:R-:W-:Y:S01]  /*3400*/  UIADD3 UR5, UPT, UPT, UR5, 0x2080, URZ ;  /* 0x0000208005057890 */ /* 0x000fe2000fffe0ff */
[----:B0-----:R-:W-:-:S05]  /*3410*/  IMAD R54, R53, 0x20, R54 ;  /* 0x0000002035367824 */ /* 0x001fca00078e0236 */
[----:B------:R-:W-:-:S07]  /*3420*/  IMAD.U32 R53, RZ, RZ, UR5 ;  /* 0x00000005ff357e24 */ /* 0x000fce000f8e00ff */
.L_x_526:
[----:B------:R-:W0:Y:S01]  /*3430*/  S2R R56, SR_TID.X ;  /* 0x0000000000387919 */ /* 0x000e220000002100 */
[----:B------:R-:W1:Y:S01]  /*3440*/  LDCU UR5, c[0x0][0x3ec] ;  /* 0x00007d80ff0577ac */ /* 0x000e620008000800 */
[----:B------:R-:W-:Y:S01]  /*3450*/  VIADD R52, R52, 0x1 ;  /* 0x0000000134347836 */ /* 0x000fe20000000000 */
[----:B------:R-:W-:Y:S01]  /*3460*/  BSSY.RECONVERGENT B0, `(.L_x_13) ;  /* 0x0001818000007945 */ /* 0x000fe20003800200 */
[----:B------:R-:W0:Y:S03]  /*3470*/  S2R R54, SR_CTAID.Y ;  /* 0x0000000000367919 */ /* 0x000e260000002600 */
[----:B------:R-:W-:Y:S02]  /*3480*/  ISETP.GE.AND P0, PT, R52, UR7, PT ;  /* 0x0000000734007c0c */ /* 0x000fe4000bf06270 */
[----:B-1----:R-:W-:Y:S01]  /*3490*/  ISETP.NE.AND P2, PT, RZ, UR5, PT ;  /* 0x00000005ff007c0c */ /* 0x002fe2000bf45270 */
[----:B0-----:R-:W-:-:S05]  /*34a0*/  IMAD R54, R54, 0x20, R56 ;  /* 0x0000002036367824 */ /* 0x001fca00078e0238 */
[----:B------:R-:W-:-:S13]  /*34b0*/  ISETP.GE.U32.AND P1, PT, R54, R51, PT ;  /* 0x000000333600720c */ /* 0x000fda0003f26070 */
[----:B------:R-:W-:Y:S05]  /*34c0*/  @!P1 BRA P2, `(.L_x_14) ;  /* 0x0000018000449947 */ /* 0x000fea0001000000 */
[----:B------:R-:W0:Y:S01]  /*34d0*/  S2R R54, SR_TID.X ;  /* 0x0000000000367919 */ /* 0x000e220000002100 */
[----:B------:R-:W1:Y:S01]  /*34e0*/  S2UR UR8, SR_CgaCtaId ;  /* 0x00000000000879c3 */ /* 0x000e620000008800 */
[----:B------:R-:W-:Y:S01]  /*34f0*/  UMOV UR5, 0x400 ;  /* 0x0000040000057882 */ /* 0x000fe20000000000 */
[----:B------:R-:W2:Y:S04]  /*3500*/  LDS.128 R56, [R53+0x1f80] ;  /* 0x001f800035387984 */ /* 0x000ea80000000c00 */
[----:B------:R-:W-:Y:S04]  /*3510*/  LDS.128 R68, [R53+0x1f90] ;  /* 0x001f900035447984 */ /* 0x000fe80000000c00 */
[----:B------:R-:W-:Y:S04]  /*3520*/  STL.64 [R1+0x40], R182 ;  /* 0x000040b601007387 */ /* 0x000fe80000100a00 */
[----:B------:R-:W-:Y:S04]  /*3530*/  STL [R1+0x3c], R52 ;  /* 0x00003c3401007387 */ /* 0x000fe80000100800 */
[----:B------:R-:W3:Y:S01]  /*3540*/  LDL R249, [R1+0x34] ;  /* 0x0000340001f97983 */ /* 0x000ee20000100800 */
[----:B-1----:R-:W-:-:S06]  /*3550*/  ULEA UR5, UR8, UR5, 0x18 ;  /* 0x0000000508057291 */ /* 0x002fcc000f8ec0ff */
[----:B0-----:R-:W-:-:S05]  /*3560*/  LEA R54, R54, UR5, 0x8 ;  /* 0x0000000536367c11 */ /* 0x001fca000f8e40ff */
[----:B------:R-:W0:Y:S01]  /*3570*/  LDCU UR5, c[0x0][0x3e8] ;  /* 0x00007d00ff0577ac */ /* 0x000e220008000800 */
[----:B------:R-:W1:Y:S04]  /*3580*/  LDS.128 R60, [R54+0x6000] ;  /* 0x00600000363c7984 */ /* 0x000e680000000c00 */
[----:B------:R-:W4:Y:S01]  /*3590*/  LDS.128 R64, [R54+0x6010] ;  /* 0x0060100036407984 */ /* 0x000f220000000c00 */
[C---:B--2---:R-:W-:Y:S01]  /*35a0*/  IMAD.U32 R73, R56.reuse, 0x10000, RZ ;  /* 0x0001000038497824 */ /* 0x044fe200078e00ff */
[----:B------:R-:W-:Y:S02]  /*35b0*/  PRMT R56, R56, 0x7632, R56 ;  /* 0x0000763238387816 */ /* 0x000fe40000000038 */
[----:B------:R-:W-:Y:S03]  /*35c0*/  LDS.128 R76, [R54+0x6070] ;  /* 0x00607000364c7984 */ /* 0x000fe60000000c00 */
[----:B------:R-:W-:Y:S01]  /*35d0*/  IMAD.U32 R74, R56, 0x10000, RZ ;  /* 0x00010000384a7824 */ /* 0x000fe200078e00ff */
[----:B------:R-:W-:Y:S01]  /*35e0*/  PRMT R56, R57, 0x7632, R56 ;  /* 0x0000763239387816 */ /* 0x000fe20000000038 */
[C---:B-1----:R-:W-:Y:S01]  /*35f0*/  IMAD.U32 R72, R60.reuse, 0x10000, RZ ;  /* 0x000100003c487824 */ /* 0x042fe200078e00ff */
[----:B------:R-:W-:-:S03]  /*3600*/  PRMT R60, R60, 0x7632, R60 ;  /* 0x000076323c3c7816 */ /* 0x000fc6000000003c */
[----:B------:R-:W-:Y:S02]  /*3610*/  FFMA R72, R72, R73, RZ ;  /* 0x0000004948487223 */ /* 0x000fe400000000ff */
[----:B------:R-:W-:Y:S02]  /*3620*/  IMAD.U32 R73, R60, 0x10000, RZ ;  /* 0x000100003c497824 */ /* 0x000fe400078e00ff */
[----:B------:R-:W-:Y:S02]  /*3630*/  IMAD.U32 R60, R57, 0x10000, RZ ;  /* 0x00010000393c7824 */ /* 0x000fe400078e00ff */
[C---:B------:R-:W-:Y:S01]  /*3640*/  IMAD.U32 R57, R61.reuse, 0x10000, RZ ;  /* 0x000100003d397824 */ /* 0x040fe200078e00ff */
[----:B------:R-:W-:Y:S01]  /*3650*/  PRMT R61, R61, 0x7632, R61 ;  /* 0x000076323d3d7816 */ /* 0x000fe2000000003d */
[----:B------:R-:W-:Y:S01]  /*3660*/  FFMA R72, R73, R74, R72 ;  /* 0x0000004a49487223 */ /* 0x000fe20000000048 */
[----:B------:R-:W-:-:S03]  /*3670*/  IMAD.U32 R73, R56, 0x10000, RZ ;  /* 0x0001000038497824 */ /* 0x000fc600078e00ff */
[----:B------:R-:W-:Y:S02]  /*3680*/  IMAD.U32 R56, R61, 0x10000, RZ ;  /* 0x000100003d387824 */ /* 0x000fe400078e00ff */
[----:B------:R-:W-:Y:S01]  /*3690*/  FFMA R57, R57, R60, R72 ;  /* 0x0000003c39397223 */ /* 0x000fe20000000048 */
[C---:B------:R-:W-:Y:S01]  /*36a0*/  IMAD.U32 R60, R58.reuse, 0x10000, RZ ;  /* 0x000100003a3c7824 */ /* 0x040fe200078e00ff */
[----:B------:R-:W-:Y:S01]  /*36b0*/  PRMT R58, R58, 0x7632, R58 ;  /* 0x000076323a3a7816 */ /* 0x000fe2000000003a */
[----:B------:R-:W-:Y:S02]  /*36c0*/  IMAD.U32 R61, R62, 0x10000, RZ ;  /* 0x000100003e3d7824 */ /* 0x000fe400078e00ff */
[----:B------:R-:W-:Y:S01]  /*36d0*/  FFMA R56, R56, R73, R57 ;  /* 0x0000004938387223 */ /* 0x000fe20000000039 */
[----:B------:R-:W-:Y:S01]  /*36e0*/  PRMT R62, R62, 0x7632, R62 ;  /* 0x000076323e3e7816 */ /* 0x000fe2000000003e */
[----:B------:R-:W-:Y:S02]  /*36f0*/  IMAD.U32 R58, R58, 0x10000, RZ ;  /* 0x000100003a3a7824 */ /* 0x000fe400078e00ff */
[----:B------:R-:W-:-:S02]  /*3700*/  FFMA R60, R61, R60, R56 ;  /* 0x0000003c3d3c7223 */ /* 0x000fc40000000038 */
[----:B------:R-:W-:Y:S01]  /*3710*/  IMAD.U32 R61, R62, 0x10000, RZ ;  /* 0x000100003e3d7824 */ /* 0x000fe200078e00ff */
[C---:B------:R-:W-:Y:S01]  /*3720*/  PRMT R57, R59.reuse, 0x7632, R57 ;  /* 0x000076323b397816 */ /* 0x040fe20000000039 */
[----:B------:R-:W-:Y:S01]  /*3730*/  IMAD.U32 R59, R59, 0x10000, RZ ;  /* 0x000100003b3b7824 */ /* 0x000fe200078e00ff */
[C---:B------:R-:W-:Y:S01]  /*3740*/  PRMT R56, R63.reuse, 0x7632, R56 ;  /* 0x000076323f387816 */ /* 0x040fe20000000038 */
[----:B------:R-:W-:Y:S02]  /*3750*/  IMAD.U32 R63, R63, 0x10000, RZ ;  /* 0x000100003f3f7824 */ /* 0x000fe400078e00ff */
[----:B------:R-:W-:Y:S01]  /*3760*/  FFMA R58, R61, R58, R60 ;  /* 0x0000003a3d3a7223 */ /* 0x000fe2000000003c */
[----:B------:R-:W-:Y:S02]  /*3770*/  IMAD.U32 R60, R57, 0x10000, RZ ;  /* 0x00010000393c7824 */ /* 0x000fe400078e00ff */
[----:B------:R-:W-:Y:S02]  /*3780*/  IMAD.U32 R57, R56, 0x10000, RZ ;  /* 0x0001000038397824 */ /* 0x000fe400078e00ff */
[----:B------:R-:W-:-:S04]  /*3790*/  FFMA R58, R63, R59, R58 ;  /* 0x0000003b3f3a7223 */ /* 0x000fc8000000003a */
[----:B------:R-:W-:Y:S02]  /*37a0*/  FFMA R72, R57, R60, R58 ;  /* 0x0000003c39487223 */ /* 0x000fe4000000003a */
[----:B------:R-:W1:Y:S04]  /*37b0*/  LDS.128 R56, [R53+0x1fa0] ;  /* 0x001fa00035387984 */ /* 0x000e680000000c00 */
[----:B------:R-:W2:Y:S01]  /*37c0*/  LDS.128 R60, [R54+0x6020] ;  /* 0x00602000363c7984 */ /* 0x000ea20000000c00 */
[C---:B------:R-:W-:Y:S01]  /*37d0*/  IMAD.U32 R74, R68.reuse, 0x10000, RZ ;  /* 0x00010000444a7824 */ /* 0x040fe200078e00ff */
[----:B------:R-:W-:Y:S01]  /*37e0*/  PRMT R68, R68, 0x7632, R68 ;  /* 0x0000763244447816 */ /* 0x000fe20000000044 */
[C---:B----4-:R-:W-:Y:S01]  /*37f0*/  IMAD.U32 R73, R64.reuse, 0x10000, RZ ;  /* 0x0001000040497824 */ /* 0x050fe200078e00ff */
[----:B------:R-:W-:-:S03]  /*3800*/  PRMT R64, R64, 0x7632, R64 ;  /* 0x0000763240407816 */ /* 0x000fc60000000040 */
[----:B------:R-:W-:Y:S01]  /*3810*/  FFMA R72, R73, R74, R72 ;  /* 0x0000004a49487223 */ /* 0x000fe20000000048 */
[----:B------:R-:W-:Y:S02]  /*3820*/  IMAD.U32 R74, R68, 0x10000, RZ ;  /* 0x00010000444a7824 */ /* 0x000fe400078e00ff */
[----:B------:R-:W-:Y:S01]  /*3830*/  IMAD.U32 R73, R64, 0x10000, RZ ;  /* 0x0001000040497824 */ /* 0x000fe200078e00ff */
[C---:B------:R-:W-:Y:S01]  /*3840*/  PRMT R68, R69.reuse, 0x7632, R68 ;  /* 0x0000763245447816 */ /* 0x040fe20000000044 */
[----:B------:R-:W-:Y:S01]  /*3850*/  IMAD.U32 R69, R69, 0x10000, RZ ;  /* 0x0001000045457824 */ /* 0x000fe200078e00ff */
        /* <DEDUP_REMOVED lines=10> */
[--C-:B------:R-:W-:Y:S02]  /*3900*/  FFMA R64, R64, R68, R65.reuse ;  /* 0x0000004440407223 */ /* 0x100fe40000000041 */
[----:B------:R-:W-:Y:S02]  /*3910*/  IMAD.U32 R70, R70, 0x10000, RZ ;  /* 0x0001000046467824 */ /* 0x000fe400078e00ff */
        /* <DEDUP_REMOVED lines=10> */
[C---:B-1----:R-:W-:Y:S01]  /*39c0*/  IMAD.U32 R74, R56.reuse, 0x10000, RZ ;  /* 0x00010000384a7824 */ /* 0x042fe200078e00ff */
[----:B------:R-:W-:Y:S01]  /*39d0*/  PRMT R56, R56, 0x7632, R56 ;  /* 0x0000763238387816 */ /* 0x000fe20000000038 */
[C---:B--2---:R-:W-:Y:S02]  /*39e0*/  IMAD.U32 R73, R60.reuse, 0x10000, RZ ;  /* 0x000100003c497824 */ /* 0x044fe400078e00ff */
[----:B------:R-:W-:Y:S01]  /*39f0*/  FFMA R72, R65, R68, R66 ;  /* 0x0000004441487223 */ /* 0x000fe20000000042 */
[----:B------:R-:W-:Y:S01]  /*3a00*/  PRMT R60, R60, 0x7632, R60 ;  /* 0x000076323c3c7816 */ /* 0x000fe2000000003c */
[----:B------:R-:W1:Y:S04]  /*3a10*/  LDS.128 R68, [R53+0x1fb0] ;  /* 0x001fb00035447984 */ /* 0x000e680000000c00 */
[----:B------:R-:W2:Y:S01]  /*3a20*/  LDS.128 R64, [R54+0x6030] ;  /* 0x0060300036407984 */ /* 0x000ea20000000c00 */
[----:B------:R-:W-:Y:S01]  /*3a30*/  FFMA R72, R73, R74, R72 ;  /* 0x0000004a49487223 */ /* 0x000fe20000000048 */
[----:B------:R-:W-:-:S02]  /*3a40*/  IMAD.U32 R74, R56, 0x10000, RZ ;  /* 0x00010000384a7824 */ /* 0x000fc400078e00ff */
        /* <DEDUP_REMOVED lines=8> */
[----:B------:R-:W-:Y:S01]  /*3ad0*/  FFMA R57, R61, R57, R72 ;  /* 0x000000393d397223 */ /* 0x000fe20000000048 */
[C---:B------:R-:W-:Y:S01]  /*3ae0*/  IMAD.U32 R72, R58.reuse, 0x10000, RZ ;  /* 0x000100003a487824 */ /* 0x040fe200078e00ff */
[----:B------:R-:W-:Y:S01]  /*3af0*/  PRMT R58, R58, 0x7632, R58 ;  /* 0x000076323a3a7816 */ /* 0x000fe2000000003a */
[C---:B------:R-:W-:Y:S01]  /*3b00*/  IMAD.U32 R61, R62.reuse, 0x10000, RZ ;  /* 0x000100003e3d7824 */ /* 0x040fe200078e00ff */
[----:B------:R-:W-:Y:S01]  /*3b10*/  PRMT R62, R62, 0x7632, R62 ;  /* 0x000076323e3e7816 */ /* 0x000fe2000000003e */
[----:B------:R-:W-:-:S02]  /*3b20*/  FFMA R56, R56, R60, R57 ;  /* 0x0000003c38387223 */ /* 0x000fc40000000039 */
[----:B------:R-:W-:Y:S02]  /*3b30*/  IMAD.U32 R58, R58, 0x10000, RZ ;  /* 0x000100003a3a7824 */ /* 0x000fe400078e00ff */
[--C-:B------:R-:W-:Y:S01]  /*3b40*/  FFMA R61, R61, R72, R56.reuse ;  /* 0x000000483d3d7223 */ /* 0x100fe20000000038 */
        /* <DEDUP_REMOVED lines=8> */
[----:B------:R-:W-:-:S04]  /*3bd0*/  FFMA R58, R63, R59, R58 ;  /* 0x0000003b3f3a7223 */ /* 0x000fc8000000003a */
[----:B------:R-:W-:Y:S02]  /*3be0*/  FFMA R72, R57, R60, R58 ;  /* 0x0000003c39487223 */ /* 0x000fe4000000003a */
[----:B------:R-:W4:Y:S04]  /*3bf0*/  LDS.128 R56, [R53+0x1fc0] ;  /* 0x001fc00035387984 */ /* 0x000f280000000c00 */
[----:B------:R-:W0:Y:S01]  /*3c00*/  LDS.128 R60, [R54+0x6040] ;  /* 0x00604000363c7984 */ /* 0x000e220000000c00 */
[C---:B-1----:R-:W-:Y:S01]  /*3c10*/  IMAD.U32 R74, R68.reuse, 0x10000, RZ ;  /* 0x00010000444a7824 */ /* 0x042fe200078e00ff */
[----:B------:R-:W-:Y:S01]  /*3c20*/  PRMT R68, R68, 0x7632, R68 ;  /* 0x0000763244447816 */ /* 0x000fe20000000044 */
[C---:B--2---:R-:W-:Y:S01]  /*3c30*/  IMAD.U32 R73, R64.reuse, 0x10000, RZ ;  /* 0x0001000040497824 */ /* 0x044fe200078e00ff */
        /* <DEDUP_REMOVED lines=28> */
[C---:B----4-:R-:W-:Y:S01]  /*3e00*/  IMAD.U32 R74, R56.reuse, 0x10000, RZ ;  /* 0x00010000384a7824 */ /* 0x050fe200078e00ff */
[----:B------:R-:W-:Y:S01]  /*3e10*/  PRMT R56, R56, 0x7632, R56 ;  /* 0x0000763238387816 */ /* 0x000fe20000000038 */
[C---:B0-----:R-:W-:Y:S02]  /*3e20*/  IMAD.U32 R73, R60.reuse, 0x10000, RZ ;  /* 0x000100003c497824 */ /* 0x041fe400078e00ff */
[----:B------:R-:W-:Y:S01]  /*3e30*/  FFMA R72, R65, R68, R66 ;  /* 0x0000004441487223 */ /* 0x000fe20000000042 */
[----:B------:R-:W-:Y:S01]  /*3e40*/  PRMT R60, R60, 0x7632, R60 ;  /* 0x000076323c3c7816 */ /* 0x000fe2000000003c */
[----:B------:R-:W0:Y:S04]  /*3e50*/  LDS.128 R68, [R53+0x1fd0] ;  /* 0x001fd00035447984 */ /* 0x000e280000000c00 */
[----:B------:R-:W1:Y:S01]  /*3e60*/  LDS.128 R64, [R54+0x6050] ;  /* 0x0060500036407984 */ /* 0x000e620000000c00 */
        /* <DEDUP_REMOVED lines=28> */
[----:B------:R-:W-:Y:S04]  /*4030*/  LDS.128 R56, [R53+0x1fe0] ;  /* 0x001fe00035387984 */ /* 0x000fe80000000c00 */
[----:B------:R-:W2:Y:S01]  /*4040*/  LDS.128 R60, [R54+0x6060] ;  /* 0x00606000363c7984 */ /* 0x000ea20000000c00 */
[C---:B0-----:R-:W-:Y:S01]  /*4050*/  IMAD.U32 R74, R68.reuse, 0x10000, RZ ;  /* 0x00010000444a7824 */ /* 0x041fe200078e00ff */
[----:B------:R-:W-:Y:S01]  /*4060*/  PRMT R68, R68, 0x7632, R68 ;  /* 0x0000763244447816 */ /* 0x000fe20000000044 */
[C---:B-1----:R-:W-:Y:S01]  /*4070*/  IMAD.U32 R73, R64.reuse, 0x10000, RZ ;  /* 0x0001000040497824 */ /* 0x042fe200078e00ff */
        /* <DEDUP_REMOVED lines=25> */
[----:B------:R-:W-:Y:S01]  /*4210*/  IMAD.U32 R68, R65, 0x10000, RZ ;  /* 0x0001000041447824 */ /* 0x000fe200078e00ff */
[----:B------:R-:W0:Y:S01]  /*4220*/  LDS.128 R72, [R53+0x1ff0] ;  /* 0x001ff00035487984 */ /* 0x000e220000000c00 */
[----:B------:R-:W-:Y:S02]  /*4230*/  IMAD.U32 R65, R64, 0x10000, RZ ;  /* 0x0001000040417824 */ /* 0x000fe400078e00ff */
[----:B------:R-:W-:Y:S01]  /*4240*/  FFMA R66, R67, R71, R66 ;  /* 0x0000004743427223 */ /* 0x000fe20000000042 */
[----:B--2---:R-:W-:-:S03]  /*4250*/  IMAD.U32 R64, R60, 0x10000, RZ ;  /* 0x000100003c407824 */ /* 0x004fc600078e00ff */
[----:B------:R-:W-:Y:S01]  /*4260*/  FFMA R65, R65, R68, R66 ;  /* 0x0000004441417223 */ /* 0x000fe20000000042 */
[C---:B------:R-:W-:Y:S01]  /*4270*/  IMAD.U32 R66, R56.reuse, 0x10000, RZ ;  /* 0x0001000038427824 */ /* 0x040fe200078e00ff */
[----:B------:R-:W-:Y:S01]  /*4280*/  PRMT R56, R56, 0x7632, R56 ;  /* 0x0000763238387816 */ /* 0x000fe20000000038 */
[----:B------:R-:W1:Y:S01]  /*4290*/  LDS.128 R68, [R53+-0x80] ;  /* 0xffff800035447984 */ /* 0x000e620000000c00 */
[----:B------:R-:W-:Y:S01]  /*42a0*/  PRMT R60, R60, 0x7632, R60 ;  /* 0x000076323c3c7816 */ /* 0x000fe2000000003c */
[----:B------:R-:W-:Y:S02]  /*42b0*/  FFMA R64, R64, R66, R65 ;  /* 0x0000004240407223 */ /* 0x000fe40000000041 */
[----:B------:R-:W-:Y:S02]  /*42c0*/  IMAD.U32 R66, R56, 0x10000, RZ ;  /* 0x0001000038427824 */ /* 0x000fe400078e00ff */
[----:B------:R-:W-:Y:S01]  /*42d0*/  IMAD.U32 R65, R60, 0x10000, RZ ;  /* 0x000100003c417824 */ /* 0x000fe200078e00ff */
[C---:B------:R-:W-:Y:S01]  /*42e0*/  PRMT R60, R57.reuse, 0x7632, R60 ;  /* 0x00007632393c7816 */ /* 0x040fe2000000003c */
[----:B------:R-:W-:Y:S01]  /*42f0*/  IMAD.U32 R57, R57, 0x10000, RZ ;  /* 0x0001000039397824 */ /* 0x000fe200078e00ff */
[----:B------:R-:W-:Y:S01]  /*4300*/  PRMT R56, R61, 0x7632, R56 ;  /* 0x000076323d387816 */ /* 0x000fe20000000038 */
[----:B------:R-:W-:Y:S01]  /*4310*/  FFMA R64, R65, R66, R64 ;  /* 0x0000004241407223 */ /* 0x000fe20000000040 */
[----:B------:R-:W-:-:S04]  /*4320*/  IMAD.U32 R61, R61, 0x10000, RZ ;  /* 0x000100003d3d7824 */ /* 0x000fc800078e00ff */
[----:B------:R-:W-:Y:S02]  /*4330*/  FFMA R57, R61, R57, R64 ;  /* 0x000000393d397223 */ /* 0x000fe40000000040 */
[----:B------:R-:W2:Y:S01]  /*4340*/  LDS.128 R64, [R54] ;  /* 0x0000000036407984 */ /* 0x000ea20000000c00 */
[----:B------:R-:W-:Y:S02]  /*4350*/  IMAD.U32 R60, R60, 0x10000, RZ ;  /* 0x000100003c3c7824 */ /* 0x000fe400078e00ff */
[----:B------:R-:W-:-:S04]  /*4360*/  IMAD.U32 R56, R56, 0x10000, RZ ;  /* 0x0001000038387824 */ /* 0x000fc800078e00ff */
[----:B------:R-:W-:Y:S01]  /*4370*/  FFMA R56, R56, R60, R57 ;  /* 0x0000003c38387223 */ /* 0x000fe20000000039 */
[C---:B------:R-:W-:Y:S01]  /*4380*/  IMAD.U32 R60, R58.reuse, 0x10000, RZ ;  /* 0x000100003a3c7824 */ /* 0x040fe200078e00ff */
[----:B------:R-:W-:Y:S01]  /*4390*/  PRMT R58, R58, 0x7632, R58 ;  /* 0x000076323a3a7816 */ /* 0x000fe2000000003a */
[C---:B------:R-:W-:Y:S01]  /*43a0*/  IMAD.U32 R57, R62.reuse, 0x10000, RZ ;  /* 0x000100003e397824 */ /* 0x040fe200078e00ff */
[----:B------:R-:W-:-:S03]  /*43b0*/  PRMT R62, R62, 0x7632, R62 ;  /* 0x000076323e3e7816 */ /* 0x000fc6000000003e */
[--C-:B------:R-:W-:Y:S01]  /*43c0*/  FFMA R60, R57, R60, R56.reuse ;  /* 0x0000003c393c7223 */ /* 0x100fe20000000038 */
        /* <DEDUP_REMOVED lines=10> */
[C---:B0-----:R-:W-:Y:S01]  /*4470*/  IMAD.U32 R59, R72.reuse, 0x10000, RZ ;  /* 0x00010000483b7824 */ /* 0x041fe200078e00ff */
[----:B------:R-:W-:Y:S01]  /*4480*/  PRMT R72, R72, 0x7632, R72 ;  /* 0x0000763248487816 */ /* 0x000fe20000000048 */
[C---:B------:R-:W-:Y:S02]  /*4490*/  IMAD.U32 R56, R76.reuse, 0x10000, RZ ;  /* 0x000100004c387824 */ /* 0x040fe400078e00ff */
[----:B------:R-:W-:Y:S01]  /*44a0*/  FFMA R57, R57, R60, R58 ;  /* 0x0000003c39397223 */ /* 0x000fe2000000003a */
[----:B------:R-:W-:Y:S01]  /*44b0*/  PRMT R76, R76, 0x7632, R76 ;  /* 0x000076324c4c7816 */ /* 0x000fe2000000004c */
[----:B-1----:R-:W-:Y:S01]  /*44c0*/  IMAD.U32 R93, R68, 0x10000, RZ ;  /* 0x00010000445d7824 */ /* 0x002fe200078e00ff */
[----:B------:R-:W-:Y:S01]  /*44d0*/  PRMT R84, R74, 0x7632, R84 ;  /* 0x000076324a547816 */ /* 0x000fe20000000054 */
[----:B------:R-:W-:Y:S01]  /*44e0*/  FFMA R56, R56, R59, R57 ;  /* 0x0000003b38387223 */ /* 0x000fe20000000039 */
[----:B------:R-:W-:Y:S01]  /*44f0*/  IMAD.U32 R72, R72, 0x10000, RZ ;  /* 0x0001000048487824 */ /* 0x000fe200078e00ff */
[----:B------:R-:W-:Y:S01]  /*4500*/  PRMT R83, R75, 0x7632, R83 ;  /* 0x000076324b537816 */ /* 0x000fe20000000053 */
[----:B------:R-:W-:Y:S01]  /*4510*/  IMAD.U32 R57, R76, 0x10000, RZ ;  /* 0x000100004c397824 */ /* 0x000fe200078e00ff */
[C---:B------:R-:W-:Y:S01]  /*4520*/  PRMT R58, R77.reuse, 0x7632, R58 ;  /* 0x000076324d3a7816 */ /* 0x040fe2000000003a */
[----:B------:R-:W-:Y:S01]  /*4530*/  IMAD.U32 R77, R77, 0x10000, RZ ;  /* 0x000100004d4d7824 */ /* 0x000fe200078e00ff */
[----:B------:R-:W-:Y:S01]  /*4540*/  PRMT R59, R73, 0x7632, R59 ;  /* 0x00007632493b7816 */ /* 0x000fe2000000003b */
[----:B------:R-:W-:Y:S01]  /*4550*/  FFMA R56, R57, R72, R56 ;  /* 0x0000004839387223 */ /* 0x000fe20000000038 */
[----:B------:R-:W-:Y:S01]  /*4560*/  IMAD.U32 R73, R73, 0x10000, RZ ;  /* 0x0001000049497824 */ /* 0x000fe200078e00ff */
[----:B------:R-:W-:Y:S01]  /*4570*/  PRMT R57, R68, 0x7632, R57 ;  /* 0x0000763244397816 */ /* 0x000fe20000000039 */
[----:B------:R-:W-:Y:S01]  /*4580*/  IMAD.U32 R58, R58, 0x10000, RZ ;  /* 0x000100003a3a7824 */ /* 0x000fe200078e00ff */
[----:B------:R-:W-:Y:S01]  /*4590*/  PRMT R82, R78, 0x7632, R82 ;  /* 0x000076324e527816 */ /* 0x000fe20000000052 */
[--C-:B------:R-:W-:Y:S01]  /*45a0*/  FFMA R77, R77, R73, R56.reuse ;  /* 0x000000494d4d7223 */ /* 0x100fe20000000038 */
[C---:B--2---:R-:W-:Y:S01]  /*45b0*/  PRMT R56, R64.reuse, 0x7632, R56 ;  /* 0x0000763240387816 */ /* 0x044fe20000000038 */
[----:B------:R-:W-:Y:S01]  /*45c0*/  IMAD.U32 R59, R59, 0x10000, RZ ;  /* 0x000100003b3b7824 */ /* 0x000fe200078e00ff */
[----:B------:R-:W-:Y:S01]  /*45d0*/  PRMT R81, R79, 0x7632, R81 ;  /* 0x000076324f517816 */ /* 0x000fe20000000051 */
[----:B------:R-:W-:Y:S01]  /*45e0*/  IMAD.U32 R94, R64, 0x10000, RZ ;  /* 0x00010000405e7824 */ /* 0x000fe200078e00ff */
[----:B------:R-:W-:Y:S01]  /*45f0*/  LDS.128 R60, [R53+-0x70] ;  /* 0xffff9000353c7984 */ /* 0x000fe20000000c00 */
[----:B------:R-:W-:-:S02]  /*4600*/  IMAD.U32 R87, R74, 0x10000, RZ ;  /* 0x000100004a577824 */ /* 0x000fc400078e00ff */
[----:B------:R-:W-:Y:S01]  /*4610*/  FFMA R85, R58, R59, R77 ;  /* 0x0000003b3a557223 */ /* 0x000fe2000000004d */
[----:B------:R-:W-:Y:S02]  /*4620*/  IMAD.U32 R100, R75, 0x10000, RZ ;  /* 0x000100004b647824 */ /* 0x000fe400078e00ff */
[----:B------:R-:W-:Y:S01]  /*4630*/  IMAD.U32 R86, R78, 0x10000, RZ ;  /* 0x000100004e567824 */ /* 0x000fe200078e00ff */
[----:B------:R-:W0:Y:S01]  /*4640*/  LDS.128 R72, [R53+0x2000] ;  /* 0x0020000035487984 */ /* 0x000e220000000c00 */
[----:B------:R-:W-:Y:S02]  /*4650*/  IMAD.U32 R107, R79, 0x10000, RZ ;  /* 0x000100004f6b7824 */ /* 0x000fe400078e00ff */
[----:B------:R-:W-:Y:S01]  /*4660*/  IMAD.U32 R183, R57, 0x10000, RZ ;  /* 0x0001000039b77824 */ /* 0x000fe200078e00ff */
[----:B------:R-:W1:Y:S01]  /*4670*/  LDS.128 R76, [R54+0x6080] ;  /* 0x00608000364c7984 */ /* 0x000e620000000c00 */
[----:B------:R-:W-:Y:S02]  /*4680*/  IMAD.U32 R57, R56, 0x10000, RZ ;  /* 0x0001000038397824 */ /* 0x000fe400078e00ff */
[----:B------:R-:W-:-:S04]  /*4690*/  FFMA R56, R94, R93, RZ ;  /* 0x0000005d5e387223 */ /* 0x000fc800000000ff */
[----:B------:R-:W-:Y:S02]  /*46a0*/  FFMA R80, R57, R183, R56 ;  /* 0x000000b739507223 */ /* 0x000fe40000000038 */
[----:B------:R-:W2:Y:S01]  /*46b0*/  LDS.128 R56, [R54+0x10] ;  /* 0x0000100036387984 */ /* 0x000ea20000000c00 */
[C---:B------:R-:W-:Y:S01]  /*46c0*/  PRMT R68, R69.reuse, 0x7632, R68 ;  /* 0x0000763245447816 */ /* 0x040fe20000000044 */
[----:B------:R-:W-:Y:S01]  /*46d0*/  IMAD.U32 R95, R69, 0x10000, RZ ;  /* 0x00010000455f7824 */ /* 0x000fe200078e00ff */
[C---:B------:R-:W-:Y:S01]  /*46e0*/  PRMT R64, R65.reuse, 0x7632, R64 ;  /* 0x0000763241407816 */ /* 0x040fe20000000040 */
[----:B------:R-:W-:Y:S02]  /*46f0*/  IMAD.U32 R65, R65, 0x10000, RZ ;  /* 0x0001000041417824 */ /* 0x000fe400078e00ff */
[----:B------:R-:W-:Y:S02]  /*4700*/  IMAD.U32 R182, R68, 0x10000, RZ ;  /* 0x0001000044b67824 */ /* 0x000fe400078e00ff */
[----:B------:R-:W-:-:S02]  /*4710*/  IMAD.U32 R64, R64, 0x10000, RZ ;  /* 0x0001000040407824 */ /* 0x000fc400078e00ff */
[----:B------:R-:W-:Y:S01]  /*4720*/  FFMA R65, R65, R95, R80 ;  /* 0x0000005f41417223 */ /* 0x000fe20000000050 */
[----:B------:R-:W-:Y:S02]  /*4730*/  IMAD.U32 R68, R66, 0x10000, RZ ;  /* 0x0001000042447824 */ /* 0x000fe400078e00ff */
[----:B------:R-:W-:Y:S01]  /*4740*/  FFMA R85, R86, R87, R85 ;  /* 0x0000005756557223 */ /* 0x000fe20000000055 */
[----:B------:R-:W-:Y:S01]  /*4750*/  IMAD.U32 R84, R84, 0x10000, RZ ;  /* 0x0001000054547824 */ /* 0x000fe200078e00ff */
[----:B------:R-:W-:Y:S01]  /*4760*/  PRMT R252, R70, 0x7632, R252 ;  /* 0x0000763246fc7816 */ /* 0x000fe200000000fc */
[----:B------:R-:W-:Y:S01]  /*4770*/  IMAD.U32 R82, R82, 0x10000, RZ ;  /* 0x0001000052527824 */ /* 0x000fe200078e00ff */
[----:B------:R-:W-:Y:S01]  /*4780*/  PRMT R66, R66, 0x7632, R66 ;  /* 0x0000763242427816 */ /* 0x000fe20000000042 */
[----:B------:R-:W-:Y:S02]  /*4790*/  IMAD.U32 R96, R70, 0x10000, RZ ;  /* 0x0001000046607824 */ /* 0x000fe400078e00ff */
[----:B------:R-:W-:Y:S01]  /*47a0*/  FFMA R65, R64, R182, R65 ;  /* 0x000000b640417223 */ /* 0x000fe20000000041 */
[----:B------:R-:W-:Y:S01]  /*47b0*/  FFMA R82, R82, R84, R85 ;  /* 0x0000005452527223 */ /* 0x000fe20000000055 */
[----:B------:R-:W-:-:S02]  /*47c0*/  IMAD.U32 R252, R252, 0x10000, RZ ;  /* 0x00010000fcfc7824 */ /* 0x000fc400078e00ff */
[--C-:B------:R-:W-:Y:S01]  /*47d0*/  FFMA R69, R68, R96, R65.reuse ;  /* 0x0000006044457223 */ /* 0x100fe20000000041 */
[----:B------:R-:W-:Y:S01]  /*47e0*/  IMAD.U32 R66, R66, 0x10000, RZ ;  /* 0x0001000042427824 */ /* 0x000fe200078e00ff */
[----:B------:R-:W-:Y:S01]  /*47f0*/  PRMT R65, R71, 0x7632, R65 ;  /* 0x0000763247417816 */ /* 0x000fe20000000041 */
[----:B------:R-:W-:Y:S01]  /*4800*/  FFMA R82, R107, R100, R82 ;  /* 0x000000646b527223 */ /* 0x000fe20000000052 */
[C---:B------:R-:W-:Y:S01]  /*4810*/  PRMT R64, R67.reuse, 0x7632, R64 ;  /* 0x0000763243407816 */ /* 0x040fe20000000040 */
[----:B------:R-:W-:Y:S02]  /*4820*/  IMAD.U32 R68, R67, 0x10000, RZ ;  /* 0x0001000043447824 */ /* 0x000fe400078e00ff */
[----:B------:R-:W-:Y:S01]  /*4830*/  FFMA R69, R66, R252, R69 ;  /* 0x000000fc42457223 */ /* 0x000fe20000000045 */
[----:B------:R-:W-:Y:S02]  /*4840*/  IMAD.U32 R100, R71, 0x10000, RZ ;  /* 0x0001000047647824 */ /* 0x000fe400078e00ff */
[----:B------:R-:W-:-:S02]  /*4850*/  IMAD.U32 R83, R83, 0x10000, RZ ;  /* 0x0001000053537824 */ /* 0x000fc400078e00ff */
[----:B------:R-:W-:Y:S02]  /*4860*/  IMAD.U32 R81, R81, 0x10000, RZ ;  /* 0x0001000051517824 */ /* 0x000fe400078e00ff */
[----:B------:R-:W-:Y:S01]  /*4870*/  FFMA R68, R68, R100, R69 ;  /* 0x0000006444447223 */ /* 0x000fe20000000045 */
[----:B------:R-:W-:Y:S01]  /*4880*/  IMAD.U32 R52, R65, 0x10000, RZ ;  /* 0x0001000041347824 */ /* 0x000fe200078e00ff */
[----:B0-----:R-:W-:Y:S01]  /*4890*/  PRMT R67, R72, 0x7632, R67 ;  /* 0x0000763248437816 */ /* 0x001fe20000000043 */
[----:B------:R-:W-:Y:S01]  /*48a0*/  IMAD.U32 R65, R64, 0x10000, RZ ;  /* 0x0001000040417824 */ /* 0x000fe200078e00ff */
[----:B-1----:R-:W-:Y:S01]  /*48b0*/  PRMT R66, R76, 0x7632, R66 ;  /* 0x000076324c427816 */ /* 0x002fe20000000042 */
[----:B------:R-:W-:Y:S01]  /*48c0*/  FFMA R81, R81, R83, R82 ;  /* 0x0000005351517223 */ /* 0x000fe20000000052 */
[----:B------:R-:W-:Y:S02]  /*48d0*/  IMAD.U32 R72, R72, 0x10000, RZ ;  /* 0x0001000048487824 */ /* 0x000fe400078e00ff */
[----:B------:R-:W-:-:S02]  /*48e0*/  IMAD.U32 R76, R76, 0x10000, RZ ;  /* 0x000100004c4c7824 */ /* 0x000fc400078e00ff */
[----:B------:R-:W-:Y:S01]  /*48f0*/  FFMA R65, R65, R52, R68 ;  /* 0x0000003441417223 */ /* 0x000fe20000000044 */
[----:B------:R-:W-:Y:S02]  /*4900*/  IMAD.U32 R68, R67, 0x10000, RZ ;  /* 0x0001000043447824 */ /* 0x000fe400078e00ff */
[----:B------:R-:W-:Y:S02]  /*4910*/  IMAD.U32 R67, R66, 0x10000, RZ ;  /* 0x0001000042437824 */ /* 0x000fe400078e00ff */
[----:B------:R-:W-:Y:S01]  /*4920*/  FFMA R72, R76, R72, R81 ;  /* 0x000000484c487223 */ /* 0x000fe20000000051 */
[----:B--2---:R-:W-:Y:S01]  /*4930*/  IMAD.U32 R64, R56, 0x10000, RZ ;  /* 0x0001000038407824 */ /* 0x004fe200078e00ff */
[C---:B------:R-:W-:Y:S01]  /*4940*/  PRMT R251, R60.reuse, 0x7632, R251 ;  /* 0x000076323cfb7816 */ /* 0x040fe200000000fb */
[----:B------:R-:W-:Y:S01]  /*4950*/  IMAD.U32 R102, R60, 0x10000, RZ ;  /* 0x000100003c667824 */ /* 0x000fe200078e00ff */
[----:B------:R-:W-:Y:S01]  /*4960*/  PRMT R56, R56, 0x7632, R56 ;  /* 0x0000763238387816 */ /* 0x000fe20000000038 */
[----:B------:R-:W-:Y:S01]  /*4970*/  FFMA R67, R67, R68, R72 ;  /* 0x0000004443437223 */ /* 0x000fe20000000048 */
        /* <DEDUP_REMOVED lines=8> */
[----:B------:R-:W-:Y:S02]  /*4a00*/  IMAD.U32 R69, R60, 0x10000, RZ ;  /* 0x000100003c457824 */ /* 0x000fe400078e00ff */
[----:B------:R-:W-:Y:S02]  /*4a10*/  IMAD.U32 R56, R66, 0x10000, RZ ;  /* 0x0001000042387824 */ /* 0x000fe400078e00ff */
[----:B------:R-:W-:-:S02]  /*4a20*/  FFMA R60, R65, R251, R64 ;  /* 0x000000fb413c7223 */ /* 0x000fc40000000040 */
[----:B------:R-:W0:Y:S01]  /*4a30*/  LDS.128 R64, [R53+-0x60] ;  /* 0xffffa00035407984 */ /* 0x000e220000000c00 */
[----:B------:R-:W-:-:S03]  /*4a40*/  FFMA R72, R69, R56, R68 ;  /* 0x0000003845487223 */ /* 0x000fc60000000044 */
[----:B------:R-:W1:Y:S01]  /*4a50*/  LDS.128 R68, [R54+0x20] ;  /* 0x0000200036447984 */ /* 0x000e620000000c00 */
[C---:B------:R-:W-:Y:S01]  /*4a60*/  PRMT R250, R61.reuse, 0x7632, R250 ;  /* 0x000076323dfa7816 */ /* 0x040fe200000000fa */
[----:B------:R-:W-:Y:S01]  /*4a70*/  IMAD.U32 R107, R61, 0x10000, RZ ;  /* 0x000100003d6b7824 */ /* 0x000fe200078e00ff */
[C---:B------:R-:W-:Y:S01]  /*4a80*/  PRMT R56, R57.reuse, 0x7632, R56 ;  /* 0x0000763239387816 */ /* 0x040fe20000000038 */
[----:B------:R-:W-:Y:S02]  /*4a90*/  IMAD.U32 R57, R57, 0x10000, RZ ;  /* 0x0001000039397824 */ /* 0x000fe400078e00ff */
[----:B------:R-:W-:Y:S02]  /*4aa0*/  IMAD.U32 R250, R250, 0x10000, RZ ;  /* 0x00010000fafa7824 */ /* 0x000fe400078e00ff */
[----:B------:R-:W-:Y:S02]  /*4ab0*/  IMAD.U32 R56, R56, 0x10000, RZ ;  /* 0x0001000038387824 */ /* 0x000fe400078e00ff */
[----:B------:R-:W-:Y:S01]  /*4ac0*/  FFMA R57, R57, R107, R60 ;  /* 0x0000006b39397223 */ /* 0x000fe2000000003c */
[----:B------:R-:W-:Y:S01]  /*4ad0*/  IMAD.U32 R73, R74, 0x10000, RZ ;  /* 0x000100004a497824 */ /* 0x000fe200078e00ff */
[----:B------:R-:W-:-:S02]  /*4ae0*/  PRMT R235, R62, 0x7632, R235 ;  /* 0x000076323eeb7816 */ /* 0x000fc400000000eb */
[----:B------:R-:W-:Y:S01]  /*4af0*/  FFMA R57, R56, R250, R57 ;  /* 0x000000fa38397223 */ /* 0x000fe20000000039 */
[C---:B------:R-:W-:Y:S01]  /*4b00*/  IMAD.U32 R56, R58.reuse, 0x10000, RZ ;  /* 0x000100003a387824 */ /* 0x040fe200078e00ff */
[----:B------:R-:W-:Y:S01]  /*4b10*/  PRMT R58, R58, 0x7632, R58 ;  /* 0x000076323a3a7816 */ /* 0x000fe2000000003a */
[----:B------:R-:W-:Y:S02]  /*4b20*/  IMAD.U32 R61, R78, 0x10000, RZ ;  /* 0x000100004e3d7824 */ /* 0x000fe400078e00ff */
[----:B------:R-:W-:Y:S01]  /*4b30*/  IMAD.U32 R108, R62, 0x10000, RZ ;  /* 0x000100003e6c7824 */ /* 0x000fe200078e00ff */
[----:B------:R-:W-:Y:S01]  /*4b40*/  PRMT R74, R74, 0x7632, R74 ;  /* 0x000076324a4a7816 */ /* 0x000fe2000000004a */
[----:B------:R-:W-:Y:S01]  /*4b50*/  FFMA R76, R61, R73, R72 ;  /* 0x000000493d4c7223 */ /* 0x000fe20000000048 */
[----:B------:R-:W-:Y:S02]  /*4b60*/  IMAD.U32 R235, R235, 0x10000, RZ ;  /* 0x00010000ebeb7824 */ /* 0x000fe400078e00ff */
[----:B------:R-:W-:Y:S01]  /*4b70*/  FFMA R62, R56, R108, R57 ;  /* 0x0000006c383e7223 */ /* 0x000fe20000000039 */
[----:B------:R-:W-:Y:S01]  /*4b80*/  IMAD.U32 R61, R58, 0x10000, RZ ;  /* 0x000100003a3d7824 */ /* 0x000fe200078e00ff */
[----:B------:R-:W-:Y:S01]  /*4b90*/  PRMT R78, R78, 0x7632, R78 ;  /* 0x000076324e4e7816 */ /* 0x000fe2000000004e */
[C---:B------:R-:W-:Y:S01]  /*4ba0*/  IMAD.U32 R114, R63.reuse, 0x10000, RZ ;  /* 0x000100003f727824 */ /* 0x040fe200078e00ff */
[----:B------:R-:W-:Y:S01]  /*4bb0*/  PRMT R234, R63, 0x7632, R234 ;  /* 0x000076323fea7816 */ /* 0x000fe200000000ea */
[----:B------:R-:W-:Y:S01]  /*4bc0*/  FFMA R61, R61, R235, R62 ;  /* 0x000000eb3d3d7223 */ /* 0x000fe2000000003e */
[----:B------:R-:W-:Y:S01]  /*4bd0*/  PRMT R60, R59, 0x7632, R60 ;  /* 0x000076323b3c7816 */ /* 0x000fe2000000003c */
[----:B------:R-:W-:-:S02]  /*4be0*/  IMAD.U32 R62, R74, 0x10000, RZ ;  /* 0x000100004a3e7824 */ /* 0x000fc400078e00ff */
[----:B------:R-:W-:Y:S02]  /*4bf0*/  IMAD.U32 R63, R78, 0x10000, RZ ;  /* 0x000100004e3f7824 */ /* 0x000fe400078e00ff */
[----:B------:R-:W-:Y:S02]  /*4c00*/  IMAD.U32 R72, R59, 0x10000, RZ ;  /* 0x000100003b487824 */ /* 0x000fe400078e00ff */
[----:B------:R-:W2:Y:S01]  /*4c10*/  LDS.128 R56, [R54+0x6090] ;  /* 0x0060900036387984 */ /* 0x000ea20000000c00 */
[----:B------:R-:W-:Y:S02]  /*4c20*/  IMAD.U32 R74, R60, 0x10000, RZ ;  /* 0x000100003c4a7824 */ /* 0x000fe400078e00ff */
[----:B------:R-:W-:Y:S01]  /*4c30*/  FFMA R73, R72, R114, R61 ;  /* 0x0000007248497223 */ /* 0x000fe2000000003d */
[----:B------:R-:W-:Y:S01]  /*4c40*/  FFMA R76, R63, R62, R76 ;  /* 0x0000003e3f4c7223 */ /* 0x000fe2000000004c */
[----:B------:R-:W-:Y:S01]  /*4c50*/  IMAD.U32 R234, R234, 0x10000, RZ ;  /* 0x00010000eaea7824 */ /* 0x000fe200078e00ff */
[----:B------:R-:W4:Y:S01]  /*4c60*/  LDS.128 R60, [R53+0x2010] ;  /* 0x00201000353c7984 */ /* 0x000f220000000c00 */
[C---:B0-----:R-:W-:Y:S01]  /*4c70*/  PRMT R233, R64.reuse, 0x7632, R233 ;  /* 0x0000763240e97816 */ /* 0x041fe200000000e9 */
[----:B------:R-:W-:-:S02]  /*4c80*/  IMAD.U32 R115, R64, 0x10000, RZ ;  /* 0x0001000040737824 */ /* 0x000fc400078e00ff */
[----:B------:R-:W-:Y:S01]  /*4c90*/  FFMA R74, R74, R234, R73 ;  /* 0x000000ea4a4a7223 */ /* 0x000fe20000000049 */
[C---:B-1----:R-:W-:Y:S01]  /*4ca0*/  PRMT R64, R68.reuse, 0x7632, R64 ;  /* 0x0000763244407816 */ /* 0x042fe20000000040 */
[----:B------:R-:W-:Y:S02]  /*4cb0*/  IMAD.U32 R73, R68, 0x10000, RZ ;  /* 0x0001000044497824 */ /* 0x000fe400078e00ff */
[C---:B------:R-:W-:Y:S01]  /*4cc0*/  IMAD.U32 R81, R79.reuse, 0x10000, RZ ;  /* 0x000100004f517824 */ /* 0x040fe200078e00ff */
[----:B------:R-:W-:Y:S01]  /*4cd0*/  PRMT R79, R79, 0x7632, R79 ;  /* 0x000076324f4f7816 */ /* 0x000fe2000000004f */
[C---:B------:R-:W-:Y:S01]  /*4ce0*/  IMAD.U32 R68, R75.reuse, 0x10000, RZ ;  /* 0x000100004b447824 */ /* 0x040fe200078e00ff */
[----:B------:R-:W-:Y:S01]  /*4cf0*/  PRMT R75, R75, 0x7632, R75 ;  /* 0x000076324b4b7816 */ /* 0x000fe2000000004b */
[----:B------:R-:W-:Y:S02]  /*4d00*/  IMAD.U32 R233, R233, 0x10000, RZ ;  /* 0x00010000e9e97824 */ /* 0x000fe400078e00ff */
[----:B------:R-:W-:Y:S01]  /*4d10*/  FFMA R74, R73, R115, R74 ;  /* 0x00000073494a7223 */ /* 0x000fe2000000004a */
[----:B------:R-:W-:-:S02]  /*4d20*/  IMAD.U32 R77, R64, 0x10000, RZ ;  /* 0x00010000404d7824 */ /* 0x000fc400078e00ff */
[----:B------:R-:W-:Y:S01]  /*4d30*/  FFMA R68, R81, R68, R76 ;  /* 0x0000004451447223 */ /* 0x000fe2000000004c */
[----:B------:R-:W-:Y:S01]  /*4d40*/  IMAD.U32 R79, R79, 0x10000, RZ ;  /* 0x000100004f4f7824 */ /* 0x000fe200078e00ff */
[----:B------:R-:W-:Y:S01]  /*4d50*/  PRMT R64, R69, 0x7632, R64 ;  /* 0x0000763245407816 */ /* 0x000fe20000000040 */
[----:B------:R-:W-:Y:S01]  /*4d60*/  FFMA R74, R77, R233, R74 ;  /* 0x000000e94d4a7223 */ /* 0x000fe2000000004a */
[----:B------:R-:W-:Y:S02]  /*4d70*/  IMAD.U32 R75, R75, 0x10000, RZ ;  /* 0x000100004b4b7824 */ /* 0x000fe400078e00ff */
[----:B------:R-:W-:Y:S02]  /*4d80*/  IMAD.U32 R119, R65, 0x10000, RZ ;  /* 0x0001000041777824 */ /* 0x000fe400078e00ff */
[----:B------:R-:W-:Y:S02]  /*4d90*/  IMAD.U32 R69, R69, 0x10000, RZ ;  /* 0x0001000045457824 */ /* 0x000fe400078e00ff */
[----:B------:R-:W-:-:S02]  /*4da0*/  FFMA R68, R79, R75, R68 ;  /* 0x0000004b4f447223 */ /* 0x000fc40000000044 */
[----:B------:R-:W0:Y:S01]  /*4db0*/  LDS.128 R76, [R54+0x30] ;  /* 0x00003000364c7984 */ /* 0x000e220000000c00 */
[----:B------:R-:W-:-:S03]  /*4dc0*/  FFMA R69, R69, R119, R74 ;  /* 0x0000007745457223 */ /* 0x000fc6000000004a */
[----:B------:R-:W1:Y:S01]  /*4dd0*/  LDS.128 R72, [R53+-0x50] ;  /* 0xffffb00035487984 */ /* 0x000e620000000c00 */
[----:B------:R-:W-:Y:S01]  /*4de0*/  PRMT R232, R65, 0x7632, R232 ;  /* 0x0000763241e87816 */ /* 0x000fe200000000e8 */
[----:B------:R-:W-:-:S04]  /*4df0*/  IMAD.U32 R64, R64, 0x10000, RZ ;  /* 0x0001000040407824 */ /* 0x000fc800078e00ff */
[----:B------:R-:W-:Y:S01]  /*4e00*/  IMAD.U32 R232, R232, 0x10000, RZ ;  /* 0x00010000e8e87824 */ /* 0x000fe200078e00ff */
[C---:B--2---:R-:W-:Y:S01]  /*4e10*/  PRMT R65, R56.reuse, 0x7632, R65 ;  /* 0x0000763238417816 */ /* 0x044fe20000000041 */
[----:B------:R-:W-:Y:S02]  /*4e20*/  IMAD.U32 R83, R56, 0x10000, RZ ;  /* 0x0001000038537824 */ /* 0x000fe400078e00ff */
[----:B------:R-:W-:Y:S01]  /*4e30*/  FFMA R69, R64, R232, R69 ;  /* 0x000000e840457223 */ /* 0x000fe20000000045 */
[C---:B------:R-:W-:Y:S01]  /*4e40*/  PRMT R64, R57.reuse, 0x7632, R64 ;  /* 0x0000763239407816 */ /* 0x040fe20000000040 */
[----:B------:R-:W-:Y:S01]  /*4e50*/  IMAD.U32 R85, R57, 0x10000, RZ ;  /* 0x0001000039557824 */ /* 0x000fe200078e00ff */
[----:B----4-:R-:W-:Y:S01]  /*4e60*/  PRMT R57, R60, 0x7632, R57 ;  /* 0x000076323c397816 */ /* 0x010fe20000000039 */
[----:B------:R-:W-:Y:S01]  /*4e70*/  IMAD.U32 R56, R70, 0x10000, RZ ;  /* 0x0001000046387824 */ /* 0x000fe200078e00ff */
[C---:B------:R-:W-:Y:S01]  /*4e80*/  PRMT R231, R66.reuse, 0x7632, R231 ;  /* 0x0000763242e77816 */ /* 0x040fe200000000e7 */
[----:B------:R-:W-:Y:S01]  /*4e90*/  IMAD.U32 R120, R66, 0x10000, RZ ;  /* 0x0001000042787824 */ /* 0x000fe200078e00ff */
[----:B------:R-:W-:Y:S01]  /*4ea0*/  PRMT R70, R70, 0x7632, R70 ;  /* 0x0000763246467816 */ /* 0x000fe20000000046 */
[C---:B------:R-:W-:Y:S01]  /*4eb0*/  IMAD.U32 R86, R58.reuse, 0x10000, RZ ;  /* 0x000100003a567824 */ /* 0x040fe200078e00ff */
[----:B------:R-:W-:Y:S01]  /*4ec0*/  PRMT R82, R58, 0x7632, R82 ;  /* 0x000076323a527816 */ /* 0x000fe20000000052 */
[----:B------:R-:W-:-:S02]  /*4ed0*/  IMAD.U32 R58, R57, 0x10000, RZ ;  /* 0x00010000393a7824 */ /* 0x000fc400078e00ff */
[----:B------:R-:W-:Y:S01]  /*4ee0*/  FFMA R56, R56, R120, R69 ;  /* 0x0000007838387223 */ /* 0x000fe20000000045 */
[----:B------:R-:W-:Y:S02]  /*4ef0*/  IMAD.U32 R231, R231, 0x10000, RZ ;  /* 0x00010000e7e77824 */ /* 0x000fe400078e00ff */
[----:B------:R-:W-:Y:S01]  /*4f00*/  IMAD.U32 R57, R70, 0x10000, RZ ;  /* 0x0001000046397824 */ /* 0x000fe200078e00ff */
[C---:B------:R-:W-:Y:S01]  /*4f10*/  PRMT R80, R59.reuse, 0x7632, R80 ;  /* 0x000076323b507816 */ /* 0x040fe20000000050 */
[----:B------:R-:W-:Y:S01]  /*4f20*/  IMAD.U32 R81, R59, 0x10000, RZ ;  /* 0x000100003b517824 */ /* 0x000fe200078e00ff */
[----:B------:R-:W-:Y:S01]  /*4f30*/  PRMT R230, R67, 0x7632, R230 ;  /* 0x0000763243e67816 */ /* 0x000fe200000000e6 */
[----:B------:R-:W-:Y:S02]  /*4f40*/  IMAD.U32 R60, R60, 0x10000, RZ ;  /* 0x000100003c3c7824 */ /* 0x000fe400078e00ff */
[----:B------:R-:W-:Y:S01]  /*4f50*/  FFMA R56, R57, R231, R56 ;  /* 0x000000e739387223 */ /* 0x000fe20000000038 */
[C---:B------:R-:W-:Y:S01]  /*4f60*/  IMAD.U32 R59, R71.reuse, 0x10000, RZ ;  /* 0x00010000473b7824 */ /* 0x040fe200078e00ff */
[----:B------:R-:W-:Y:S01]  /*4f70*/  PRMT R71, R71, 0x7632, R71 ;  /* 0x0000763247477816 */ /* 0x000fe20000000047 */
[----:B------:R-:W-:-:S02]  /*4f80*/  IMAD.U32 R127, R67, 0x10000, RZ ;  /* 0x00010000437f7824 */ /* 0x000fc400078e00ff */
[----:B------:R-:W-:Y:S01]  /*4f90*/  FFMA R60, R83, R60, R68 ;  /* 0x0000003c533c7223 */ /* 0x000fe20000000044 */
[----:B------:R-:W-:Y:S02]  /*4fa0*/  IMAD.U32 R65, R65, 0x10000, RZ ;  /* 0x0001000041417824 */ /* 0x000fe400078e00ff */
[----:B------:R-:W-:Y:S01]  /*4fb0*/  FFMA R59, R59, R127, R56 ;  /* 0x0000007f3b3b7223 */ /* 0x000fe20000000038 */
[----:B------:R-:W-:Y:S02]  /*4fc0*/  IMAD.U32 R230, R230, 0x10000, RZ ;  /* 0x00010000e6e67824 */ /* 0x000fe400078e00ff */
[----:B------:R-:W-:Y:S02]  /*4fd0*/  IMAD.U32 R56, R71, 0x10000, RZ ;  /* 0x0001000047387824 */ /* 0x000fe400078e00ff */
[----:B------:R-:W-:Y:S01]  /*4fe0*/  FFMA R60, R65, R58, R60 ;  /* 0x0000003a413c7223 */ /* 0x000fe2000000003c */
[C---:B------:R-:W-:Y:S01]  /*4ff0*/  PRMT R58, R61.reuse, 0x7632, R58 ;  /* 0x000076323d3a7816 */ /* 0x040fe2000000003a */
[----:B------:R-:W-:-:S02]  /*5000*/  IMAD.U32 R61, R61, 0x10000, RZ ;  /* 0x000100003d3d7824 */ /* 0x000fc400078e00ff */
[----:B------:R-:W-:Y:S01]  /*5010*/  FFMA R56, R56, R230, R59 ;  /* 0x000000e638387223 */ /* 0x000fe2000000003b */
[----:B0-----:R-:W-:Y:S01]  /*5020*/  PRMT R57, R76, 0x7632, R57 ;  /* 0x000076324c397816 */ /* 0x001fe20000000039 */
[C---:B-1----:R-:W-:Y:S01]  /*5030*/  IMAD.U32 R133, R72.reuse, 0x10000, RZ ;  /* 0x0001000048857824 */ /* 0x042fe200078e00ff */
[----:B------:R-:W-:Y:S01]  /*5040*/  PRMT R229, R72, 0x7632, R229 ;  /* 0x0000763248e57816 */ /* 0x000fe200000000e5 */
[----:B------:R-:W-:Y:S02]  /*5050*/  IMAD.U32 R59, R76, 0x10000, RZ ;  /* 0x000100004c3b7824 */ /* 0x000fe400078e00ff */
[----:B------:R-:W-:Y:S01]  /*5060*/  FFMA R60, R85, R61, R60 ;  /* 0x0000003d553c7223 */ /* 0x000fe2000000003c */
[----:B------:R-:W-:Y:S01]  /*5070*/  IMAD.U32 R58, R58, 0x10000, RZ ;  /* 0x000100003a3a7824 */ /* 0x000fe200078e00ff */
[----:B------:R-:W-:Y:S01]  /*5080*/  LDS.128 R68, [R54+0x60a0] ;  /* 0x0060a00036447984 */ /* 0x000fe20000000c00 */
[----:B------:R-:W-:Y:S02]  /*5090*/  IMAD.U32 R61, R64, 0x10000, RZ ;  /* 0x00010000403d7824 */ /* 0x000fe400078e00ff */
[----:B------:R-:W-:Y:S01]  /*50a0*/  FFMA R56, R59, R133, R56 ;  /* 0x000000853b387223 */ /* 0x000fe20000000038 */
[----:B------:R-:W-:Y:S01]  /*50b0*/  IMAD.U32 R57, R57, 0x10000, RZ ;  /* 0x0001000039397824 */ /* 0x000fe200078e00ff */
[----:B------:R-:W0:Y:S01]  /*50c0*/  LDS.128 R64, [R53+0x2020] ;  /* 0x0020200035407984 */ /* 0x000e220000000c00 */
[----:B------:R-:W-:Y:S01]  /*50d0*/  IMAD.U32 R229, R229, 0x10000, RZ ;  /* 0x00010000e5e57824 */ /* 0x000fe200078e00ff */
[C---:B------:R-:W-:Y:S01]  /*50e0*/  PRMT R84, R62.reuse, 0x7632, R84 ;  /* 0x000076323e547816 */ /* 0x040fe20000000054 */
[----:B------:R-:W-:Y:S01]  /*50f0*/  IMAD.U32 R87, R62, 0x10000, RZ ;  /* 0x000100003e577824 */ /* 0x000fe200078e00ff */
[C---:B------:R-:W-:Y:S01]  /*5100*/  PRMT R83, R63.reuse, 0x7632, R83 ;  /* 0x000076323f537816 */ /* 0x040fe20000000053 */
[----:B------:R-:W-:-:S02]  /*5110*/  IMAD.U32 R140, R63, 0x10000, RZ ;  /* 0x000100003f8c7824 */ /* 0x000fc400078e00ff */
[----:B------:R-:W-:Y:S01]  /*5120*/  FFMA R85, R61, R58, R60 ;  /* 0x0000003a3d557223 */ /* 0x000fe2000000003c */
[----:B------:R-:W-:Y:S01]  /*5130*/  FFMA R76, R57, R229, R56 ;  /* 0x000000e5394c7223 */ /* 0x000fe20000000038 */
[----:B------:R-:W1:Y:S04]  /*5140*/  LDS.128 R60, [R53+-0x40] ;  /* 0xffffc000353c7984 */ /* 0x000e680000000c00 */
[----:B------:R-:W2:Y:S01]  /*5150*/  LDS.128 R56, [R54+0x40] ;  /* 0x0000400036387984 */ /* 0x000ea20000000c00 */
[C---:B------:R-:W-:Y:S01]  /*5160*/  PRMT R224, R73.reuse, 0x7632, R224 ;  /* 0x0000763249e07816 */ /* 0x040fe200000000e0 */
[----:B------:R-:W-:Y:S01]  /*5170*/  IMAD.U32 R135, R73, 0x10000, RZ ;  /* 0x0001000049877824 */ /* 0x000fe200078e00ff */
[C---:B------:R-:W-:Y:S01]  /*5180*/  PRMT R72, R77.reuse, 0x7632, R72 ;  /* 0x000076324d487816 */ /* 0x040fe20000000048 */
[----:B------:R-:W-:-:S02]  /*5190*/  IMAD.U32 R77, R77, 0x10000, RZ ;  /* 0x000100004d4d7824 */ /* 0x000fc400078e00ff */
[----:B------:R-:W-:Y:S02]  /*51a0*/  IMAD.U32 R224, R224, 0x10000, RZ ;  /* 0x00010000e0e07824 */ /* 0x000fe400078e00ff */
[----:B------:R-:W-:Y:S02]  /*51b0*/  IMAD.U32 R72, R72, 0x10000, RZ ;  /* 0x0001000048487824 */ /* 0x000fe400078e00ff */
[----:B------:R-:W-:Y:S01]  /*51c0*/  FFMA R77, R77, R135, R76 ;  /* 0x000000874d4d7223 */ /* 0x000fe2000000004c */
[----:B------:R-:W-:Y:S02]  /*51d0*/  IMAD.U32 R76, R78, 0x10000, RZ ;  /* 0x000100004e4c7824 */ /* 0x000fe400078e00ff */
[----:B------:R-:W-:Y:S01]  /*51e0*/  FFMA R85, R86, R87, R85 ;  /* 0x0000005756557223 */ /* 0x000fe20000000055 */
[----:B------:R-:W-:Y:S01]  /*51f0*/  IMAD.U32 R84, R84, 0x10000, RZ ;  /* 0x0001000054547824 */ /* 0x000fe200078e00ff */
[----:B------:R-:W-:Y:S01]  /*5200*/  PRMT R223, R74, 0x7632, R223 ;  /* 0x000076324adf7816 */ /* 0x000fe200000000df */
[----:B------:R-:W-:Y:S01]  /*5210*/  IMAD.U32 R82, R82, 0x10000, RZ ;  /* 0x0001000052527824 */ /* 0x000fe200078e00ff */
[----:B------:R-:W-:Y:S01]  /*5220*/  PRMT R78, R78, 0x7632, R78 ;  /* 0x000076324e4e7816 */ /* 0x000fe2000000004e */
[----:B------:R-:W-:-:S02]  /*5230*/  IMAD.U32 R136, R74, 0x10000, RZ ;  /* 0x000100004a887824 */ /* 0x000fc400078e00ff */
[----:B------:R-:W-:Y:S01]  /*5240*/  FFMA R77, R72, R224, R77 ;  /* 0x000000e0484d7223 */ /* 0x000fe2000000004d */
[----:B------:R-:W-:Y:S01]  /*5250*/  FFMA R82, R82, R84, R85 ;  /* 0x0000005452527223 */ /* 0x000fe20000000055 */
[----:B------:R-:W-:Y:S02]  /*5260*/  IMAD.U32 R223, R223, 0x10000, RZ ;  /* 0x00010000dfdf7824 */ /* 0x000fe400078e00ff */
[----:B------:R-:W-:Y:S01]  /*5270*/  FFMA R76, R76, R136, R77 ;  /* 0x000000884c4c7223 */ /* 0x000fe2000000004d */
[----:B------:R-:W-:Y:S02]  /*5280*/  IMAD.U32 R73, R78, 0x10000, RZ ;  /* 0x000100004e497824 */ /* 0x000fe400078e00ff */
        /* <DEDUP_REMOVED lines=11> */
[----:B------:R-:W-:Y:S01]  /*5340*/  FFMA R73, R72, R222, R73 ;  /* 0x000000de48497223 */ /* 0x000fe20000000049 */
[C---:B0-----:R-:W-:Y:S01]  /*5350*/  PRMT R74, R64.reuse, 0x7632, R74 ;  /* 0x00007632404a7816 */ /* 0x041fe2000000004a */
[----:B------:R-:W-:Y:S01]  /*5360*/  IMAD.U32 R76, R64, 0x10000, RZ ;  /* 0x00010000404c7824 */ /* 0x000fe200078e00ff */
[----:B------:R-:W-:Y:S01]  /*5370*/  PRMT R72, R68, 0x7632, R72 ;  /* 0x0000763244487816 */ /* 0x000fe20000000048 */
[----:B------:R-:W-:Y:S01]  /*5380*/  FFMA R80, R80, R83, R81 ;  /* 0x0000005350507223 */ /* 0x000fe20000000051 */
[----:B------:R-:W-:-:S02]  /*5390*/  IMAD.U32 R75, R68, 0x10000, RZ ;  /* 0x00010000444b7824 */ /* 0x000fc400078e00ff */
[----:B-1----:R-:W-:Y:S02]  /*53a0*/  IMAD.U32 R142, R60, 0x10000, RZ ;  /* 0x000100003c8e7824 */ /* 0x002fe400078e00ff */
[----:B--2---:R-:W-:Y:S02]  /*53b0*/  IMAD.U32 R64, R56, 0x10000, RZ ;  /* 0x0001000038407824 */ /* 0x004fe400078e00ff */
[----:B------:R-:W-:Y:S01]  /*53c0*/  FFMA R75, R75, R76, R80 ;  /* 0x0000004c4b4b7223 */ /* 0x000fe20000000050 */
[----:B------:R-:W-:Y:S01]  /*53d0*/  IMAD.U32 R74, R74, 0x10000, RZ ;  /* 0x000100004a4a7824 */ /* 0x000fe200078e00ff */
[----:B------:R-:W-:Y:S01]  /*53e0*/  PRMT R221, R60, 0x7632, R221 ;  /* 0x000076323cdd7816 */ /* 0x000fe200000000dd */
[----:B------:R-:W-:Y:S02]  /*53f0*/  IMAD.U32 R72, R72, 0x10000, RZ ;  /* 0x0001000048487824 */ /* 0x000fe400078e00ff */
[----:B------:R-:W-:Y:S01]  /*5400*/  FFMA R64, R64, R142, R73 ;  /* 0x0000008e40407223 */ /* 0x000fe20000000049 */
[----:B------:R-:W-:Y:S01]  /*5410*/  IMAD.U32 R73, R65, 0x10000, RZ ;  /* 0x0001000041497824 */ /* 0x000fe200078e00ff */
[C---:B------:R-:W-:Y:S01]  /*5420*/  PRMT R60, R69.reuse, 0x7632, R60 ;  /* 0x00007632453c7816 */ /* 0x040fe2000000003c */
[----:B------:R-:W-:Y:S01]  /*5430*/  FFMA R72, R72, R74, R75 ;  /* 0x0000004a48487223 */ /* 0x000fe2000000004b */
[----:B------:R-:W-:Y:S01]  /*5440*/  IMAD.U32 R69, R69, 0x10000, RZ ;  /* 0x0001000045457824 */ /* 0x000fe200078e00ff */
[----:B------:R-:W-:Y:S03]  /*5450*/  LDS.128 R76, [R54+0x50] ;  /* 0x00005000364c7984 */ /* 0x000fe60000000c00 */
[----:B------:R-:W-:-:S02]  /*5460*/  FFMA R69, R69, R73, R72 ;  /* 0x0000004945457223 */ /* 0x000fc40000000048 */
[----:B------:R-:W0:Y:S01]  /*5470*/  LDS.128 R72, [R53+-0x30] ;  /* 0xffffd00035487984 */ /* 0x000e220000000c00 */
[----:B------:R-:W-:Y:S01]  /*5480*/  PRMT R56, R56, 0x7632, R56 ;  /* 0x0000763238387816 */ /* 0x000fe20000000038 */
[----:B------:R-:W-:Y:S01]  /*5490*/  IMAD.U32 R221, R221, 0x10000, RZ ;  /* 0x00010000dddd7824 */ /* 0x000fe200078e00ff */
[----:B------:R-:W-:-:S03]  /*54a0*/  PRMT R68, R65, 0x7632, R68 ;  /* 0x0000763241447816 */ /* 0x000fc60000000044 */
[----:B------:R-:W-:Y:S01]  /*54b0*/  IMAD.U32 R65, R56, 0x10000, RZ ;  /* 0x0001000038417824 */ /* 0x000fe200078e00ff */
[C---:B------:R-:W-:Y:S01]  /*54c0*/  PRMT R216, R61.reuse, 0x7632, R216 ;  /* 0x000076323dd87816 */ /* 0x040fe200000000d8 */
[----:B------:R-:W-:Y:S01]  /*54d0*/  IMAD.U32 R147, R61, 0x10000, RZ ;  /* 0x000100003d937824 */ /* 0x000fe200078e00ff */
[----:B------:R-:W-:Y:S01]  /*54e0*/  PRMT R56, R57, 0x7632, R56 ;  /* 0x0000763239387816 */ /* 0x000fe20000000038 */
[----:B------:R-:W-:Y:S01]  /*54f0*/  FFMA R64, R65, R221, R64 ;  /* 0x000000dd41407223 */ /* 0x000fe20000000040 */
[----:B------:R-:W-:Y:S02]  /*5500*/  IMAD.U32 R57, R57, 0x10000, RZ ;  /* 0x0001000039397824 */ /* 0x000fe400078e00ff */
[----:B------:R-:W-:Y:S02]  /*5510*/  IMAD.U32 R216, R216, 0x10000, RZ ;  /* 0x00010000d8d87824 */ /* 0x000fe400078e00ff */
[----:B------:R-:W-:Y:S02]  /*5520*/  IMAD.U32 R56, R56, 0x10000, RZ ;  /* 0x0001000038387824 */ /* 0x000fe400078e00ff */
[----:B------:R-:W-:Y:S01]  /*5530*/  FFMA R57, R57, R147, R64 ;  /* 0x0000009339397223 */ /* 0x000fe20000000040 */
[----:B------:R-:W-:-:S02]  /*5540*/  IMAD.U32 R68, R68, 0x10000, RZ ;  /* 0x0001000044447824 */ /* 0x000fc400078e00ff */
[----:B------:R-:W-:Y:S02]  /*5550*/  IMAD.U32 R60, R60, 0x10000, RZ ;  /* 0x000100003c3c7824 */ /* 0x000fe400078e00ff */
[----:B------:R-:W-:Y:S01]  /*5560*/  FFMA R57, R56, R216, R57 ;  /* 0x000000d838397223 */ /* 0x000fe20000000039 */
[----:B------:R-:W-:Y:S01]  /*5570*/  IMAD.U32 R56, R58, 0x10000, RZ ;  /* 0x000100003a387824 */ /* 0x000fe200078e00ff */
[----:B------:R-:W-:Y:S01]  /*5580*/  PRMT R215, R62, 0x7632, R215 ;  /* 0x000076323ed77816 */ /* 0x000fe200000000d7 */
[----:B------:R-:W-:Y:S01]  /*5590*/  FFMA R60, R60, R68, R69 ;  /* 0x000000443c3c7223 */ /* 0x000fe20000000045 */
[----:B------:R-:W-:Y:S01]  /*55a0*/  IMAD.U32 R65, R66, 0x10000, RZ ;  /* 0x0001000042417824 */ /* 0x000fe200078e00ff */
[----:B------:R-:W-:Y:S01]  /*55b0*/  PRMT R58, R58, 0x7632, R58 ;  /* 0x000076323a3a7816 */ /* 0x000fe2000000003a */
[----:B------:R-:W-:Y:S02]  /*55c0*/  IMAD.U32 R61, R70, 0x10000, RZ ;  /* 0x00010000463d7824 */ /* 0x000fe400078e00ff */
[----:B------:R-:W-:-:S02]  /*55d0*/  IMAD.U32 R148, R62, 0x10000, RZ ;  /* 0x000100003e947824 */ /* 0x000fc400078e00ff */
[--C-:B------:R-:W-:Y:S01]  /*55e0*/  FFMA R68, R61, R65, R60.reuse ;  /* 0x000000413d447223 */ /* 0x100fe2000000003c */
[----:B------:R-:W-:Y:S02]  /*55f0*/  IMAD.U32 R215, R215, 0x10000, RZ ;  /* 0x00010000d7d77824 */ /* 0x000fe400078e00ff */
[----:B------:R-:W-:Y:S01]  /*5600*/  FFMA R62, R56, R148, R57 ;  /* 0x00000094383e7223 */ /* 0x000fe20000000039 */
[----:B------:R-:W-:Y:S01]  /*5610*/  IMAD.U32 R61, R58, 0x10000, RZ ;  /* 0x000100003a3d7824 */ /* 0x000fe200078e00ff */
[C---:B------:R-:W-:Y:S01]  /*5620*/  PRMT R60, R59.reuse, 0x7632, R60 ;  /* 0x000076323b3c7816 */ /* 0x040fe2000000003c */
[----:B------:R-:W-:Y:S01]  /*5630*/  IMAD.U32 R64, R59, 0x10000, RZ ;  /* 0x000100003b407824 */ /* 0x000fe200078e00ff */
[C---:B------:R-:W-:Y:S01]  /*5640*/  PRMT R213, R63.reuse, 0x7632, R213 ;  /* 0x000076323fd57816 */ /* 0x040fe200000000d5 */
[----:B------:R-:W-:Y:S01]  /*5650*/  IMAD.U32 R154, R63, 0x10000, RZ ;  /* 0x000100003f9a7824 */ /* 0x000fe200078e00ff */
[----:B------:R-:W-:Y:S01]  /*5660*/  PRMT R70, R70, 0x7632, R70 ;  /* 0x0000763246467816 */ /* 0x000fe20000000046 */
[----:B------:R-:W-:Y:S01]  /*5670*/  FFMA R61, R61, R215, R62 ;  /* 0x000000d73d3d7223 */ /* 0x000fe2000000003e */
[----:B------:R-:W-:Y:S01]  /*5680*/  PRMT R66, R66, 0x7632, R66 ;  /* 0x0000763242427816 */ /* 0x000fe20000000042 */
[----:B------:R-:W-:Y:S01]  /*5690*/  IMAD.U32 R213, R213, 0x10000, RZ ;  /* 0x00010000d5d57824 */ /* 0x000fe200078e00ff */
[----:B------:R-:W1:Y:S01]  /*56a0*/  LDS.128 R56, [R54+0x60b0] ;  /* 0x0060b00036387984 */ /* 0x000e620000000c00 */
[----:B------:R-:W-:-:S02]  /*56b0*/  IMAD.U32 R65, R60, 0x10000, RZ ;  /* 0x000100003c417824 */ /* 0x000fc400078e00ff */
[----:B------:R-:W-:Y:S01]  /*56c0*/  FFMA R64, R64, R154, R61 ;  /* 0x0000009a40407223 */ /* 0x000fe2000000003d */
[----:B------:R-:W-:Y:S02]  /*56d0*/  IMAD.U32 R63, R70, 0x10000, RZ ;  /* 0x00010000463f7824 */ /* 0x000fe400078e00ff */
[----:B------:R-:W-:Y:S02]  /*56e0*/  IMAD.U32 R66, R66, 0x10000, RZ ;  /* 0x0001000042427824 */ /* 0x000fe400078e00ff */
[----:B------:R-:W-:Y:S01]  /*56f0*/  FFMA R64, R65, R213, R64 ;  /* 0x000000d541407223 */ /* 0x000fe20000000040 */
[C---:B0-----:R-:W-:Y:S01]  /*5700*/  PRMT R209, R72.reuse, 0x7632, R209 ;  /* 0x0000763248d17816 */ /* 0x041fe200000000d1 */
[----:B------:R-:W-:Y:S01]  /*5710*/  IMAD.U32 R155, R72, 0x10000, RZ ;  /* 0x00010000489b7824 */ /* 0x000fe200078e00ff */
[C---:B------:R-:W-:Y:S01]  /*5720*/  PRMT R65, R76.reuse, 0x7632, R65 ;  /* 0x000076324c417816 */ /* 0x040fe20000000041 */
[----:B------:R-:W-:Y:S01]  /*5730*/  FFMA R66, R63, R66, R68 ;  /* 0x000000423f427223 */ /* 0x000fe20000000044 */
[----:B------:R-:W-:Y:S01]  /*5740*/  IMAD.U32 R69, R76, 0x10000, RZ ;  /* 0x000100004c457824 */ /* 0x000fe200078e00ff */
[----:B------:R-:W0:Y:S01]  /*5750*/  LDS.128 R60, [R53+0x2030] ;  /* 0x00203000353c7984 */ /* 0x000e220000000c00 */
[----:B------:R-:W-:-:S02]  /*5760*/  IMAD.U32 R68, R67, 0x10000, RZ ;  /* 0x0001000043447824 */ /* 0x000fc400078e00ff */
[----:B------:R-:W-:Y:S02]  /*5770*/  IMAD.U32 R81, R71, 0x10000, RZ ;  /* 0x0001000047517824 */ /* 0x000fe400078e00ff */
[----:B------:R-:W-:Y:S01]  /*5780*/  FFMA R64, R69, R155, R64 ;  /* 0x0000009b45407223 */ /* 0x000fe20000000040 */
[----:B------:R-:W-:Y:S02]  /*5790*/  IMAD.U32 R209, R209, 0x10000, RZ ;  /* 0x00010000d1d17824 */ /* 0x000fe400078e00ff */
[----:B------:R-:W-:Y:S02]  /*57a0*/  IMAD.U32 R65, R65, 0x10000, RZ ;  /* 0x0001000041417824 */ /* 0x000fe400078e00ff */
[----:B------:R-:W-:Y:S01]  /*57b0*/  FFMA R81, R81, R68, R66 ;  /* 0x0000004451517223 */ /* 0x000fe20000000042 */
[----:B------:R-:W-:Y:S01]  /*57c0*/  PRMT R71, R71, 0x7632, R71 ;  /* 0x0000763247477816 */ /* 0x000fe20000000047 */
[--C-:B------:R-:W-:Y:S01]  /*57d0*/  FFMA R66, R65, R209, R64.reuse ;  /* 0x000000d141427223 */ /* 0x100fe20000000040 */
[----:B------:R-:W-:Y:S01]  /*57e0*/  PRMT R64, R77, 0x7632, R64 ;  /* 0x000076324d407816 */ /* 0x000fe20000000040 */
[----:B------:R-:W-:Y:S01]  /*57f0*/  IMAD.U32 R157, R73, 0x10000, RZ ;  /* 0x00010000499d7824 */ /* 0x000fe200078e00ff */
[----:B------:R-:W-:Y:S01]  /*5800*/  PRMT R67, R67, 0x7632, R67 ;  /* 0x0000763243437816 */ /* 0x000fe20000000043 */
[----:B------:R-:W-:Y:S01]  /*5810*/  IMAD.U32 R77, R77, 0x10000, RZ ;  /* 0x000100004d4d7824 */ /* 0x000fe200078e00ff */
[----:B------:R-:W-:Y:S01]  /*5820*/  PRMT R203, R73, 0x7632, R203 ;  /* 0x0000763249cb7816 */ /* 0x000fe200000000cb */
[----:B------:R-:W-:-:S02]  /*5830*/  IMAD.U32 R70, R71, 0x10000, RZ ;  /* 0x0001000047467824 */ /* 0x000fc400078e00ff */
[----:B------:R-:W-:Y:S02]  /*5840*/  IMAD.U32 R69, R64, 0x10000, RZ ;  /* 0x0001000040457824 */ /* 0x000fe400078e00ff */
[----:B------:R-:W-:Y:S01]  /*5850*/  FFMA R68, R77, R157, R66 ;  /* 0x0000009d4d447223 */ /* 0x000fe20000000042 */
[----:B------:R-:W-:Y:S02]  /*5860*/  IMAD.U32 R67, R67, 0x10000, RZ ;  /* 0x0001000043437824 */ /* 0x000fe400078e00ff */
[----:B------:R-:W-:Y:S02]  /*5870*/  IMAD.U32 R203, R203, 0x10000, RZ ;  /* 0x00010000cbcb7824 */ /* 0x000fe400078e00ff */
[----:B------:R-:W-:Y:S02]  /*5880*/  FFMA R72, R70, R67, R81 ;  /* 0x0000004346487223 */ /* 0x000fe40000000051 */
[----:B------:R-:W-:Y:S01]  /*5890*/  FFMA R73, R69, R203, R68 ;  /* 0x000000cb45497223 */ /* 0x000fe20000000044 */
[----:B------:R-:W2:Y:S04]  /*58a0*/  LDS.128 R64, [R53+-0x20] ;  /* 0xffffe00035407984 */ /* 0x000ea80000000c00 */
[----:B------:R-:W4:Y:S01]  /*58b0*/  LDS.128 R68, [R54+0x60] ;  /* 0x0000600036447984 */ /* 0x000f220000000c00 */
[----:B------:R-:W-:Y:S01]  /*58c0*/  IMAD.U32 R158, R74, 0x10000, RZ ;  /* 0x000100004a9e7824 */ /* 0x000fe200078e00ff */
[C---:B-1----:R-:W-:Y:S01]  /*58d0*/  PRMT R74, R57.reuse, 0x7632, R74 ;  /* 0x00007632394a7816 */ /* 0x042fe2000000004a */
[C---:B------:R-:W-:Y:S01]  /*58e0*/  IMAD.U32 R77, R56.reuse, 0x10000, RZ ;  /* 0x00010000384d7824 */ /* 0x040fe200078e00ff */
[----:B------:R-:W-:Y:S01]  /*58f0*/  PRMT R76, R56, 0x7632, R76 ;  /* 0x00007632384c7816 */ /* 0x000fe2000000004c */
[----:B------:R-:W-:Y:S01]  /*5900*/  IMAD.U32 R87, R57, 0x10000, RZ ;  /* 0x0001000039577824 */ /* 0x000fe200078e00ff */
[----:B------:R-:W-:Y:S01]  /*5910*/  PRMT R201, R74, 0x7632, R201 ;  /* 0x000076324ac97816 */ /* 0x000fe200000000c9 */
[----:B------:R-:W-:Y:S01]  /*5920*/  IMAD.U32 R56, R78, 0x10000, RZ ;  /* 0x000100004e387824 */ /* 0x000fe200078e00ff */
[----:B0-----:R-:W-:-:S02]  /*5930*/  PRMT R57, R60, 0x7632, R57 ;  /* 0x000076323c397816 */ /* 0x001fc40000000039 */
[----:B------:R-:W-:Y:S01]  /*5940*/  PRMT R78, R78, 0x7632, R78 ;  /* 0x000076324e4e7816 */ /* 0x000fe2000000004e */
[C---:B------:R-:W-:Y:S01]  /*5950*/  IMAD.U32 R82, R58.reuse, 0x10000, RZ ;  /* 0x000100003a527824 */ /* 0x040fe200078e00ff */
[----:B------:R-:W-:Y:S01]  /*5960*/  PRMT R83, R58, 0x7632, R83 ;  /* 0x000076323a537816 */ /* 0x000fe20000000053 */
[----:B------:R-:W-:Y:S02]  /*5970*/  IMAD.U32 R58, R57, 0x10000, RZ ;  /* 0x00010000393a7824 */ /* 0x000fe400078e00ff */
[----:B------:R-:W-:Y:S01]  /*5980*/  FFMA R56, R56, R158, R73 ;  /* 0x0000009e38387223 */ /* 0x000fe20000000049 */
[----:B------:R-:W-:Y:S02]  /*5990*/  IMAD.U32 R60, R60, 0x10000, RZ ;  /* 0x000100003c3c7824 */ /* 0x000fe400078e00ff */
[----:B------:R-:W-:Y:S02]  /*59a0*/  IMAD.U32 R201, R201, 0x10000, RZ ;  /* 0x00010000c9c97824 */ /* 0x000fe400078e00ff */
[----:B------:R-:W-:Y:S01]  /*59b0*/  IMAD.U32 R57, R78, 0x10000, RZ ;  /* 0x000100004e397824 */ /* 0x000fe200078e00ff */
[C---:B------:R-:W-:Y:S01]  /*59c0*/  PRMT R80, R59.reuse, 0x7632, R80 ;  /* 0x000076323b507816 */ /* 0x040fe20000000050 */
[----:B------:R-:W-:-:S02]  /*59d0*/  IMAD.U32 R81, R59, 0x10000, RZ ;  /* 0x000100003b517824 */ /* 0x000fc400078e00ff */
        /* <DEDUP_REMOVED lines=9> */
[----:B------:R-:W-:Y:S01]  /*5a70*/  FFMA R59, R59, R159, R56 ;  /* 0x0000009f3b3b7223 */ /* 0x000fe20000000038 */
[----:B------:R-:W-:-:S02]  /*5a80*/  IMAD.U32 R56, R79, 0x10000, RZ ;  /* 0x000100004f387824 */ /* 0x000fc400078e00ff */
[----:B------:R-:W-:Y:S01]  /*5a90*/  IMAD.U32 R200, R200, 0x10000, RZ ;  /* 0x00010000c8c87824 */ /* 0x000fe200078e00ff */
[----:B------:R-:W-:Y:S01]  /*5aa0*/  LDS.128 R76, [R54+0x60c0] ;  /* 0x0060c000364c7984 */ /* 0x000fe20000000c00 */
[----:B------:R-:W-:Y:S01]  /*5ab0*/  IMAD.U32 R61, R61, 0x10000, RZ ;  /* 0x000100003d3d7824 */ /* 0x000fe200078e00ff */
[----:B--2---:R-:W-:Y:S01]  /*5ac0*/  PRMT R197, R64, 0x7632, R197 ;  /* 0x0000763240c57816 */ /* 0x004fe200000000c5 */
[----:B------:R-:W-:Y:S01]  /*5ad0*/  FFMA R56, R56, R200, R59 ;  /* 0x000000c838387223 */ /* 0x000fe2000000003b */
[----:B------:R-:W-:Y:S01]  /*5ae0*/  IMAD.U32 R165, R64, 0x10000, RZ ;  /* 0x0001000040a57824 */ /* 0x000fe200078e00ff */
[C---:B----4-:R-:W-:Y:S01]  /*5af0*/  PRMT R57, R68.reuse, 0x7632, R57 ;  /* 0x0000763244397816 */ /* 0x050fe20000000039 */
[----:B------:R-:W-:Y:S01]  /*5b00*/  FFMA R60, R87, R61, R60 ;  /* 0x0000003d573c7223 */ /* 0x000fe2000000003c */
[----:B------:R-:W-:Y:S02]  /*5b10*/  IMAD.U32 R59, R68, 0x10000, RZ ;  /* 0x00010000443b7824 */ /* 0x000fe400078e00ff */
[----:B------:R-:W-:-:S02]  /*5b20*/  IMAD.U32 R61, R74, 0x10000, RZ ;  /* 0x000100004a3d7824 */ /* 0x000fc400078e00ff */
[----:B------:R-:W0:Y:S01]  /*5b30*/  LDS.128 R72, [R53+0x2040] ;  /* 0x0020400035487984 */ /* 0x000e220000000c00 */
        /* <DEDUP_REMOVED lines=8> */
[C---:B------:R-:W-:Y:S01]  /*5bc0*/  PRMT R84, R63.reuse, 0x7632, R84 ;  /* 0x000076323f547816 */ /* 0x040fe20000000054 */
[----:B------:R-:W-:Y:S01]  /*5bd0*/  IMAD.U32 R86, R63, 0x10000, RZ ;  /* 0x000100003f567824 */ /* 0x000fe200078e00ff */
[----:B------:R-:W1:Y:S04]  /*5be0*/  LDS.128 R56, [R54+0x70] ;  /* 0x0000700036387984 */ /* 0x000e680000000c00 */
[----:B------:R-:W2:Y:S01]  /*5bf0*/  LDS.128 R60, [R53+-0x10] ;  /* 0xfffff000353c7984 */ /* 0x000ea20000000c00 */
        /* <DEDUP_REMOVED lines=9> */
[C---:B------:R-:W-:Y:S01]  /*5c90*/  PRMT R195, R66.reuse, 0x7632, R195 ;  /* 0x0000763242c37816 */ /* 0x040fe200000000c3 */
[----:B------:R-:W-:Y:S01]  /*5ca0*/  IMAD.U32 R168, R66, 0x10000, RZ ;  /* 0x0001000042a87824 */ /* 0x000fe200078e00ff */
[----:B------:R-:W-:Y:S01]  /*5cb0*/  PRMT R70, R70, 0x7632, R70 ;  /* 0x0000763246467816 */ /* 0x000fe20000000046 */
[----:B------:R-:W-:Y:S01]  /*5cc0*/  FFMA R69, R64, R196, R69 ;  /* 0x000000c440457223 */ /* 0x000fe20000000045 */
[----:B------:R-:W-:-:S02]  /*5cd0*/  IMAD.U32 R85, R85, 0x10000, RZ ;  /* 0x0001000055557824 */ /* 0x000fc400078e00ff */
[----:B------:R-:W-:Y:S02]  /*5ce0*/  IMAD.U32 R83, R83, 0x10000, RZ ;  /* 0x0001000053537824 */ /* 0x000fe400078e00ff */
[----:B------:R-:W-:Y:S01]  /*5cf0*/  FFMA R68, R68, R168, R69 ;  /* 0x000000a844447223 */ /* 0x000fe20000000045 */
[----:B------:R-:W-:Y:S02]  /*5d00*/  IMAD.U32 R195, R195, 0x10000, RZ ;  /* 0x00010000c3c37824 */ /* 0x000fe400078e00ff */
[----:B------:R-:W-:Y:S02]  /*5d10*/  IMAD.U32 R65, R70, 0x10000, RZ ;  /* 0x0001000046417824 */ /* 0x000fe400078e00ff */
[----:B------:R-:W-:Y:S01]  /*5d20*/  FFMA R82, R83, R85, R82 ;  /* 0x0000005553527223 */ /* 0x000fe20000000052 */
[----:B------:R-:W-:Y:S02]  /*5d30*/  IMAD.U32 R66, R71, 0x10000, RZ ;  /* 0x0001000047427824 */ /* 0x000fe400078e00ff */
[----:B------:R-:W-:-:S02]  /*5d40*/  IMAD.U32 R172, R67, 0x10000, RZ ;  /* 0x0001000043ac7824 */ /* 0x000fc400078e00ff */
[----:B------:R-:W-:Y:S01]  /*5d50*/  FFMA R65, R65, R195, R68 ;  /* 0x000000c341417223 */ /* 0x000fe20000000044 */
[----:B------:R-:W-:Y:S01]  /*5d60*/  FFMA R81, R81, R86, R82 ;  /* 0x0000005651517223 */ /* 0x000fe20000000052 */
[----:B------:R-:W-:Y:S01]  /*5d70*/  PRMT R64, R71, 0x7632, R64 ;  /* 0x0000763247407816 */ /* 0x000fe20000000040 */
[----:B------:R-:W-:Y:S01]  /*5d80*/  IMAD.U32 R84, R84, 0x10000, RZ ;  /* 0x0001000054547824 */ /* 0x000fe200078e00ff */
[----:B------:R-:W-:Y:S01]  /*5d90*/  PRMT R194, R67, 0x7632, R194 ;  /* 0x0000763243c27816 */ /* 0x000fe200000000c2 */
[----:B------:R-:W-:Y:S02]  /*5da0*/  IMAD.U32 R80, R80, 0x10000, RZ ;  /* 0x0001000050507824 */ /* 0x000fe400078e00ff */
[----:B------:R-:W-:Y:S01]  /*5db0*/  FFMA R65, R66, R172, R65 ;  /* 0x000000ac42417223 */ /* 0x000fe20000000041 */
[C---:B0-----:R-:W-:Y:S01]  /*5dc0*/  PRMT R68, R72.reuse, 0x7632, R68 ;  /* 0x0000763248447816 */ /* 0x041fe20000000044 */
[----:B------:R-:W-:Y:S01]  /*5dd0*/  IMAD.U32 R72, R72, 0x10000, RZ ;  /* 0x0001000048487824 */ /* 0x000fe200078e00ff */
[----:B------:R-:W-:Y:S01]  /*5de0*/  PRMT R66, R76, 0x7632, R66 ;  /* 0x000076324c427816 */ /* 0x000fe20000000042 */
[----:B------:R-:W-:Y:S01]  /*5df0*/  FFMA R80, R80, R84, R81 ;  /* 0x0000005450507223 */ /* 0x000fe20000000051 */
[----:B------:R-:W-:-:S02]  /*5e00*/  IMAD.U32 R67, R76, 0x10000, RZ ;  /* 0x000100004c437824 */ /* 0x000fc400078e00ff */
[----:B------:R-:W-:Y:S02]  /*5e10*/  IMAD.U32 R194, R194, 0x10000, RZ ;  /* 0x00010000c2c27824 */ /* 0x000fe400078e00ff */
[----:B------:R-:W-:Y:S02]  /*5e20*/  IMAD.U32 R64, R64, 0x10000, RZ ;  /* 0x0001000040407824 */ /* 0x000fe400078e00ff */
[----:B------:R-:W-:Y:S01]  /*5e30*/  FFMA R67, R67, R72, R80 ;  /* 0x0000004843437223 */ /* 0x000fe20000000050 */
[----:B------:R-:W-:Y:S02]  /*5e40*/  IMAD.U32 R69, R68, 0x10000, RZ ;  /* 0x0001000044457824 */ /* 0x000fe400078e00ff */
[----:B------:R-:W-:Y:S02]  /*5e50*/  IMAD.U32 R68, R66, 0x10000, RZ ;  /* 0x0001000042447824 */ /* 0x000fe400078e00ff */
[----:B------:R-:W-:Y:S01]  /*5e60*/  FFMA R65, R64, R194, R65 ;  /* 0x000000c240417223 */ /* 0x000fe20000000041 */
[----:B-1----:R-:W-:Y:S01]  /*5e70*/  IMAD.U32 R64, R56, 0x10000, RZ ;  /* 0x0001000038407824 */ /* 0x002fe200078e00ff */
[C---:B--2---:R-:W-:Y:S01]  /*5e80*/  PRMT R177, R60.reuse, 0x7632, R177 ;  /* 0x000076323cb17816 */ /* 0x044fe200000000b1 */
        /* <DEDUP_REMOVED lines=14> */
[----:B------:R-:W0:Y:S01]  /*5f70*/  LDS.128 R64, [R53] ;  /* 0x0000000035407984 */ /* 0x000e220000000c00 */
        /* <DEDUP_REMOVED lines=15> */
[----:B------:R-:W-:Y:S01]  /*6070*/  IMAD.U32 R180, R62, 0x10000, RZ ;  /* 0x000100003eb47824 */ /* 0x000fe200078e00ff */
[----:B------:R-:W-:Y:S01]  /*6080*/  PRMT R78, R78, 0x7632, R78 ;  /* 0x000076324e4e7816 */ /* 0x000fe2000000004e */
[----:B------:R-:W-:Y:S01]  /*6090*/  FFMA R76, R61, R76, R72 ;  /* 0x0000004c3d4c7223 */ /* 0x000fe20000000048 */
[----:B------:R-:W-:Y:S01]  /*60a0*/  PRMT R74, R74, 0x7632, R74 ;  /* 0x000076324a4a7816 */ /* 0x000fe2000000004a */
[----:B------:R-:W-:Y:S01]  /*60b0*/  FFMA R61, R56, R180, R57 ;  /* 0x000000b4383d7223 */ /* 0x000fe20000000039 */
[----:B------:R-:W-:Y:S02]  /*60c0*/  IMAD.U32 R184, R184, 0x10000, RZ ;  /* 0x00010000b8b87824 */ /* 0x000fe400078e00ff */
[----:B------:R-:W-:Y:S01]  /*60d0*/  IMAD.U32 R62, R58, 0x10000, RZ ;  /* 0x000100003a3e7824 */ /* 0x000fe200078e00ff */
[----:B------:R-:W-:Y:S01]  /*60e0*/  PRMT R60, R59, 0x7632, R60 ;  /* 0x000076323b3c7816 */ /* 0x000fe2000000003c */
[C---:B------:R-:W-:Y:S01]  /*60f0*/  IMAD.U32 R186, R63.reuse, 0x10000, RZ ;  /* 0x000100003fba7824 */ /* 0x040fe200078e00ff */
[----:B------:R-:W-:Y:S01]  /*6100*/  PRMT R185, R63, 0x7632, R185 ;  /* 0x000076323fb97816 */ /* 0x000fe200000000b9 */
[----:B------:R-:W-:-:S02]  /*6110*/  IMAD.U32 R72, R59, 0x10000, RZ ;  /* 0x000100003b487824 */ /* 0x000fc400078e00ff */
[----:B------:R-:W-:Y:S01]  /*6120*/  FFMA R61, R62, R184, R61 ;  /* 0x000000b83e3d7223 */ /* 0x000fe2000000003d */
[----:B------:R-:W-:Y:S01]  /*6130*/  IMAD.U32 R63, R78, 0x10000, RZ ;  /* 0x000100004e3f7824 */ /* 0x000fe200078e00ff */
[----:B------:R-:W2:Y:S01]  /*6140*/  LDS.128 R56, [R54+0x60d0] ;  /* 0x0060d00036387984 */ /* 0x000ea20000000c00 */
[----:B------:R-:W-:Y:S02]  /*6150*/  IMAD.U32 R74, R74, 0x10000, RZ ;  /* 0x000100004a4a7824 */ /* 0x000fe400078e00ff */
[----:B------:R-:W-:Y:S01]  /*6160*/  FFMA R72, R72, R186, R61 ;  /* 0x000000ba48487223 */ /* 0x000fe2000000003d */
[----:B------:R-:W-:Y:S02]  /*6170*/  IMAD.U32 R185, R185, 0x10000, RZ ;  /* 0x00010000b9b97824 */ /* 0x000fe400078e00ff */
[----:B------:R-:W-:Y:S02]  /*6180*/  IMAD.U32 R73, R60, 0x10000, RZ ;  /* 0x000100003c497824 */ /* 0x000fe400078e00ff */
[----:B------:R-:W-:Y:S01]  /*6190*/  FFMA R74, R63, R74, R76 ;  /* 0x0000004a3f4a7223 */ /* 0x000fe2000000004c */
[C---:B0-----:R-:W-:Y:S01]  /*61a0*/  PRMT R188, R64.reuse, 0x7632, R188 ;  /* 0x0000763240bc7816 */ /* 0x041fe200000000bc */
[----:B------:R-:W0:Y:S01]  /*61b0*/  LDS.128 R60, [R53+0x2050] ;  /* 0x00205000353c7984 */ /* 0x000e220000000c00 */
        /* <DEDUP_REMOVED lines=12> */
[----:B------:R-:W-:Y:S02]  /*6280*/  IMAD.U32 R79, R79, 0x10000, RZ ;  /* 0x000100004f4f7824 */ /* 0x000fe400078e00ff */
[----:B------:R-:W-:Y:S01]  /*6290*/  FFMA R73, R64, R188, R73 ;  /* 0x000000bc40497223 */ /* 0x000fe20000000049 */
[----:B------:R-:W-:Y:S02]  /*62a0*/  IMAD.U32 R75, R75, 0x10000, RZ ;  /* 0x000100004b4b7824 */ /* 0x000fe400078e00ff */
[----:B------:R-:W-:Y:S02]  /*62b0*/  IMAD.U32 R190, R65, 0x10000, RZ ;  /* 0x0001000041be7824 */ /* 0x000fe400078e00ff */
[C---:B------:R-:W-:Y:S01]  /*62c0*/  IMAD.U32 R68, R69.reuse, 0x10000, RZ ;  /* 0x0001000045447824 */ /* 0x040fe200078e00ff */
[----:B------:R-:W-:Y:S01]  /*62d0*/  PRMT R64, R69, 0x7632, R64 ;  /* 0x0000763245407816 */ /* 0x000fe20000000040 */
[----:B------:R-:W-:-:S02]  /*62e0*/  FFMA R69, R79, R75, R74 ;  /* 0x0000004b4f457223 */ /* 0x000fc4000000004a */
[----:B------:R-:W-:Y:S01]  /*62f0*/  FFMA R68, R68, R190, R73 ;  /* 0x000000be44447223 */ /* 0x000fe20000000049 */
[----:B------:R-:W1:Y:S04]  /*6300*/  LDS.128 R76, [R54+0x90] ;  /* 0x00009000364c7984 */ /* 0x000e680000000c00 */
[----:B------:R-:W4:Y:S01]  /*6310*/  LDS.128 R72, [R53+0x10] ;  /* 0x0000100035487984 */ /* 0x000f220000000c00 */
[----:B------:R-:W-:Y:S01]  /*6320*/  PRMT R191, R65, 0x7632, R191 ;  /* 0x0000763241bf7816 */ /* 0x000fe200000000bf */
[----:B------:R-:W-:Y:S01]  /*6330*/  IMAD.U32 R192, R66, 0x10000, RZ ;  /* 0x0001000042c07824 */ /* 0x000fe200078e00ff */
[----:B--2---:R-:W-:Y:S01]  /*6340*/  PRMT R66, R56, 0x7632, R66 ;  /* 0x0000763238427816 */ /* 0x004fe20000000042 */
[----:B------:R-:W-:Y:S02]  /*6350*/  IMAD.U32 R65, R64, 0x10000, RZ ;  /* 0x0001000040417824 */ /* 0x000fe400078e00ff */
[----:B------:R-:W-:Y:S01]  /*6360*/  IMAD.U32 R191, R191, 0x10000, RZ ;  /* 0x00010000bfbf7824 */ /* 0x000fe200078e00ff */
[----:B------:R-:W-:Y:S01]  /*6370*/  PRMT R83, R58, 0x7632, R83 ;  /* 0x000076323a537816 */ /* 0x000fe20000000053 */
[----:B------:R-:W-:Y:S01]  /*6380*/  IMAD.U32 R64, R70, 0x10000, RZ ;  /* 0x0001000046407824 */ /* 0x000fe200078e00ff */
[----:B------:R-:W-:Y:S01]  /*6390*/  PRMT R198, R66, 0x7632, R198 ;  /* 0x0000763242c67816 */ /* 0x000fe200000000c6 */
[----:B------:R-:W-:Y:S01]  /*63a0*/  IMAD.U32 R82, R58, 0x10000, RZ ;  /* 0x000100003a527824 */ /* 0x000fe200078e00ff */
[----:B------:R-:W-:Y:S01]  /*63b0*/  PRMT R70, R70, 0x7632, R70 ;  /* 0x0000763246467816 */ /* 0x000fe20000000046 */
[----:B------:R-:W-:Y:S01]  /*63c0*/  FFMA R65, R65, R191, R68 ;  /* 0x000000bf41417223 */ /* 0x000fe20000000044 */
[----:B0-----:R-:W-:Y:S01]  /*63d0*/  PRMT R58, R60, 0x7632, R58 ;  /* 0x000076323c3a7816 */ /* 0x001fe2000000003a */
[----:B------:R-:W-:-:S02]  /*63e0*/  IMAD.U32 R68, R56, 0x10000, RZ ;  /* 0x0001000038447824 */ /* 0x000fc400078e00ff */
[----:B------:R-:W-:Y:S02]  /*63f0*/  IMAD.U32 R60, R60, 0x10000, RZ ;  /* 0x000100003c3c7824 */ /* 0x000fe400078e00ff */
[----:B------:R-:W-:Y:S01]  /*6400*/  FFMA R65, R64, R192, R65 ;  /* 0x000000c040417223 */ /* 0x000fe20000000041 */
[----:B------:R-:W-:Y:S01]  /*6410*/  IMAD.U32 R198, R198, 0x10000, RZ ;  /* 0x00010000c6c67824 */ /* 0x000fe200078e00ff */
[C---:B------:R-:W-:Y:S01]  /*6420*/  PRMT R80, R59.reuse, 0x7632, R80 ;  /* 0x000076323b507816 */ /* 0x040fe20000000050 */
[----:B------:R-:W-:Y:S02]  /*6430*/  IMAD.U32 R70, R70, 0x10000, RZ ;  /* 0x0001000046467824 */ /* 0x000fe400078e00ff */
[----:B------:R-:W-:Y:S01]  /*6440*/  FFMA R60, R68, R60, R69 ;  /* 0x0000003c443c7223 */ /* 0x000fe20000000045 */
[----:B------:R-:W-:Y:S02]  /*6450*/  IMAD.U32 R81, R59, 0x10000, RZ ;  /* 0x000100003b517824 */ /* 0x000fe400078e00ff */
[----:B------:R-:W-:-:S02]  /*6460*/  IMAD.U32 R58, R58, 0x10000, RZ ;  /* 0x000100003a3a7824 */ /* 0x000fc400078e00ff */
[----:B------:R-:W-:Y:S01]  /*6470*/  IMAD.U32 R85, R66, 0x10000, RZ ;  /* 0x0001000042557824 */ /* 0x000fe200078e00ff */
[----:B------:R-:W-:Y:S01]  /*6480*/  PRMT R202, R67, 0x7632, R202 ;  /* 0x0000763243ca7816 */ /* 0x000fe200000000ca */
[C---:B------:R-:W-:Y:S01]  /*6490*/  IMAD.U32 R59, R71.reuse, 0x10000, RZ ;  /* 0x00010000473b7824 */ /* 0x040fe200078e00ff */
[----:B------:R-:W-:Y:S01]  /*64a0*/  PRMT R71, R71, 0x7632, R71 ;  /* 0x0000763247477816 */ /* 0x000fe20000000047 */
[----:B------:R-:W-:Y:S02]  /*64b0*/  IMAD.U32 R199, R67, 0x10000, RZ ;  /* 0x0001000043c77824 */ /* 0x000fe400078e00ff */
[----:B------:R-:W-:Y:S01]  /*64c0*/  FFMA R70, R70, R198, R65 ;  /* 0x000000c646467223 */ /* 0x000fe20000000041 */
[----:B------:R-:W-:Y:S01]  /*64d0*/  FFMA R64, R85, R58, R60 ;  /* 0x0000003a55407223 */ /* 0x000fe2000000003c */
[C---:B------:R-:W-:Y:S01]  /*64e0*/  PRMT R56, R57.reuse, 0x7632, R56 ;  /* 0x0000763239387816 */ /* 0x040fe20000000038 */
[----:B------:R-:W-:Y:S01]  /*64f0*/  IMAD.U32 R57, R57, 0x10000, RZ ;  /* 0x0001000039397824 */ /* 0x000fe200078e00ff */
[C---:B------:R-:W-:Y:S01]  /*6500*/  PRMT R60, R61.reuse, 0x7632, R60 ;  /* 0x000076323d3c7816 */ /* 0x040fe2000000003c */
[----:B------:R-:W-:-:S02]  /*6510*/  IMAD.U32 R61, R61, 0x10000, RZ ;  /* 0x000100003d3d7824 */ /* 0x000fc400078e00ff */
[----:B------:R-:W-:Y:S01]  /*6520*/  FFMA R59, R59, R199, R70 ;  /* 0x000000c73b3b7223 */ /* 0x000fe20000000046 */
[----:B------:R-:W-:Y:S02]  /*6530*/  IMAD.U32 R202, R202, 0x10000, RZ ;  /* 0x00010000caca7824 */ /* 0x000fe400078e00ff */
[----:B------:R-:W-:Y:S01]  /*6540*/  IMAD.U32 R58, R71, 0x10000, RZ ;  /* 0x00010000473a7824 */ /* 0x000fe200078e00ff */
[C---:B------:R-:W-:Y:S01]  /*6550*/  PRMT R85, R62.reuse, 0x7632, R85 ;  /* 0x000076323e557816 */ /* 0x040fe20000000055 */
[----:B------:R-:W-:Y:S02]  /*6560*/  IMAD.U32 R87, R62, 0x10000, RZ ;  /* 0x000100003e577824 */ /* 0x000fe400078e00ff */
[----:B------:R-:W-:Y:S01]  /*6570*/  FFMA R61, R57, R61, R64 ;  /* 0x0000003d393d7223 */ /* 0x000fe20000000040 */
[----:B------:R-:W-:Y:S02]  /*6580*/  IMAD.U32 R62, R60, 0x10000, RZ ;  /* 0x000100003c3e7824 */ /* 0x000fe400078e00ff */
[----:B------:R-:W-:Y:S01]  /*6590*/  FFMA R59, R58, R202, R59 ;  /* 0x000000ca3a3b7223 */ /* 0x000fe2000000003b */
[----:B-1----:R-:W-:Y:S01]  /*65a0*/  PRMT R57, R76, 0x7632, R57 ;  /* 0x000076324c397816 */ /* 0x002fe20000000039 */
[----:B------:R-:W-:-:S02]  /*65b0*/  IMAD.U32 R60, R56, 0x10000, RZ ;  /* 0x00010000383c7824 */ /* 0x000fc400078e00ff */
[----:B----4-:R-:W-:Y:S01]  /*65c0*/  IMAD.U32 R204, R72, 0x10000, RZ ;  /* 0x0001000048cc7824 */ /* 0x010fe200078e00ff */
[C---:B------:R-:W-:Y:S01]  /*65d0*/  PRMT R84, R63.reuse, 0x7632, R84 ;  /* 0x000076323f547816 */ /* 0x040fe20000000054 */
[----:B------:R-:W-:Y:S01]  /*65e0*/  IMAD.U32 R76, R76, 0x10000, RZ ;  /* 0x000100004c4c7824 */ /* 0x000fe200078e00ff */
[----:B------:R-:W-:Y:S01]  /*65f0*/  PRMT R205, R72, 0x7632, R205 ;  /* 0x0000763248cd7816 */ /* 0x000fe200000000cd */
[----:B------:R-:W-:Y:S02]  /*6600*/  IMAD.U32 R86, R63, 0x10000, RZ ;  /* 0x000100003f567824 */ /* 0x000fe400078e00ff */
[----:B------:R-:W-:Y:S01]  /*6610*/  FFMA R217, R60, R62, R61 ;  /* 0x0000003e3cd97223 */ /* 0x000fe2000000003d */
[----:B------:R-:W-:Y:S02]  /*6620*/  IMAD.U32 R65, R57, 0x10000, RZ ;  /* 0x0001000039417824 */ /* 0x000fe400078e00ff */
[----:B------:R-:W-:Y:S01]  /*6630*/  FFMA R76, R76, R204, R59 ;  /* 0x000000cc4c4c7223 */ /* 0x000fe2000000003b */
[----:B------:R-:W-:Y:S04]  /*6640*/  LDS.128 R60, [R54+0x60e0] ;  /* 0x0060e000363c7984 */ /* 0x000fe80000000c00 */
[----:B------:R-:W0:Y:S01]  /*6650*/  LDS.128 R56, [R53+0x2060] ;  /* 0x0020600035387984 */ /* 0x000e220000000c00 */
[----:B------:R-:W-:Y:S01]  /*6660*/  IMAD.U32 R205, R205, 0x10000, RZ ;  /* 0x00010000cdcd7824 */ /* 0x000fe200078e00ff */
[----:B------:R-:W-:-:S02]  /*6670*/  PRMT R207, R73, 0x7632, R207 ;  /* 0x0000763249cf7816 */ /* 0x000fc400000000cf */
[----:B------:R-:W-:Y:S01]  /*6680*/  LDS.128 R68, [R54+0xa0] ;  /* 0x0000a00036447984 */ /* 0x000fe20000000c00 */
[----:B------:R-:W-:-:S03]  /*6690*/  FFMA R211, R65, R205, R76 ;  /* 0x000000cd41d37223 */ /* 0x000fc6000000004c */
[----:B------:R-:W1:Y:S01]  /*66a0*/  LDS.128 R64, [R53+0x20] ;  /* 0x0000200035407984 */ /* 0x000e620000000c00 */
[----:B------:R-:W-:Y:S01]  /*66b0*/  PRMT R72, R77, 0x7632, R72 ;  /* 0x000076324d487816 */ /* 0x000fe20000000048 */
[----:B------:R-:W-:Y:S02]  /*66c0*/  IMAD.U32 R206, R73, 0x10000, RZ ;  /* 0x0001000049ce7824 */ /* 0x000fe400078e00ff */
[----:B------:R-:W-:Y:S02]  /*66d0*/  IMAD.U32 R76, R77, 0x10000, RZ ;  /* 0x000100004d4c7824 */ /* 0x000fe400078e00ff */
[----:B------:R-:W-:Y:S02]  /*66e0*/  IMAD.U32 R207, R207, 0x10000, RZ ;  /* 0x00010000cfcf7824 */ /* 0x000fe400078e00ff */
[----:B------:R-:W-:Y:S02]  /*66f0*/  IMAD.U32 R73, R72, 0x10000, RZ ;  /* 0x0001000048497824 */ /* 0x000fe400078e00ff */
[----:B------:R-:W-:Y:S01]  /*6700*/  FFMA R76, R76, R206, R211 ;  /* 0x000000ce4c4c7223 */ /* 0x000fe200000000d3 */
[----:B------:R-:W-:Y:S01]  /*6710*/  IMAD.U32 R72, R78, 0x10000, RZ ;  /* 0x000100004e487824 */ /* 0x000fe200078e00ff */
[C---:B------:R-:W-:Y:S01]  /*6720*/  PRMT R210, R74.reuse, 0x7632, R210 ;  /* 0x000076324ad27816 */ /* 0x040fe200000000d2 */
[----:B------:R-:W-:Y:S01]  /*6730*/  IMAD.U32 R208, R74, 0x10000, RZ ;  /* 0x000100004ad07824 */ /* 0x000fe200078e00ff */
[----:B------:R-:W-:Y:S01]  /*6740*/  PRMT R78, R78, 0x7632, R78 ;  /* 0x000076324e4e7816 */ /* 0x000fe2000000004e */
[----:B------:R-:W-:-:S02]  /*6750*/  FFMA R73, R73, R207, R76 ;  /* 0x000000cf49497223 */ /* 0x000fc4000000004c */
        /* <DEDUP_REMOVED lines=15> */
[----:B------:R-:W-:Y:S01]  /*6850*/  FFMA R81, R81, R86, R82 ;  /* 0x0000005651517223 */ /* 0x000fe20000000052 */
[----:B------:R-:W-:-:S02]  /*6860*/  IMAD.U32 R84, R84, 0x10000, RZ ;  /* 0x0001000054547824 */ /* 0x000fc400078e00ff */
[----:B------:R-:W-:Y:S02]  /*6870*/  IMAD.U32 R80, R80, 0x10000, RZ ;  /* 0x0001000050507824 */ /* 0x000fe400078e00ff */
[----:B------:R-:W-:Y:S01]  /*6880*/  FFMA R79, R72, R212, R79 ;  /* 0x000000d4484f7223 */ /* 0x000fe2000000004f */
[C---:B0-----:R-:W-:Y:S01]  /*6890*/  PRMT R74, R56.reuse, 0x7632, R74 ;  /* 0x00007632384a7816 */ /* 0x041fe2000000004a */
[----:B------:R-:W-:Y:S01]  /*68a0*/  IMAD.U32 R75, R56, 0x10000, RZ ;  /* 0x00010000384b7824 */ /* 0x000fe200078e00ff */
[----:B------:R-:W-:Y:S01]  /*68b0*/  PRMT R72, R60, 0x7632, R72 ;  /* 0x000076323c487816 */ /* 0x000fe20000000048 */
[----:B------:R-:W-:Y:S01]  /*68c0*/  FFMA R80, R80, R84, R81 ;  /* 0x0000005450507223 */ /* 0x000fe20000000051 */
[----:B------:R-:W-:Y:S01]  /*68d0*/  IMAD.U32 R73, R60, 0x10000, RZ ;  /* 0x000100003c497824 */ /* 0x000fe200078e00ff */
[----:B------:R-:W-:Y:S01]  /*68e0*/  LDS.128 R84, [R54+0x60f0] ;  /* 0x0060f00036547984 */ /* 0x000fe20000000c00 */
[----:B------:R-:W-:Y:S02]  /*68f0*/  IMAD.U32 R74, R74, 0x10000, RZ ;  /* 0x000100004a4a7824 */ /* 0x000fe400078e00ff */
[----:B------:R-:W-:-:S02]  /*6900*/  IMAD.U32 R72, R72, 0x10000, RZ ;  /* 0x0001000048487824 */ /* 0x000fc400078e00ff */
[----:B------:R-:W-:Y:S01]  /*6910*/  FFMA R73, R73, R75, R80 ;  /* 0x0000004b49497223 */ /* 0x000fe20000000050 */
[----:B-1----:R-:W-:Y:S01]  /*6920*/  IMAD.U32 R214, R64, 0x10000, RZ ;  /* 0x0001000040d67824 */ /* 0x002fe200078e00ff */
[C---:B------:R-:W-:Y:S01]  /*6930*/  PRMT R64, R57.reuse, 0x7632, R64 ;  /* 0x0000763239407816 */ /* 0x040fe20000000040 */
[----:B------:R-:W-:Y:S02]  /*6940*/  IMAD.U32 R56, R68, 0x10000, RZ ;  /* 0x0001000044387824 */ /* 0x000fe400078e00ff */
[----:B------:R-:W-:Y:S01]  /*6950*/  FFMA R72, R72, R74, R73 ;  /* 0x0000004a48487223 */ /* 0x000fe20000000049 */
[----:B------:R-:W-:Y:S01]  /*6960*/  IMAD.U32 R73, R57, 0x10000, RZ ;  /* 0x0001000039497824 */ /* 0x000fe200078e00ff */
[C---:B------:R-:W-:Y:S01]  /*6970*/  PRMT R60, R61.reuse, 0x7632, R60 ;  /* 0x000076323d3c7816 */ /* 0x040fe2000000003c */
[----:B------:R-:W-:Y:S01]  /*6980*/  IMAD.U32 R61, R61, 0x10000, RZ ;  /* 0x000100003d3d7824 */ /* 0x000fe200078e00ff */
[----:B------:R-:W-:Y:S01]  /*6990*/  PRMT R217, R64, 0x7632, R217 ;  /* 0x0000763240d97816 */ /* 0x000fe200000000d9 */
[----:B------:R-:W0:Y:S01]  /*69a0*/  LDS.128 R80, [R54+0xb0] ;  /* 0x0000b00036507984 */ /* 0x000e220000000c00 */
[----:B------:R-:W-:Y:S01]  /*69b0*/  PRMT R68, R68, 0x7632, R68 ;  /* 0x0000763244447816 */ /* 0x000fe20000000044 */
[----:B------:R-:W-:Y:S01]  /*69c0*/  FFMA R61, R61, R73, R72 ;  /* 0x000000493d3d7223 */ /* 0x000fe20000000048 */
[----:B------:R-:W-:Y:S01]  /*69d0*/  FFMA R56, R56, R214, R79 ;  /* 0x000000d638387223 */ /* 0x000fe2000000004f */
[----:B------:R-:W1:Y:S01]  /*69e0*/  LDS.128 R72, [R53+0x2070] ;  /* 0x0020700035487984 */ /* 0x000e620000000c00 */
[----:B------:R-:W-:-:S02]  /*69f0*/  IMAD.U32 R64, R64, 0x10000, RZ ;  /* 0x0001000040407824 */ /* 0x000fc400078e00ff */
[----:B------:R-:W-:Y:S01]  /*6a00*/  IMAD.U32 R60, R60, 0x10000, RZ ;  /* 0x000100003c3c7824 */ /* 0x000fe200078e00ff */
[----:B------:R-:W2:Y:S01]  /*6a10*/  LDS.128 R76, [R53+0x30] ;  /* 0x00003000354c7984 */ /* 0x000ea20000000c00 */
[----:B------:R-:W-:Y:S02]  /*6a20*/  IMAD.U32 R217, R217, 0x10000, RZ ;  /* 0x00010000d9d97824 */ /* 0x000fe400078e00ff */
[----:B------:R-:W-:Y:S02]  /*6a30*/  IMAD.U32 R57, R68, 0x10000, RZ ;  /* 0x0001000044397824 */ /* 0x000fe400078e00ff */
[----:B------:R-:W-:Y:S01]  /*6a40*/  FFMA R61, R60, R64, R61 ;  /* 0x000000403c3d7223 */ /* 0x000fe2000000003d */
[C---:B------:R-:W-:Y:S01]  /*6a50*/  PRMT R219, R65.reuse, 0x7632, R219 ;  /* 0x0000763241db7816 */ /* 0x040fe200000000db */
[----:B------:R-:W-:Y:S02]  /*6a60*/  IMAD.U32 R218, R65, 0x10000, RZ ;  /* 0x0001000041da7824 */ /* 0x000fe400078e00ff */
[----:B------:R-:W-:Y:S01]  /*6a70*/  FFMA R57, R57, R217, R56 ;  /* 0x000000d939397223 */ /* 0x000fe20000000038 */
[C---:B------:R-:W-:Y:S01]  /*6a80*/  PRMT R60, R69.reuse, 0x7632, R60 ;  /* 0x00007632453c7816 */ /* 0x040fe2000000003c */
[----:B------:R-:W-:-:S02]  /*6a90*/  IMAD.U32 R56, R69, 0x10000, RZ ;  /* 0x0001000045387824 */ /* 0x000fc400078e00ff */
[----:B------:R-:W-:Y:S02]  /*6aa0*/  IMAD.U32 R65, R58, 0x10000, RZ ;  /* 0x000100003a417824 */ /* 0x000fe400078e00ff */
[----:B------:R-:W-:Y:S02]  /*6ab0*/  IMAD.U32 R64, R62, 0x10000, RZ ;  /* 0x000100003e407824 */ /* 0x000fe400078e00ff */
[----:B------:R-:W-:Y:S01]  /*6ac0*/  FFMA R57, R56, R218, R57 ;  /* 0x000000da38397223 */ /* 0x000fe20000000039 */
[----:B------:R-:W-:Y:S02]  /*6ad0*/  IMAD.U32 R219, R219, 0x10000, RZ ;  /* 0x00010000dbdb7824 */ /* 0x000fe400078e00ff */
[----:B------:R-:W-:Y:S02]  /*6ae0*/  IMAD.U32 R60, R60, 0x10000, RZ ;  /* 0x000100003c3c7824 */ /* 0x000fe400078e00ff */
[----:B------:R-:W-:Y:S01]  /*6af0*/  FFMA R56, R64, R65, R61 ;  /* 0x0000004140387223 */ /* 0x000fe2000000003d */
[----:B------:R-:W-:-:S02]  /*6b00*/  IMAD.U32 R220, R66, 0x10000, RZ ;  /* 0x0001000042dc7824 */ /* 0x000fc400078e00ff */
[----:B------:R-:W-:Y:S01]  /*6b10*/  FFMA R60, R60, R219, R57 ;  /* 0x000000db3c3c7223 */ /* 0x000fe20000000039 */
[----:B------:R-:W-:Y:S01]  /*6b20*/  IMAD.U32 R61, R70, 0x10000, RZ ;  /* 0x00010000463d7824 */ /* 0x000fe200078e00ff */
[----:B------:R-:W-:Y:S02]  /*6b30*/  PRMT R65, R58, 0x7632, R65 ;  /* 0x000076323a417816 */ /* 0x000fe40000000041 */
[----:B------:R-:W-:Y:S01]  /*6b40*/  PRMT R225, R66, 0x7632, R225 ;  /* 0x0000763242e17816 */ /* 0x000fe200000000e1 */
[--C-:B------:R-:W-:Y:S01]  /*6b50*/  FFMA R58, R61, R220, R60.reuse ;  /* 0x000000dc3d3a7223 */ /* 0x100fe2000000003c */
[----:B------:R-:W-:Y:S02]  /*6b60*/  PRMT R61, R70, 0x7632, R61 ;  /* 0x00007632463d7816 */ /* 0x000fe4000000003d */
[----:B------:R-:W-:Y:S01]  /*6b70*/  PRMT R69, R62, 0x7632, R69 ;  /* 0x000076323e457816 */ /* 0x000fe20000000045 */
[----:B------:R-:W-:Y:S02]  /*6b80*/  IMAD.U32 R225, R225, 0x10000, RZ ;  /* 0x00010000e1e17824 */ /* 0x000fe400078e00ff */
[----:B------:R-:W-:Y:S01]  /*6b90*/  IMAD.U32 R61, R61, 0x10000, RZ ;  /* 0x000100003d3d7824 */ /* 0x000fe200078e00ff */
[----:B------:R-:W-:Y:S01]  /*6ba0*/  PRMT R60, R59, 0x7632, R60 ;  /* 0x000076323b3c7816 */ /* 0x000fe2000000003c */
[----:B------:R-:W-:-:S02]  /*6bb0*/  IMAD.U32 R65, R65, 0x10000, RZ ;  /* 0x0001000041417824 */ /* 0x000fc400078e00ff */
[----:B------:R-:W-:Y:S02]  /*6bc0*/  IMAD.U32 R69, R69, 0x10000, RZ ;  /* 0x0001000045457824 */ /* 0x000fe400078e00ff */
[----:B------:R-:W-:Y:S01]  /*6bd0*/  IMAD.U32 R62, R59, 0x10000, RZ ;  /* 0x000100003b3e7824 */ /* 0x000fe200078e00ff */
[----:B------:R-:W-:Y:S01]  /*6be0*/  PRMT R57, R63, 0x7632, R57 ;  /* 0x000076323f397816 */ /* 0x000fe20000000039 */
[----:B------:R-:W-:Y:S02]  /*6bf0*/  IMAD.U32 R59, R71, 0x10000, RZ ;  /* 0x00010000473b7824 */ /* 0x000fe400078e00ff */
[----:B------:R-:W-:Y:S01]  /*6c00*/  FFMA R58, R61, R225, R58 ;  /* 0x000000e13d3a7223 */ /* 0x000fe2000000003a */
[C---:B------:R-:W-:Y:S01]  /*6c10*/  IMAD.U32 R226, R67.reuse, 0x10000, RZ ;  /* 0x0001000043e27824 */ /* 0x040fe200078e00ff */
[----:B------:R-:W-:Y:S01]  /*6c20*/  PRMT R227, R67, 0x7632, R227 ;  /* 0x0000763243e37816 */ /* 0x000fe200000000e3 */
[----:B------:R-:W-:Y:S01]  /*6c30*/  IMAD.U32 R63, R63, 0x10000, RZ ;  /* 0x000100003f3f7824 */ /* 0x000fe200078e00ff */
[----:B------:R-:W-:Y:S01]  /*6c40*/  PRMT R71, R71, 0x7632, R71 ;  /* 0x0000763247477816 */ /* 0x000fe20000000047 */
[----:B------:R-:W-:Y:S01]  /*6c50*/  FFMA R56, R69, R65, R56 ;  /* 0x0000004145387223 */ /* 0x000fe20000000038 */
[----:B------:R-:W-:Y:S01]  /*6c60*/  FFMA R58, R59, R226, R58 ;  /* 0x000000e23b3a7223 */ /* 0x000fe2000000003a */
[----:B------:R-:W-:-:S02]  /*6c70*/  IMAD.U32 R227, R227, 0x10000, RZ ;  /* 0x00010000e3e37824 */ /* 0x000fc400078e00ff */
[----:B------:R-:W-:Y:S01]  /*6c80*/  FFMA R56, R63, R62, R56 ;  /* 0x0000003e3f387223 */ /* 0x000fe20000000038 */
[----:B------:R-:W-:Y:S02]  /*6c90*/  IMAD.U32 R71, R71, 0x10000, RZ ;  /* 0x0001000047477824 */ /* 0x000fe400078e00ff */
[----:B------:R-:W-:Y:S02]  /*6ca0*/  IMAD.U32 R61, R60, 0x10000, RZ ;  /* 0x000100003c3d7824 */ /* 0x000fe400078e00ff */
[----:B------:R-:W-:Y:S02]  /*6cb0*/  IMAD.U32 R59, R57, 0x10000, RZ ;  /* 0x00010000393b7824 */ /* 0x000fe400078e00ff */
[----:B------:R-:W-:Y:S01]  /*6cc0*/  FFMA R57, R71, R227, R58 ;  /* 0x000000e347397223 */ /* 0x000fe2000000003a */
[----:B0-----:R-:W-:Y:S01]  /*6cd0*/  IMAD.U32 R60, R80, 0x10000, RZ ;  /* 0x00010000503c7824 */ /* 0x001fe200078e00ff */
[C---:B-1----:R-:W-:Y:S01]  /*6ce0*/  PRMT R62, R72.reuse, 0x7632, R62 ;  /* 0x00007632483e7816 */ /* 0x042fe2000000003e */
[----:B------:R-:W-:Y:S01]  /*6cf0*/  FFMA R56, R59, R61, R56 ;  /* 0x0000003d3b387223 */ /* 0x000fe20000000038 */
[----:B------:R-:W-:Y:S01]  /*6d00*/  IMAD.U32 R59, R72, 0x10000, RZ ;  /* 0x00010000483b7824 */ /* 0x000fe200078e00ff */
[----:B------:R-:W-:Y:S01]  /*6d10*/  PRMT R58, R84, 0x7632, R58 ;  /* 0x00007632543a7816 */ /* 0x000fe2000000003a */
[C---:B--2---:R-:W-:Y:S01]  /*6d20*/  IMAD.U32 R228, R76.reuse, 0x10000, RZ ;  /* 0x000100004ce47824 */ /* 0x044fe200078e00ff */
[----:B------:R-:W-:Y:S01]  /*6d30*/  PRMT R72, R76, 0x7632, R72 ;  /* 0x000076324c487816 */ /* 0x000fe20000000048 */
[----:B------:R-:W-:Y:S01]  /*6d40*/  IMAD.U32 R61, R84, 0x10000, RZ ;  /* 0x00010000543d7824 */ /* 0x000fe200078e00ff */
[----:B------:R-:W-:Y:S01]  /*6d50*/  PRMT R80, R80, 0x7632, R80 ;  /* 0x0000763250507816 */ /* 0x000fe20000000050 */
[----:B------:R-:W-:Y:S01]  /*6d60*/  FFMA R57, R60, R228, R57 ;  /* 0x000000e43c397223 */ /* 0x000fe20000000039 */
[----:B------:R-:W-:-:S02]  /*6d70*/  IMAD.U32 R62, R62, 0x10000, RZ ;  /* 0x000100003e3e7824 */ /* 0x000fc400078e00ff */
[----:B------:R-:W-:Y:S01]  /*6d80*/  FFMA R56, R61, R59, R56 ;  /* 0x0000003b3d387223 */ /* 0x000fe20000000038 */
[----:B------:R-:W-:Y:S02]  /*6d90*/  IMAD.U32 R65, R58, 0x10000, RZ ;  /* 0x000100003a417824 */ /* 0x000fe400078e00ff */
[----:B------:R-:W-:Y:S02]  /*6da0*/  IMAD.U32 R72, R72, 0x10000, RZ ;  /* 0x0001000048487824 */ /* 0x000fe400078e00ff */
[----:B------:R-:W-:Y:S02]  /*6db0*/  IMAD.U32 R60, R80, 0x10000, RZ ;  /* 0x00010000503c7824 */ /* 0x000fe400078e00ff */
[----:B------:R-:W-:Y:S01]  /*6dc0*/  FFMA R65, R65, R62, R56 ;  /* 0x0000003e41417223 */ /* 0x000fe20000000038 */
[----:B------:R-:W-:Y:S01]  /*6dd0*/  PRMT R76, R77, 0x7632, R76 ;  /* 0x000076324d4c7816 */ /* 0x000fe2000000004c */
[----:B------:R-:W-:Y:S02]  /*6de0*/  IMAD.U32 R62, R73, 0x10000, RZ ;  /* 0x00010000493e7824 */ /* 0x000fe400078e00ff */
[----:B------:R-:W-:Y:S01]  /*6df0*/  FFMA R60, R60, R72, R57 ;  /* 0x000000483c3c7223 */ /* 0x000fe20000000039 */
[----:B------:R-:W-:Y:S01]  /*6e00*/  PRMT R67, R81, 0x7632, R67 ;  /* 0x0000763251437816 */ /* 0x000fe20000000043 */
[----:B------:R-:W-:Y:S01]  /*6e10*/  IMAD.U32 R77, R77, 0x10000, RZ ;  /* 0x000100004d4d7824 */ /* 0x000fe200078e00ff */
[----:B------:R-:W0:Y:S01]  /*6e20*/  LDS.128 R56, [R53+0x40] ;  /* 0x0000400035387984 */ /* 0x000e220000000c00 */
[----:B------:R-:W-:-:S02]  /*6e30*/  IMAD.U32 R81, R81, 0x10000, RZ ;  /* 0x0001000051517824 */ /* 0x000fc400078e00ff */
[----:B------:R-:W-:Y:S02]  /*6e40*/  IMAD.U32 R66, R85, 0x10000, RZ ;  /* 0x0001000055427824 */ /* 0x000fe400078e00ff */
[----:B------:R-:W-:Y:S02]  /*6e50*/  FFMA R64, R81, R77, R60 ;  /* 0x0000004d51407223 */ /* 0x000fe4000000003c */
[----:B------:R-:W-:Y:S02]  /*6e60*/  FFMA R65, R66, R62, R65 ;  /* 0x0000003e42417223 */ /* 0x000fe40000000041 */
[----:B------:R-:W1:Y:S01]  /*6e70*/  LDS.128 R60, [R54+0xc0] ;  /* 0x0000c000363c7984 */ /* 0x000e620000000c00 */
[----:B------:R-:W-:Y:S02]  /*6e80*/  IMAD.U32 R76, R76, 0x10000, RZ ;  /* 0x000100004c4c7824 */ /* 0x000fe400078e00ff */
[----:B------:R-:W-:Y:S01]  /*6e90*/  IMAD.U32 R67, R67, 0x10000, RZ ;  /* 0x0001000043437824 */ /* 0x000fe200078e00ff */
[----:B------:R-:W-:Y:S01]  /*6ea0*/  PRMT R66, R73, 0x7632, R66 ;  /* 0x0000763249427816 */ /* 0x000fe20000000042 */
[C---:B------:R-:W-:Y:S01]  /*6eb0*/  IMAD.U32 R80, R78.reuse, 0x10000, RZ ;  /* 0x000100004e507824 */ /* 0x040fe200078e00ff */
[----:B------:R-:W-:Y:S01]  /*6ec0*/  PRMT R73, R78, 0x7632, R73 ;  /* 0x000076324e497816 */ /* 0x000fe20000000049 */
[----:B------:R-:W-:Y:S01]  /*6ed0*/  FFMA R67, R67, R76, R64 ;  /* 0x0000004c43437223 */ /* 0x000fe20000000040 */
[C---:B------:R-:W-:Y:S01]  /*6ee0*/  PRMT R69, R82.reuse, 0x7632, R69 ;  /* 0x0000763252457816 */ /* 0x040fe20000000045 */
[----:B------:R-:W-:Y:S01]  /*6ef0*/  IMAD.U32 R64, R82, 0x10000, RZ ;  /* 0x0001000052407824 */ /* 0x000fe200078e00ff */
[----:B------:R-:W-:Y:S01]  /*6f00*/  PRMT R85, R85, 0x7632, R85 ;  /* 0x0000763255557816 */ /* 0x000fe20000000055 */
[----:B------:R-:W-:-:S02]  /*6f10*/  IMAD.U32 R73, R73, 0x10000, RZ ;  /* 0x0001000049497824 */ /* 0x000fc400078e00ff */
[----:B------:R-:W-:Y:S01]  /*6f20*/  FFMA R64, R64, R80, R67 ;  /* 0x0000005040407223 */ /* 0x000fe20000000043 */
[----:B------:R-:W-:Y:S02]  /*6f30*/  IMAD.U32 R69, R69, 0x10000, RZ ;  /* 0x0001000045457824 */ /* 0x000fe400078e00ff */
[----:B------:R-:W-:Y:S02]  /*6f40*/  IMAD.U32 R66, R66, 0x10000, RZ ;  /* 0x0001000042427824 */ /* 0x000fe400078e00ff */
[----:B------:R-:W-:Y:S02]  /*6f50*/  IMAD.U32 R68, R85, 0x10000, RZ ;  /* 0x0001000055447824 */ /* 0x000fe400078e00ff */
[----:B------:R-:W-:Y:S01]  /*6f60*/  FFMA R64, R69, R73, R64 ;  /* 0x0000004945407223 */ /* 0x000fe20000000040 */
[----:B------:R-:W-:Y:S02]  /*6f70*/  IMAD.U32 R78, R79, 0x10000, RZ ;  /* 0x000100004f4e7824 */ /* 0x000fe400078e00ff */
[----:B------:R-:W-:-:S02]  /*6f80*/  IMAD.U32 R67, R83, 0x10000, RZ ;  /* 0x0001000053437824 */ /* 0x000fc400078e00ff */
[----:B------:R-:W-:Y:S01]  /*6f90*/  FFMA R65, R68, R66, R65 ;  /* 0x0000004244417223 */ /* 0x000fe20000000041 */
[----:B------:R-:W-:Y:S01]  /*6fa0*/  PRMT R79, R79, 0x7632, R79 ;  /* 0x000076324f4f7816 */ /* 0x000fe2000000004f */
[----:B------:R-:W-:Y:S01]  /*6fb0*/  FFMA R66, R67, R78, R64 ;  /* 0x0000004e43427223 */ /* 0x000fe20000000040 */
[----:B------:R-:W-:Y:S01]  /*6fc0*/  PRMT R83, R83, 0x7632, R83 ;  /* 0x0000763253537816 */ /* 0x000fe20000000053 */
[----:B------:R-:W-:Y:S02]  /*6fd0*/  IMAD.U32 R67, R74, 0x10000, RZ ;  /* 0x000100004a437824 */ /* 0x000fe400078e00ff */
[C---:B------:R-:W-:Y:S01]  /*6fe0*/  IMAD.U32 R64, R86.reuse, 0x10000, RZ ;  /* 0x0001000056407824 */ /* 0x040fe200078e00ff */
[----:B------:R-:W-:Y:S01]  /*6ff0*/  PRMT R69, R86, 0x7632, R69 ;  /* 0x0000763256457816 */ /* 0x000fe20000000045 */
[----:B------:R-:W-:Y:S02]  /*7000*/  IMAD.U32 R79, R79, 0x10000, RZ ;  /* 0x000100004f4f7824 */ /* 0x000fe400078e00ff */
[----:B------:R-:W-:Y:S01]  /*7010*/  FFMA R64, R64, R67, R65 ;  /* 0x0000004340407223 */ /* 0x000fe20000000041 */
[----:B------:R-:W-:Y:S01]  /*7020*/  IMAD.U32 R83, R83, 0x10000, RZ ;  /* 0x0001000053537824 */ /* 0x000fe200078e00ff */
[----:B------:R-:W-:Y:S01]  /*7030*/  PRMT R67, R74, 0x7632, R67 ;  /* 0x000076324a437816 */ /* 0x000fe20000000043 */
[C---:B0-----:R-:W-:Y:S01]  /*7040*/  IMAD.U32 R74, R56.reuse, 0x10000, RZ ;  /* 0x00010000384a7824 */ /* 0x041fe200078e00ff */
[----:B------:R-:W-:-:S02]  /*7050*/  PRMT R81, R56, 0x7632, R81 ;  /* 0x0000763238517816 */ /* 0x000fc40000000051 */
[C---:B-1----:R-:W-:Y:S01]  /*7060*/  PRMT R56, R60.reuse, 0x7632, R56 ;  /* 0x000076323c387816 */ /* 0x042fe20000000038 */
[----:B------:R-:W-:Y:S01]  /*7070*/  FFMA R65, R83, R79, R66 ;  /* 0x0000004f53417223 */ /* 0x000fe20000000042 */
[----:B------:R-:W-:Y:S02]  /*7080*/  IMAD.U32 R66, R60, 0x10000, RZ ;  /* 0x000100003c427824 */ /* 0x000fe400078e00ff */
[----:B------:R-:W-:Y:S02]  /*7090*/  IMAD.U32 R67, R67, 0x10000, RZ ;  /* 0x0001000043437824 */ /* 0x000fe400078e00ff */
        /* <DEDUP_REMOVED lines=9> */
[----:B------:R-:W-:Y:S01]  /*7130*/  FFMA R65, R60, R81, R65 ;  /* 0x000000513c417223 */ /* 0x000fe20000000041 */
[C---:B------:R-:W-:Y:S01]  /*7140*/  IMAD.U32 R82, R57.reuse, 0x10000, RZ ;  /* 0x0001000039527824 */ /* 0x040fe200078e00ff */
[----:B------:R-:W-:Y:S01]  /*7150*/  PRMT R83, R57, 0x7632, R83 ;  /* 0x0000763239537816 */ /* 0x000fe20000000053 */
[----:B------:R-:W-:Y:S01]  /*7160*/  FFMA R68, R87, R75, R64 ;  /* 0x0000004b57447223 */ /* 0x000fe20000000040 */
[----:B------:R-:W-:-:S02]  /*7170*/  IMAD.U32 R60, R61, 0x10000, RZ ;  /* 0x000100003d3c7824 */ /* 0x000fc400078e00ff */
[----:B------:R-:W-:Y:S02]  /*7180*/  IMAD.U32 R236, R236, 0x10000, RZ ;  /* 0x00010000ecec7824 */ /* 0x000fe400078e00ff */
[----:B------:R-:W-:Y:S02]  /*7190*/  IMAD.U32 R57, R56, 0x10000, RZ ;  /* 0x0001000038397824 */ /* 0x000fe400078e00ff */
[----:B------:R-:W-:Y:S02]  /*71a0*/  FFMA R60, R60, R82, R65 ;  /* 0x000000523c3c7223 */ /* 0x000fe40000000041 */
[----:B------:R-:W0:Y:S01]  /*71b0*/  LDS.128 R64, [R53+0x50] ;  /* 0x0000500035407984 */ /* 0x000e220000000c00 */
[----:B------:R-:W-:-:S03]  /*71c0*/  FFMA R236, R57, R236, R68 ;  /* 0x000000ec39ec7223 */ /* 0x000fc60000000044 */
[----:B------:R-:W1:Y:S01]  /*71d0*/  LDS.128 R68, [R54+0xd0] ;  /* 0x0000d00036447984 */ /* 0x000e620000000c00 */
[----:B------:R-:W-:Y:S01]  /*71e0*/  PRMT R61, R61, 0x7632, R61 ;  /* 0x000076323d3d7816 */ /* 0x000fe2000000003d */
[----:B------:R-:W-:-:S04]  /*71f0*/  IMAD.U32 R83, R83, 0x10000, RZ ;  /* 0x0001000053537824 */ /* 0x000fc800078e00ff */
[----:B------:R-:W-:Y:S01]  /*7200*/  IMAD.U32 R61, R61, 0x10000, RZ ;  /* 0x000100003d3d7824 */ /* 0x000fe200078e00ff */
[----:B------:R-:W-:Y:S01]  /*7210*/  PRMT R85, R58, 0x7632, R85 ;  /* 0x000076323a557816 */ /* 0x000fe20000000055 */
[C---:B------:R-:W-:Y:S01]  /*7220*/  IMAD.U32 R57, R62.reuse, 0x10000, RZ ;  /* 0x000100003e397824 */ /* 0x040fe200078e00ff */
[----:B------:R-:W-:Y:S01]  /*7230*/  PRMT R62, R62, 0x7632, R62 ;  /* 0x000076323e3e7816 */ /* 0x000fe2000000003e */
[----:B------:R-:W-:Y:S01]  /*7240*/  FFMA R56, R61, R83, R60 ;  /* 0x000000533d387223 */ /* 0x000fe2000000003c */
[----:B------:R-:W-:Y:S02]  /*7250*/  IMAD.U32 R75, R58, 0x10000, RZ ;  /* 0x000100003a4b7824 */ /* 0x000fe400078e00ff */
[----:B------:R-:W-:Y:S02]  /*7260*/  IMAD.U32 R85, R85, 0x10000, RZ ;  /* 0x0001000055557824 */ /* 0x000fe400078e00ff */
[----:B------:R-:W-:Y:S01]  /*7270*/  FFMA R56, R57, R75, R56 ;  /* 0x0000004b39387223 */ /* 0x000fe20000000038 */
[----:B------:R-:W-:Y:S01]  /*7280*/  IMAD.U32 R57, R62, 0x10000, RZ ;  /* 0x000100003e397824 */ /* 0x000fe200078e00ff */
[----:B------:R-:W-:-:S03]  /*7290*/  PRMT R87, R59, 0x7632, R87 ;  /* 0x000076323b577816 */ /* 0x000fc60000000057 */
[----:B------:R-:W-:Y:S01]  /*72a0*/  FFMA R56, R57, R85, R56 ;  /* 0x0000005539387223 */ /* 0x000fe20000000038 */
[C---:B------:R-:W-:Y:S01]  /*72b0*/  IMAD.U32 R57, R63.reuse, 0x10000, RZ ;  /* 0x000100003f397824 */ /* 0x040fe200078e00ff */
[----:B------:R-:W-:Y:S01]  /*72c0*/  PRMT R63, R63, 0x7632, R63 ;  /* 0x000076323f3f7816 */ /* 0x000fe2000000003f */
[----:B------:R-:W-:Y:S02]  /*72d0*/  IMAD.U32 R84, R59, 0x10000, RZ ;  /* 0x000100003b547824 */ /* 0x000fe400078e00ff */
[----:B------:R-:W-:Y:S02]  /*72e0*/  IMAD.U32 R87, R87, 0x10000, RZ ;  /* 0x0001000057577824 */ /* 0x000fe400078e00ff */
[----:B------:R-:W-:Y:S01]  /*72f0*/  FFMA R56, R57, R84, R56 ;  /* 0x0000005439387223 */ /* 0x000fe20000000038 */
[----:B------:R-:W-:-:S04]  /*7300*/  IMAD.U32 R63, R63, 0x10000, RZ ;  /* 0x000100003f3f7824 */ /* 0x000fc800078e00ff */
[----:B------:R-:W-:Y:S02]  /*7310*/  FFMA R56, R63, R87, R56 ;  /* 0x000000573f387223 */ /* 0x000fe40000000038 */
[----:B------:R-:W2:Y:S01]  /*7320*/  LDS.128 R60, [R54+0xe0] ;  /* 0x0000e000363c7984 */ /* 0x000ea20000000c00 */
[----:B0-----:R-:W-:Y:S02]  /*7330*/  IMAD.U32 R86, R64, 0x10000, RZ ;  /* 0x0001000040567824 */ /* 0x001fe400078e00ff */
[----:B-1----:R-:W-:Y:S01]  /*7340*/  IMAD.U32 R57, R68, 0x10000, RZ ;  /* 0x0001000044397824 */ /* 0x002fe200078e00ff */
[----:B------:R-:W-:-:S03]  /*7350*/  PRMT R68, R64, 0x7632, R68 ;  /* 0x0000763240447816 */ /* 0x000fc60000000044 */
[----:B------:R-:W-:Y:S01]  /*7360*/  FFMA R56, R57, R86, R56 ;  /* 0x0000005639387223 */ /* 0x000fe20000000038 */
[C---:B------:R-:W-:Y:S01]  /*7370*/  PRMT R57, R68.reuse, 0x7632, R57 ;  /* 0x0000763244397816 */ /* 0x040fe20000000039 */
[----:B------:R-:W-:-:S04]  /*7380*/  IMAD.U32 R68, R68, 0x10000, RZ ;  /* 0x0001000044447824 */ /* 0x000fc800078e00ff */
[----:B------:R-:W-:Y:S02]  /*7390*/  IMAD.U32 R57, R57, 0x10000, RZ ;  /* 0x0001000039397824 */ /* 0x000fe400078e00ff */
[----:B------:R-:W-:Y:S02]  /*73a0*/  IMAD.U32 R64, R65, 0x10000, RZ ;  /* 0x0001000041407824 */ /* 0x000fe400078e00ff */
[----:B------:R-:W-:Y:S01]  /*73b0*/  FFMA R56, R57, R68, R56 ;  /* 0x0000004439387223 */ /* 0x000fe20000000038 */
[----:B------:R-:W-:Y:S01]  /*73c0*/  IMAD.U32 R57, R69, 0x10000, RZ ;  /* 0x0001000045397824 */ /* 0x000fe200078e00ff */
[----:B------:R-:W-:-:S03]  /*73d0*/  PRMT R69, R65, 0x7632, R69 ;  /* 0x0000763241457816 */ /* 0x000fc60000000045 */
[----:B------:R-:W-:Y:S01]  /*73e0*/  FFMA R56, R57, R64, R56 ;  /* 0x0000004039387223 */ /* 0x000fe20000000038 */
[C---:B------:R-:W-:Y:S01]  /*73f0*/  PRMT R57, R69.reuse, 0x7632, R57 ;  /* 0x0000763245397816 */ /* 0x040fe20000000039 */
[----:B------:R-:W-:-:S04]  /*7400*/  IMAD.U32 R69, R69, 0x10000, RZ ;  /* 0x0001000045457824 */ /* 0x000fc800078e00ff */
[----:B------:R-:W-:Y:S02]  /*7410*/  IMAD.U32 R57, R57, 0x10000, RZ ;  /* 0x0001000039397824 */ /* 0x000fe400078e00ff */
[----:B------:R-:W-:Y:S02]  /*7420*/  IMAD.U32 R65, R66, 0x10000, RZ ;  /* 0x0001000042417824 */ /* 0x000fe400078e00ff */
[----:B------:R-:W-:Y:S01]  /*7430*/  FFMA R56, R57, R69, R56 ;  /* 0x0000004539387223 */ /* 0x000fe20000000038 */
[----:B------:R-:W-:-:S04]  /*7440*/  IMAD.U32 R237, R70, 0x10000, RZ ;  /* 0x0001000046ed7824 */ /* 0x000fc800078e00ff */
[----:B------:R-:W-:Y:S02]  /*7450*/  FFMA R237, R237, R65, R56 ;  /* 0x00000041eded7223 */ /* 0x000fe40000000038 */
[----:B------:R-:W0:Y:S01]  /*7460*/  LDS.128 R56, [R53+0x60] ;  /* 0x0000600035387984 */ /* 0x000e220000000c00 */
[----:B------:R-:W-:-:S04]  /*7470*/  PRMT R70, R66, 0x7632, R70 ;  /* 0x0000763242467816 */ /* 0x000fc80000000046 */
[C---:B------:R-:W-:Y:S01]  /*7480*/  PRMT R66, R70.reuse, 0x7632, R66 ;  /* 0x0000763246427816 */ /* 0x040fe20000000042 */
[----:B------:R-:W-:Y:S02]  /*7490*/  IMAD.U32 R70, R70, 0x10000, RZ ;  /* 0x0001000046467824 */ /* 0x000fe400078e00ff */
[----:B------:R-:W-:Y:S02]  /*74a0*/  IMAD.U32 R238, R71, 0x10000, RZ ;  /* 0x0001000047ee7824 */ /* 0x000fe400078e00ff */
[----:B------:R-:W-:Y:S01]  /*74b0*/  IMAD.U32 R66, R66, 0x10000, RZ ;  /* 0x0001000042427824 */ /* 0x000fe200078e00ff */
[----:B------:R-:W-:-:S03]  /*74c0*/  PRMT R71, R67, 0x7632, R71 ;  /* 0x0000763243477816 */ /* 0x000fc60000000047 */
[----:B------:R-:W-:Y:S01]  /*74d0*/  FFMA R237, R66, R70, R237 ;  /* 0x0000004642ed7223 */ /* 0x000fe200000000ed */
[----:B------:R-:W-:Y:S01]  /*74e0*/  IMAD.U32 R66, R67, 0x10000, RZ ;  /* 0x0001000043427824 */ /* 0x000fe200078e00ff */
[C---:B------:R-:W-:Y:S01]  /*74f0*/  PRMT R67, R71.reuse, 0x7632, R67 ;  /* 0x0000763247437816 */ /* 0x040fe20000000043 */
[----:B------:R-:W-:Y:S02]  /*7500*/  IMAD.U32 R71, R71, 0x10000, RZ ;  /* 0x0001000047477824 */ /* 0x000fe400078e00ff */
[----:B------:R-:W-:Y:S02]  /*7510*/  FFMA R237, R238, R66, R237 ;  /* 0x00000042eeed7223 */ /* 0x000fe400000000ed */
[----:B------:R-:W-:Y:S02]  /*7520*/  IMAD.U32 R67, R67, 0x10000, RZ ;  /* 0x0001000043437824 */ /* 0x000fe400078e00ff */
[C---:B--2---:R-:W-:Y:S02]  /*7530*/  IMAD.U32 R238, R60.reuse, 0x10000, RZ ;  /* 0x000100003cee7824 */ /* 0x044fe400078e00ff */
[----:B------:R-:W-:Y:S01]  /*7540*/  FFMA R237, R67, R71, R237 ;  /* 0x0000004743ed7223 */ /* 0x000fe200000000ed */
[----:B------:R-:W-:Y:S01]  /*7550*/  PRMT R60, R60, 0x7632, R60 ;  /* 0x000076323c3c7816 */ /* 0x000fe2000000003c */
[----:B0-----:R-:W-:-:S04]  /*7560*/  IMAD.U32 R67, R56, 0x10000, RZ ;  /* 0x0001000038437824 */ /* 0x001fc800078e00ff */
[----:B------:R-:W-:Y:S01]  /*7570*/  FFMA R237, R238, R67, R237 ;  /* 0x00000043eeed7223 */ /* 0x000fe200000000ed */
        /* <DEDUP_REMOVED lines=11> */
[----:B------:R-:W-:Y:S01]  /*7630*/  PRMT R242, R58, 0x7632, R242 ;  /* 0x000076323af27816 */ /* 0x000fe200000000f2 */
[C---:B------:R-:W-:Y:S01]  /*7640*/  IMAD.U32 R57, R62.reuse, 0x10000, RZ ;  /* 0x000100003e397824 */ /* 0x040fe200078e00ff */
[----:B------:R-:W-:Y:S01]  /*7650*/  PRMT R62, R62, 0x7632, R62 ;  /* 0x000076323e3e7816 */ /* 0x000fe2000000003e */
[----:B------:R-:W-:Y:S01]  /*7660*/  FFMA R56, R61, R240, R56 ;  /* 0x000000f03d387223 */ /* 0x000fe20000000038 */
[----:B------:R-:W-:-:S02]  /*7670*/  IMAD.U32 R239, R58, 0x10000, RZ ;  /* 0x000100003aef7824 */ /* 0x000fc400078e00ff */
[----:B------:R-:W-:Y:S02]  /*7680*/  IMAD.U32 R242, R242, 0x10000, RZ ;  /* 0x00010000f2f27824 */ /* 0x000fe400078e00ff */
[----:B------:R-:W-:Y:S01]  /*7690*/  FFMA R56, R57, R239, R56 ;  /* 0x000000ef39387223 */ /* 0x000fe20000000038 */
[----:B------:R-:W-:Y:S02]  /*76a0*/  IMAD.U32 R62, R62, 0x10000, RZ ;  /* 0x000100003e3e7824 */ /* 0x000fe400078e00ff */
[C---:B------:R-:W-:Y:S01]  /*76b0*/  IMAD.U32 R57, R63.reuse, 0x10000, RZ ;  /* 0x000100003f397824 */ /* 0x040fe200078e00ff */
[----:B------:R-:W-:Y:S01]  /*76c0*/  PRMT R63, R63, 0x7632, R63 ;  /* 0x000076323f3f7816 */ /* 0x000fe2000000003f */
[----:B------:R-:W-:Y:S01]  /*76d0*/  FFMA R56, R62, R242, R56 ;  /* 0x000000f23e387223 */ /* 0x000fe20000000038 */
[C---:B------:R-:W-:Y:S01]  /*76e0*/  IMAD.U32 R241, R59.reuse, 0x10000, RZ ;  /* 0x000100003bf17824 */ /* 0x040fe200078e00ff */
[----:B------:R-:W-:Y:S02]  /*76f0*/  PRMT R244, R59, 0x7632, R244 ;  /* 0x000076323bf47816 */ /* 0x000fe400000000f4 */
[----:B------:R-:W-:-:S02]  /*7700*/  IMAD.U32 R63, R63, 0x10000, RZ ;  /* 0x000100003f3f7824 */ /* 0x000fc400078e00ff */
[----:B------:R-:W-:Y:S01]  /*7710*/  FFMA R56, R57, R241, R56 ;  /* 0x000000f139387223 */ /* 0x000fe20000000038 */
[----:B------:R-:W-:-:S04]  /*7720*/  IMAD.U32 R244, R244, 0x10000, RZ ;  /* 0x00010000f4f47824 */ /* 0x000fc800078e00ff */
[----:B------:R-:W-:Y:S02]  /*7730*/  FFMA R245, R63, R244, R56 ;  /* 0x000000f43ff57223 */ /* 0x000fe40000000038 */
[----:B------:R-:W0:Y:S04]  /*7740*/  LDS.128 R56, [R53+0x70] ;  /* 0x0000700035387984 */ /* 0x000e280000000c00 */
[----:B------:R-:W1:Y:S01]  /*7750*/  LDS.128 R60, [R54+0xf0] ;  /* 0x0000f000363c7984 */ /* 0x000e620000000c00 */
[----:B0-----:R-:W-:Y:S02]  /*7760*/  IMAD.U32 R243, R56, 0x10000, RZ ;  /* 0x0001000038f37824 */ /* 0x001fe400078e00ff */
[C---:B-1----:R-:W-:Y:S01]  /*7770*/  IMAD.U32 R246, R60.reuse, 0x10000, RZ ;  /* 0x000100003cf67824 */ /* 0x042fe200078e00ff */
[----:B------:R-:W-:-:S03]  /*7780*/  PRMT R60, R60, 0x7632, R60 ;  /* 0x000076323c3c7816 */ /* 0x000fc6000000003c */
[--C-:B------:R-:W-:Y:S01]  /*7790*/  FFMA R246, R246, R243, R245.reuse ;  /* 0x000000f3f6f67223 */ /* 0x100fe200000000f5 */
[----:B------:R-:W-:Y:S01]  /*77a0*/  PRMT R245, R56, 0x7632, R245 ;  /* 0x0000763238f57816 */ /* 0x000fe200000000f5 */
[----:B------:R-:W-:-:S04]  /*77b0*/  IMAD.U32 R60, R60, 0x10000, RZ ;  /* 0x000100003c3c7824 */ /* 0x000fc800078e00ff */
[----:B------:R-:W-:Y:S02]  /*77c0*/  IMAD.U32 R245, R245, 0x10000, RZ ;  /* 0x00010000f5f57824 */ /* 0x000fe400078e00ff */
[----:B------:R-:W-:Y:S02]  /*77d0*/  IMAD.U32 R56, R61, 0x10000, RZ ;  /* 0x000100003d387824 */ /* 0x000fe400078e00ff */
[----:B------:R-:W-:Y:S01]  /*77e0*/  FFMA R246, R60, R245, R246 ;  /* 0x000000f53cf67223 */ /* 0x000fe200000000f6 */
[----:B------:R-:W-:Y:S01]  /*77f0*/  IMAD.U32 R60, R57, 0x10000, RZ ;  /* 0x00010000393c7824 */ /* 0x000fe200078e00ff */
[----:B------:R-:W-:-:S03]  /*7800*/  PRMT R61, R61, 0x7632, R61 ;  /* 0x000076323d3d7816 */ /* 0x000fc6000000003d */
[--C-:B------:R-:W-:Y:S01]  /*7810*/  FFMA R56, R56, R60, R246.reuse ;  /* 0x0000003c38387223 */ /* 0x100fe200000000f6 */
[----:B------:R-:W-:Y:S01]  /*7820*/  PRMT R246, R57, 0x7632, R246 ;  /* 0x0000763239f67816 */ /* 0x000fe200000000f6 */
[----:B------:R-:W-:-:S04]  /*7830*/  IMAD.U32 R61, R61, 0x10000, RZ ;  /* 0x000100003d3d7824 */ /* 0x000fc800078e00ff */
[----:B------:R-:W-:Y:S02]  /*7840*/  IMAD.U32 R246, R246, 0x10000, RZ ;  /* 0x00010000f6f67824 */ /* 0x000fe400078e00ff */
[----:B------:R-:W-:Y:S01]  /*7850*/  IMAD.U32 R57, R62, 0x10000, RZ ;  /* 0x000100003e397824 */ /* 0x000fe200078e00ff */
[C---:B------:R-:W-:Y:S01]  /*7860*/  PRMT R62, R58.reuse, 0x7632, R62 ;  /* 0x000076323a3e7816 */ /* 0x040fe2000000003e */
[----:B------:R-:W-:Y:S01]  /*7870*/  FFMA R56, R61, R246, R56 ;  /* 0x000000f63d387223 */ /* 0x000fe20000000038 */
[----:B------:R-:W-:Y:S02]  /*7880*/  IMAD.U32 R61, R58, 0x10000, RZ ;  /* 0x000100003a3d7824 */ /* 0x000fe400078e00ff */
[----:B------:R-:W2:Y:S02]  /*7890*/  LDL R58, [R1+0x38] ;  /* 0x00003800013a7983 */ /* 0x000ea40000100800 */
[----:B------:R-:W-:Y:S01]  /*78a0*/  FFMA R56, R57, R61, R56 ;  /* 0x0000003d39387223 */ /* 0x000fe20000000038 */
[C---:B------:R-:W-:Y:S01]  /*78b0*/  PRMT R57, R62.reuse, 0x7632, R57 ;  /* 0x000076323e397816 */ /* 0x040fe20000000039 */
[----:B------:R-:W-:-:S04]  /*78c0*/  IMAD.U32 R62, R62, 0x10000, RZ ;  /* 0x000100003e3e7824 */ /* 0x000fc800078e00ff */
        /* <DEDUP_REMOVED lines=9> */
[----:B------:R-:W-:Y:S01]  /*7960*/  FFMA R56, R63, R248, R56 ;  /* 0x000000f83f387223 */ /* 0x000fe20000000038 */
[----:B---3--:R-:W-:-:S03]  /*7970*/  FADD R236, R236, -R249 ;  /* 0x800000f9ecec7221 */ /* 0x008fc60000000000 */
[----:B--2---:R-:W-:-:S04]  /*7980*/  FFMA R56, R56, UR5, -R58 ;  /* 0x0000000538387c23 */ /* 0x004fc8000800083a */
[----:B------:R-:W-:-:S05]  /*7990*/  FMUL R56, R56, 1.4426950216293334961 ;  /* 0x3fb8aa3b38387820 */ /* 0x000fca0000400000 */
[----:B------:R-:W-:-:S13]  /*79a0*/  FSETP.GEU.AND P1, PT, R56, -126, PT ;  /* 0xc2fc00003800780b */ /* 0x000fda0003f2e000 */
[----:B------:R-:W-:-:S04]  /*79b0*/  @!P1 FMUL R56, R56, 0.5 ;  /* 0x3f00000038389820 */ /* 0x000fc80000400000 */
[----:B------:R-:W0:Y:S02]  /*79c0*/  MUFU.EX2 R63, R56 ;  /* 0x00000038003f7308 */ /* 0x000e240000000800 */
[----:B0-----:R-:W-:-:S04]  /*79d0*/  @!P1 FMUL R63, R63, R63 ;  /* 0x0000003f3f3f9220 */ /* 0x001fc80000400000 */
[----:B------:R-:W-:-:S04]  /*79e0*/  FMUL R236, R63, R236 ;  /* 0x000000ec3fec7220 */ /* 0x000fc80000400000 */
[----:B------:R-:W-:Y:S01]  /*79f0*/  FMUL R249, R236, UR5 ;  /* 0x00000005ecf97c20 */ /* 0x000fe20008400000 */
[----:B------:R-:W0:Y:S03]  /*7a00*/  LDCU UR5, c[0x0][0x3e0] ;  /* 0x00007c00ff0577ac */ /* 0x000e260008000800 */
[----:B------:R-:W-:Y:S02]  /*7a10*/  FFMA R55, R93, R249, R55 ;  /* 0x000000f95d377223 */ /* 0x000fe40000000037 */
[----:B------:R-:W1:Y:S02]  /*7a20*/  LDC R93, c[0x0][0x3e4] ;  /* 0x0000f900ff5d7b82 */ /* 0x000e640000000800 */
[----:B-1----:R-:W-:-:S04]  /*7a30*/  IABS R58, R93 ;  /* 0x0000005d003a7213 */ /* 0x002fc80000000000 */
[----:B------:R-:W1:Y:S08]  /*7a40*/  I2F.RP R56, R58 ;  /* 0x0000003a00387306 */ /* 0x000e700000209400 */
[----:B-1----:R-:W1:Y:S02]  /*7a50*/  MUFU.RCP R56, R56 ;  /* 0x0000003800387308 */ /* 0x002e640000001000 */
[----:B-1----:R-:W-:-:S06]  /*7a60*/  VIADD R56, R56, 0xffffffe ;  /* 0x0ffffffe38387836 */ /* 0x002fcc0000000000 */
[----:B------:R-:W1:Y:S02]  /*7a70*/  F2I.FTZ.U32.TRUNC.NTZ R57, R56 ;  /* 0x0000003800397305 */ /* 0x000e64000021f000 */
[----:B-1----:R-:W-:-:S04]  /*7a80*/  IMAD.MOV R56, RZ, RZ, -R57 ;  /* 0x000000ffff387224 */ /* 0x002fc800078e0a39 */
[----:B------:R-:W-:Y:S02]  /*7a90*/  IMAD R59, R56, R58, RZ ;  /* 0x0000003a383b7224 */ /* 0x000fe400078e02ff */
[----:B------:R-:W-:-:S04]  /*7aa0*/  IMAD.MOV.U32 R56, RZ, RZ, RZ ;  /* 0x000000ffff387224 */ /* 0x000fc800078e00ff */
[----:B------:R-:W-:Y:S01]  /*7ab0*/  IMAD.HI.U32 R56, R57, R59, R56 ;  /* 0x0000003b39387227 */ /* 0x000fe200078e0038 */
[----:B------:R-:W-:-:S05]  /*7ac0*/  IABS R57, R51 ;  /* 0x0000003300397213 */ /* 0x000fca0000000000 */
[----:B------:R-:W-:-:S04]  /*7ad0*/  IMAD.HI.U32 R56, R56, R57, RZ ;  /* 0x0000003938387227 */ /* 0x000fc800078e00ff */
[----:B------:R-:W-:-:S04]  /*7ae0*/  IMAD.MOV R59, RZ, RZ, -R56 ;  /* 0x000000ffff3b7224 */ /* 0x000fc800078e0a38 */
[----:B------:R-:W-:-:S05]  /*7af0*/  IMAD R57, R58, R59, R57 ;  /* 0x0000003b3a397224 */ /* 0x000fca00078e0239 */
[----:B------:R-:W-:Y:S01]  /*7b00*/  ISETP.GT.U32.AND P3, PT, R58, R57, PT ;  /* 0x000000393a00720c */ /* 0x000fe20003f64070 */
[-C--:B------:R-:W-:Y:S01]  /*7b10*/  FFMA R50, R183, R249.reuse, R50 ;  /* 0x000000f9b7327223 */ /* 0x080fe20000000032 */
[----:B------:R-:W-:Y:S02]  /*7b20*/  FFMA R90, R182, R249, R90 ;  /* 0x000000f9b65a7223 */ /* 0x000fe4000000005a */
[----:B------:R-:W1:Y:S09]  /*7b30*/  LDC.64 R182, c[0x0][0x3b0] ;  /* 0x0000ec00ffb67b82 */ /* 0x000e720000000a00 */
[----:B------:R-:W-:-:S05]  /*7b40*/  @!P3 IMAD.IADD R57, R57, 0x1, -R58 ;  /* 0x000000013939b824 */ /* 0x000fca00078e0a3a */
[----:B------:R-:W-:Y:S02]  /*7b50*/  ISETP.GE.U32.AND P2, PT, R57, R58, PT ;  /* 0x0000003a3900720c */ /* 0x000fe40003f46070 */
[----:B------:R-:W-:Y:S01]  /*7b60*/  LOP3.LUT R57, R51, R93, RZ, 0x3c, !PT ;  /* 0x0000005d33397212 */ /* 0x000fe200078e3cff */
[----:B------:R-:W-:Y:S01]  /*7b70*/  @!P3 VIADD R56, R56, 0x1 ;  /* 0x000000013838b836 */ /* 0x000fe20000000000 */
[----:B------:R-:W-:Y:S02]  /*7b80*/  ISETP.NE.AND P3, PT, R93, RZ, PT ;  /* 0x000000ff5d00720c */ /* 0x000fe40003f65270 */
[----:B------:R-:W-:-:S07]  /*7b90*/  ISETP.GE.AND P1, PT, R57, RZ, PT ;  /* 0x000000ff3900720c */ /* 0x000fce0003f26270 */
[----:B------:R-:W-:-:S04]  /*7ba0*/  @P2 VIADD R56, R56, 0x1 ;  /* 0x0000000138382836 */ /* 0x000fc80000000000 */
[----:B------:R-:W-:Y:S02]  /*7bb0*/  IMAD.MOV.U32 R58, RZ, RZ, R56 ;  /* 0x000000ffff3a7224 */ /* 0x000fe400078e0038 */
[----:B0-----:R-:W-:Y:S02]  /*7bc0*/  IMAD.U32 R56, RZ, RZ, UR5 ;  /* 0x00000005ff387e24 */ /* 0x001fe4000f8e00ff */
[----:B------:R-:W-:Y:S01]  /*7bd0*/  @!P1 IMAD.MOV R58, RZ, RZ, -R58 ;  /* 0x000000ffff3a9224 */ /* 0x000fe200078e0a3a */
[----:B------:R-:W-:-:S05]  /*7be0*/  @!P3 LOP3.LUT R58, RZ, R93, RZ, 0x33, !PT ;  /* 0x0000005dff3ab212 */ /* 0x000fca00078e33ff */
[----:B------:R-:W-:-:S04]  /*7bf0*/  IMAD R56, R56, UR11, R58 ;  /* 0x0000000b38387c24 */ /* 0x000fc8000f8e023a */
[----:B-1----:R-:W-:-:S04]  /*7c00*/  IMAD.WIDE R56, R56, 0x4, R182 ;  /* 0x0000000438387825 */ /* 0x002fc800078e02b6 */
[-C--:B------:R-:W-:Y:S01]  /*7c10*/  FFMA R47, R52, R249.reuse, R47 ;  /* 0x000000f9342f7223 */ /* 0x080fe2000000002f */
[----:B------:R-:W2:Y:S04]  /*7c20*/  LDL.LU.64 R182, [R1+0x40] ;  /* 0x0000400001b67983 */ /* 0x000ea80000300a00 */
[----:B------:R-:W3:Y:S01]  /*7c30*/  LDG.E R56, desc[UR12][R56.64] ;  /* 0x0000000c38387981 */ /* 0x000ee2000c1e1900 */
[-C--:B------:R-:W-:Y:S01]  /*7c40*/  FFMA R49, R252, R249.reuse, R49 ;  /* 0x000000f9fc317223 */ /* 0x080fe20000000031 */
[-C--:B------:R-:W-:Y:S02]  /*7c50*/  FFMA R89, R100, R249.reuse, R89 ;  /* 0x000000f964597223 */ /* 0x080fe40000000059 */
[----:B------:R0:W5:Y:S01]  /*7c60*/  LDL.LU R52, [R1+0x3c] ;  /* 0x00003c0001347983 */ /* 0x0001620000300800 */
[----:B------:R-:W-:-:S03]  /*7c70*/  FFMA R48, R96, R249, R48 ;  /* 0x000000f960307223 */ /* 0x000fc60000000030 */
[----:B------:R-:W4:Y:S01]  /*7c80*/  LDL.LU R252, [R1+0x24] ;  /* 0x0000240001fc7983 */ /* 0x000f220000300800 */
[----:B------:R-:W-:-:S03]  /*7c90*/  FFMA R46, R102, R249, R46 ;  /* 0x000000f9662e7223 */ /* 0x000fc6000000002e */
[----:B------:R-:W2:Y:S01]  /*7ca0*/  LDL.LU R236, [R1+0x28] ;  /* 0x0000280001ec7983 */ /* 0x000ea20000300800 */
        /* <DEDUP_REMOVED lines=15> */
[----:B------:R-:W2:Y:S04]  /*7da0*/  LDL.LU R235, [R1+0xc] ;  /* 0x00000c0001eb7983 */ /* 0x000ea80000300800 */
[----:B------:R-:W2:Y:S04]  /*7db0*/  LDL.LU R114, [R1+0x8] ;  /* 0x0000080001727983 */ /* 0x000ea80000300800 */
[----:B------:R-:W2:Y:S04]  /*7dc0*/  LDL.LU R234, [R1+0x4] ;  /* 0x0000040001ea7983 */ /* 0x000ea80000300800 */
[----:B------:R-:W2:Y:S01]  /*7dd0*/  LDL.LU R115, [R1] ;  /* 0x0000000001737983 */ /* 0x000ea20000300800 */
[----:B------:R-:W-:-:S04]  /*7de0*/  IMAD.MOV R58, RZ, RZ, -R58 ;  /* 0x000000ffff3a7224 */ /* 0x000fc800078e0a3a */
[----:B------:R-:W-:Y:S02]  /*7df0*/  IMAD R58, R93, R58, R51 ;  /* 0x0000003a5d3a7224 */ /* 0x000fe400078e0233 */
[-C--:B------:R-:W-:Y:S01]  /*7e00*/  FFMA R88, R95, R249.reuse, R88 ;  /* 0x000000f95f587223 */ /* 0x080fe20000000058 */
[-C--:B------:R-:W-:Y:S01]  /*7e10*/  FFMA R173, R64, R249.reuse, R173 ;  /* 0x000000f940ad7223 */ /* 0x080fe200000000ad */
[-C--:B------:R-:W-:Y:S01]  /*7e20*/  FMUL R94, R94, R249.reuse ;  /* 0x000000f95e5e7220 */ /* 0x080fe20000400000 */
[----:B------:R-:W-:Y:S01]  /*7e30*/  BSSY.RECONVERGENT B2, `(.L_x_15) ;  /* 0x000008e000027945 */ /* 0x000fe20003800200 */
[-C--:B------:R-:W-:Y:S01]  /*7e40*/  FFMA R37, R233, R249.reuse, R37 ;  /* 0x000000f9e9257223 */ /* 0x080fe20000000025 */
        /* <DEDUP_REMOVED lines=93> */
[----:B------:R-:W-:Y:S01]  /*8420*/  FFMA R0, R248, R249, R0 ;  /* 0x000000f9f8007223 */ /* 0x000fe20000000000 */
[----:B------:R-:W-:Y:S01]  /*8430*/  F2FP.BF16.F32.PACK_AB R94, RZ, R94 ;  /* 0x0000005eff5e723e */ /* 0x000fe200000010ff */
[----:B---3--:R-:W-:-:S02]  /*8440*/  IMAD R56, R56, R93, R58 ;  /* 0x0000005d38387224 */ /* 0x008fc400078e023a */
[----:B------:R-:W1:Y:S02]  /*8450*/  LDC.64 R58, c[0x0][0x3c0] ;  /* 0x0000f000ff3a7b82 */ /* 0x000e640000000a00 */
[----:B------:R-:W-:Y:S02]  /*8460*/  IMAD.SHL.U32 R93, R56, 0x80, RZ ;  /* 0x00000080385d7824 */ /* 0x000fe400078e00ff */
[-C--:B----4-:R-:W-:Y:S01]  /*8470*/  FFMA R252, R246, R249.reuse, R252 ;  /* 0x000000f9f6fc7223 */ /* 0x090fe200000000fc */
[-C--:B--2---:R-:W-:Y:S01]  /*8480*/  FFMA R236, R61, R249.reuse, R236 ;  /* 0x000000f93dec7223 */ /* 0x084fe200000000ec */
[-C--:B------:R-:W-:Y:S01]  /*8490*/  FFMA R100, R62, R249.reuse, R100 ;  /* 0x000000f93e647223 */ /* 0x080fe20000000064 */
[-C--:B------:R-:W-:Y:S01]  /*84a0*/  FFMA R96, R247, R249.reuse, R96 ;  /* 0x000000f9f7607223 */ /* 0x080fe20000000060 */
[----:B------:R-:W-:Y:S01]  /*84b0*/  FFMA R102, R60, R249, R102 ;  /* 0x000000f93c667223 */ /* 0x000fe20000000066 */
[----:B-1----:R-:W-:-:S04]  /*84c0*/  IMAD.WIDE R58, R93, 0x2, R58 ;  /* 0x000000025d3a7825 */ /* 0x002fc800078e023a */
[-C--:B------:R-:W-:Y:S01]  /*84d0*/  FFMA R251, R245, R249.reuse, R251 ;  /* 0x000000f9f5fb7223 */ /* 0x080fe200000000fb */
[-C--:B------:R-:W-:Y:S01]  /*84e0*/  FFMA R107, R243, R249.reuse, R107 ;  /* 0x000000f9f36b7223 */ /* 0x080fe2000000006b */
[-C--:B------:R-:W-:Y:S01]  /*84f0*/  FFMA R250, R244, R249.reuse, R250 ;  /* 0x000000f9f4fa7223 */ /* 0x080fe200000000fa */
[-C--:B------:R-:W-:Y:S01]  /*8500*/  FFMA R108, R241, R249.reuse, R108 ;  /* 0x000000f9f16c7223 */ /* 0x080fe2000000006c */
[-C--:B------:R-:W-:Y:S01]  /*8510*/  FFMA R235, R242, R249.reuse, R235 ;  /* 0x000000f9f2eb7223 */ /* 0x080fe200000000eb */
[-C--:B------:R-:W-:Y:S01]  /*8520*/  FFMA R114, R239, R249.reuse, R114 ;  /* 0x000000f9ef727223 */ /* 0x080fe20000000072 */
[-C--:B------:R-:W-:Y:S01]  /*8530*/  FFMA R234, R240, R249.reuse, R234 ;  /* 0x000000f9f0ea7223 */ /* 0x080fe200000000ea */
[----:B------:R-:W-:-:S05]  /*8540*/  FFMA R115, R237, R249, R115 ;  /* 0x000000f9ed737223 */ /* 0x000fca0000000073 */
[----:B------:R0:W-:Y:S04]  /*8550*/  STL [R1], R115 ;  /* 0x0000007301007387 */ /* 0x0001e80000100800 */
[----:B------:R0:W-:Y:S04]  /*8560*/  STL [R1+0x4], R234 ;  /* 0x000004ea01007387 */ /* 0x0001e80000100800 */
[----:B------:R0:W-:Y:S04]  /*8570*/  STL [R1+0x8], R114 ;  /* 0x0000087201007387 */ /* 0x0001e80000100800 */
[----:B------:R0:W-:Y:S01]  /*8580*/  STL [R1+0xc], R235 ;  /* 0x00000ceb01007387 */ /* 0x0001e20000100800 */
[----:B------:R-:W-:-:S03]  /*8590*/  LOP3.LUT R56, R58, 0xfffffffd, RZ, 0xc0, !PT ;  /* 0xfffffffd3a387812 */ /* 0x000fc600078ec0ff */
[----:B------:R0:W-:Y:S01]  /*85a0*/  STL [R1+0x10], R108 ;  /* 0x0000106c01007387 */ /* 0x0001e20000100800 */
[----:B------:R-:W-:-:S03]  /*85b0*/  IMAD.MOV.U32 R57, RZ, RZ, R59 ;  /* 0x000000ffff397224 */ /* 0x000fc600078e003b */
[----:B------:R0:W-:Y:S04]  /*85c0*/  STL [R1+0x14], R250 ;  /* 0x000014fa01007387 */ /* 0x0001e80000100800 */
[----:B------:R0:W-:Y:S04]  /*85d0*/  STL [R1+0x18], R107 ;  /* 0x0000186b01007387 */ /* 0x0001e80000100800 */
[----:B------:R0:W-:Y:S04]  /*85e0*/  STL [R1+0x1c], R251 ;  /* 0x00001cfb01007387 */ /* 0x0001e80000100800 */
[----:B------:R0:W-:Y:S04]  /*85f0*/  STL [R1+0x20], R102 ;  /* 0x0000206601007387 */ /* 0x0001e80000100800 */
[----:B------:R0:W-:Y:S04]  /*8600*/  STL [R1+0x24], R252 ;  /* 0x000024fc01007387 */ /* 0x0001e80000100800 */
[----:B------:R0:W-:Y:S04]  /*8610*/  STL [R1+0x28], R236 ;  /* 0x000028ec01007387 */ /* 0x0001e80000100800 */
[----:B------:R0:W-:Y:S04]  /*8620*/  STL [R1+0x2c], R100 ;  /* 0x00002c6401007387 */ /* 0x0001e80000100800 */
[----:B------:R0:W5:Y:S04]  /*8630*/  LD.E R95, desc[UR12][R56.64] ;  /* 0x0000000c385f7980 */ /* 0x000168000c101900 */
[----:B------:R0:W-:Y:S01]  /*8640*/  STL [R1+0x30], R96 ;  /* 0x0000306001007387 */ /* 0x0001e20000100800 */
[----:B------:R-:W-:Y:S01]  /*8650*/  LOP3.LUT R64, R58, 0x2, RZ, 0xc0, !PT ;  /* 0x000000023a407812 */ /* 0x000fe200078ec0ff */
[----:B------:R-:W-:-:S03]  /*8660*/  IMAD.MOV.U32 R60, RZ, RZ, 0x3254 ;  /* 0x00003254ff3c7424 */ /* 0x000fc600078e00ff */
[----:B------:R-:W-:Y:S01]  /*8670*/  ISETP.EQ.U32.AND P1, PT, R64, RZ, PT ;  /* 0x000000ff4000720c */ /* 0x000fe20003f22070 */
[-C--:B------:R-:W-:Y:S01]  /*8680*/  FFMA R182, R66, R249.reuse, R182 ;  /* 0x000000f942b67223 */ /* 0x080fe200000000b6 */
[----:B------:R-:W-:Y:S02]  /*8690*/  FFMA R183, R71, R249, R183 ;  /* 0x000000f947b77223 */ /* 0x000fe400000000b7 */
[----:B------:R-:W-:-:S09]  /*86a0*/  SEL R64, R60, 0x7610, P1 ;  /* 0x000076103c407807 */ /* 0x000fd20000800000 */
.L_x_16:
[----:B-----5:R-:W-:-:S05]  /*86b0*/  HADD2.BF16_V2 R62, R95, R94.H0_H0 ;  /* 0x2000005e5f3e7230 */ /* 0x020fca0000200000 */
[----:B------:R-:W-:-:S05]  /*86c0*/  PRMT R61, R95, R64, R62 ;  /* 0x000000405f3d7216 */ /* 0x000fca000000003e */
[----:B------:R-:W2:Y:S02]  /*86d0*/  ATOM.E.CAS.STRONG.GPU PT, R62, [R56], R95, R61 ;  /* 0x0000005f383e738b */ /* 0x000ea400001ee13d */
[----:B--2---:R-:W-:Y:S01]  /*86e0*/  ISETP.NE.U32.AND P1, PT, R62, R95, PT ;  /* 0x0000005f3e00720c */ /* 0x004fe20003f25070 */
[----:B------:R-:W-:-:S12]  /*86f0*/  IMAD.MOV.U32 R95, RZ, RZ, R62 ;  /* 0x000000ffff5f7224 */ /* 0x000fd800078e003e */
[----:B------:R-:W-:Y:S05]  /*8700*/  @P1 BRA `(.L_x_16) ;  /* 0xfffffffc00e81947 */ /* 0x000fea000383ffff */
[----:B------:R-:W-:Y:S05]  /*8710*/  BSYNC.RECONVERGENT B2 ;  /* 0x0000000000027941 */ /* 0x000fea0003800200 */
.L_x_15:
[----:B0-----:R-:W0:Y:S01]  /*8720*/  LDC.64 R56, c[0x0][0x3c8] ;  /* 0x0000f200ff387b82 */ /* 0x001e220000000a00 */
[----:B------:R-:W1:Y:S01]  /*8730*/  LDS.U16 R61, [R54+0x6000] ;  /* 0x00600000363d7984 */ /* 0x000e620000000400 */
[----:B------:R-:W-:Y:S01]  /*8740*/  BSSY.RECONVERGENT B2, `(.L_x_17) ;  /* 0x0000011000027945 */ /* 0x000fe20003800200 */
[----:B0-----:R-:W-:-:S04]  /*8750*/  IMAD.WIDE R56, R93, 0x2, R56 ;  /* 0x000000025d387825 */ /* 0x001fc800078e0238 */
[----:B------:R-:W-:Y:S01]  /*8760*/  IMAD.MOV.U32 R65, RZ, RZ, R57 ;  /* 0x000000ffff417224 */ /* 0x000fe200078e0039 */
[----:B------:R-:W-:-:S05]  /*8770*/  LOP3.LUT R64, R56, 0xfffffffd, RZ, 0xc0, !PT ;  /* 0xfffffffd38407812 */ /* 0x000fca00078ec0ff */
[----:B------:R0:W5:Y:S01]  /*8780*/  LD.E R67, desc[UR12][R64.64] ;  /* 0x0000000c40437980 */ /* 0x000162000c101900 */
[----:B-1----:R-:W-:Y:S01]  /*8790*/  IMAD.U32 R62, R61, 0x10000, RZ ;  /* 0x000100003d3e7824 */ /* 0x002fe200078e00ff */
[----:B------:R-:W-:-:S03]  /*87a0*/  LOP3.LUT R61, R56, 0x2, RZ, 0xc0, !PT ;  /* 0x00000002383d7812 */ /* 0x000fc600078ec0ff */
[----:B------:R-:W-:Y:S01]  /*87b0*/  FMUL R62, R63, R62 ;  /* 0x0000003e3f3e7220 */ /* 0x000fe20000400000 */
[----:B------:R-:W-:-:S04]  /*87c0*/  ISETP.EQ.U32.AND P1, PT, R61, RZ, PT ;  /* 0x000000ff3d00720c */ /* 0x000fc80003f22070 */
[----:B------:R-:W-:Y:S02]  /*87d0*/  F2FP.BF16.F32.PACK_AB R66, RZ, R62 ;  /* 0x0000003eff42723e */ /* 0x000fe400000010ff */
[----:B0-----:R-:W-:-:S07]  /*87e0*/  SEL R68, R60, 0x7610, P1 ;  /* 0x000076103c447807 */ /* 0x001fce0000800000 */
.L_x_18:
[----:B-----5:R-:W-:-:S05]  /*87f0*/  HADD2.BF16_V2 R62, R67, R66.H0_H0 ;  /* 0x20000042433e7230 */ /* 0x020fca0000200000 */
[----:B------:R-:W-:-:S05]  /*8800*/  PRMT R61, R67, R68, R62 ;  /* 0x00000044433d7216 */ /* 0x000fca000000003e */
[----:B------:R-:W2:Y:S02]  /*8810*/  ATOM.E.CAS.STRONG.GPU PT, R62, [R64], R67, R61 ;  /* 0x00000043403e738b */ /* 0x000ea400001ee13d */
[----:B--2---:R-:W-:Y:S01]  /*8820*/  ISETP.NE.U32.AND P1, PT, R62, R67, PT ;  /* 0x000000433e00720c */ /* 0x004fe20003f25070 */
[----:B------:R-:W-:-:S12]  /*8830*/  IMAD.MOV.U32 R67, RZ, RZ, R62 ;  /* 0x000000ffff437224 */ /* 0x000fd800078e003e */
[----:B------:R-:W-:Y:S05]  /*8840*/  @P1 BRA `(.L_x_18) ;  /* 0xfffffffc00e81947 */ /* 0x000fea000383ffff */
[----:B------:R-:W-:Y:S05]  /*8850*/  BSYNC.RECONVERGENT B2 ;  /* 0x0000000000027941 */ /* 0x000fea0003800200 */
.L_x_17:
[----:B------:R-:W0:Y:S01]  /*8860*/  LDS.U16 R61, [R54+0x2] ;  /* 0x00000200363d7984 */ /* 0x000e220000000400 */
[----:B------:R-:W-:Y:S01]  /*8870*/  IADD3 R69, P1, PT, R58, 0x2, RZ ;  /* 0x000000023a457810 */ /* 0x000fe20007f3e0ff */
[----:B------:R-:W-:Y:S03]  /*8880*/  BSSY.RECONVERGENT B2, `(.L_x_19) ;  /* 0x0000010000027945 */ /* 0x000fe60003800200 */
[C---:B------:R-:W-:Y:S01]  /*8890*/  LOP3.LUT R64, R69.reuse, 0xfffffffd, RZ, 0xc0, !PT ;  /* 0xfffffffd45407812 */ /* 0x040fe200078ec0ff */
[----:B------:R-:W-:Y:S01]  /*88a0*/  IMAD.X R65, RZ, RZ, R59, P1 ;  /* 0x000000ffff417224 */ /* 0x000fe200008e063b */
[----:B------:R-:W-:-:S04]  /*88b0*/  LOP3.LUT R66, R69, 0x2, RZ, 0xc0, !PT ;  /* 0x0000000245427812 */ /* 0x000fc800078ec0ff */
[----:B------:R1:W5:Y:S01]  /*88c0*/  LD.E R67, desc[UR12][R64.64] ;  /* 0x0000000c40437980 */ /* 0x000362000c101900 */
[----:B------:R-:W-:-:S04]  /*88d0*/  ISETP.EQ.U32.AND P1, PT, R66, RZ, PT ;  /* 0x000000ff4200720c */ /* 0x000fc80003f22070 */
[----:B------:R-:W-:Y:S01]  /*88e0*/  SEL R66, R60, 0x7610, P1 ;  /* 0x000076103c427807 */ /* 0x000fe20000800000 */
[----:B0-----:R-:W-:-:S04]  /*88f0*/  IMAD.U32 R62, R61, 0x10000, RZ ;  /* 0x000100003d3e7824 */ /* 0x001fc800078e00ff */
[----:B------:R-:W-:-:S05]  /*8900*/  FMUL R62, R249, R62 ;  /* 0x0000003ef93e7220 */ /* 0x000fca0000400000 */
[----:B-1----:R-:W-:-:S07]  /*8910*/  F2FP.BF16.F32.PACK_AB R61, RZ, R62 ;  /* 0x0000003eff3d723e */ /* 0x002fce00000010ff */
.L_x_20:
[----:B-----5:R-:W-:-:S05]  /*8920*/  HADD2.BF16_V2 R62, R67, R61.H0_H0 ;  /* 0x2000003d433e7230 */ /* 0x020fca0000200000 */
[----:B------:R-:W-:-:S06]  /*8930*/  PRMT R62, R67, R66, R62 ;  /* 0x00000042433e7216 */ /* 0x000fcc000000003e */
[----:B------:R-:W2:Y:S02]  /*8940*/  ATOM.E.CAS.STRONG.GPU PT, R62, [R64], R67, R62 ;  /* 0x00000043403e738b */ /* 0x000ea400001ee13e */
[----:B--2---:R-:W-:Y:S01]  /*8950*/  ISETP.NE.U32.AND P1, PT, R62, R67, PT ;  /* 0x000000433e00720c */ /* 0x004fe20003f25070 */
[----:B------:R-:W-:-:S12]  /*8960*/  IMAD.MOV.U32 R67, RZ, RZ, R62 ;  /* 0x000000ffff437224 */ /* 0x000fd800078e003e */
[----:B------:R-:W-:Y:S05]  /*8970*/  @P1 BRA `(.L_x_20) ;  /* 0xfffffffc00e81947 */ /* 0x000fea000383ffff */
[----:B------:R-:W-:Y:S05]  /*8980*/  BSYNC.RECONVERGENT B2 ;  /* 0x0000000000027941 */ /* 0x000fea0003800200 */
.L_x_19:
        /* <DEDUP_REMOVED lines=12> */
.L_x_22:
[----:B-----5:R-:W-:-:S05]  /*8a50*/  HADD2.BF16_V2 R62, R67, R61.H0_H0 ;  /* 0x2000003d433e7230 */ /* 0x020fca0000200000 */
[----:B------:R-:W-:-:S06]  /*8a60*/  PRMT R62, R67, R66, R62 ;  /* 0x00000042433e7216 */ /* 0x000fcc000000003e */
[----:B------:R-:W2:Y:S02]  /*8a70*/  ATOM.E.CAS.STRONG.GPU PT, R62, [R64], R67, R62 ;  /* 0x00000043403e738b */ /* 0x000ea400001ee13e */
[----:B--2---:R-:W-:Y:S01]  /*8a80*/  ISETP.NE.U32.AND P1, PT, R62, R67, PT ;  /* 0x000000433e00720c */ /* 0x004fe20003f25070 */
[----:B------:R-:W-:-:S12]  /*8a90*/  IMAD.MOV.U32 R67, RZ, RZ, R62 ;  /* 0x000000ffff437224 */ /* 0x000fd800078e003e */
[----:B------:R-:W-:Y:S05]  /*8aa0*/  @P1 BRA `(.L_x_22) ;  /* 0xfffffffc00e81947 */ /* 0x000fea000383ffff */
[----:B------:R-:W-:Y:S05]  /*8ab0*/  BSYNC.RECONVERGENT B2 ;  /* 0x0000000000027941 */ /* 0x000fea0003800200 */
.L_x_21:
        /* <DEDUP_REMOVED lines=12> */
.L_x_24:
[----:B-----5:R-:W-:-:S05]  /*8b80*/  HADD2.BF16_V2 R62, R67, R61.H0_H0 ;  /* 0x2000003d433e7230 */ /* 0x020fca0000200000 */
[----:B------:R-:W-:-:S06]  /*8b90*/  PRMT R62, R67, R66, R62 ;  /* 0x00000042433e7216 */ /* 0x000fcc000000003e */
[----:B------:R-:W2:Y:S02]  /*8ba0*/  ATOM.E.CAS.STRONG.GPU PT, R62, [R64], R67, R62 ;  /* 0x00000043403e738b */ /* 0x000ea400001ee13e */
[----:B--2---:R-:W-:Y:S01]  /*8bb0*/  ISETP.NE.U32.AND P1, PT, R62, R67, PT ;  /* 0x000000433e00720c */ /* 0x004fe20003f25070 */
[----:B------:R-:W-:-:S12]  /*8bc0*/  IMAD.MOV.U32 R67, RZ, RZ, R62 ;  /* 0x000000ffff437224 */ /* 0x000fd800078e003e */
[----:B------:R-:W-:Y:S05]  /*8bd0*/  @P1 BRA `(.L_x_24) ;  /* 0xfffffffc00e81947 */ /* 0x000fea000383ffff */
[----:B------:R-:W-:Y:S05]  /*8be0*/  BSYNC.RECONVERGENT B2 ;  /* 0x0000000000027941 */ /* 0x000fea0003800200 */
.L_x_23:
        /* <DEDUP_REMOVED lines=12> */
.L_x_26:
[----:B-----5:R-:W-:-:S05]  /*8cb0*/  HADD2.BF16_V2 R62, R67, R61.H0_H0 ;  /* 0x2000003d433e7230 */ /* 0x020fca0000200000 */
[----:B------:R-:W-:-:S06]  /*8cc0*/  PRMT R62, R67, R66, R62 ;  /* 0x00000042433e7216 */ /* 0x000fcc000000003e */
[----:B------:R-:W2:Y:S02]  /*8cd0*/  ATOM.E.CAS.STRONG.GPU PT, R62, [R64], R67, R62 ;  /* 0x00000043403e738b */ /* 0x000ea400001ee13e */
[----:B--2---:R-:W-:Y:S01]  /*8ce0*/  ISETP.NE.U32.AND P1, PT, R62, R67, PT ;  /* 0x000000433e00720c */ /* 0x004fe20003f25070 */
[----:B------:R-:W-:-:S12]  /*8cf0*/  IMAD.MOV.U32 R67, RZ, RZ, R62 ;  /* 0x000000ffff437224 */ /* 0x000fd800078e003e */
[----:B------:R-:W-:Y:S05]  /*8d00*/  @P1 BRA `(.L_x_26) ;  /* 0xfffffffc00e81947 */ /* 0x000fea000383ffff */
[----:B------:R-:W-:Y:S05]  /*8d10*/  BSYNC.RECONVERGENT B2 ;  /* 0x0000000000027941 */ /* 0x000fea0003800200 */
.L_x_25:
        /* <DEDUP_REMOVED lines=12> */
.L_x_28:
[----:B-----5:R-:W-:-:S05]  /*8de0*/  HADD2.BF16_V2 R62, R67, R61.H0_H0 ;  /* 0x2000003d433e7230 */ /* 0x020fca0000200000 */
[----:B------:R-:W-:-:S06]  /*8df0*/  PRMT R62, R67, R66, R62 ;  /* 0x00000042433e7216 */ /* 0x000fcc000000003e */
[----:B------:R-:W2:Y:S02]  /*8e00*/  ATOM.E.CAS.STRONG.GPU PT, R62, [R64], R67, R62 ;  /* 0x00000043403e738b */ /* 0x000ea400001ee13e */
[----:B--2---:R-:W-:Y:S01]  /*8e10*/  ISETP.NE.U32.AND P1, PT, R62, R67, PT ;  /* 0x000000433e00720c */ /* 0x004fe20003f25070 */
[----:B------:R-:W-:-:S12]  /*8e20*/  IMAD.MOV.U32 R67, RZ, RZ, R62 ;  /* 0x000000ffff437224 */ /* 0x000fd800078e003e */
[----:B------:R-:W-:Y:S05]  /*8e30*/  @P1 BRA `(.L_x_28) ;  /* 0xfffffffc00e81947 */ /* 0x000fea000383ffff */
[----:B------:R-:W-:Y:S05]  /*8e40*/  BSYNC.RECONVERGENT B2 ;  /* 0x0000000000027941 */ /* 0x000fea0003800200 */
.L_x_27:
        /* <DEDUP_REMOVED lines=12> */
.L_x_30:
[----:B-----5:R-:W-:-:S05]  /*8f10*/  HADD2.BF16_V2 R62, R67, R61.H0_H0 ;  /* 0x2000003d433e7230 */ /* 0x020fca0000200000 */
[----:B------:R-:W-:-:S06]  /*8f20*/  PRMT R62, R67, R66, R62 ;  /* 0x00000042433e7216 */ /* 0x000fcc000000003e */
[----:B------:R-:W2:Y:S02]  /*8f30*/  ATOM.E.CAS.STRONG.GPU PT, R62, [R64], R67, R62 ;  /* 0x00000043403e738b */ /* 0x000ea400001ee13e */
[----:B--2---:R-:W-:Y:S01]  /*8f40*/  ISETP.NE.U32.AND P1, PT, R62, R67, PT ;  /* 0x000000433e00720c */ /* 0x004fe20003f25070 */
[----:B------:R-:W-:-:S12]  /*8f50*/  IMAD.MOV.U32 R67, RZ, RZ, R62 ;  /* 0x000000ffff437224 */ /* 0x000fd800078e003e */
[----:B------:R-:W-:Y:S05]  /*8f60*/  @P1 BRA `(.L_x_30) ;  /* 0xfffffffc00e81947 */ /* 0x000fea000383ffff */
[----:B------:R-:W-:Y:S05]  /*8f70*/  BSYNC.RECONVERGENT B2 ;  /* 0x0000000000027941 */ /* 0x000fea0003800200 */
.L_x_29:
        /* <DEDUP_REMOVED lines=12> */
.L_x_32:
[----:B-----5:R-:W-:-:S05]  /*9040*/  HADD2.BF16_V2 R62, R67, R61.H0_H0 ;  /* 0x2000003d433e7230 */ /* 0x020fca0000200000 */
[----:B------:R-:W-:-:S06]  /*9050*/  PRMT R62, R67, R66, R62 ;  /* 0x00000042433e7216 */ /* 0x000fcc000000003e */
[----:B------:R-:W2:Y:S02]  /*9060*/  ATOM.E.CAS.STRONG.GPU PT, R62, [R64], R67, R62 ;  /* 0x00000043403e738b */ /* 0x000ea400001ee13e */
[----:B--2---:R-:W-:Y:S01]  /*9070*/  ISETP.NE.U32.AND P1, PT, R62, R67, PT ;  /* 0x000000433e00720c */ /* 0x004fe20003f25070 */
[----:B------:R-:W-:-:S12]  /*9080*/  IMAD.MOV.U32 R67, RZ, RZ, R62 ;  /* 0x000000ffff437224 */ /* 0x000fd800078e003e */
[----:B------:R-:W-:Y:S05]  /*9090*/  @P1 BRA `(.L_x_32) ;  /* 0xfffffffc00e81947 */ /* 0x000fea000383ffff */
[----:B------:R-:W-:Y:S05]  /*90a0*/  BSYNC.RECONVERGENT B2 ;  /* 0x0000000000027941 */ /* 0x000fea0003800200 */
.L_x_31:
        /* <DEDUP_REMOVED lines=12> */
.L_x_34:
[----:B-----5:R-:W-:-:S05]  /*9170*/  HADD2.BF16_V2 R62, R67, R61.H0_H0 ;  /* 0x2000003d433e7230 */ /* 0x020fca0000200000 */
[----:B------:R-:W-:-:S06]  /*9180*/  PRMT R62, R67, R66, R62 ;  /* 0x00000042433e7216 */ /* 0x000fcc000000003e */
[----:B------:R-:W2:Y:S02]  /*9190*/  ATOM.E.CAS.STRONG.GPU PT, R62, [R64], R67, R62 ;  /* 0x00000043403e738b */ /* 0x000ea400001ee13e */
[----:B--2---:R-:W-:Y:S01]  /*91a0*/  ISETP.NE.U32.AND P1, PT, R62, R67, PT ;  /* 0x000000433e00720c */ /* 0x004fe20003f25070 */
[----:B------:R-:W-:-:S12]  /*91b0*/  IMAD.MOV.U32 R67, RZ, RZ, R62 ;  /* 0x000000ffff437224 */ /* 0x000fd800078e003e */
[----:B------:R-:W-:Y:S05]  /*91c0*/  @P1 BRA `(.L_x_34) ;  /* 0xfffffffc00e81947 */ /* 0x000fea000383ffff */
[----:B------:R-:W-:Y:S05]  /*91d0*/  BSYNC.RECONVERGENT B2 ;  /* 0x0000000000027941 */ /* 0x000fea0003800200 */
.L_x_33:
        /* <DEDUP_REMOVED lines=12> */
.L_x_36:
[----:B-----5:R-:W-:-:S05]  /*92a0*/  HADD2.BF16_V2 R62, R67, R61.H0_H0 ;  /* 0x2000003d433e7230 */ /* 0x020fca0000200000 */
[----:B------:R-:W-:-:S06]  /*92b0*/  PRMT R62, R67, R66, R62 ;  /* 0x00000042433e7216 */ /* 0x000fcc000000003e */
[----:B------:R-:W2:Y:S02]  /*92c0*/  ATOM.E.CAS.STRONG.GPU PT, R62, [R64], R67, R62 ;  /* 0x00000043403e738b */ /* 0x000ea400001ee13e */
[----:B--2---:R-:W-:Y:S01]  /*92d0*/  ISETP.NE.U32.AND P1, PT, R62, R67, PT ;  /* 0x000000433e00720c */ /* 0x004fe20003f25070 */
[----:B------:R-:W-:-:S12]  /*92e0*/  IMAD.MOV.U32 R67, RZ, RZ, R62 ;  /* 0x000000ffff437224 */ /* 0x000fd800078e003e */
[----:B------:R-:W-:Y:S05]  /*92f0*/  @P1 BRA `(.L_x_36) ;  /* 0xfffffffc00e81947 */ /* 0x000fea000383ffff */
[----:B------:R-:W-:Y:S05]  /*9300*/  BSYNC.RECONVERGENT B2 ;  /* 0x0000000000027941 */ /* 0x000fea0003800200 */
.L_x_35:
        /* <DEDUP_REMOVED lines=12> */
.L_x_38:
[----:B-----5:R-:W-:-:S05]  /*93d0*/  HADD2.BF16_V2 R62, R67, R61.H0_H0 ;  /* 0x2000003d433e7230 */ /* 0x020fca0000200000 */
[----:B------:R-:W-:-:S06]  /*93e0*/  PRMT R62, R67, R66, R62 ;  /* 0x00000042433e7216 */ /* 0x000fcc000000003e */
[----:B------:R-:W2:Y:S02]  /*93f0*/  ATOM.E.CAS.STRONG.GPU PT, R62, [R64], R67, R62 ;  /* 0x00000043403e738b */ /* 0x000ea400001ee13e */
[----:B--2---:R-:W-:Y:S01]  /*9400*/  ISETP.NE.U32.AND P1, PT, R62, R67, PT ;  /* 0x000000433e00720c */ /* 0x004fe20003f25070 */
[----:B------:R-:W-:-:S12]  /*9410*/  IMAD.MOV.U32 R67, RZ, RZ, R62 ;  /* 0x000000ffff437224 */ /* 0x000fd800078e003e */
[----:B------:R-:W-:Y:S05]  /*9420*/  @P1 BRA `(.L_x_38) ;  /* 0xfffffffc00e81947 */ /* 0x000fea000383ffff */
[----:B------:R-:W-:Y:S05]  /*9430*/  BSYNC.RECONVERGENT B2 ;  /* 0x0000000000027941 */ /* 0x000fea0003800200 */
.L_x_37:
        /* <DEDUP_REMOVED lines=12> */
.L_x_40:
[----:B-----5:R-:W-:-:S05]  /*9500*/  HADD2.BF16_V2 R62, R67, R61.H0_H0 ;  /* 0x2000003d433e7230 */ /* 0x020fca0000200000 */
[----:B------:R-:W-:-:S06]  /*9510*/  PRMT R62, R67, R66, R62 ;  /* 0x00000042433e7216 */ /* 0x000fcc000000003e */
[----:B------:R-:W2:Y:S02]  /*9520*/  ATOM.E.CAS.STRONG.GPU PT, R62, [R64], R67, R62 ;  /* 0x00000043403e738b */ /* 0x000ea400001ee13e */
[----:B--2---:R-:W-:Y:S01]  /*9530*/  ISETP.NE.U32.AND P1, PT, R62, R67, PT ;  /* 0x000000433e00720c */ /* 0x004fe20003f25070 */
[----:B------:R-:W-:-:S12]  /*9540*/  IMAD.MOV.U32 R67, RZ, RZ, R62 ;  /* 0x000000ffff437224 */ /* 0x000fd800078e003e */
[----:B------:R-:W-:Y:S05]  /*9550*/  @P1 BRA `(.L_x_40) ;  /* 0xfffffffc00e81947 */ /* 0x000fea000383ffff */
[----:B------:R-:W-:Y:S05]  /*9560*/  BSYNC.RECONVERGENT B2 ;  /* 0x0000000000027941 */ /* 0x000fea0003800200 */
.L_x_39:
        /* <DEDUP_REMOVED lines=12> */
.L_x_42:
[----:B-----5:R-:W-:-:S05]  /*9630*/  HADD2.BF16_V2 R62, R67, R61.H0_H0 ;  /* 0x2000003d433e7230 */ /* 0x020fca0000200000 */
[----:B------:R-:W-:-:S06]  /*9640*/  PRMT R62, R67, R66, R62 ;  /* 0x00000042433e7216 */ /* 0x000fcc000000003e */
[----:B------:R-:W2:Y:S02]  /*9650*/  ATOM.E.CAS.STRONG.GPU PT, R62, [R64], R67, R62 ;  /* 0x00000043403e738b */ /* 0x000ea400001ee13e */
[----:B--2---:R-:W-:Y:S01]  /*9660*/  ISETP.NE.U32.AND P1, PT, R62, R67, PT ;  /* 0x000000433e00720c */ /* 0x004fe20003f25070 */
[----:B------:R-:W-:-:S12]  /*9670*/  IMAD.MOV.U32 R67, RZ, RZ, R62 ;  /* 0x000000ffff437224 */ /* 0x000fd800078e003e */
[----:B------:R-:W-:Y:S05]  /*9680*/  @P1 BRA `(.L_x_42) ;  /* 0xfffffffc00e81947 */ /* 0x000fea000383ffff */
[----:B------:R-:W-:Y:S05]  /*9690*/  BSYNC.RECONVERGENT B2 ;  /* 0x0000000000027941 */ /* 0x000fea0003800200 */
.L_x_41:
        /* <DEDUP_REMOVED lines=12> */
.L_x_44:
[----:B-----5:R-:W-:-:S05]  /*9760*/  HADD2.BF16_V2 R62, R67, R61.H0_H0 ;  /* 0x2000003d433e7230 */ /* 0x020fca0000200000 */
[----:B------:R-:W-:-:S06]  /*9770*/  PRMT R62, R67, R66, R62 ;  /* 0x00000042433e7216 */ /* 0x000fcc000000003e */
[----:B------:R-:W2:Y:S02]  /*9780*/  ATOM.E.CAS.STRONG.GPU PT, R62, [R64], R67, R62 ;  /* 0x00000043403e738b */ /* 0x000ea400001ee13e */
[----:B--2---:R-:W-:Y:S01]  /*9790*/  ISETP.NE.U32.AND P1, PT, R62, R67, PT ;  /* 0x000000433e00720c */ /* 0x004fe20003f25070 */
[----:B------:R-:W-:-:S12]  /*97a0*/  IMAD.MOV.U32 R67, RZ, RZ, R62 ;  /* 0x000000ffff437224 */ /* 0x000fd800078e003e */
[----:B------:R-:W-:Y:S05]  /*97b0*/  @P1 BRA `(.L_x_44) ;  /* 0xfffffffc00e81947 */ /* 0x000fea000383ffff */
[----:B------:R-:W-:Y:S05]  /*97c0*/  BSYNC.RECONVERGENT B2 ;  /* 0x0000000000027941 */ /* 0x000fea0003800200 */
.L_x_43:
        /* <DEDUP_REMOVED lines=12> */
.L_x_46:
[----:B-----5:R-:W-:-:S05]  /*9890*/  HADD2.BF16_V2 R62, R67, R61.H0_H0 ;  /* 0x2000003d433e7230 */ /* 0x020fca0000200000 */
[----:B------:R-:W-:-:S06]  /*98a0*/  PRMT R62, R67, R66, R62 ;  /* 0x00000042433e7216 */ /* 0x000fcc000000003e */
[----:B------:R-:W2:Y:S02]  /*98b0*/  ATOM.E.CAS.STRONG.GPU PT, R62, [R64], R67, R62 ;  /* 0x00000043403e738b */ /* 0x000ea400001ee13e */
[----:B--2---:R-:W-:Y:S01]  /*98c0*/  ISETP.NE.U32.AND P1, PT, R62, R67, PT ;  /* 0x000000433e00720c */ /* 0x004fe20003f25070 */
[----:B------:R-:W-:-:S12]  /*98d0*/  IMAD.MOV.U32 R67, RZ, RZ, R62 ;  /* 0x000000ffff437224 */ /* 0x000fd800078e003e */
[----:B------:R-:W-:Y:S05]  /*98e0*/  @P1 BRA `(.L_x_46) ;  /* 0xfffffffc00e81947 */ /* 0x000fea000383ffff */
[----:B------:R-:W-:Y:S05]  /*98f0*/  BSYNC.RECONVERGENT B2 ;  /* 0x0000000000027941 */ /* 0x000fea0003800200 */
.L_x_45:
        /* <DEDUP_REMOVED lines=12> */
.L_x_48:
[----:B-----5:R-:W-:-:S05]  /*99c0*/  HADD2.BF16_V2 R62, R67, R61.H0_H0 ;  /* 0x2000003d433e7230 */ /* 0x020fca0000200000 */
[----:B------:R-:W-:-:S06]  /*99d0*/  PRMT R62, R67, R66, R62 ;  /* 0x00000042433e7216 */ /* 0x000fcc000000003e */
[----:B------:R-:W2:Y:S02]  /*99e0*/  ATOM.E.CAS.STRONG.GPU PT, R62, [R64], R67, R62 ;  /* 0x00000043403e738b */ /* 0x000ea400001ee13e */
[----:B--2---:R-:W-:Y:S01]  /*99f0*/  ISETP.NE.U32.AND P1, PT, R62, R67, PT ;  /* 0x000000433e00720c */ /* 0x004fe20003f25070 */
[----:B------:R-:W-:-:S12]  /*9a00*/  IMAD.MOV.U32 R67, RZ, RZ, R62 ;  /* 0x000000ffff437224 */ /* 0x000fd800078e003e */
[----:B------:R-:W-:Y:S05]  /*9a10*/  @P1 BRA `(.L_x_48) ;  /* 0xfffffffc00e81947 */ /* 0x000fea000383ffff */
[----:B------:R-:W-:Y:S05]  /*9a20*/  BSYNC.RECONVERGENT B2 ;  /* 0x0000000000027941 */ /* 0x000fea0003800200 */
.L_x_47:
        /* <DEDUP_REMOVED lines=12> */
.L_x_50:
[----:B-----5:R-:W-:-:S05]  /*9af0*/  HADD2.BF16_V2 R62, R67, R61.H0_H0 ;  /* 0x2000003d433e7230 */ /* 0x020fca0000200000 */
[----:B------:R-:W-:-:S06]  /*9b00*/  PRMT R62, R67, R66, R62 ;  /* 0x00000042433e7216 */ /* 0x000fcc000000003e */
[----:B------:R-:W2:Y:S02]  /*9b10*/  ATOM.E.CAS.STRONG.GPU PT, R62, [R64], R67, R62 ;  /* 0x00000043403e738b */ /* 0x000ea400001ee13e */
[----:B--2---:R-:W-:Y:S01]  /*9b20*/  ISETP.NE.U32.AND P1, PT, R62, R67, PT ;  /* 0x000000433e00720c */ /* 0x004fe20003f25070 */
[----:B------:R-:W-:-:S12]  /*9b30*/  IMAD.MOV.U32 R67, RZ, RZ, R62 ;  /* 0x000000ffff437224 */ /* 0x000fd800078e003e */
[----:B------:R-:W-:Y:S05]  /*9b40*/  @P1 BRA `(.L_x_50) ;  /* 0xfffffffc00e81947 */ /* 0x000fea000383ffff */
[----:B------:R-:W-:Y:S05]  /*9b50*/  BSYNC.RECONVERGENT B2 ;  /* 0x0000000000027941 */ /* 0x000fea0003800200 */
.L_x_49:
        /* <DEDUP_REMOVED lines=12> */
.L_x_52:
[----:B-----5:R-:W-:-:S05]  /*9c20*/  HADD2.BF16_V2 R62, R67, R61.H0_H0 ;  /* 0x2000003d433e7230 */ /* 0x020fca0000200000 */
[----:B------:R-:W-:-:S06]  /*9c30*/  PRMT R62, R67, R66, R62 ;  /* 0x00000042433e7216 */ /* 0x000fcc000000003e */
[----:B------:R-:W2:Y:S02]  /*9c40*/  ATOM.E.CAS.STRONG.GPU PT, R62, [R64], R67, R62 ;  /* 0x00000043403e738b */ /* 0x000ea400001ee13e */
[----:B--2---:R-:W-:Y:S01]  /*9c50*/  ISETP.NE.U32.AND P1, PT, R62, R67, PT ;  /* 0x000000433e00720c */ /* 0x004fe20003f25070 */
[----:B------:R-:W-:-:S12]  /*9c60*/  IMAD.MOV.U32 R67, RZ, RZ, R62 ;  /* 0x000000ffff437224 */ /* 0x000fd800078e003e */
[----:B------:R-:W-:Y:S05]  /*9c70*/  @P1 BRA `(.L_x_52) ;  /* 0xfffffffc00e81947 */ /* 0x000fea000383ffff */
[----:B------:R-:W-:Y:S05]  /*9c80*/  BSYNC.RECONVERGENT B2 ;  /* 0x0000000000027941 */ /* 0x000fea0003800200 */
.L_x_51:
        /* <DEDUP_REMOVED lines=12> */
.L_x_54:
[----:B-----5:R-:W-:-:S05]  /*9d50*/  HADD2.BF16_V2 R62, R67, R61.H0_H0 ;  /* 0x2000003d433e7230 */ /* 0x020fca0000200000 */
[----:B------:R-:W-:-:S06]  /*9d60*/  PRMT R62, R67, R66, R62 ;  /* 0x00000042433e7216 */ /* 0x000fcc000000003e */
[----:B------:R-:W2:Y:S02]  /*9d70*/  ATOM.E.CAS.STRONG.GPU PT, R62, [R64], R67, R62 ;  /* 0x00000043403e738b */ /* 0x000ea400001ee13e */
[----:B--2---:R-:W-:Y:S01]  /*9d80*/  ISETP.NE.U32.AND P1, PT, R62, R67, PT ;  /* 0x000000433e00720c */ /* 0x004fe20003f25070 */
[----:B------:R-:W-:-:S12]  /*9d90*/  IMAD.MOV.U32 R67, RZ, RZ, R62 ;  /* 0x000000ffff437224 */ /* 0x000fd800078e003e */
[----:B------:R-:W-:Y:S05]  /*9da0*/  @P1 BRA `(.L_x_54) ;  /* 0xfffffffc00e81947 */ /* 0x000fea000383ffff */
[----:B------:R-:W-:Y:S05]  /*9db0*/  BSYNC.RECONVERGENT B2 ;  /* 0x0000000000027941 */ /* 0x000fea0003800200 */
.L_x_53:
        /* <DEDUP_REMOVED lines=12> */
.L_x_56:
[----:B-----5:R-:W-:-:S05]  /*9e80*/  HADD2.BF16_V2 R62, R67, R61.H0_H0 ;  /* 0x2000003d433e7230 */ /* 0x020fca0000200000 */
[----:B------:R-:W-:-:S06]  /*9e90*/  PRMT R62, R67, R66, R62 ;  /* 0x00000042433e7216 */ /* 0x000fcc000000003e */
[----:B------:R-:W2:Y:S02]  /*9ea0*/  ATOM.E.CAS.STRONG.GPU PT, R62, [R64], R67, R62 ;  /* 0x00000043403e738b */ /* 0x000ea400001ee13e */
[----:B--2---:R-:W-:Y:S01]  /*9eb0*/  ISETP.NE.U32.AND P1, PT, R62, R67, PT ;  /* 0x000000433e00720c */ /* 0x004fe20003f25070 */
[----:B------:R-:W-:-:S12]  /*9ec0*/  IMAD.MOV.U32 R67, RZ, RZ, R62 ;  /* 0x000000ffff437224 */ /* 0x000fd800078e003e */
[----:B------:R-:W-:Y:S05]  /*9ed0*/  @P1 BRA `(.L_x_56) ;  /* 0xfffffffc00e81947 */ /* 0x000fea000383ffff */
[----:B------:R-:W-:Y:S05]  /*9ee0*/  BSYNC.RECONVERGENT B2 ;  /* 0x0000000000027941 */ /* 0x000fea0003800200 */
.L_x_55:
        /* <DEDUP_REMOVED lines=12> */
.L_x_58:
[----:B-----5:R-:W-:-:S05]  /*9fb0*/  HADD2.BF16_V2 R62, R67, R61.H0_H0 ;  /* 0x2000003d433e7230 */ /* 0x020fca0000200000 */
[----:B------:R-:W-:-:S06]  /*9fc0*/  PRMT R62, R67, R66, R62 ;  /* 0x00000042433e7216 */ /* 0x000fcc000000003e */
[----:B------:R-:W2:Y:S02]  /*9fd0*/  ATOM.E.CAS.STRONG.GPU PT, R62, [R64], R67, R62 ;  /* 0x00000043403e738b */ /* 0x000ea400001ee13e */
[----:B--2---:R-:W-:Y:S01]  /*9fe0*/  ISETP.NE.U32.AND P1, PT, R62, R67, PT ;  /* 0x000000433e00720c */ /* 0x004fe20003f25070 */
[----:B------:R-:W-:-:S12]  /*9ff0*/  IMAD.MOV.U32 R67, RZ, RZ, R62 ;  /* 0x000000ffff437224 */ /* 0x000fd800078e003e */
[----:B------:R-:W-:Y:S05]  /*a000*/  @P1 BRA `(.L_x_58) ;  /* 0xfffffffc00e81947 */ /* 0x000fea000383ffff */
[----:B------:R-:W-:Y:S05]  /*a010*/  BSYNC.RECONVERGENT B2 ;  /* 0x0000000000027941 */ /* 0x000fea0003800200 */
.L_x_57:
        /* <DEDUP_REMOVED lines=12> */
.L_x_60:
[----:B-----5:R-:W-:-:S05]  /*a0e0*/  HADD2.BF16_V2 R62, R67, R61.H0_H0 ;  /* 0x2000003d433e7230 */ /* 0x020fca0000200000 */
[----:B------:R-:W-:-:S06]  /*a0f0*/  PRMT R62, R67, R66, R62 ;  /* 0x00000042433e7216 */ /* 0x000fcc000000003e */
[----:B------:R-:W2:Y:S02]  /*a100*/  ATOM.E.CAS.STRONG.GPU PT, R62, [R64], R67, R62 ;  /* 0x00000043403e738b */ /* 0x000ea400001ee13e */
[----:B--2---:R-:W-:Y:S01]  /*a110*/  ISETP.NE.U32.AND P1, PT, R62, R67, PT ;  /* 0x000000433e00720c */ /* 0x004fe20003f25070 */
[----:B------:R-:W-:-:S12]  /*a120*/  IMAD.MOV.U32 R67, RZ, RZ, R62 ;  /* 0x000000ffff437224 */ /* 0x000fd800078e003e */
[----:B------:R-:W-:Y:S05]  /*a130*/  @P1 BRA `(.L_x_60) ;  /* 0xfffffffc00e81947 */ /* 0x000fea000383ffff */
[----:B------:R-:W-:Y:S05]  /*a140*/  BSYNC.RECONVERGENT B2 ;  /* 0x0000000000027941 */ /* 0x000fea0003800200 */
.L_x_59:
        /* <DEDUP_REMOVED lines=12> */
.L_x_62:
[----:B-----5:R-:W-:-:S05]  /*a210*/  HADD2.BF16_V2 R62, R67, R61.H0_H0 ;  /* 0x2000003d433e7230 */ /* 0x020fca0000200000 */
[----:B------:R-:W-:-:S06]  /*a220*/  PRMT R62, R67, R66, R62 ;  /* 0x00000042433e7216 */ /* 0x000fcc000000003e */
[----:B------:R-:W2:Y:S02]  /*a230*/  ATOM.E.CAS.STRONG.GPU PT, R62, [R64], R67, R62 ;  /* 0x00000043403e738b */ /* 0x000ea400001ee13e */
[----:B--2---:R-:W-:Y:S01]  /*a240*/  ISETP.NE.U32.AND P1, PT, R62, R67, PT ;  /* 0x000000433e00720c */ /* 0x004fe20003f25070 */
[----:B------:R-:W-:-:S12]  /*a250*/  IMAD.MOV.U32 R67, RZ, RZ, R62 ;  /* 0x000000ffff437224 */ /* 0x000fd800078e003e */
[----:B------:R-:W-:Y:S05]  /*a260*/  @P1 BRA `(.L_x_62) ;  /* 0xfffffffc00e81947 */ /* 0x000fea000383ffff */
[----:B------:R-:W-:Y:S05]  /*a270*/  BSYNC.RECONVERGENT B2 ;  /* 0x0000000000027941 */ /* 0x000fea0003800200 */
.L_x_61:
        /* <DEDUP_REMOVED lines=12> */
.L_x_64:
[----:B-----5:R-:W-:-:S05]  /*a340*/  HADD2.BF16_V2 R62, R67, R61.H0_H0 ;  /* 0x2000003d433e7230 */ /* 0x020fca0000200000 */
[----:B------:R-:W-:-:S06]  /*a350*/  PRMT R62, R67, R66, R62 ;  /* 0x00000042433e7216 */ /* 0x000fcc000000003e */
[----:B------:R-:W2:Y:S02]  /*a360*/  ATOM.E.CAS.STRONG.GPU PT, R62, [R64], R67, R62 ;  /* 0x00000043403e738b */ /* 0x000ea400001ee13e */
[----:B--2---:R-:W-:Y:S01]  /*a370*/  ISETP.NE.U32.AND P1, PT, R62, R67, PT ;  /* 0x000000433e00720c */ /* 0x004fe20003f25070 */
[----:B------:R-:W-:-:S12]  /*a380*/  IMAD.MOV.U32 R67, RZ, RZ, R62 ;  /* 0x000000ffff437224 */ /* 0x000fd800078e003e */
[----:B------:R-:W-:Y:S05]  /*a390*/  @P1 BRA `(.L_x_64) ;  /* 0xfffffffc00e81947 */ /* 0x000fea000383ffff */
[----:B------:R-:W-:Y:S05]  /*a3a0*/  BSYNC.RECONVERGENT B2 ;  /* 0x0000000000027941 */ /* 0x000fea0003800200 */
.L_x_63:
        /* <DEDUP_REMOVED lines=12> */
.L_x_66:
[----:B-----5:R-:W-:-:S05]  /*a470*/  HADD2.BF16_V2 R62, R67, R61.H0_H0 ;  /* 0x2000003d433e7230 */ /* 0x020fca0000200000 */
[----:B------:R-:W-:-:S06]  /*a480*/  PRMT R62, R67, R66, R62 ;  /* 0x00000042433e7216 */ /* 0x000fcc000000003e */
[----:B------:R-:W2:Y:S02]  /*a490*/  ATOM.E.CAS.STRONG.GPU PT, R62, [R64], R67, R62 ;  /* 0x00000043403e738b */ /* 0x000ea400001ee13e */
[----:B--2---:R-:W-:Y:S01]  /*a4a0*/  ISETP.NE.U32.AND P1, PT, R62, R67, PT ;  /* 0x000000433e00720c */ /* 0x004fe20003f25070 */
[----:B------:R-:W-:-:S12]  /*a4b0*/  IMAD.MOV.U32 R67, RZ, RZ, R62 ;  /* 0x000000ffff437224 */ /* 0x000fd800078e003e */
[----:B------:R-:W-:Y:S05]  /*a4c0*/  @P1 BRA `(.L_x_66) ;  /* 0xfffffffc00e81947 */ /* 0x000fea000383ffff */
[----:B------:R-:W-:Y:S05]  /*a4d0*/  BSYNC.RECONVERGENT B2 ;  /* 0x0000000000027941 */ /* 0x000fea0003800200 */
.L_x_65:
        /* <DEDUP_REMOVED lines=12> */
.L_x_68:
[----:B-----5:R-:W-:-:S05]  /*a5a0*/  HADD2.BF16_V2 R62, R67, R61.H0_H0 ;  /* 0x2000003d433e7230 */ /* 0x020fca0000200000 */
[----:B------:R-:W-:-:S06]  /*a5b0*/  PRMT R62, R67, R66, R62 ;  /* 0x00000042433e7216 */ /* 0x000fcc000000003e */
[----:B------:R-:W2:Y:S02]  /*a5c0*/  ATOM.E.CAS.STRONG.GPU PT, R62, [R64], R67, R62 ;  /* 0x00000043403e738b */ /* 0x000ea400001ee13e */
[----:B--2---:R-:W-:Y:S01]  /*a5d0*/  ISETP.NE.U32.AND P1, PT, R62, R67, PT ;  /* 0x000000433e00720c */ /* 0x004fe20003f25070 */
[----:B------:R-:W-:-:S12]  /*a5e0*/  IMAD.MOV.U32 R67, RZ, RZ, R62 ;  /* 0x000000ffff437224 */ /* 0x000fd800078e003e */
[----:B------:R-:W-:Y:S05]  /*a5f0*/  @P1 BRA `(.L_x_68) ;  /* 0xfffffffc00e81947 */ /* 0x000fea000383ffff */
[----:B------:R-:W-:Y:S05]  /*a600*/  BSYNC.RECONVERGENT B2 ;  /* 0x0000000000027941 */ /* 0x000fea0003800200 */
.L_x_67:
        /* <DEDUP_REMOVED lines=12> */
.L_x_70:
[----:B-----5:R-:W-:-:S05]  /*a6d0*/  HADD2.BF16_V2 R62, R67, R61.H0_H0 ;  /* 0x2000003d433e7230 */ /* 0x020fca0000200000 */
[----:B------:R-:W-:-:S06]  /*a6e0*/  PRMT R62, R67, R66, R62 ;  /* 0x00000042433e7216 */ /* 0x000fcc000000003e */
[----:B------:R-:W2:Y:S02]  /*a6f0*/  ATOM.E.CAS.STRONG.GPU PT, R62, [R64], R67, R62 ;  /* 0x00000043403e738b */ /* 0x000ea400001ee13e */
[----:B--2---:R-:W-:Y:S01]  /*a700*/  ISETP.NE.U32.AND P1, PT, R62, R67, PT ;  /* 0x000000433e00720c */ /* 0x004fe20003f25070 */
[----:B------:R-:W-:-:S12]  /*a710*/  IMAD.MOV.U32 R67, RZ, RZ, R62 ;  /* 0x000000ffff437224 */ /* 0x000fd800078e003e */
[----:B------:R-:W-:Y:S05]  /*a720*/  @P1 BRA `(.L_x_70) ;  /* 0xfffffffc00e81947 */ /* 0x000fea000383ffff */
[----:B------:R-:W-:Y:S05]  /*a730*/  BSYNC.RECONVERGENT B2 ;  /* 0x0000000000027941 */ /* 0x000fea0003800200 */
.L_x_69:
        /* <DEDUP_REMOVED lines=12> */
.L_x_72:
[----:B-----5:R-:W-:-:S05]  /*a800*/  HADD2.BF16_V2 R62, R67, R61.H0_H0 ;  /* 0x2000003d433e7230 */ /* 0x020fca0000200000 */
[----:B------:R-:W-:-:S06]  /*a810*/  PRMT R62, R67, R66, R62 ;  /* 0x00000042433e7216 */ /* 0x000fcc000000003e */
[----:B------:R-:W2:Y:S02]  /*a820*/  ATOM.E.CAS.STRONG.GPU PT, R62, [R64], R67, R62 ;  /* 0x00000043403e738b */ /* 0x000ea400001ee13e */
[----:B--2---:R-:W-:Y:S01]  /*a830*/  ISETP.NE.U32.AND P1, PT, R62, R67, PT ;  /* 0x000000433e00720c */ /* 0x004fe20003f25070 */
[----:B------:R-:W-:-:S12]  /*a840*/  IMAD.MOV.U32 R67, RZ, RZ, R62 ;  /* 0x000000ffff437224 */ /* 0x000fd800078e003e */
[----:B------:R-:W-:Y:S05]  /*a850*/  @P1 BRA `(.L_x_72) ;  /* 0xfffffffc00e81947 */ /* 0x000fea000383ffff */
[----:B------:R-:W-:Y:S05]  /*a860*/  BSYNC.RECONVERGENT B2 ;  /* 0x0000000000027941 */ /* 0x000fea0003800200 */
.L_x_71:
        /* <DEDUP_REMOVED lines=12> */
.L_x_74:
[----:B-----5:R-:W-:-:S05]  /*a930*/  HADD2.BF16_V2 R62, R67, R61.H0_H0 ;  /* 0x2000003d433e7230 */ /* 0x020fca0000200000 */
[----:B------:R-:W-:-:S06]  /*a940*/  PRMT R62, R67, R66, R62 ;  /* 0x00000042433e7216 */ /* 0x000fcc000000003e */
[----:B------:R-:W2:Y:S02]  /*a950*/  ATOM.E.CAS.STRONG.GPU PT, R62, [R64], R67, R62 ;  /* 0x00000043403e738b */ /* 0x000ea400001ee13e */
[----:B--2---:R-:W-:Y:S01]  /*a960*/  ISETP.NE.U32.AND P1, PT, R62, R67, PT ;  /* 0x000000433e00720c */ /* 0x004fe20003f25070 */
[----:B------:R-:W-:-:S12]  /*a970*/  IMAD.MOV.U32 R67, RZ, RZ, R62 ;  /* 0x000000ffff437224 */ /* 0x000fd800078e003e */
[----:B------:R-:W-:Y:S05]  /*a980*/  @P1 BRA `(.L_x_74) ;  /* 0xfffffffc00e81947 */ /* 0x000fea000383ffff */
[----:B------:R-:W-:Y:S05]  /*a990*/  BSYNC.RECONVERGENT B2 ;  /* 0x0000000000027941 */ /* 0x000fea0003800200 */
.L_x_73:
        /* <DEDUP_REMOVED lines=12> */
.L_x_76:
[----:B-----5:R-:W-:-:S05]  /*aa60*/  HADD2.BF16_V2 R62, R67, R61.H0_H0 ;  /* 0x2000003d433e7230 */ /* 0x020fca0000200000 */
[----:B------:R-:W-:-:S06]  /*aa70*/  PRMT R62, R67, R66, R62 ;  /* 0x00000042433e7216 */ /* 0x000fcc000000003e */
[----:B------:R-:W2:Y:S02]  /*aa80*/  ATOM.E.CAS.STRONG.GPU PT, R62, [R64], R67, R62 ;  /* 0x00000043403e738b */ /* 0x000ea400001ee13e */
[----:B--2---:R-:W-:Y:S01]  /*aa90*/  ISETP.NE.U32.AND P1, PT, R62, R67, PT ;  /* 0x000000433e00720c */ /* 0x004fe20003f25070 */
[----:B------:R-:W-:-:S12]  /*aaa0*/  IMAD.MOV.U32 R67, RZ, RZ, R62 ;  /* 0x000000ffff437224 */ /* 0x000fd800078e003e */
[----:B------:R-:W-:Y:S05]  /*aab0*/  @P1 BRA `(.L_x_76) ;  /* 0xfffffffc00e81947 */ /* 0x000fea000383ffff */
[----:B------:R-:W-:Y:S05]  /*aac0*/  BSYNC.RECONVERGENT B2 ;  /* 0x0000000000027941 */ /* 0x000fea0003800200 */
.L_x_75:
        /* <DEDUP_REMOVED lines=12> */
.L_x_78:
[----:B-----5:R-:W-:-:S05]  /*ab90*/  HADD2.BF16_V2 R62, R67, R61.H0_H0 ;  /* 0x2000003d433e7230 */ /* 0x020fca0000200000 */
[----:B------:R-:W-:-:S06]  /*aba0*/  PRMT R62, R67, R66, R62 ;  /* 0x00000042433e7216 */ /* 0x000fcc000000003e */
[----:B------:R-:W2:Y:S02]  /*abb0*/  ATOM.E.CAS.STRONG.GPU PT, R62, [R64], R67, R62 ;  /* 0x00000043403e738b */ /* 0x000ea400001ee13e */
[----:B--2---:R-:W-:Y:S01]  /*abc0*/  ISETP.NE.U32.AND P1, PT, R62, R67, PT ;  /* 0x000000433e00720c */ /* 0x004fe20003f25070 */
[----:B------:R-:W-:-:S12]  /*abd0*/  IMAD.MOV.U32 R67, RZ, RZ, R62 ;  /* 0x000000ffff437224 */ /* 0x000fd800078e003e */
[----:B------:R-:W-:Y:S05]  /*abe0*/  @P1 BRA `(.L_x_78) ;  /* 0xfffffffc00e81947 */ /* 0x000fea000383ffff */
[----:B------:R-:W-:Y:S05]  /*abf0*/  BSYNC.RECONVERGENT B2 ;  /* 0x0000000000027941 */ /* 0x000fea0003800200 */
.L_x_77:
        /* <DEDUP_REMOVED lines=12> */
.L_x_80:
[----:B-----5:R-:W-:-:S05]  /*acc0*/  HADD2.BF16_V2 R62, R67, R61.H0_H0 ;  /* 0x2000003d433e7230 */ /* 0x020fca0000200000 */
[----:B------:R-:W-:-:S06]  /*acd0*/  PRMT R62, R67, R66, R62 ;  /* 0x00000042433e7216 */ /* 0x000fcc000000003e */
[----:B------:R-:W2:Y:S02]  /*ace0*/  ATOM.E.CAS.STRONG.GPU PT, R62, [R64], R67, R62 ;  /* 0x00000043403e738b */ /* 0x000ea400001ee13e */
[----:B--2---:R-:W-:Y:S01]  /*acf0*/  ISETP.NE.U32.AND P1, PT, R62, R67, PT ;  /* 0x000000433e00720c */ /* 0x004fe20003f25070 */
[----:B------:R-:W-:-:S12]  /*ad00*/  IMAD.MOV.U32 R67, RZ, RZ, R62 ;  /* 0x000000ffff437224 */ /* 0x000fd800078e003e */
[----:B------:R-:W-:Y:S05]  /*ad10*/  @P1 BRA `(.L_x_80) ;  /* 0xfffffffc00e81947 */ /* 0x000fea000383ffff */
[----:B------:R-:W-:Y:S05]  /*ad20*/  BSYNC.RECONVERGENT B2 ;  /* 0x0000000000027941 */ /* 0x000fea0003800200 */
.L_x_79:
        /* <DEDUP_REMOVED lines=12> */
.L_x_82:
[----:B-----5:R-:W-:-:S05]  /*adf0*/  HADD2.BF16_V2 R62, R67, R61.H0_H0 ;  /* 0x2000003d433e7230 */ /* 0x020fca0000200000 */
[----:B------:R-:W-:-:S06]  /*ae00*/  PRMT R62, R67, R66, R62 ;  /* 0x00000042433e7216 */ /* 0x000fcc000000003e */
[----:B------:R-:W2:Y:S02]  /*ae10*/  ATOM.E.CAS.STRONG.GPU PT, R62, [R64], R67, R62 ;  /* 0x00000043403e738b */ /* 0x000ea400001ee13e */
[----:B--2---:R-:W-:Y:S01]  /*ae20*/  ISETP.NE.U32.AND P1, PT, R62, R67, PT ;  /* 0x000000433e00720c */ /* 0x004fe20003f25070 */
[----:B------:R-:W-:-:S12]  /*ae30*/  IMAD.MOV.U32 R67, RZ, RZ, R62 ;  /* 0x000000ffff437224 */ /* 0x000fd800078e003e */
[----:B------:R-:W-:Y:S05]  /*ae40*/  @P1 BRA `(.L_x_82) ;  /* 0xfffffffc00e81947 */ /* 0x000fea000383ffff */
[----:B------:R-:W-:Y:S05]  /*ae50*/  BSYNC.RECONVERGENT B2 ;  /* 0x0000000000027941 */ /* 0x000fea0003800200 */
.L_x_81:
        /* <DEDUP_REMOVED lines=12> */
.L_x_84:
[----:B-----5:R-:W-:-:S05]  /*af20*/  HADD2.BF16_V2 R62, R67, R61.H0_H0 ;  /* 0x2000003d433e7230 */ /* 0x020fca0000200000 */
[----:B------:R-:W-:-:S06]  /*af30*/  PRMT R62, R67, R66, R62 ;  /* 0x00000042433e7216 */ /* 0x000fcc000000003e */
[----:B------:R-:W2:Y:S02]  /*af40*/  ATOM.E.CAS.STRONG.GPU PT, R62, [R64], R67, R62 ;  /* 0x00000043403e738b */ /* 0x000ea400001ee13e */
[----:B--2---:R-:W-:Y:S01]  /*af50*/  ISETP.NE.U32.AND P1, PT, R62, R67, PT ;  /* 0x000000433e00720c */ /* 0x004fe20003f25070 */
[----:B------:R-:W-:-:S12]  /*af60*/  IMAD.MOV.U32 R67, RZ, RZ, R62 ;  /* 0x000000ffff437224 */ /* 0x000fd800078e003e */
[----:B------:R-:W-:Y:S05]  /*af70*/  @P1 BRA `(.L_x_84) ;  /* 0xfffffffc00e81947 */ /* 0x000fea000383ffff */
[----:B------:R-:W-:Y:S05]  /*af80*/  BSYNC.RECONVERGENT B2 ;  /* 0x0000000000027941 */ /* 0x000fea0003800200 */
.L_x_83:
        /* <DEDUP_REMOVED lines=12> */
.L_x_86:
[----:B-----5:R-:W-:-:S05]  /*b050*/  HADD2.BF16_V2 R62, R67, R61.H0_H0 ;  /* 0x2000003d433e7230 */ /* 0x020fca0000200000 */
[----:B------:R-:W-:-:S06]  /*b060*/  PRMT R62, R67, R66, R62 ;  /* 0x00000042433e7216 */ /* 0x000fcc000000003e */
[----:B------:R-:W2:Y:S02]  /*b070*/  ATOM.E.CAS.STRONG.GPU PT, R62, [R64], R67, R62 ;  /* 0x00000043403e738b */ /* 0x000ea400001ee13e */
[----:B--2---:R-:W-:Y:S01]  /*b080*/  ISETP.NE.U32.AND P1, PT, R62, R67, PT ;  /* 0x000000433e00720c */ /* 0x004fe20003f25070 */
[----:B------:R-:W-:-:S12]  /*b090*/  IMAD.MOV.U32 R67, RZ, RZ, R62 ;  /* 0x000000ffff437224 */ /* 0x000fd800078e003e */
[----:B------:R-:W-:Y:S05]  /*b0a0*/  @P1 BRA `(.L_x_86) ;  /* 0xfffffffc00e81947 */ /* 0x000fea000383ffff */
[----:B------:R-:W-:Y:S05]  /*b0b0*/  BSYNC.RECONVERGENT B2 ;  /* 0x0000000000027941 */ /* 0x000fea0003800200 */
.L_x_85:
        /* <DEDUP_REMOVED lines=12> */
.L_x_88:
[----:B-----5:R-:W-:-:S05]  /*b180*/  HADD2.BF16_V2 R62, R67, R61.H0_H0 ;  /* 0x2000003d433e7230 */ /* 0x020fca0000200000 */
[----:B------:R-:W-:-:S06]  /*b190*/  PRMT R62, R67, R66, R62 ;  /* 0x00000042433e7216 */ /* 0x000fcc000000003e */
[----:B------:R-:W2:Y:S02]  /*b1a0*/  ATOM.E.CAS.STRONG.GPU PT, R62, [R64], R67, R62 ;  /* 0x00000043403e738b */ /* 0x000ea400001ee13e */
[----:B--2---:R-:W-:Y:S01]  /*b1b0*/  ISETP.NE.U32.AND P1, PT, R62, R67, PT ;  /* 0x000000433e00720c */ /* 0x004fe20003f25070 */
[----:B------:R-:W-:-:S12]  /*b1c0*/  IMAD.MOV.U32 R67, RZ, RZ, R62 ;  /* 0x000000ffff437224 */ /* 0x000fd800078e003e */
[----:B------:R-:W-:Y:S05]  /*b1d0*/  @P1 BRA `(.L_x_88) ;  /* 0xfffffffc00e81947 */ /* 0x000fea000383ffff */
[----:B------:R-:W-:Y:S05]  /*b1e0*/  BSYNC.RECONVERGENT B2 ;  /* 0x0000000000027941 */ /* 0x000fea0003800200 */
.L_x_87:
        /* <DEDUP_REMOVED lines=12> */
.L_x_90:
[----:B-----5:R-:W-:-:S05]  /*b2b0*/  HADD2.BF16_V2 R62, R67, R61.H0_H0 ;  /* 0x2000003d433e7230 */ /* 0x020fca0000200000 */
[----:B------:R-:W-:-:S06]  /*b2c0*/  PRMT R62, R67, R66, R62 ;  /* 0x00000042433e7216 */ /* 0x000fcc000000003e */
[----:B------:R-:W2:Y:S02]  /*b2d0*/  ATOM.E.CAS.STRONG.GPU PT, R62, [R64], R67, R62 ;  /* 0x00000043403e738b */ /* 0x000ea400001ee13e */
[----:B--2---:R-:W-:Y:S01]  /*b2e0*/  ISETP.NE.U32.AND P1, PT, R62, R67, PT ;  /* 0x000000433e00720c */ /* 0x004fe20003f25070 */
[----:B------:R-:W-:-:S12]  /*b2f0*/  IMAD.MOV.U32 R67, RZ, RZ, R62 ;  /* 0x000000ffff437224 */ /* 0x000fd800078e003e */
[----:B------:R-:W-:Y:S05]  /*b300*/  @P1 BRA `(.L_x_90) ;  /* 0xfffffffc00e81947 */ /* 0x000fea000383ffff */
[----:B------:R-:W-:Y:S05]  /*b310*/  BSYNC.RECONVERGENT B2 ;  /* 0x0000000000027941 */ /* 0x000fea0003800200 */
.L_x_89:
        /* <DEDUP_REMOVED lines=12> */
.L_x_92:
[----:B-----5:R-:W-:-:S05]  /*b3e0*/  HADD2.BF16_V2 R62, R67, R61.H0_H0 ;  /* 0x2000003d433e7230 */ /* 0x020fca0000200000 */
[----:B------:R-:W-:-:S06]  /*b3f0*/  PRMT R62, R67, R66, R62 ;  /* 0x00000042433e7216 */ /* 0x000fcc000000003e */
[----:B------:R-:W2:Y:S02]  /*b400*/  ATOM.E.CAS.STRONG.GPU PT, R62, [R64], R67, R62 ;  /* 0x00000043403e738b */ /* 0x000ea400001ee13e */
[----:B--2---:R-:W-:Y:S01]  /*b410*/  ISETP.NE.U32.AND P1, PT, R62, R67, PT ;  /* 0x000000433e00720c */ /* 0x004fe20003f25070 */
[----:B------:R-:W-:-:S12]  /*b420*/  IMAD.MOV.U32 R67, RZ, RZ, R62 ;  /* 0x000000ffff437224 */ /* 0x000fd800078e003e */
[----:B------:R-:W-:Y:S05]  /*b430*/  @P1 BRA `(.L_x_92) ;  /* 0xfffffffc00e81947 */ /* 0x000fea000383ffff */
[----:B------:R-:W-:Y:S05]  /*b440*/  BSYNC.RECONVERGENT B2 ;  /* 0x0000000000027941 */ /* 0x000fea0003800200 */
.L_x_91:
        /* <DEDUP_REMOVED lines=12> */
.L_x_94:
[----:B-----5:R-:W-:-:S05]  /*b510*/  HADD2.BF16_V2 R62, R67, R61.H0_H0 ;  /* 0x2000003d433e7230 */ /* 0x020fca0000200000 */
[----:B------:R-:W-:-:S06]  /*b520*/  PRMT R62, R67, R66, R62 ;  /* 0x00000042433e7216 */ /* 0x000fcc000000003e */
[----:B------:R-:W2:Y:S02]  /*b530*/  ATOM.E.CAS.STRONG.GPU PT, R62, [R64], R67, R62 ;  /* 0x00000043403e738b */ /* 0x000ea400001ee13e */
[----:B--2---:R-:W-:Y:S01]  /*b540*/  ISETP.NE.U32.AND P1, PT, R62, R67, PT ;  /* 0x000000433e00720c */ /* 0x004fe20003f25070 */
[----:B------:R-:W-:-:S12]  /*b550*/  IMAD.MOV.U32 R67, RZ, RZ, R62 ;  /* 0x000000ffff437224 */ /* 0x000fd800078e003e */
[----:B------:R-:W-:Y:S05]  /*b560*/  @P1 BRA `(.L_x_94) ;  /* 0xfffffffc00e81947 */ /* 0x000fea000383ffff */
[----:B------:R-:W-:Y:S05]  /*b570*/  BSYNC.RECONVERGENT B2 ;  /* 0x0000000000027941 */ /* 0x000fea0003800200 */
.L_x_93:
        /* <DEDUP_REMOVED lines=12> */
.L_x_96:
[----:B-----5:R-:W-:-:S05]  /*b640*/  HADD2.BF16_V2 R62, R67, R61.H0_H0 ;  /* 0x2000003d433e7230 */ /* 0x020fca0000200000 */
[----:B------:R-:W-:-:S06]  /*b650*/  PRMT R62, R67, R66, R62 ;  /* 0x00000042433e7216 */ /* 0x000fcc000000003e */
[----:B------:R-:W2:Y:S02]  /*b660*/  ATOM.E.CAS.STRONG.GPU PT, R62, [R64], R67, R62 ;  /* 0x00000043403e738b */ /* 0x000ea400001ee13e */
[----:B--2---:R-:W-:Y:S01]  /*b670*/  ISETP.NE.U32.AND P1, PT, R62, R67, PT ;  /* 0x000000433e00720c */ /* 0x004fe20003f25070 */
[----:B------:R-:W-:-:S12]  /*b680*/  IMAD.MOV.U32 R67, RZ, RZ, R62 ;  /* 0x000000ffff437224 */ /* 0x000fd800078e003e */
[----:B------:R-:W-:Y:S05]  /*b690*/  @P1 BRA `(.L_x_96) ;  /* 0xfffffffc00e81947 */ /* 0x000fea000383ffff */
[----:B------:R-:W-:Y:S05]  /*b6a0*/  BSYNC.RECONVERGENT B2 ;  /* 0x0000000000027941 */ /* 0x000fea0003800200 */
.L_x_95:
        /* <DEDUP_REMOVED lines=12> */
.L_x_98:
[----:B-----5:R-:W-:-:S05]  /*b770*/  HADD2.BF16_V2 R62, R67, R61.H0_H0 ;  /* 0x2000003d433e7230 */ /* 0x020fca0000200000 */
[----:B------:R-:W-:-:S06]  /*b780*/  PRMT R62, R67, R66, R62 ;  /* 0x00000042433e7216 */ /* 0x000fcc000000003e */
[----:B------:R-:W2:Y:S02]  /*b790*/  ATOM.E.CAS.STRONG.GPU PT, R62, [R64], R67, R62 ;  /* 0x00000043403e738b */ /* 0x000ea400001ee13e */
[----:B--2---:R-:W-:Y:S01]  /*b7a0*/  ISETP.NE.U32.AND P1, PT, R62, R67, PT ;  /* 0x000000433e00720c */ /* 0x004fe20003f25070 */
[----:B------:R-:W-:-:S12]  /*b7b0*/  IMAD.MOV.U32 R67, RZ, RZ, R62 ;  /* 0x000000ffff437224 */ /* 0x000fd800078e003e */
[----:B------:R-:W-:Y:S05]  /*b7c0*/  @P1 BRA `(.L_x_98) ;  /* 0xfffffffc00e81947 */ /* 0x000fea000383ffff */
[----:B------:R-:W-:Y:S05]  /*b7d0*/  BSYNC.RECONVERGENT B2 ;  /* 0x0000000000027941 */ /* 0x000fea0003800200 */
.L_x_97:
        /* <DEDUP_REMOVED lines=12> */
.L_x_100:
[----:B-----5:R-:W-:-:S05]  /*b8a0*/  HADD2.BF16_V2 R62, R67, R61.H0_H0 ;  /* 0x2000003d433e7230 */ /* 0x020fca0000200000 */
[----:B------:R-:W-:-:S06]  /*b8b0*/  PRMT R62, R67, R66, R62 ;  /* 0x00000042433e7216 */ /* 0x000fcc000000003e */
[----:B------:R-:W2:Y:S02]  /*b8c0*/  ATOM.E.CAS.STRONG.GPU PT, R62, [R64], R67, R62 ;  /* 0x00000043403e738b */ /* 0x000ea400001ee13e */
[----:B--2---:R-:W-:Y:S01]  /*b8d0*/  ISETP.NE.U32.AND P1, PT, R62, R67, PT ;  /* 0x000000433e00720c */ /* 0x004fe20003f25070 */
[----:B------:R-:W-:-:S12]  /*b8e0*/  IMAD.MOV.U32 R67, RZ, RZ, R62 ;  /* 0x000000ffff437224 */ /* 0x000fd800078e003e */
[----:B------:R-:W-:Y:S05]  /*b8f0*/  @P1 BRA `(.L_x_100) ;  /* 0xfffffffc00e81947 */ /* 0x000fea000383ffff */
[----:B------:R-:W-:Y:S05]  /*b900*/  BSYNC.RECONVERGENT B2 ;  /* 0x0000000000027941 */ /* 0x000fea0003800200 */
.L_x_99:
        /* <DEDUP_REMOVED lines=12> */
.L_x_102:
[----:B-----5:R-:W-:-:S05]  /*b9d0*/  HADD2.BF16_V2 R62, R67, R61.H0_H0 ;  /* 0x2000003d433e7230 */ /* 0x020fca0000200000 */
[----:B------:R-:W-:-:S06]  /*b9e0*/  PRMT R62, R67, R66, R62 ;  /* 0x00000042433e7216 */ /* 0x000fcc000000003e */
[----:B------:R-:W2:Y:S02]  /*b9f0*/  ATOM.E.CAS.STRONG.GPU PT, R62, [R64], R67, R62 ;  /* 0x00000043403e738b */ /* 0x000ea400001ee13e */
[----:B--2---:R-:W-:Y:S01]  /*ba00*/  ISETP.NE.U32.AND P1, PT, R62, R67, PT ;  /* 0x000000433e00720c */ /* 0x004fe20003f25070 */
[----:B------:R-:W-:-:S12]  /*ba10*/  IMAD.MOV.U32 R67, RZ, RZ, R62 ;  /* 0x000000ffff437224 */ /* 0x000fd800078e003e */
[----:B------:R-:W-:Y:S05]  /*ba20*/  @P1 BRA `(.L_x_102) ;  /* 0xfffffffc00e81947 */ /* 0x000fea000383ffff */
[----:B------:R-:W-:Y:S05]  /*ba30*/  BSYNC.RECONVERGENT B2 ;  /* 0x0000000000027941 */ /* 0x000fea0003800200 */
.L_x_101:
        /* <DEDUP_REMOVED lines=12> */
.L_x_104:
[----:B-----5:R-:W-:-:S05]  /*bb00*/  HADD2.BF16_V2 R62, R67, R61.H0_H0 ;  /* 0x2000003d433e7230 */ /* 0x020fca0000200000 */
[----:B------:R-:W-:-:S06]  /*bb10*/  PRMT R62, R67, R66, R62 ;  /* 0x00000042433e7216 */ /* 0x000fcc000000003e */
[----:B------:R-:W2:Y:S02]  /*bb20*/  ATOM.E.CAS.STRONG.GPU PT, R62, [R64], R67, R62 ;  /* 0x00000043403e738b */ /* 0x000ea400001ee13e */
[----:B--2---:R-:W-:Y:S01]  /*bb30*/  ISETP.NE.U32.AND P1, PT, R62, R67, PT ;  /* 0x000000433e00720c */ /* 0x004fe20003f25070 */
[----:B------:R-:W-:-:S12]  /*bb40*/  IMAD.MOV.U32 R67, RZ, RZ, R62 ;  /* 0x000000ffff437224 */ /* 0x000fd800078e003e */
[----:B------:R-:W-:Y:S05]  /*bb50*/  @P1 BRA `(.L_x_104) ;  /* 0xfffffffc00e81947 */ /* 0x000fea000383ffff */
[----:B------:R-:W-:Y:S05]  /*bb60*/  BSYNC.RECONVERGENT B2 ;  /* 0x0000000000027941 */ /* 0x000fea0003800200 */
.L_x_103:
        /* <DEDUP_REMOVED lines=12> */
.L_x_106:
[----:B-----5:R-:W-:-:S05]  /*bc30*/  HADD2.BF16_V2 R62, R67, R61.H0_H0 ;  /* 0x2000003d433e7230 */ /* 0x020fca0000200000 */
[----:B------:R-:W-:-:S06]  /*bc40*/  PRMT R62, R67, R66, R62 ;  /* 0x00000042433e7216 */ /* 0x000fcc000000003e */
[----:B------:R-:W2:Y:S02]  /*bc50*/  ATOM.E.CAS.STRONG.GPU PT, R62, [R64], R67, R62 ;  /* 0x00000043403e738b */ /* 0x000ea400001ee13e */
[----:B--2---:R-:W-:Y:S01]  /*bc60*/  ISETP.NE.U32.AND P1, PT, R62, R67, PT ;  /* 0x000000433e00720c */ /* 0x004fe20003f25070 */
[----:B------:R-:W-:-:S12]  /*bc70*/  IMAD.MOV.U32 R67, RZ, RZ, R62 ;  /* 0x000000ffff437224 */ /* 0x000fd800078e003e */
[----:B------:R-:W-:Y:S05]  /*bc80*/  @P1 BRA `(.L_x_106) ;  /* 0xfffffffc00e81947 */ /* 0x000fea000383ffff */
[----:B------:R-:W-:Y:S05]  /*bc90*/  BSYNC.RECONVERGENT B2 ;  /* 0x0000000000027941 */ /* 0x000fea0003800200 */
.L_x_105:
        /* <DEDUP_REMOVED lines=12> */
.L_x_108:
[----:B-----5:R-:W-:-:S05]  /*bd60*/  HADD2.BF16_V2 R62, R67, R61.H0_H0 ;  /* 0x2000003d433e7230 */ /* 0x020fca0000200000 */
[----:B------:R-:W-:-:S06]  /*bd70*/  PRMT R62, R67, R66, R62 ;  /* 0x00000042433e7216 */ /* 0x000fcc000000003e */
[----:B------:R-:W2:Y:S02]  /*bd80*/  ATOM.E.CAS.STRONG.GPU PT, R62, [R64], R67, R62 ;  /* 0x00000043403e738b */ /* 0x000ea400001ee13e */
[----:B--2---:R-:W-:Y:S01]  /*bd90*/  ISETP.NE.U32.AND P1, PT, R62, R67, PT ;  /* 0x000000433e00720c */ /* 0x004fe20003f25070 */
[----:B------:R-:W-:-:S12]  /*bda0*/  IMAD.MOV.U32 R67, RZ, RZ, R62 ;  /* 0x000000ffff437224 */ /* 0x000fd800078e003e */
[----:B------:R-:W-:Y:S05]  /*bdb0*/  @P1 BRA `(.L_x_108) ;  /* 0xfffffffc00e81947 */ /* 0x000fea000383ffff */
[----:B------:R-:W-:Y:S05]  /*bdc0*/  BSYNC.RECONVERGENT B2 ;  /* 0x0000000000027941 */ /* 0x000fea0003800200 */
.L_x_107:
        /* <DEDUP_REMOVED lines=12> */
.L_x_110:
[----:B-----5:R-:W-:-:S05]  /*be90*/  HADD2.BF16_V2 R62, R67, R61.H0_H0 ;  /* 0x2000003d433e7230 */ /* 0x020fca0000200000 */
[----:B------:R-:W-:-:S06]  /*bea0*/  PRMT R62, R67, R66, R62 ;  /* 0x00000042433e7216 */ /* 0x000fcc000000003e */
[----:B------:R-:W2:Y:S02]  /*beb0*/  ATOM.E.CAS.STRONG.GPU PT, R62, [R64], R67, R62 ;  /* 0x00000043403e738b */ /* 0x000ea400001ee13e */
[----:B--2---:R-:W-:Y:S01]  /*bec0*/  ISETP.NE.U32.AND P1, PT, R62, R67, PT ;  /* 0x000000433e00720c */ /* 0x004fe20003f25070 */
[----:B------:R-:W-:-:S12]  /*bed0*/  IMAD.MOV.U32 R67, RZ, RZ, R62 ;  /* 0x000000ffff437224 */ /* 0x000fd800078e003e */
[----:B------:R-:W-:Y:S05]  /*bee0*/  @P1 BRA `(.L_x_110) ;  /* 0xfffffffc00e81947 */ /* 0x000fea000383ffff */
[----:B------:R-:W-:Y:S05]  /*bef0*/  BSYNC.RECONVERGENT B2 ;  /* 0x0000000000027941 */ /* 0x000fea0003800200 */
.L_x_109:
        /* <DEDUP_REMOVED lines=12> */
.L_x_112:
[----:B-----5:R-:W-:-:S05]  /*bfc0*/  HADD2.BF16_V2 R62, R67, R61.H0_H0 ;  /* 0x2000003d433e7230 */ /* 0x020fca0000200000 */
[----:B------:R-:W-:-:S06]  /*bfd0*/  PRMT R62, R67, R66, R62 ;  /* 0x00000042433e7216 */ /* 0x000fcc000000003e */
[----:B------:R-:W2:Y:S02]  /*bfe0*/  ATOM.E.CAS.STRONG.GPU PT, R62, [R64], R67, R62 ;  /* 0x00000043403e738b */ /* 0x000ea400001ee13e */
[----:B--2---:R-:W-:Y:S01]  /*bff0*/  ISETP.NE.U32.AND P1, PT, R62, R67, PT ;  /* 0x000000433e00720c */ /* 0x004fe20003f25070 */
[----:B------:R-:W-:-:S12]  /*c000*/  IMAD.MOV.U32 R67, RZ, RZ, R62 ;  /* 0x000000ffff437224 */ /* 0x000fd800078e003e */
[----:B------:R-:W-:Y:S05]  /*c010*/  @P1 BRA `(.L_x_112) ;  /* 0xfffffffc00e81947 */ /* 0x000fea000383ffff */
[----:B------:R-:W-:Y:S05]  /*c020*/  BSYNC.RECONVERGENT B2 ;  /* 0x0000000000027941 */ /* 0x000fea0003800200 */
.L_x_111:
        /* <DEDUP_REMOVED lines=12> */
.L_x_114:
[----:B-----5:R-:W-:-:S05]  /*c0f0*/  HADD2.BF16_V2 R62, R67, R61.H0_H0 ;  /* 0x2000003d433e7230 */ /* 0x020fca0000200000 */
[----:B------:R-:W-:-:S06]  /*c100*/  PRMT R62, R67, R66, R62 ;  /* 0x00000042433e7216 */ /* 0x000fcc000000003e */
[----:B------:R-:W2:Y:S02]  /*c110*/  ATOM.E.CAS.STRONG.GPU PT, R62, [R64], R67, R62 ;  /* 0x00000043403e738b */ /* 0x000ea400001ee13e */
[----:B--2---:R-:W-:Y:S01]  /*c120*/  ISETP.NE.U32.AND P1, PT, R62, R67, PT ;  /* 0x000000433e00720c */ /* 0x004fe20003f25070 */
[----:B------:R-:W-:-:S12]  /*c130*/  IMAD.MOV.U32 R67, RZ, RZ, R62 ;  /* 0x000000ffff437224 */ /* 0x000fd800078e003e */
[----:B------:R-:W-:Y:S05]  /*c140*/  @P1 BRA `(.L_x_114) ;  /* 0xfffffffc00e81947 */ /* 0x000fea000383ffff */
[----:B------:R-:W-:Y:S05]  /*c150*/  BSYNC.RECONVERGENT B2 ;  /* 0x0000000000027941 */ /* 0x000fea0003800200 */
.L_x_113:
        /* <DEDUP_REMOVED lines=12> */
.L_x_116:
[----:B-----5:R-:W-:-:S05]  /*c220*/  HADD2.BF16_V2 R62, R67, R61.H0_H0 ;  /* 0x2000003d433e7230 */ /* 0x020fca0000200000 */
[----:B------:R-:W-:-:S06]  /*c230*/  PRMT R62, R67, R66, R62 ;  /* 0x00000042433e7216 */ /* 0x000fcc000000003e */
[----:B------:R-:W2:Y:S02]  /*c240*/  ATOM.E.CAS.STRONG.GPU PT, R62, [R64], R67, R62 ;  /* 0x00000043403e738b */ /* 0x000ea400001ee13e */
[----:B--2---:R-:W-:Y:S01]  /*c250*/  ISETP.NE.U32.AND P1, PT, R62, R67, PT ;  /* 0x000000433e00720c */ /* 0x004fe20003f25070 */
[----:B------:R-:W-:-:S12]  /*c260*/  IMAD.MOV.U32 R67, RZ, RZ, R62 ;  /* 0x000000ffff437224 */ /* 0x000fd800078e003e */
[----:B------:R-:W-:Y:S05]  /*c270*/  @P1 BRA `(.L_x_116) ;  /* 0xfffffffc00e81947 */ /* 0x000fea000383ffff */
[----:B------:R-:W-:Y:S05]  /*c280*/  BSYNC.RECONVERGENT B2 ;  /* 0x0000000000027941 */ /* 0x000fea0003800200 */
.L_x_115:
        /* <DEDUP_REMOVED lines=12> */
.L_x_118:
[----:B-----5:R-:W-:-:S05]  /*c350*/  HADD2.BF16_V2 R62, R67, R61.H0_H0 ;  /* 0x2000003d433e7230 */ /* 0x020fca0000200000 */
[----:B------:R-:W-:-:S06]  /*c360*/  PRMT R62, R67, R66, R62 ;  /* 0x00000042433e7216 */ /* 0x000fcc000000003e */
[----:B------:R-:W2:Y:S02]  /*c370*/  ATOM.E.CAS.STRONG.GPU PT, R62, [R64], R67, R62 ;  /* 0x00000043403e738b */ /* 0x000ea400001ee13e */
[----:B--2---:R-:W-:Y:S01]  /*c380*/  ISETP.NE.U32.AND P1, PT, R62, R67, PT ;  /* 0x000000433e00720c */ /* 0x004fe20003f25070 */
[----:B------:R-:W-:-:S12]  /*c390*/  IMAD.MOV.U32 R67, RZ, RZ, R62 ;  /* 0x000000ffff437224 */ /* 0x000fd800078e003e */
[----:B------:R-:W-:Y:S05]  /*c3a0*/  @P1 BRA `(.L_x_118) ;  /* 0xfffffffc00e81947 */ /* 0x000fea000383ffff */
[----:B------:R-:W-:Y:S05]  /*c3b0*/  BSYNC.RECONVERGENT B2 ;  /* 0x0000000000027941 */ /* 0x000fea0003800200 */
.L_x_117:
        /* <DEDUP_REMOVED lines=12> */
.L_x_120:
[----:B-----5:R-:W-:-:S05]  /*c480*/  HADD2.BF16_V2 R62, R67, R61.H0_H0 ;  /* 0x2000003d433e7230 */ /* 0x020fca0000200000 */
[----:B------:R-:W-:-:S06]  /*c490*/  PRMT R62, R67, R66, R62 ;  /* 0x00000042433e7216 */ /* 0x000fcc000000003e */
[----:B------:R-:W2:Y:S02]  /*c4a0*/  ATOM.E.CAS.STRONG.GPU PT, R62, [R64], R67, R62 ;  /* 0x00000043403e738b */ /* 0x000ea400001ee13e */
[----:B--2---:R-:W-:Y:S01]  /*c4b0*/  ISETP.NE.U32.AND P1, PT, R62, R67, PT ;  /* 0x000000433e00720c */ /* 0x004fe20003f25070 */
[----:B------:R-:W-:-:S12]  /*c4c0*/  IMAD.MOV.U32 R67, RZ, RZ, R62 ;  /* 0x000000ffff437224 */ /* 0x000fd800078e003e */
[----:B------:R-:W-:Y:S05]  /*c4d0*/  @P1 BRA `(.L_x_120) ;  /* 0xfffffffc00e81947 */ /* 0x000fea000383ffff */
[----:B------:R-:W-:Y:S05]  /*c4e0*/  BSYNC.RECONVERGENT B2 ;  /* 0x0000000000027941 */ /* 0x000fea0003800200 */
.L_x_119:
        /* <DEDUP_REMOVED lines=12> */
.L_x_122:
[----:B-----5:R-:W-:-:S05]  /*c5b0*/  HADD2.BF16_V2 R62, R67, R61.H0_H0 ;  /* 0x2000003d433e7230 */ /* 0x020fca0000200000 */
[----:B------:R-:W-:-:S06]  /*c5c0*/  PRMT R62, R67, R66, R62 ;  /* 0x00000042433e7216 */ /* 0x000fcc000000003e */
[----:B------:R-:W2:Y:S02]  /*c5d0*/  ATOM.E.CAS.STRONG.GPU PT, R62, [R64], R67, R62 ;  /* 0x00000043403e738b */ /* 0x000ea400001ee13e */
[----:B--2---:R-:W-:Y:S01]  /*c5e0*/  ISETP.NE.U32.AND P1, PT, R62, R67, PT ;  /* 0x000000433e00720c */ /* 0x004fe20003f25070 */
[----:B------:R-:W-:-:S12]  /*c5f0*/  IMAD.MOV.U32 R67, RZ, RZ, R62 ;  /* 0x000000ffff437224 */ /* 0x000fd800078e003e */
[----:B------:R-:W-:Y:S05]  /*c600*/  @P1 BRA `(.L_x_122) ;  /* 0xfffffffc00e81947 */ /* 0x000fea000383ffff */
[----:B------:R-:W-:Y:S05]  /*c610*/  BSYNC.RECONVERGENT B2 ;  /* 0x0000000000027941 */ /* 0x000fea0003800200 */
.L_x_121:
        /* <DEDUP_REMOVED lines=12> */
.L_x_124:
[----:B-----5:R-:W-:-:S05]  /*c6e0*/  HADD2.BF16_V2 R62, R67, R61.H0_H0 ;  /* 0x2000003d433e7230 */ /* 0x020fca0000200000 */
[----:B------:R-:W-:-:S06]  /*c6f0*/  PRMT R62, R67, R66, R62 ;  /* 0x00000042433e7216 */ /* 0x000fcc000000003e */
[----:B------:R-:W2:Y:S02]  /*c700*/  ATOM.E.CAS.STRONG.GPU PT, R62, [R64], R67, R62 ;  /* 0x00000043403e738b */ /* 0x000ea400001ee13e */
[----:B--2---:R-:W-:Y:S01]  /*c710*/  ISETP.NE.U32.AND P1, PT, R62, R67, PT ;  /* 0x000000433e00720c */ /* 0x004fe20003f25070 */
[----:B------:R-:W-:-:S12]  /*c720*/  IMAD.MOV.U32 R67, RZ, RZ, R62 ;  /* 0x000000ffff437224 */ /* 0x000fd800078e003e */
[----:B------:R-:W-:Y:S05]  /*c730*/  @P1 BRA `(.L_x_124) ;  /* 0xfffffffc00e81947 */ /* 0x000fea000383ffff */
[----:B------:R-:W-:Y:S05]  /*c740*/  BSYNC.RECONVERGENT B2 ;  /* 0x0000000000027941 */ /* 0x000fea0003800200 */
.L_x_123:
        /* <DEDUP_REMOVED lines=12> */
.L_x_126:
[----:B-----5:R-:W-:-:S05]  /*c810*/  HADD2.BF16_V2 R62, R67, R61.H0_H0 ;  /* 0x2000003d433e7230 */ /* 0x020fca0000200000 */
[----:B------:R-:W-:-:S06]  /*c820*/  PRMT R62, R67, R66, R62 ;  /* 0x00000042433e7216 */ /* 0x000fcc000000003e */
[----:B------:R-:W2:Y:S02]  /*c830*/  ATOM.E.CAS.STRONG.GPU PT, R62, [R64], R67, R62 ;  /* 0x00000043403e738b */ /* 0x000ea400001ee13e */
[----:B--2---:R-:W-:Y:S01]  /*c840*/  ISETP.NE.U32.AND P1, PT, R62, R67, PT ;  /* 0x000000433e00720c */ /* 0x004fe20003f25070 */
[----:B------:R-:W-:-:S12]  /*c850*/  IMAD.MOV.U32 R67, RZ, RZ, R62 ;  /* 0x000000ffff437224 */ /* 0x000fd800078e003e */
[----:B------:R-:W-:Y:S05]  /*c860*/  @P1 BRA `(.L_x_126) ;  /* 0xfffffffc00e81947 */ /* 0x000fea000383ffff */
[----:B------:R-:W-:Y:S05]  /*c870*/  BSYNC.RECONVERGENT B2 ;  /* 0x0000000000027941 */ /* 0x000fea0003800200 */
.L_x_125:
        /* <DEDUP_REMOVED lines=12> */
.L_x_128:
[----:B-----5:R-:W-:-:S05]  /*c940*/  HADD2.BF16_V2 R62, R67, R61.H0_H0 ;  /* 0x2000003d433e7230 */ /* 0x020fca0000200000 */
[----:B------:R-:W-:-:S06]  /*c950*/  PRMT R62, R67, R66, R62 ;  /* 0x00000042433e7216 */ /* 0x000fcc000000003e */
[----:B------:R-:W2:Y:S02]  /*c960*/  ATOM.E.CAS.STRONG.GPU PT, R62, [R64], R67, R62 ;  /* 0x00000043403e738b */ /* 0x000ea400001ee13e */
[----:B--2---:R-:W-:Y:S01]  /*c970*/  ISETP.NE.U32.AND P1, PT, R62, R67, PT ;  /* 0x000000433e00720c */ /* 0x004fe20003f25070 */
[----:B------:R-:W-:-:S12]  /*c980*/  IMAD.MOV.U32 R67, RZ, RZ, R62 ;  /* 0x000000ffff437224 */ /* 0x000fd800078e003e */
[----:B------:R-:W-:Y:S05]  /*c990*/  @P1 BRA `(.L_x_128) ;  /* 0xfffffffc00e81947 */ /* 0x000fea000383ffff */
[----:B------:R-:W-:Y:S05]  /*c9a0*/  BSYNC.RECONVERGENT B2 ;  /* 0x0000000000027941 */ /* 0x000fea0003800200 */
.L_x_127:
        /* <DEDUP_REMOVED lines=12> */
.L_x_130:
[----:B-----5:R-:W-:-:S05]  /*ca70*/  HADD2.BF16_V2 R62, R67, R61.H0_H0 ;  /* 0x2000003d433e7230 */ /* 0x020fca0000200000 */
[----:B------:R-:W-:-:S06]  /*ca80*/  PRMT R62, R67, R66, R62 ;  /* 0x00000042433e7216 */ /* 0x000fcc000000003e */
[----:B------:R-:W2:Y:S02]  /*ca90*/  ATOM.E.CAS.STRONG.GPU PT, R62, [R64], R67, R62 ;  /* 0x00000043403e738b */ /* 0x000ea400001ee13e */
[----:B--2---:R-:W-:Y:S01]  /*caa0*/  ISETP.NE.U32.AND P1, PT, R62, R67, PT ;  /* 0x000000433e00720c */ /* 0x004fe20003f25070 */
[----:B------:R-:W-:-:S12]  /*cab0*/  IMAD.MOV.U32 R67, RZ, RZ, R62 ;  /* 0x000000ffff437224 */ /* 0x000fd800078e003e */
[----:B------:R-:W-:Y:S05]  /*cac0*/  @P1 BRA `(.L_x_130) ;  /* 0xfffffffc00e81947 */ /* 0x000fea000383ffff */
[----:B------:R-:W-:Y:S05]  /*cad0*/  BSYNC.RECONVERGENT B2 ;  /* 0x0000000000027941 */ /* 0x000fea0003800200 */
.L_x_129:
        /* <DEDUP_REMOVED lines=12> */
.L_x_132:
[----:B-----5:R-:W-:-:S05]  /*cba0*/  HADD2.BF16_V2 R62, R67, R61.H0_H0 ;  /* 0x2000003d433e7230 */ /* 0x020fca0000200000 */
[----:B------:R-:W-:-:S06]  /*cbb0*/  PRMT R62, R67, R66, R62 ;  /* 0x00000042433e7216 */ /* 0x000fcc000000003e */
[----:B------:R-:W2:Y:S02]  /*cbc0*/  ATOM.E.CAS.STRONG.GPU PT, R62, [R64], R67, R62 ;  /* 0x00000043403e738b */ /* 0x000ea400001ee13e */
[----:B--2---:R-:W-:Y:S01]  /*cbd0*/  ISETP.NE.U32.AND P1, PT, R62, R67, PT ;  /* 0x000000433e00720c */ /* 0x004fe20003f25070 */
[----:B------:R-:W-:-:S12]  /*cbe0*/  IMAD.MOV.U32 R67, RZ, RZ, R62 ;  /* 0x000000ffff437224 */ /* 0x000fd800078e003e */
[----:B------:R-:W-:Y:S05]  /*cbf0*/  @P1 BRA `(.L_x_132) ;  /* 0xfffffffc00e81947 */ /* 0x000fea000383ffff */
[----:B------:R-:W-:Y:S05]  /*cc00*/  BSYNC.RECONVERGENT B2 ;  /* 0x0000000000027941 */ /* 0x000fea0003800200 */
.L_x_131:
        /* <DEDUP_REMOVED lines=12> */
.L_x_134:
[----:B-----5:R-:W-:-:S05]  /*ccd0*/  HADD2.BF16_V2 R62, R67, R61.H0_H0 ;  /* 0x2000003d433e7230 */ /* 0x020fca0000200000 */
[----:B------:R-:W-:-:S06]  /*cce0*/  PRMT R62, R67, R66, R62 ;  /* 0x00000042433e7216 */ /* 0x000fcc000000003e */
[----:B------:R-:W2:Y:S02]  /*ccf0*/  ATOM.E.CAS.STRONG.GPU PT, R62, [R64], R67, R62 ;  /* 0x00000043403e738b */ /* 0x000ea400001ee13e */
[----:B--2---:R-:W-:Y:S01]  /*cd00*/  ISETP.NE.U32.AND P1, PT, R62, R67, PT ;  /* 0x000000433e00720c */ /* 0x004fe20003f25070 */
[----:B------:R-:W-:-:S12]  /*cd10*/  IMAD.MOV.U32 R67, RZ, RZ, R62 ;  /* 0x000000ffff437224 */ /* 0x000fd800078e003e */
[----:B------:R-:W-:Y:S05]  /*cd20*/  @P1 BRA `(.L_x_134) ;  /* 0xfffffffc00e81947 */ /* 0x000fea000383ffff */
[----:B------:R-:W-:Y:S05]  /*cd30*/  BSYNC.RECONVERGENT B2 ;  /* 0x0000000000027941 */ /* 0x000fea0003800200 */
.L_x_133:
        /* <DEDUP_REMOVED lines=12> */
.L_x_136:
[----:B-----5:R-:W-:-:S05]  /*ce00*/  HADD2.BF16_V2 R62, R67, R61.H0_H0 ;  /* 0x2000003d433e7230 */ /* 0x020fca0000200000 */
[----:B------:R-:W-:-:S06]  /*ce10*/  PRMT R62, R67, R66, R62 ;  /* 0x00000042433e7216 */ /* 0x000fcc000000003e */
[----:B------:R-:W2:Y:S02]  /*ce20*/  ATOM.E.CAS.STRONG.GPU PT, R62, [R64], R67, R62 ;  /* 0x00000043403e738b */ /* 0x000ea400001ee13e */
[----:B--2---:R-:W-:Y:S01]  /*ce30*/  ISETP.NE.U32.AND P1, PT, R62, R67, PT ;  /* 0x000000433e00720c */ /* 0x004fe20003f25070 */
[----:B------:R-:W-:-:S12]  /*ce40*/  IMAD.MOV.U32 R67, RZ, RZ, R62 ;  /* 0x000000ffff437224 */ /* 0x000fd800078e003e */
[----:B------:R-:W-:Y:S05]  /*ce50*/  @P1 BRA `(.L_x_136) ;  /* 0xfffffffc00e81947 */ /* 0x000fea000383ffff */
[----:B------:R-:W-:Y:S05]  /*ce60*/  BSYNC.RECONVERGENT B2 ;  /* 0x0000000000027941 */ /* 0x000fea0003800200 */
.L_x_135:
        /* <DEDUP_REMOVED lines=12> */
.L_x_138:
[----:B-----5:R-:W-:-:S05]  /*cf30*/  HADD2.BF16_V2 R62, R67, R61.H0_H0 ;  /* 0x2000003d433e7230 */ /* 0x020fca0000200000 */
[----:B------:R-:W-:-:S06]  /*cf40*/  PRMT R62, R67, R66, R62 ;  /* 0x00000042433e7216 */ /* 0x000fcc000000003e */
[----:B------:R-:W2:Y:S02]  /*cf50*/  ATOM.E.CAS.STRONG.GPU PT, R62, [R64], R67, R62 ;  /* 0x00000043403e738b */ /* 0x000ea400001ee13e */
[----:B--2---:R-:W-:Y:S01]  /*cf60*/  ISETP.NE.U32.AND P1, PT, R62, R67, PT ;  /* 0x000000433e00720c */ /* 0x004fe20003f25070 */
[----:B------:R-:W-:-:S12]  /*cf70*/  IMAD.MOV.U32 R67, RZ, RZ, R62 ;  /* 0x000000ffff437224 */ /* 0x000fd800078e003e */
[----:B------:R-:W-:Y:S05]  /*cf80*/  @P1 BRA `(.L_x_138) ;  /* 0xfffffffc00e81947 */ /* 0x000fea000383ffff */
[----:B------:R-:W-:Y:S05]  /*cf90*/  BSYNC.RECONVERGENT B2 ;  /* 0x0000000000027941 */ /* 0x000fea0003800200 */
.L_x_137:
        /* <DEDUP_REMOVED lines=12> */
.L_x_140:
[----:B-----5:R-:W-:-:S05]  /*d060*/  HADD2.BF16_V2 R62, R67, R61.H0_H0 ;  /* 0x2000003d433e7230 */ /* 0x020fca0000200000 */
[----:B------:R-:W-:-:S06]  /*d070*/  PRMT R62, R67, R66, R62 ;  /* 0x00000042433e7216 */ /* 0x000fcc000000003e */
[----:B------:R-:W2:Y:S02]  /*d080*/  ATOM.E.CAS.STRONG.GPU PT, R62, [R64], R67, R62 ;  /* 0x00000043403e738b */ /* 0x000ea400001ee13e */
[----:B--2---:R-:W-:Y:S01]  /*d090*/  ISETP.NE.U32.AND P1, PT, R62, R67, PT ;  /* 0x000000433e00720c */ /* 0x004fe20003f25070 */
[----:B------:R-:W-:-:S12]  /*d0a0*/  IMAD.MOV.U32 R67, RZ, RZ, R62 ;  /* 0x000000ffff437224 */ /* 0x000fd800078e003e */
[----:B------:R-:W-:Y:S05]  /*d0b0*/  @P1 BRA `(.L_x_140) ;  /* 0xfffffffc00e81947 */ /* 0x000fea000383ffff */
[----:B------:R-:W-:Y:S05]  /*d0c0*/  BSYNC.RECONVERGENT B2 ;  /* 0x0000000000027941 */ /* 0x000fea0003800200 */
.L_x_139:
        /* <DEDUP_REMOVED lines=12> */
.L_x_142:
[----:B-----5:R-:W-:-:S05]  /*d190*/  HADD2.BF16_V2 R62, R67, R61.H0_H0 ;  /* 0x2000003d433e7230 */ /* 0x020fca0000200000 */
[----:B------:R-:W-:-:S06]  /*d1a0*/  PRMT R62, R67, R66, R62 ;  /* 0x00000042433e7216 */ /* 0x000fcc000000003e */
[----:B------:R-:W2:Y:S02]  /*d1b0*/  ATOM.E.CAS.STRONG.GPU PT, R62, [R64], R67, R62 ;  /* 0x00000043403e738b */ /* 0x000ea400001ee13e */
[----:B--2---:R-:W-:Y:S01]  /*d1c0*/  ISETP.NE.U32.AND P1, PT, R62, R67, PT ;  /* 0x000000433e00720c */ /* 0x004fe20003f25070 */
[----:B------:R-:W-:-:S12]  /*d1d0*/  IMAD.MOV.U32 R67, RZ, RZ, R62 ;  /* 0x000000ffff437224 */ /* 0x000fd800078e003e */
[----:B------:R-:W-:Y:S05]  /*d1e0*/  @P1 BRA `(.L_x_142) ;  /* 0xfffffffc00e81947 */ /* 0x000fea000383ffff */
[----:B------:R-:W-:Y:S05]  /*d1f0*/  BSYNC.RECONVERGENT B2 ;  /* 0x0000000000027941 */ /* 0x000fea0003800200 */
.L_x_141:
        /* <DEDUP_REMOVED lines=12> */
.L_x_144:
[----:B-----5:R-:W-:-:S05]  /*d2c0*/  HADD2.BF16_V2 R62, R67, R61.H0_H0 ;  /* 0x2000003d433e7230 */ /* 0x020fca0000200000 */
[----:B------:R-:W-:-:S06]  /*d2d0*/  PRMT R62, R67, R66, R62 ;  /* 0x00000042433e7216 */ /* 0x000fcc000000003e */
[----:B------:R-:W2:Y:S02]  /*d2e0*/  ATOM.E.CAS.STRONG.GPU PT, R62, [R64], R67, R62 ;  /* 0x00000043403e738b */ /* 0x000ea400001ee13e */
[----:B--2---:R-:W-:Y:S01]  /*d2f0*/  ISETP.NE.U32.AND P1, PT, R62, R67, PT ;  /* 0x000000433e00720c */ /* 0x004fe20003f25070 */
[----:B------:R-:W-:-:S12]  /*d300*/  IMAD.MOV.U32 R67, RZ, RZ, R62 ;  /* 0x000000ffff437224 */ /* 0x000fd800078e003e */
[----:B------:R-:W-:Y:S05]  /*d310*/  @P1 BRA `(.L_x_144) ;  /* 0xfffffffc00e81947 */ /* 0x000fea000383ffff */
[----:B------:R-:W-:Y:S05]  /*d320*/  BSYNC.RECONVERGENT B2 ;  /* 0x0000000000027941 */ /* 0x000fea0003800200 */
.L_x_143:
        /* <DEDUP_REMOVED lines=12> */
.L_x_146:
[----:B-----5:R-:W-:-:S05]  /*d3f0*/  HADD2.BF16_V2 R62, R67, R61.H0_H0 ;  /* 0x2000003d433e7230 */ /* 0x020fca0000200000 */
[----:B------:R-:W-:-:S06]  /*d400*/  PRMT R62, R67, R66, R62 ;  /* 0x00000042433e7216 */ /* 0x000fcc000000003e */
[----:B------:R-:W2:Y:S02]  /*d410*/  ATOM.E.CAS.STRONG.GPU PT, R62, [R64], R67, R62 ;  /* 0x00000043403e738b */ /* 0x000ea400001ee13e */
[----:B--2---:R-:W-:Y:S01]  /*d420*/  ISETP.NE.U32.AND P1, PT, R62, R67, PT ;  /* 0x000000433e00720c */ /* 0x004fe20003f25070 */
[----:B------:R-:W-:-:S12]  /*d430*/  IMAD.MOV.U32 R67, RZ, RZ, R62 ;  /* 0x000000ffff437224 */ /* 0x000fd800078e003e */
[----:B------:R-:W-:Y:S05]  /*d440*/  @P1 BRA `(.L_x_146) ;  /* 0xfffffffc00e81947 */ /* 0x000fea000383ffff */
[----:B------:R-:W-:Y:S05]  /*d450*/  BSYNC.RECONVERGENT B2 ;  /* 0x0000000000027941 */ /* 0x000fea0003800200 */
.L_x_145:
        /* <DEDUP_REMOVED lines=12> */
.L_x_148:
[----:B-----5:R-:W-:-:S05]  /*d520*/  HADD2.BF16_V2 R62, R67, R61.H0_H0 ;  /* 0x2000003d433e7230 */ /* 0x020fca0000200000 */
[----:B------:R-:W-:-:S06]  /*d530*/  PRMT R62, R67, R66, R62 ;  /* 0x00000042433e7216 */ /* 0x000fcc000000003e */
[----:B------:R-:W2:Y:S02]  /*d540*/  ATOM.E.CAS.STRONG.GPU PT, R62, [R64], R67, R62 ;  /* 0x00000043403e738b */ /* 0x000ea400001ee13e */
[----:B--2---:R-:W-:Y:S01]  /*d550*/  ISETP.NE.U32.AND P1, PT, R62, R67, PT ;  /* 0x000000433e00720c */ /* 0x004fe20003f25070 */
[----:B------:R-:W-:-:S12]  /*d560*/  IMAD.MOV.U32 R67, RZ, RZ, R62 ;  /* 0x000000ffff437224 */ /* 0x000fd800078e003e */
[----:B------:R-:W-:Y:S05]  /*d570*/  @P1 BRA `(.L_x_148) ;  /* 0xfffffffc00e81947 */ /* 0x000fea000383ffff */
[----:B------:R-:W-:Y:S05]  /*d580*/  BSYNC.RECONVERGENT B2 ;  /* 0x0000000000027941 */ /* 0x000fea0003800200 */
.L_x_147:
        /* <DEDUP_REMOVED lines=12> */
.L_x_150:
[----:B-----5:R-:W-:-:S05]  /*d650*/  HADD2.BF16_V2 R62, R67, R61.H0_H0 ;  /* 0x2000003d433e7230 */ /* 0x020fca0000200000 */
[----:B------:R-:W-:-:S06]  /*d660*/  PRMT R62, R67, R66, R62 ;  /* 0x00000042433e7216 */ /* 0x000fcc000000003e */
[----:B------:R-:W2:Y:S02]  /*d670*/  ATOM.E.CAS.STRONG.GPU PT, R62, [R64], R67, R62 ;  /* 0x00000043403e738b */ /* 0x000ea400001ee13e */
[----:B--2---:R-:W-:Y:S01]  /*d680*/  ISETP.NE.U32.AND P1, PT, R62, R67, PT ;  /* 0x000000433e00720c */ /* 0x004fe20003f25070 */
[----:B------:R-:W-:-:S12]  /*d690*/  IMAD.MOV.U32 R67, RZ, RZ, R62 ;  /* 0x000000ffff437224 */ /* 0x000fd800078e003e */
[----:B------:R-:W-:Y:S05]  /*d6a0*/  @P1 BRA `(.L_x_150) ;  /* 0xfffffffc00e81947 */ /* 0x000fea000383ffff */
[----:B------:R-:W-:Y:S05]  /*d6b0*/  BSYNC.RECONVERGENT B2 ;  /* 0x0000000000027941 */ /* 0x000fea0003800200 */
.L_x_149:
        /* <DEDUP_REMOVED lines=12> */
.L_x_152:
[----:B-----5:R-:W-:-:S05]  /*d780*/  HADD2.BF16_V2 R62, R67, R61.H0_H0 ;  /* 0x2000003d433e7230 */ /* 0x020fca0000200000 */
[----:B------:R-:W-:-:S06]  /*d790*/  PRMT R62, R67, R66, R62 ;  /* 0x00000042433e7216 */ /* 0x000fcc000000003e */
[----:B------:R-:W2:Y:S02]  /*d7a0*/  ATOM.E.CAS.STRONG.GPU PT, R62, [R64], R67, R62 ;  /* 0x00000043403e738b */ /* 0x000ea400001ee13e */
[----:B--2---:R-:W-:Y:S01]  /*d7b0*/  ISETP.NE.U32.AND P1, PT, R62, R67, PT ;  /* 0x000000433e00720c */ /* 0x004fe20003f25070 */
[----:B------:R-:W-:-:S12]  /*d7c0*/  IMAD.MOV.U32 R67, RZ, RZ, R62 ;  /* 0x000000ffff437224 */ /* 0x000fd800078e003e */
[----:B------:R-:W-:Y:S05]  /*d7d0*/  @P1 BRA `(.L_x_152) ;  /* 0xfffffffc00e81947 */ /* 0x000fea000383ffff */
[----:B------:R-:W-:Y:S05]  /*d7e0*/  BSYNC.RECONVERGENT B2 ;  /* 0x0000000000027941 */ /* 0x000fea0003800200 */
.L_x_151:
        /* <DEDUP_REMOVED lines=12> */
.L_x_154:
[----:B-----5:R-:W-:-:S05]  /*d8b0*/  HADD2.BF16_V2 R62, R67, R61.H0_H0 ;  /* 0x2000003d433e7230 */ /* 0x020fca0000200000 */
[----:B------:R-:W-:-:S06]  /*d8c0*/  PRMT R62, R67, R66, R62 ;  /* 0x00000042433e7216 */ /* 0x000fcc000000003e */
[----:B------:R-:W2:Y:S02]  /*d8d0*/  ATOM.E.CAS.STRONG.GPU PT, R62, [R64], R67, R62 ;  /* 0x00000043403e738b */ /* 0x000ea400001ee13e */
[----:B--2---:R-:W-:Y:S01]  /*d8e0*/  ISETP.NE.U32.AND P1, PT, R62, R67, PT ;  /* 0x000000433e00720c */ /* 0x004fe20003f25070 */
[----:B------:R-:W-:-:S12]  /*d8f0*/  IMAD.MOV.U32 R67, RZ, RZ, R62 ;  /* 0x000000ffff437224 */ /* 0x000fd800078e003e */
[----:B------:R-:W-:Y:S05]  /*d900*/  @P1 BRA `(.L_x_154) ;  /* 0xfffffffc00e81947 */ /* 0x000fea000383ffff */
[----:B------:R-:W-:Y:S05]  /*d910*/  BSYNC.RECONVERGENT B2 ;  /* 0x0000000000027941 */ /* 0x000fea0003800200 */
.L_x_153:
        /* <DEDUP_REMOVED lines=12> */
.L_x_156:
[----:B-----5:R-:W-:-:S05]  /*d9e0*/  HADD2.BF16_V2 R62, R67, R61.H0_H0 ;  /* 0x2000003d433e7230 */ /* 0x020fca0000200000 */
[----:B------:R-:W-:-:S06]  /*d9f0*/  PRMT R62, R67, R66, R62 ;  /* 0x00000042433e7216 */ /* 0x000fcc000000003e */
[----:B------:R-:W2:Y:S02]  /*da00*/  ATOM.E.CAS.STRONG.GPU PT, R62, [R64], R67, R62 ;  /* 0x00000043403e738b */ /* 0x000ea400001ee13e */
[----:B--2---:R-:W-:Y:S01]  /*da10*/  ISETP.NE.U32.AND P1, PT, R62, R67, PT ;  /* 0x000000433e00720c */ /* 0x004fe20003f25070 */
[----:B------:R-:W-:-:S12]  /*da20*/  IMAD.MOV.U32 R67, RZ, RZ, R62 ;  /* 0x000000ffff437224 */ /* 0x000fd800078e003e */
[----:B------:R-:W-:Y:S05]  /*da30*/  @P1 BRA `(.L_x_156) ;  /* 0xfffffffc00e81947 */ /* 0x000fea000383ffff */
[----:B------:R-:W-:Y:S05]  /*da40*/  BSYNC.RECONVERGENT B2 ;  /* 0x0000000000027941 */ /* 0x000fea0003800200 */
.L_x_155:
        /* <DEDUP_REMOVED lines=12> */
.L_x_158:
[----:B-----5:R-:W-:-:S05]  /*db10*/  HADD2.BF16_V2 R62, R67, R61.H0_H0 ;  /* 0x2000003d433e7230 */ /* 0x020fca0000200000 */
[----:B------:R-:W-:-:S06]  /*db20*/  PRMT R62, R67, R66, R62 ;  /* 0x00000042433e7216 */ /* 0x000fcc000000003e */
[----:B------:R-:W2:Y:S02]  /*db30*/  ATOM.E.CAS.STRONG.GPU PT, R62, [R64], R67, R62 ;  /* 0x00000043403e738b */ /* 0x000ea400001ee13e */
[----:B--2---:R-:W-:Y:S01]  /*db40*/  ISETP.NE.U32.AND P1, PT, R62, R67, PT ;  /* 0x000000433e00720c */ /* 0x004fe20003f25070 */
[----:B------:R-:W-:-:S12]  /*db50*/  IMAD.MOV.U32 R67, RZ, RZ, R62 ;  /* 0x000000ffff437224 */ /* 0x000fd800078e003e */
[----:B------:R-:W-:Y:S05]  /*db60*/  @P1 BRA `(.L_x_158) ;  /* 0xfffffffc00e81947 */ /* 0x000fea000383ffff */
[----:B------:R-:W-:Y:S05]  /*db70*/  BSYNC.RECONVERGENT B2 ;  /* 0x0000000000027941 */ /* 0x000fea0003800200 */
.L_x_157:
        /* <DEDUP_REMOVED lines=12> */
.L_x_160:
[----:B-----5:R-:W-:-:S05]  /*dc40*/  HADD2.BF16_V2 R62, R67, R61.H0_H0 ;  /* 0x2000003d433e7230 */ /* 0x020fca0000200000 */
[----:B------:R-:W-:-:S06]  /*dc50*/  PRMT R62, R67, R66, R62 ;  /* 0x00000042433e7216 */ /* 0x000fcc000000003e */
[----:B------:R-:W2:Y:S02]  /*dc60*/  ATOM.E.CAS.STRONG.GPU PT, R62, [R64], R67, R62 ;  /* 0x00000043403e738b */ /* 0x000ea400001ee13e */
[----:B--2---:R-:W-:Y:S01]  /*dc70*/  ISETP.NE.U32.AND P1, PT, R62, R67, PT ;  /* 0x000000433e00720c */ /* 0x004fe20003f25070 */
[----:B------:R-:W-:-:S12]  /*dc80*/  IMAD.MOV.U32 R67, RZ, RZ, R62 ;  /* 0x000000ffff437224 */ /* 0x000fd800078e003e */
[----:B------:R-:W-:Y:S05]  /*dc90*/  @P1 BRA `(.L_x_160) ;  /* 0xfffffffc00e81947 */ /* 0x000fea000383ffff */
[----:B------:R-:W-:Y:S05]  /*dca0*/  BSYNC.RECONVERGENT B2 ;  /* 0x0000000000027941 */ /* 0x000fea0003800200 */
.L_x_159:
        /* <DEDUP_REMOVED lines=12> */
.L_x_162:
[----:B-----5:R-:W-:-:S05]  /*dd70*/  HADD2.BF16_V2 R62, R67, R61.H0_H0 ;  /* 0x2000003d433e7230 */ /* 0x020fca0000200000 */
[----:B------:R-:W-:-:S06]  /*dd80*/  PRMT R62, R67, R66, R62 ;  /* 0x00000042433e7216 */ /* 0x000fcc000000003e */
[----:B------:R-:W2:Y:S02]  /*dd90*/  ATOM.E.CAS.STRONG.GPU PT, R62, [R64], R67, R62 ;  /* 0x00000043403e738b */ /* 0x000ea400001ee13e */
[----:B--2---:R-:W-:Y:S01]  /*dda0*/  ISETP.NE.U32.AND P1, PT, R62, R67, PT ;  /* 0x000000433e00720c */ /* 0x004fe20003f25070 */
[----:B------:R-:W-:-:S12]  /*ddb0*/  IMAD.MOV.U32 R67, RZ, RZ, R62 ;  /* 0x000000ffff437224 */ /* 0x000fd800078e003e */
[----:B------:R-:W-:Y:S05]  /*ddc0*/  @P1 BRA `(.L_x_162) ;  /* 0xfffffffc00e81947 */ /* 0x000fea000383ffff */
[----:B------:R-:W-:Y:S05]  /*ddd0*/  BSYNC.RECONVERGENT B2 ;  /* 0x0000000000027941 */ /* 0x000fea0003800200 */
.L_x_161:
        /* <DEDUP_REMOVED lines=12> */
.L_x_164:
[----:B-----5:R-:W-:-:S05]  /*dea0*/  HADD2.BF16_V2 R62, R67, R61.H0_H0 ;  /* 0x2000003d433e7230 */ /* 0x020fca0000200000 */
[----:B------:R-:W-:-:S06]  /*deb0*/  PRMT R62, R67, R66, R62 ;  /* 0x00000042433e7216 */ /* 0x000fcc000000003e */
[----:B------:R-:W2:Y:S02]  /*dec0*/  ATOM.E.CAS.STRONG.GPU PT, R62, [R64], R67, R62 ;  /* 0x00000043403e738b */ /* 0x000ea400001ee13e */
[----:B--2---:R-:W-:Y:S01]  /*ded0*/  ISETP.NE.U32.AND P1, PT, R62, R67, PT ;  /* 0x000000433e00720c */ /* 0x004fe20003f25070 */
[----:B------:R-:W-:-:S12]  /*dee0*/  IMAD.MOV.U32 R67, RZ, RZ, R62 ;  /* 0x000000ffff437224 */ /* 0x000fd800078e003e */
[----:B------:R-:W-:Y:S05]  /*def0*/  @P1 BRA `(.L_x_164) ;  /* 0xfffffffc00e81947 */ /* 0x000fea000383ffff */
[----:B------:R-:W-:Y:S05]  /*df00*/  BSYNC.RECONVERGENT B2 ;  /* 0x0000000000027941 */ /* 0x000fea0003800200 */
.L_x_163:
        /* <DEDUP_REMOVED lines=12> */
.L_x_166:
[----:B-----5:R-:W-:-:S05]  /*dfd0*/  HADD2.BF16_V2 R62, R67, R61.H0_H0 ;  /* 0x2000003d433e7230 */ /* 0x020fca0000200000 */
[----:B------:R-:W-:-:S06]  /*dfe0*/  PRMT R62, R67, R66, R62 ;  /* 0x00000042433e7216 */ /* 0x000fcc000000003e */
[----:B------:R-:W2:Y:S02]  /*dff0*/  ATOM.E.CAS.STRONG.GPU PT, R62, [R64], R67, R62 ;  /* 0x00000043403e738b */ /* 0x000ea400001ee13e */
[----:B--2---:R-:W-:Y:S01]  /*e000*/  ISETP.NE.U32.AND P1, PT, R62, R67, PT ;  /* 0x000000433e00720c */ /* 0x004fe20003f25070 */
[----:B------:R-:W-:-:S12]  /*e010*/  IMAD.MOV.U32 R67, RZ, RZ, R62 ;  /* 0x000000ffff437224 */ /* 0x000fd800078e003e */
[----:B------:R-:W-:Y:S05]  /*e020*/  @P1 BRA `(.L_x_166) ;  /* 0xfffffffc00e81947 */ /* 0x000fea000383ffff */
[----:B------:R-:W-:Y:S05]  /*e030*/  BSYNC.RECONVERGENT B2 ;  /* 0x0000000000027941 */ /* 0x000fea0003800200 */
.L_x_165:
        /* <DEDUP_REMOVED lines=12> */
.L_x_168:
[----:B-----5:R-:W-:-:S05]  /*e100*/  HADD2.BF16_V2 R62, R67, R61.H0_H0 ;  /* 0x2000003d433e7230 */ /* 0x020fca0000200000 */
[----:B------:R-:W-:-:S06]  /*e110*/  PRMT R62, R67, R66, R62 ;  /* 0x00000042433e7216 */ /* 0x000fcc000000003e */
[----:B------:R-:W2:Y:S02]  /*e120*/  ATOM.E.CAS.STRONG.GPU PT, R62, [R64], R67, R62 ;  /* 0x00000043403e738b */ /* 0x000ea400001ee13e */
[----:B--2---:R-:W-:Y:S01]  /*e130*/  ISETP.NE.U32.AND P1, PT, R62, R67, PT ;  /* 0x000000433e00720c */ /* 0x004fe20003f25070 */
[----:B------:R-:W-:-:S12]  /*e140*/  IMAD.MOV.U32 R67, RZ, RZ, R62 ;  /* 0x000000ffff437224 */ /* 0x000fd800078e003e */
[----:B------:R-:W-:Y:S05]  /*e150*/  @P1 BRA `(.L_x_168) ;  /* 0xfffffffc00e81947 */ /* 0x000fea000383ffff */
[----:B------:R-:W-:Y:S05]  /*e160*/  BSYNC.RECONVERGENT B2 ;  /* 0x0000000000027941 */ /* 0x000fea0003800200 */
.L_x_167:
        /* <DEDUP_REMOVED lines=12> */
.L_x_170:
[----:B-----5:R-:W-:-:S05]  /*e230*/  HADD2.BF16_V2 R62, R67, R61.H0_H0 ;  /* 0x2000003d433e7230 */ /* 0x020fca0000200000 */
[----:B------:R-:W-:-:S06]  /*e240*/  PRMT R62, R67, R66, R62 ;  /* 0x00000042433e7216 */ /* 0x000fcc000000003e */
[----:B------:R-:W2:Y:S02]  /*e250*/  ATOM.E.CAS.STRONG.GPU PT, R62, [R64], R67, R62 ;  /* 0x00000043403e738b */ /* 0x000ea400001ee13e */
[----:B--2---:R-:W-:Y:S01]  /*e260*/  ISETP.NE.U32.AND P1, PT, R62, R67, PT ;  /* 0x000000433e00720c */ /* 0x004fe20003f25070 */
[----:B------:R-:W-:-:S12]  /*e270*/  IMAD.MOV.U32 R67, RZ, RZ, R62 ;  /* 0x000000ffff437224 */ /* 0x000fd800078e003e */
[----:B------:R-:W-:Y:S05]  /*e280*/  @P1 BRA `(.L_x_170) ;  /* 0xfffffffc00e81947 */ /* 0x000fea000383ffff */
[----:B------:R-:W-:Y:S05]  /*e290*/  BSYNC.RECONVERGENT B2 ;  /* 0x0000000000027941 */ /* 0x000fea0003800200 */
.L_x_169:
        /* <DEDUP_REMOVED lines=12> */
.L_x_172:
[----:B-----5:R-:W-:-:S05]  /*e360*/  HADD2.BF16_V2 R62, R67, R61.H0_H0 ;  /* 0x2000003d433e7230 */ /* 0x020fca0000200000 */
[----:B------:R-:W-:-:S06]  /*e370*/  PRMT R62, R67, R66, R62 ;  /* 0x00000042433e7216 */ /* 0x000fcc000000003e */
[----:B------:R-:W2:Y:S02]  /*e380*/  ATOM.E.CAS.STRONG.GPU PT, R62, [R64], R67, R62 ;  /* 0x00000043403e738b */ /* 0x000ea400001ee13e */
[----:B--2---:R-:W-:Y:S01]  /*e390*/  ISETP.NE.U32.AND P1, PT, R62, R67, PT ;  /* 0x000000433e00720c */ /* 0x004fe20003f25070 */
[----:B------:R-:W-:-:S12]  /*e3a0*/  IMAD.MOV.U32 R67, RZ, RZ, R62 ;  /* 0x000000ffff437224 */ /* 0x000fd800078e003e */
[----:B------:R-:W-:Y:S05]  /*e3b0*/  @P1 BRA `(.L_x_172) ;  /* 0xfffffffc00e81947 */ /* 0x000fea000383ffff */
[----:B------:R-:W-:Y:S05]  /*e3c0*/  BSYNC.RECONVERGENT B2 ;  /* 0x0000000000027941 */ /* 0x000fea0003800200 */
.L_x_171:
        /* <DEDUP_REMOVED lines=12> */
.L_x_174:
[----:B-----5:R-:W-:-:S05]  /*e490*/  HADD2.BF16_V2 R62, R67, R61.H0_H0 ;  /* 0x2000003d433e7230 */ /* 0x020fca0000200000 */
[----:B------:R-:W-:-:S06]  /*e4a0*/  PRMT R62, R67, R66, R62 ;  /* 0x00000042433e7216 */ /* 0x000fcc000000003e */
[----:B------:R-:W2:Y:S02]  /*e4b0*/  ATOM.E.CAS.STRONG.GPU PT, R62, [R64], R67, R62 ;  /* 0x00000043403e738b */ /* 0x000ea400001ee13e */
[----:B--2---:R-:W-:Y:S01]  /*e4c0*/  ISETP.NE.U32.AND P1, PT, R62, R67, PT ;  /* 0x000000433e00720c */ /* 0x004fe20003f25070 */
[----:B------:R-:W-:-:S12]  /*e4d0*/  IMAD.MOV.U32 R67, RZ, RZ, R62 ;  /* 0x000000ffff437224 */ /* 0x000fd800078e003e */
[----:B------:R-:W-:Y:S05]  /*e4e0*/  @P1 BRA `(.L_x_174) ;  /* 0xfffffffc00e81947 */ /* 0x000fea000383ffff */
[----:B------:R-:W-:Y:S05]  /*e4f0*/  BSYNC.RECONVERGENT B2 ;  /* 0x0000000000027941 */ /* 0x000fea0003800200 */
.L_x_173:
        /* <DEDUP_REMOVED lines=12> */
.L_x_176:
[----:B-----5:R-:W-:-:S05]  /*e5c0*/  HADD2.BF16_V2 R62, R67, R61.H0_H0 ;  /* 0x2000003d433e7230 */ /* 0x020fca0000200000 */
[----:B------:R-:W-:-:S06]  /*e5d0*/  PRMT R62, R67, R66, R62 ;  /* 0x00000042433e7216 */ /* 0x000fcc000000003e */
[----:B------:R-:W2:Y:S02]  /*e5e0*/  ATOM.E.CAS.STRONG.GPU PT, R62, [R64], R67, R62 ;  /* 0x00000043403e738b */ /* 0x000ea400001ee13e */
[----:B--2---:R-:W-:Y:S01]  /*e5f0*/  ISETP.NE.U32.AND P1, PT, R62, R67, PT ;  /* 0x000000433e00720c */ /* 0x004fe20003f25070 */
[----:B------:R-:W-:-:S12]  /*e600*/  IMAD.MOV.U32 R67, RZ, RZ, R62 ;  /* 0x000000ffff437224 */ /* 0x000fd800078e003e */
[----:B------:R-:W-:Y:S05]  /*e610*/  @P1 BRA `(.L_x_176) ;  /* 0xfffffffc00e81947 */ /* 0x000fea000383ffff */
[----:B------:R-:W-:Y:S05]  /*e620*/  BSYNC.RECONVERGENT B2 ;  /* 0x0000000000027941 */ /* 0x000fea0003800200 */
.L_x_175:
        /* <DEDUP_REMOVED lines=12> */
.L_x_178:
[----:B-----5:R-:W-:-:S05]  /*e6f0*/  HADD2.BF16_V2 R62, R67, R61.H0_H0 ;  /* 0x2000003d433e7230 */ /* 0x020fca0000200000 */
[----:B------:R-:W-:-:S06]  /*e700*/  PRMT R62, R67, R66, R62 ;  /* 0x00000042433e7216 */ /* 0x000fcc000000003e */
[----:B------:R-:W2:Y:S02]  /*e710*/  ATOM.E.CAS.STRONG.GPU PT, R62, [R64], R67, R62 ;  /* 0x00000043403e738b */ /* 0x000ea400001ee13e */
[----:B--2---:R-:W-:Y:S01]  /*e720*/  ISETP.NE.U32.AND P1, PT, R62, R67, PT ;  /* 0x000000433e00720c */ /* 0x004fe20003f25070 */
[----:B------:R-:W-:-:S12]  /*e730*/  IMAD.MOV.U32 R67, RZ, RZ, R62 ;  /* 0x000000ffff437224 */ /* 0x000fd800078e003e */
[----:B------:R-:W-:Y:S05]  /*e740*/  @P1 BRA `(.L_x_178) ;  /* 0xfffffffc00e81947 */ /* 0x000fea000383ffff */
[----:B------:R-:W-:Y:S05]  /*e750*/  BSYNC.RECONVERGENT B2 ;  /* 0x0000000000027941 */ /* 0x000fea0003800200 */
.L_x_177:
        /* <DEDUP_REMOVED lines=12> */
.L_x_180:
[----:B-----5:R-:W-:-:S05]  /*e820*/  HADD2.BF16_V2 R62, R67, R61.H0_H0 ;  /* 0x2000003d433e7230 */ /* 0x020fca0000200000 */
[----:B------:R-:W-:-:S06]  /*e830*/  PRMT R62, R67, R66, R62 ;  /* 0x00000042433e7216 */ /* 0x000fcc000000003e */
[----:B------:R-:W2:Y:S02]  /*e840*/  ATOM.E.CAS.STRONG.GPU PT, R62, [R64], R67, R62 ;  /* 0x00000043403e738b */ /* 0x000ea400001ee13e */
[----:B--2---:R-:W-:Y:S01]  /*e850*/  ISETP.NE.U32.AND P1, PT, R62, R67, PT ;  /* 0x000000433e00720c */ /* 0x004fe20003f25070 */
[----:B------:R-:W-:-:S12]  /*e860*/  IMAD.MOV.U32 R67, RZ, RZ, R62 ;  /* 0x000000ffff437224 */ /* 0x000fd800078e003e */
[----:B------:R-:W-:Y:S05]  /*e870*/  @P1 BRA `(.L_x_180) ;  /* 0xfffffffc00e81947 */ /* 0x000fea000383ffff */
[----:B------:R-:W-:Y:S05]  /*e880*/  BSYNC.RECONVERGENT B2 ;  /* 0x0000000000027941 */ /* 0x000fea0003800200 */
.L_x_179:
        /* <DEDUP_REMOVED lines=12> */
.L_x_182:
[----:B-----5:R-:W-:-:S05]  /*e950*/  HADD2.BF16_V2 R62, R67, R61.H0_H0 ;  /* 0x2000003d433e7230 */ /* 0x020fca0000200000 */
[----:B------:R-:W-:-:S06]  /*e960*/  PRMT R62, R67, R66, R62 ;  /* 0x00000042433e7216 */ /* 0x000fcc000000003e */
[----:B------:R-:W2:Y:S02]  /*e970*/  ATOM.E.CAS.STRONG.GPU PT, R62, [R64], R67, R62 ;  /* 0x00000043403e738b */ /* 0x000ea400001ee13e */
[----:B--2---:R-:W-:Y:S01]  /*e980*/  ISETP.NE.U32.AND P1, PT, R62, R67, PT ;  /* 0x000000433e00720c */ /* 0x004fe20003f25070 */
[----:B------:R-:W-:-:S12]  /*e990*/  IMAD.MOV.U32 R67, RZ, RZ, R62 ;  /* 0x000000ffff437224 */ /* 0x000fd800078e003e */
[----:B------:R-:W-:Y:S05]  /*e9a0*/  @P1 BRA `(.L_x_182) ;  /* 0xfffffffc00e81947 */ /* 0x000fea000383ffff */
[----:B------:R-:W-:Y:S05]  /*e9b0*/  BSYNC.RECONVERGENT B2 ;  /* 0x0000000000027941 */ /* 0x000fea0003800200 */
.L_x_181:
        /* <DEDUP_REMOVED lines=12> */
.L_x_184:
[----:B-----5:R-:W-:-:S05]  /*ea80*/  HADD2.BF16_V2 R62, R67, R61.H0_H0 ;  /* 0x2000003d433e7230 */ /* 0x020fca0000200000 */
[----:B------:R-:W-:-:S06]  /*ea90*/  PRMT R62, R67, R66, R62 ;  /* 0x00000042433e7216 */ /* 0x000fcc000000003e */
[----:B------:R-:W2:Y:S02]  /*eaa0*/  ATOM.E.CAS.STRONG.GPU PT, R62, [R64], R67, R62 ;  /* 0x00000043403e738b */ /* 0x000ea400001ee13e */
[----:B--2---:R-:W-:Y:S01]  /*eab0*/  ISETP.NE.U32.AND P1, PT, R62, R67, PT ;  /* 0x000000433e00720c */ /* 0x004fe20003f25070 */
[----:B------:R-:W-:-:S12]  /*eac0*/  IMAD.MOV.U32 R67, RZ, RZ, R62 ;  /* 0x000000ffff437224 */ /* 0x000fd800078e003e */
[----:B------:R-:W-:Y:S05]  /*ead0*/  @P1 BRA `(.L_x_184) ;  /* 0xfffffffc00e81947 */ /* 0x000fea000383ffff */
[----:B------:R-:W-:Y:S05]  /*eae0*/  BSYNC.RECONVERGENT B2 ;  /* 0x0000000000027941 */ /* 0x000fea0003800200 */
.L_x_183:
        /* <DEDUP_REMOVED lines=12> */
.L_x_186:
[----:B-----5:R-:W-:-:S05]  /*ebb0*/  HADD2.BF16_V2 R62, R67, R61.H0_H0 ;  /* 0x2000003d433e7230 */ /* 0x020fca0000200000 */
[----:B------:R-:W-:-:S06]  /*ebc0*/  PRMT R62, R67, R66, R62 ;  /* 0x00000042433e7216 */ /* 0x000fcc000000003e */
[----:B------:R-:W2:Y:S02]  /*ebd0*/  ATOM.E.CAS.STRONG.GPU PT, R62, [R64], R67, R62 ;  /* 0x00000043403e738b */ /* 0x000ea400001ee13e */
[----:B--2---:R-:W-:Y:S01]  /*ebe0*/  ISETP.NE.U32.AND P1, PT, R62, R67, PT ;  /* 0x000000433e00720c */ /* 0x004fe20003f25070 */
[----:B------:R-:W-:-:S12]  /*ebf0*/  IMAD.MOV.U32 R67, RZ, RZ, R62 ;  /* 0x000000ffff437224 */ /* 0x000fd800078e003e */
[----:B------:R-:W-:Y:S05]  /*ec00*/  @P1 BRA `(.L_x_186) ;  /* 0xfffffffc00e81947 */ /* 0x000fea000383ffff */
[----:B------:R-:W-:Y:S05]  /*ec10*/  BSYNC.RECONVERGENT B2 ;  /* 0x0000000000027941 */ /* 0x000fea0003800200 */
.L_x_185:
        /* <DEDUP_REMOVED lines=12> */
.L_x_188:
[----:B-----5:R-:W-:-:S05]  /*ece0*/  HADD2.BF16_V2 R62, R67, R61.H0_H0 ;  /* 0x2000003d433e7230 */ /* 0x020fca0000200000 */
[----:B------:R-:W-:-:S06]  /*ecf0*/  PRMT R62, R67, R66, R62 ;  /* 0x00000042433e7216 */ /* 0x000fcc000000003e */
[----:B------:R-:W2:Y:S02]  /*ed00*/  ATOM.E.CAS.STRONG.GPU PT, R62, [R64], R67, R62 ;  /* 0x00000043403e738b */ /* 0x000ea400001ee13e */
[----:B--2---:R-:W-:Y:S01]  /*ed10*/  ISETP.NE.U32.AND P1, PT, R62, R67, PT ;  /* 0x000000433e00720c */ /* 0x004fe20003f25070 */
[----:B------:R-:W-:-:S12]  /*ed20*/  IMAD.MOV.U32 R67, RZ, RZ, R62 ;  /* 0x000000ffff437224 */ /* 0x000fd800078e003e */
[----:B------:R-:W-:Y:S05]  /*ed30*/  @P1 BRA `(.L_x_188) ;  /* 0xfffffffc00e81947 */ /* 0x000fea000383ffff */
[----:B------:R-:W-:Y:S05]  /*ed40*/  BSYNC.RECONVERGENT B2 ;  /* 0x0000000000027941 */ /* 0x000fea0003800200 */
.L_x_187:
        /* <DEDUP_REMOVED lines=12> */
.L_x_190:
[----:B-----5:R-:W-:-:S05]  /*ee10*/  HADD2.BF16_V2 R62, R67, R61.H0_H0 ;  /* 0x2000003d433e7230 */ /* 0x020fca0000200000 */
[----:B------:R-:W-:-:S06]  /*ee20*/  PRMT R62, R67, R66, R62 ;  /* 0x00000042433e7216 */ /* 0x000fcc000000003e */
[----:B------:R-:W2:Y:S02]  /*ee30*/  ATOM.E.CAS.STRONG.GPU PT, R62, [R64], R67, R62 ;  /* 0x00000043403e738b */ /* 0x000ea400001ee13e */
[----:B--2---:R-:W-:Y:S01]  /*ee40*/  ISETP.NE.U32.AND P1, PT, R62, R67, PT ;  /* 0x000000433e00720c */ /* 0x004fe20003f25070 */
[----:B------:R-:W-:-:S12]  /*ee50*/  IMAD.MOV.U32 R67, RZ, RZ, R62 ;  /* 0x000000ffff437224 */ /* 0x000fd800078e003e */
[----:B------:R-:W-:Y:S05]  /*ee60*/  @P1 BRA `(.L_x_190) ;  /* 0xfffffffc00e81947 */ /* 0x000fea000383ffff */
[----:B------:R-:W-:Y:S05]  /*ee70*/  BSYNC.RECONVERGENT B2 ;  /* 0x0000000000027941 */ /* 0x000fea0003800200 */
.L_x_189:
        /* <DEDUP_REMOVED lines=12> */
.L_x_192:
[----:B-----5:R-:W-:-:S05]  /*ef40*/  HADD2.BF16_V2 R62, R67, R61.H0_H0 ;  /* 0x2000003d433e7230 */ /* 0x020fca0000200000 */
[----:B------:R-:W-:-:S06]  /*ef50*/  PRMT R62, R67, R66, R62 ;  /* 0x00000042433e7216 */ /* 0x000fcc000000003e */
[----:B------:R-:W2:Y:S02]  /*ef60*/  ATOM.E.CAS.STRONG.GPU PT, R62, [R64], R67, R62 ;  /* 0x00000043403e738b */ /* 0x000ea400001ee13e */
[----:B--2---:R-:W-:Y:S01]  /*ef70*/  ISETP.NE.U32.AND P1, PT, R62, R67, PT ;  /* 0x000000433e00720c */ /* 0x004fe20003f25070 */
[----:B------:R-:W-:-:S12]  /*ef80*/  IMAD.MOV.U32 R67, RZ, RZ, R62 ;  /* 0x000000ffff437224 */ /* 0x000fd800078e003e */
[----:B------:R-:W-:Y:S05]  /*ef90*/  @P1 BRA `(.L_x_192) ;  /* 0xfffffffc00e81947 */ /* 0x000fea000383ffff */
[----:B------:R-:W-:Y:S05]  /*efa0*/  BSYNC.RECONVERGENT B2 ;  /* 0x0000000000027941 */ /* 0x000fea0003800200 */
.L_x_191:
        /* <DEDUP_REMOVED lines=12> */
.L_x_194:
[----:B-----5:R-:W-:-:S05]  /*f070*/  HADD2.BF16_V2 R62, R67, R61.H0_H0 ;  /* 0x2000003d433e7230 */ /* 0x020fca0000200000 */
[----:B------:R-:W-:-:S06]  /*f080*/  PRMT R62, R67, R66, R62 ;  /* 0x00000042433e7216 */ /* 0x000fcc000000003e */
[----:B------:R-:W2:Y:S02]  /*f090*/  ATOM.E.CAS.STRONG.GPU PT, R62, [R64], R67, R62 ;  /* 0x00000043403e738b */ /* 0x000ea400001ee13e */
[----:B--2---:R-:W-:Y:S01]  /*f0a0*/  ISETP.NE.U32.AND P1, PT, R62, R67, PT ;  /* 0x000000433e00720c */ /* 0x004fe20003f25070 */
[----:B------:R-:W-:-:S12]  /*f0b0*/  IMAD.MOV.U32 R67, RZ, RZ, R62 ;  /* 0x000000ffff437224 */ /* 0x000fd800078e003e */
[----:B------:R-:W-:Y:S05]  /*f0c0*/  @P1 BRA `(.L_x_194) ;  /* 0xfffffffc00e81947 */ /* 0x000fea000383ffff */
[----:B------:R-:W-:Y:S05]  /*f0d0*/  BSYNC.RECONVERGENT B2 ;  /* 0x0000000000027941 */ /* 0x000fea0003800200 */
.L_x_193:
        /* <DEDUP_REMOVED lines=12> */
.L_x_196:
[----:B-----5:R-:W-:-:S05]  /*f1a0*/  HADD2.BF16_V2 R62, R67, R61.H0_H0 ;  /* 0x2000003d433e7230 */ /* 0x020fca0000200000 */
[----:B------:R-:W-:-:S06]  /*f1b0*/  PRMT R62, R67, R66, R62 ;  /* 0x00000042433e7216 */ /* 0x000fcc000000003e */
[----:B------:R-:W2:Y:S02]  /*f1c0*/  ATOM.E.CAS.STRONG.GPU PT, R62, [R64], R67, R62 ;  /* 0x00000043403e738b */ /* 0x000ea400001ee13e */
[----:B--2---:R-:W-:Y:S01]  /*f1d0*/  ISETP.NE.U32.AND P1, PT, R62, R67, PT ;  /* 0x000000433e00720c */ /* 0x004fe20003f25070 */
[----:B------:R-:W-:-:S12]  /*f1e0*/  IMAD.MOV.U32 R67, RZ, RZ, R62 ;  /* 0x000000ffff437224 */ /* 0x000fd800078e003e */
[----:B------:R-:W-:Y:S05]  /*f1f0*/  @P1 BRA `(.L_x_196) ;  /* 0xfffffffc00e81947 */ /* 0x000fea000383ffff */
[----:B------:R-:W-:Y:S05]  /*f200*/  BSYNC.RECONVERGENT B2 ;  /* 0x0000000000027941 */ /* 0x000fea0003800200 */
.L_x_195:
        /* <DEDUP_REMOVED lines=12> */
.L_x_198:
[----:B-----5:R-:W-:-:S05]  /*f2d0*/  HADD2.BF16_V2 R62, R67, R61.H0_H0 ;  /* 0x2000003d433e7230 */ /* 0x020fca0000200000 */
[----:B------:R-:W-:-:S06]  /*f2e0*/  PRMT R62, R67, R66, R62 ;  /* 0x00000042433e7216 */ /* 0x000fcc000000003e */
[----:B------:R-:W2:Y:S02]  /*f2f0*/  ATOM.E.CAS.STRONG.GPU PT, R62, [R64], R67, R62 ;  /* 0x00000043403e738b */ /* 0x000ea400001ee13e */
[----:B--2---:R-:W-:Y:S01]  /*f300*/  ISETP.NE.U32.AND P1, PT, R62, R67, PT ;  /* 0x000000433e00720c */ /* 0x004fe20003f25070 */
[----:B------:R-:W-:-:S12]  /*f310*/  IMAD.MOV.U32 R67, RZ, RZ, R62 ;  /* 0x000000ffff437224 */ /* 0x000fd800078e003e */
[----:B------:R-:W-:Y:S05]  /*f320*/  @P1 BRA `(.L_x_198) ;  /* 0xfffffffc00e81947 */ /* 0x000fea000383ffff */
[----:B------:R-:W-:Y:S05]  /*f330*/  BSYNC.RECONVERGENT B2 ;  /* 0x0000000000027941 */ /* 0x000fea0003800200 */
.L_x_197:
        /* <DEDUP_REMOVED lines=12> */
.L_x_200:
[----:B-----5:R-:W-:-:S05]  /*f400*/  HADD2.BF16_V2 R62, R67, R61.H0_H0 ;  /* 0x2000003d433e7230 */ /* 0x020fca0000200000 */
[----:B------:R-:W-:-:S06]  /*f410*/  PRMT R62, R67, R66, R62 ;  /* 0x00000042433e7216 */ /* 0x000fcc000000003e */
[----:B------:R-:W2:Y:S02]  /*f420*/  ATOM.E.CAS.STRONG.GPU PT, R62, [R64], R67, R62 ;  /* 0x00000043403e738b */ /* 0x000ea400001ee13e */
[----:B--2---:R-:W-:Y:S01]  /*f430*/  ISETP.NE.U32.AND P1, PT, R62, R67, PT ;  /* 0x000000433e00720c */ /* 0x004fe20003f25070 */
[----:B------:R-:W-:-:S12]  /*f440*/  IMAD.MOV.U32 R67, RZ, RZ, R62 ;  /* 0x000000ffff437224 */ /* 0x000fd800078e003e */
[----:B------:R-:W-:Y:S05]  /*f450*/  @P1 BRA `(.L_x_200) ;  /* 0xfffffffc00e81947 */ /* 0x000fea000383ffff */
[----:B------:R-:W-:Y:S05]  /*f460*/  BSYNC.RECONVERGENT B2 ;  /* 0x0000000000027941 */ /* 0x000fea0003800200 */
.L_x_199:
        /* <DEDUP_REMOVED lines=12> */
.L_x_202:
[----:B-----5:R-:W-:-:S05]  /*f530*/  HADD2.BF16_V2 R62, R67, R61.H0_H0 ;  /* 0x2000003d433e7230 */ /* 0x020fca0000200000 */
[----:B------:R-:W-:-:S06]  /*f540*/  PRMT R62, R67, R66, R62 ;  /* 0x00000042433e7216 */ /* 0x000fcc000000003e */
[----:B------:R-:W2:Y:S02]  /*f550*/  ATOM.E.CAS.STRONG.GPU PT, R62, [R64], R67, R62 ;  /* 0x00000043403e738b */ /* 0x000ea400001ee13e */
[----:B--2---:R-:W-:Y:S01]  /*f560*/  ISETP.NE.U32.AND P1, PT, R62, R67, PT ;  /* 0x000000433e00720c */ /* 0x004fe20003f25070 */
[----:B------:R-:W-:-:S12]  /*f570*/  IMAD.MOV.U32 R67, RZ, RZ, R62 ;  /* 0x000000ffff437224 */ /* 0x000fd800078e003e */
[----:B------:R-:W-:Y:S05]  /*f580*/  @P1 BRA `(.L_x_202) ;  /* 0xfffffffc00e81947 */ /* 0x000fea000383ffff */
[----:B------:R-:W-:Y:S05]  /*f590*/  BSYNC.RECONVERGENT B2 ;  /* 0x0000000000027941 */ /* 0x000fea0003800200 */
.L_x_201:
        /* <DEDUP_REMOVED lines=12> */
.L_x_204:
[----:B-----5:R-:W-:-:S05]  /*f660*/  HADD2.BF16_V2 R62, R67, R61.H0_H0 ;  /* 0x2000003d433e7230 */ /* 0x020fca0000200000 */
[----:B------:R-:W-:-:S06]  /*f670*/  PRMT R62, R67, R66, R62 ;  /* 0x00000042433e7216 */ /* 0x000fcc000000003e */
[----:B------:R-:W2:Y:S02]  /*f680*/  ATOM.E.CAS.STRONG.GPU PT, R62, [R64], R67, R62 ;  /* 0x00000043403e738b */ /* 0x000ea400001ee13e */
[----:B--2---:R-:W-:Y:S01]  /*f690*/  ISETP.NE.U32.AND P1, PT, R62, R67, PT ;  /* 0x000000433e00720c */ /* 0x004fe20003f25070 */
[----:B------:R-:W-:-:S12]  /*f6a0*/  IMAD.MOV.U32 R67, RZ, RZ, R62 ;  /* 0x000000ffff437224 */ /* 0x000fd800078e003e */
[----:B------:R-:W-:Y:S05]  /*f6b0*/  @P1 BRA `(.L_x_204) ;  /* 0xfffffffc00e81947 */ /* 0x000fea000383ffff */
[----:B------:R-:W-:Y:S05]  /*f6c0*/  BSYNC.RECONVERGENT B2 ;  /* 0x0000000000027941 */ /* 0x000fea0003800200 */
.L_x_203:
        /* <DEDUP_REMOVED lines=12> */
.L_x_206:
[----:B-----5:R-:W-:-:S05]  /*f790*/  HADD2.BF16_V2 R62, R67, R61.H0_H0 ;  /* 0x2000003d433e7230 */ /* 0x020fca0000200000 */
[----:B------:R-:W-:-:S06]  /*f7a0*/  PRMT R62, R67, R66, R62 ;  /* 0x00000042433e7216 */ /* 0x000fcc000000003e */
[----:B------:R-:W2:Y:S02]  /*f7b0*/  ATOM.E.CAS.STRONG.GPU PT, R62, [R64], R67, R62 ;  /* 0x00000043403e738b */ /* 0x000ea400001ee13e */
[----:B--2---:R-:W-:Y:S01]  /*f7c0*/  ISETP.NE.U32.AND P1, PT, R62, R67, PT ;  /* 0x000000433e00720c */ /* 0x004fe20003f25070 */
[----:B------:R-:W-:-:S12]  /*f7d0*/  IMAD.MOV.U32 R67, RZ, RZ, R62 ;  /* 0x000000ffff437224 */ /* 0x000fd800078e003e */
[----:B------:R-:W-:Y:S05]  /*f7e0*/  @P1 BRA `(.L_x_206) ;  /* 0xfffffffc00e81947 */ /* 0x000fea000383ffff */
[----:B------:R-:W-:Y:S05]  /*f7f0*/  BSYNC.RECONVERGENT B2 ;  /* 0x0000000000027941 */ /* 0x000fea0003800200 */
.L_x_205:
        /* <DEDUP_REMOVED lines=12> */
.L_x_208:
[----:B-----5:R-:W-:-:S05]  /*f8c0*/  HADD2.BF16_V2 R62, R67, R61.H0_H0 ;  /* 0x2000003d433e7230 */ /* 0x020fca0000200000 */
[----:B------:R-:W-:-:S06]  /*f8d0*/  PRMT R62, R67, R66, R62 ;  /* 0x00000042433e7216 */ /* 0x000fcc000000003e */
[----:B------:R-:W2:Y:S02]  /*f8e0*/  ATOM.E.CAS.STRONG.GPU PT, R62, [R64], R67, R62 ;  /* 0x00000043403e738b */ /* 0x000ea400001ee13e */
[----:B--2---:R-:W-:Y:S01]  /*f8f0*/  ISETP.NE.U32.AND P1, PT, R62, R67, PT ;  /* 0x000000433e00720c */ /* 0x004fe20003f25070 */
[----:B------:R-:W-:-:S12]  /*f900*/  IMAD.MOV.U32 R67, RZ, RZ, R62 ;  /* 0x000000ffff437224 */ /* 0x000fd800078e003e */
[----:B------:R-:W-:Y:S05]  /*f910*/  @P1 BRA `(.L_x_208) ;  /* 0xfffffffc00e81947 */ /* 0x000fea000383ffff */
[----:B------:R-:W-:Y:S05]  /*f920*/  BSYNC.RECONVERGENT B2 ;  /* 0x0000000000027941 */ /* 0x000fea0003800200 */
.L_x_207:
        /* <DEDUP_REMOVED lines=12> */
.L_x_210:
[----:B-----5:R-:W-:-:S05]  /*f9f0*/  HADD2.BF16_V2 R62, R67, R61.H0_H0 ;  /* 0x2000003d433e7230 */ /* 0x020fca0000200000 */
[----:B------:R-:W-:-:S06]  /*fa00*/  PRMT R62, R67, R66, R62 ;  /* 0x00000042433e7216 */ /* 0x000fcc000000003e */
[----:B------:R-:W2:Y:S02]  /*fa10*/  ATOM.E.CAS.STRONG.GPU PT, R62, [R64], R67, R62 ;  /* 0x00000043403e738b */ /* 0x000ea400001ee13e */
[----:B--2---:R-:W-:Y:S01]  /*fa20*/  ISETP.NE.U32.AND P1, PT, R62, R67, PT ;  /* 0x000000433e00720c */ /* 0x004fe20003f25070 */
[----:B------:R-:W-:-:S12]  /*fa30*/  IMAD.MOV.U32 R67, RZ, RZ, R62 ;  /* 0x000000ffff437224 */ /* 0x000fd800078e003e */
[----:B------:R-:W-:Y:S05]  /*fa40*/  @P1 BRA `(.L_x_210) ;  /* 0xfffffffc00e81947 */ /* 0x000fea000383ffff */
[----:B------:R-:W-:Y:S05]  /*fa50*/  BSYNC.RECONVERGENT B2 ;  /* 0x0000000000027941 */ /* 0x000fea0003800200 */
.L_x_209:
        /* <DEDUP_REMOVED lines=12> */
.L_x_212:
[----:B-----5:R-:W-:-:S05]  /*fb20*/  HADD2.BF16_V2 R62, R67, R61.H0_H0 ;  /* 0x2000003d433e7230 */ /* 0x020fca0000200000 */
[----:B------:R-:W-:-:S06]  /*fb30*/  PRMT R62, R67, R66, R62 ;  /* 0x00000042433e7216 */ /* 0x000fcc000000003e */
[----:B------:R-:W2:Y:S02]  /*fb40*/  ATOM.E.CAS.STRONG.GPU PT, R62, [R64], R67, R62 ;  /* 0x00000043403e738b */ /* 0x000ea400001ee13e */
[----:B--2---:R-:W-:Y:S01]  /*fb50*/  ISETP.NE.U32.AND P1, PT, R62, R67, PT ;  /* 0x000000433e00720c */ /* 0x004fe20003f25070 */
[----:B------:R-:W-:-:S12]  /*fb60*/  IMAD.MOV.U32 R67, RZ, RZ, R62 ;  /* 0x000000ffff437224 */ /* 0x000fd800078e003e */
[----:B------:R-:W-:Y:S05]  /*fb70*/  @P1 BRA `(.L_x_212) ;  /* 0xfffffffc00e81947 */ /* 0x000fea000383ffff */
[----:B------:R-:W-:Y:S05]  /*fb80*/  BSYNC.RECONVERGENT B2 ;  /* 0x0000000000027941 */ /* 0x000fea0003800200 */
.L_x_211:
        /* <DEDUP_REMOVED lines=12> */
.L_x_214:
[----:B-----5:R-:W-:-:S05]  /*fc50*/  HADD2.BF16_V2 R62, R67, R61.H0_H0 ;  /* 0x2000003d433e7230 */ /* 0x020fca0000200000 */
[----:B------:R-:W-:-:S06]  /*fc60*/  PRMT R62, R67, R66, R62 ;  /* 0x00000042433e7216 */ /* 0x000fcc000000003e */
[----:B------:R-:W2:Y:S02]  /*fc70*/  ATOM.E.CAS.STRONG.GPU PT, R62, [R64], R67, R62 ;  /* 0x00000043403e738b */ /* 0x000ea400001ee13e */
[----:B--2---:R-:W-:Y:S01]  /*fc80*/  ISETP.NE.U32.AND P1, PT, R62, R67, PT ;  /* 0x000000433e00720c */ /* 0x004fe20003f25070 */
[----:B------:R-:W-:-:S12]  /*fc90*/  IMAD.MOV.U32 R67, RZ, RZ, R62 ;  /* 0x000000ffff437224 */ /* 0x000fd800078e003e */
[----:B------:R-:W-:Y:S05]  /*fca0*/  @P1 BRA `(.L_x_214) ;  /* 0xfffffffc00e81947 */ /* 0x000fea000383ffff */
[----:B------:R-:W-:Y:S05]  /*fcb0*/  BSYNC.RECONVERGENT B2 ;  /* 0x0000000000027941 */ /* 0x000fea0003800200 */
.L_x_213:
        /* <DEDUP_REMOVED lines=12> */
.L_x_216:
[----:B-----5:R-:W-:-:S05]  /*fd80*/  HADD2.BF16_V2 R62, R67, R61.H0_H0 ;  /* 0x2000003d433e7230 */ /* 0x020fca0000200000 */
[----:B------:R-:W-:-:S06]  /*fd90*/  PRMT R62, R67, R66, R62 ;  /* 0x00000042433e7216 */ /* 0x000fcc000000003e */
[----:B------:R-:W2:Y:S02]  /*fda0*/  ATOM.E.CAS.STRONG.GPU PT, R62, [R64], R67, R62 ;  /* 0x00000043403e738b */ /* 0x000ea400001ee13e */
[----:B--2---:R-:W-:Y:S01]  /*fdb0*/  ISETP.NE.U32.AND P1, PT, R62, R67, PT ;  /* 0x000000433e00720c */ /* 0x004fe20003f25070 */
[----:B------:R-:W-:-:S12]  /*fdc0*/  IMAD.MOV.U32 R67, RZ, RZ, R62 ;  /* 0x000000ffff437224 */ /* 0x000fd800078e003e */
[----:B------:R-:W-:Y:S05]  /*fdd0*/  @P1 BRA `(.L_x_216) ;  /* 0xfffffffc00e81947 */ /* 0x000fea000383ffff */
[----:B------:R-:W-:Y:S05]  /*fde0*/  BSYNC.RECONVERGENT B2 ;  /* 0x0000000000027941 */ /* 0x000fea0003800200 */
.L_x_215:
        /* <DEDUP_REMOVED lines=12> */
.L_x_218:
[----:B-----5:R-:W-:-:S05]  /*feb0*/  HADD2.BF16_V2 R62, R67, R61.H0_H0 ;  /* 0x2000003d433e7230 */ /* 0x020fca0000200000 */
[----:B------:R-:W-:-:S06]  /*fec0*/  PRMT R62, R67, R66, R62 ;  /* 0x00000042433e7216 */ /* 0x000fcc000000003e */
[----:B------:R-:W2:Y:S02]  /*fed0*/  ATOM.E.CAS.STRONG.GPU PT, R62, [R64], R67, R62 ;  /* 0x00000043403e738b */ /* 0x000ea400001ee13e */
[----:B--2---:R-:W-:Y:S01]  /*fee0*/  ISETP.NE.U32.AND P1, PT, R62, R67, PT ;  /* 0x000000433e00720c */ /* 0x004fe20003f25070 */
[----:B------:R-:W-:-:S12]  /*fef0*/  IMAD.MOV.U32 R67, RZ, RZ, R62 ;  /* 0x000000ffff437224 */ /* 0x000fd800078e003e */
[----:B------:R-:W-:Y:S05]  /*ff00*/  @P1 BRA `(.L_x_218) ;  /* 0xfffffffc00e81947 */ /* 0x000fea000383ffff */
[----:B------:R-:W-:Y:S05]  /*ff10*/  BSYNC.RECONVERGENT B2 ;  /* 0x0000000000027941 */ /* 0x000fea0003800200 */
.L_x_217:
        /* <DEDUP_REMOVED lines=12> */
.L_x_220:
[----:B-----5:R-:W-:-:S05]  /*ffe0*/  HADD2.BF16_V2 R62, R67, R61.H0_H0 ;  /* 0x2000003d433e7230 */ /* 0x020fca0000200000 */
[----:B------:R-:W-:-:S06]  /*fff0*/  PRMT R62, R67, R66, R62 ;  /* 0x00000042433e7216 */ /* 0x000fcc000000003e */
[----:B------:R-:W2:Y:S02]  /*10000*/  ATOM.E.CAS.STRONG.GPU PT, R62, [R64], R67, R62 ;  /* 0x00000043403e738b */ /* 0x000ea400001ee13e */
[----:B--2---:R-:W-:Y:S01]  /*10010*/  ISETP.NE.U32.AND P1, PT, R62, R67, PT ;  /* 0x000000433e00720c */ /* 0x004fe20003f25070 */
[----:B------:R-:W-:-:S12]  /*10020*/  IMAD.MOV.U32 R67, RZ, RZ, R62 ;  /* 0x000000ffff437224 */ /* 0x000fd800078e003e */
[----:B------:R-:W-:Y:S05]  /*10030*/  @P1 BRA `(.L_x_220) ;  /* 0xfffffffc00e81947 */ /* 0x000fea000383ffff */
[----:B------:R-:W-:Y:S05]  /*10040*/  BSYNC.RECONVERGENT B2 ;  /* 0x0000000000027941 */ /* 0x000fea0003800200 */
.L_x_219:
        /* <DEDUP_REMOVED lines=12> */
.L_x_222:
[----:B-----5:R-:W-:-:S05]  /*10110*/  HADD2.BF16_V2 R62, R67, R61.H0_H0 ;  /* 0x2000003d433e7230 */ /* 0x020fca0000200000 */
[----:B------:R-:W-:-:S06]  /*10120*/  PRMT R62, R67, R66, R62 ;  /* 0x00000042433e7216 */ /* 0x000fcc000000003e */
[----:B------:R-:W2:Y:S02]  /*10130*/  ATOM.E.CAS.STRONG.GPU PT, R62, [R64], R67, R62 ;  /* 0x00000043403e738b */ /* 0x000ea400001ee13e */
[----:B--2---:R-:W-:Y:S01]  /*10140*/  ISETP.NE.U32.AND P1, PT, R62, R67, PT ;  /* 0x000000433e00720c */ /* 0x004fe20003f25070 */
[----:B------:R-:W-:-:S12]  /*10150*/  IMAD.MOV.U32 R67, RZ, RZ, R62 ;  /* 0x000000ffff437224 */ /* 0x000fd800078e003e */
[----:B------:R-:W-:Y:S05]  /*10160*/  @P1 BRA `(.L_x_222) ;  /* 0xfffffffc00e81947 */ /* 0x000fea000383ffff */
[----:B------:R-:W-:Y:S05]  /*10170*/  BSYNC.RECONVERGENT B2 ;  /* 0x0000000000027941 */ /* 0x000fea0003800200 */
.L_x_221:
        /* <DEDUP_REMOVED lines=12> */
.L_x_224:
[----:B-----5:R-:W-:-:S05]  /*10240*/  HADD2.BF16_V2 R62, R67, R61.H0_H0 ;  /* 0x2000003d433e7230 */ /* 0x020fca0000200000 */
[----:B------:R-:W-:-:S06]  /*10250*/  PRMT R62, R67, R66, R62 ;  /* 0x00000042433e7216 */ /* 0x000fcc000000003e */
[----:B------:R-:W2:Y:S02]  /*10260*/  ATOM.E.CAS.STRONG.GPU PT, R62, [R64], R67, R62 ;  /* 0x00000043403e738b */ /* 0x000ea400001ee13e */
[----:B--2---:R-:W-:Y:S01]  /*10270*/  ISETP.NE.U32.AND P1, PT, R62, R67, PT ;  /* 0x000000433e00720c */ /* 0x004fe20003f25070 */
[----:B------:R-:W-:-:S12]  /*10280*/  IMAD.MOV.U32 R67, RZ, RZ, R62 ;  /* 0x000000ffff437224 */ /* 0x000fd800078e003e */
[----:B------:R-:W-:Y:S05]  /*10290*/  @P1 BRA `(.L_x_224) ;  /* 0xfffffffc00e81947 */ /* 0x000fea000383ffff */
[----:B------:R-:W-:Y:S05]  /*102a0*/  BSYNC.RECONVERGENT B2 ;  /* 0x0000000000027941 */ /* 0x000fea0003800200 */
.L_x_223:
        /* <DEDUP_REMOVED lines=12> */
.L_x_226:
[----:B-----5:R-:W-:-:S05]  /*10370*/  HADD2.BF16_V2 R62, R67, R61.H0_H0 ;  /* 0x2000003d433e7230 */ /* 0x020fca0000200000 */
[----:B------:R-:W-:-:S06]  /*10380*/  PRMT R62, R67, R66, R62 ;  /* 0x00000042433e7216 */ /* 0x000fcc000000003e */
[----:B------:R-:W2:Y:S02]  /*10390*/  ATOM.E.CAS.STRONG.GPU PT, R62, [R64], R67, R62 ;  /* 0x00000043403e738b */ /* 0x000ea400001ee13e */
[----:B--2---:R-:W-:Y:S01]  /*103a0*/  ISETP.NE.U32.AND P1, PT, R62, R67, PT ;  /* 0x000000433e00720c */ /* 0x004fe20003f25070 */
[----:B------:R-:W-:-:S12]  /*103b0*/  IMAD.MOV.U32 R67, RZ, RZ, R62 ;  /* 0x000000ffff437224 */ /* 0x000fd800078e003e */
[----:B------:R-:W-:Y:S05]  /*103c0*/  @P1 BRA `(.L_x_226) ;  /* 0xfffffffc00e81947 */ /* 0x000fea000383ffff */
[----:B------:R-:W-:Y:S05]  /*103d0*/  BSYNC.RECONVERGENT B2 ;  /* 0x0000000000027941 */ /* 0x000fea0003800200 */
.L_x_225:
        /* <DEDUP_REMOVED lines=12> */
.L_x_228:
[----:B-----5:R-:W-:-:S05]  /*104a0*/  HADD2.BF16_V2 R62, R67, R61.H0_H0 ;  /* 0x2000003d433e7230 */ /* 0x020fca0000200000 */
[----:B------:R-:W-:-:S06]  /*104b0*/  PRMT R62, R67, R66, R62 ;  /* 0x00000042433e7216 */ /* 0x000fcc000000003e */
[----:B------:R-:W2:Y:S02]  /*104c0*/  ATOM.E.CAS.STRONG.GPU PT, R62, [R64], R67, R62 ;  /* 0x00000043403e738b */ /* 0x000ea400001ee13e */
[----:B--2---:R-:W-:Y:S01]  /*104d0*/  ISETP.NE.U32.AND P1, PT, R62, R67, PT ;  /* 0x000000433e00720c */ /* 0x004fe20003f25070 */
[----:B------:R-:W-:-:S12]  /*104e0*/  IMAD.MOV.U32 R67, RZ, RZ, R62 ;  /* 0x000000ffff437224 */ /* 0x000fd800078e003e */
[----:B------:R-:W-:Y:S05]  /*104f0*/  @P1 BRA `(.L_x_228) ;  /* 0xfffffffc00e81947 */ /* 0x000fea000383ffff */
[----:B------:R-:W-:Y:S05]  /*10500*/  BSYNC.RECONVERGENT B2 ;  /* 0x0000000000027941 */ /* 0x000fea0003800200 */
.L_x_227:
        /* <DEDUP_REMOVED lines=12> */
.L_x_230:
[----:B-----5:R-:W-:-:S05]  /*105d0*/  HADD2.BF16_V2 R62, R67, R61.H0_H0 ;  /* 0x2000003d433e7230 */ /* 0x020fca0000200000 */
[----:B------:R-:W-:-:S06]  /*105e0*/  PRMT R62, R67, R66, R62 ;  /* 0x00000042433e7216 */ /* 0x000fcc000000003e */
[----:B------:R-:W2:Y:S02]  /*105f0*/  ATOM.E.CAS.STRONG.GPU PT, R62, [R64], R67, R62 ;  /* 0x00000043403e738b */ /* 0x000ea400001ee13e */
[----:B--2---:R-:W-:Y:S01]  /*10600*/  ISETP.NE.U32.AND P1, PT, R62, R67, PT ;  /* 0x000000433e00720c */ /* 0x004fe20003f25070 */
[----:B------:R-:W-:-:S12]  /*10610*/  IMAD.MOV.U32 R67, RZ, RZ, R62 ;  /* 0x000000ffff437224 */ /* 0x000fd800078e003e */
[----:B------:R-:W-:Y:S05]  /*10620*/  @P1 BRA `(.L_x_230) ;  /* 0xfffffffc00e81947 */ /* 0x000fea000383ffff */
[----:B------:R-:W-:Y:S05]  /*10630*/  BSYNC.RECONVERGENT B2 ;  /* 0x0000000000027941 */ /* 0x000fea0003800200 */
.L_x_229:
        /* <DEDUP_REMOVED lines=12> */
.L_x_232:
[----:B-----5:R-:W-:-:S05]  /*10700*/  HADD2.BF16_V2 R62, R67, R61.H0_H0 ;  /* 0x2000003d433e7230 */ /* 0x020fca0000200000 */
[----:B------:R-:W-:-:S06]  /*10710*/  PRMT R62, R67, R66, R62 ;  /* 0x00000042433e7216 */ /* 0x000fcc000000003e */
[----:B------:R-:W2:Y:S02]  /*10720*/  ATOM.E.CAS.STRONG.GPU PT, R62, [R64], R67, R62 ;  /* 0x00000043403e738b */ /* 0x000ea400001ee13e */
[----:B--2---:R-:W-:Y:S01]  /*10730*/  ISETP.NE.U32.AND P1, PT, R62, R67, PT ;  /* 0x000000433e00720c */ /* 0x004fe20003f25070 */
[----:B------:R-:W-:-:S12]  /*10740*/  IMAD.MOV.U32 R67, RZ, RZ, R62 ;  /* 0x000000ffff437224 */ /* 0x000fd800078e003e */
[----:B------:R-:W-:Y:S05]  /*10750*/  @P1 BRA `(.L_x_232) ;  /* 0xfffffffc00e81947 */ /* 0x000fea000383ffff */
[----:B------:R-:W-:Y:S05]  /*10760*/  BSYNC.RECONVERGENT B2 ;  /* 0x0000000000027941 */ /* 0x000fea0003800200 */
.L_x_231:
        /* <DEDUP_REMOVED lines=12> */
.L_x_234:
[----:B-----5:R-:W-:-:S05]  /*10830*/  HADD2.BF16_V2 R62, R67, R61.H0_H0 ;  /* 0x2000003d433e7230 */ /* 0x020fca0000200000 */
[----:B------:R-:W-:-:S06]  /*10840*/  PRMT R62, R67, R66, R62 ;  /* 0x00000042433e7216 */ /* 0x000fcc000000003e */
[----:B------:R-:W2:Y:S02]  /*10850*/  ATOM.E.CAS.STRONG.GPU PT, R62, [R64], R67, R62 ;  /* 0x00000043403e738b */ /* 0x000ea400001ee13e */
[----:B--2---:R-:W-:Y:S01]  /*10860*/  ISETP.NE.U32.AND P1, PT, R62, R67, PT ;  /* 0x000000433e00720c */ /* 0x004fe20003f25070 */
[----:B------:R-:W-:-:S12]  /*10870*/  IMAD.MOV.U32 R67, RZ, RZ, R62 ;  /* 0x000000ffff437224 */ /* 0x000fd800078e003e */
[----:B------:R-:W-:Y:S05]  /*10880*/  @P1 BRA `(.L_x_234) ;  /* 0xfffffffc00e81947 */ /* 0x000fea000383ffff */
[----:B------:R-:W-:Y:S05]  /*10890*/  BSYNC.RECONVERGENT B2 ;  /* 0x0000000000027941 */ /* 0x000fea0003800200 */
.L_x_233:
        /* <DEDUP_REMOVED lines=12> */
.L_x_236:
[----:B-----5:R-:W-:-:S05]  /*10960*/  HADD2.BF16_V2 R62, R67, R61.H0_H0 ;  /* 0x2000003d433e7230 */ /* 0x020fca0000200000 */
[----:B------:R-:W-:-:S06]  /*10970*/  PRMT R62, R67, R66, R62 ;  /* 0x00000042433e7216 */ /* 0x000fcc000000003e */
[----:B------:R-:W2:Y:S02]  /*10980*/  ATOM.E.CAS.STRONG.GPU PT, R62, [R64], R67, R62 ;  /* 0x00000043403e738b */ /* 0x000ea400001ee13e */
[----:B--2---:R-:W-:Y:S01]  /*10990*/  ISETP.NE.U32.AND P1, PT, R62, R67, PT ;  /* 0x000000433e00720c */ /* 0x004fe20003f25070 */
[----:B------:R-:W-:-:S12]  /*109a0*/  IMAD.MOV.U32 R67, RZ, RZ, R62 ;  /* 0x000000ffff437224 */ /* 0x000fd800078e003e */
[----:B------:R-:W-:Y:S05]  /*109b0*/  @P1 BRA `(.L_x_236) ;  /* 0xfffffffc00e81947 */ /* 0x000fea000383ffff */
[----:B------:R-:W-:Y:S05]  /*109c0*/  BSYNC.RECONVERGENT B2 ;  /* 0x0000000000027941 */ /* 0x000fea0003800200 */
.L_x_235:
        /* <DEDUP_REMOVED lines=12> */
.L_x_238:
[----:B-----5:R-:W-:-:S05]  /*10a90*/  HADD2.BF16_V2 R62, R67, R61.H0_H0 ;  /* 0x2000003d433e7230 */ /* 0x020fca0000200000 */
[----:B------:R-:W-:-:S06]  /*10aa0*/  PRMT R62, R67, R66, R62 ;  /* 0x00000042433e7216 */ /* 0x000fcc000000003e */
[----:B------:R-:W2:Y:S02]  /*10ab0*/  ATOM.E.CAS.STRONG.GPU PT, R62, [R64], R67, R62 ;  /* 0x00000043403e738b */ /* 0x000ea400001ee13e */
[----:B--2---:R-:W-:Y:S01]  /*10ac0*/  ISETP.NE.U32.AND P1, PT, R62, R67, PT ;  /* 0x000000433e00720c */ /* 0x004fe20003f25070 */
[----:B------:R-:W-:-:S12]  /*10ad0*/  IMAD.MOV.U32 R67, RZ, RZ, R62 ;  /* 0x000000ffff437224 */ /* 0x000fd800078e003e */
[----:B------:R-:W-:Y:S05]  /*10ae0*/  @P1 BRA `(.L_x_238) ;  /* 0xfffffffc00e81947 */ /* 0x000fea000383ffff */
[----:B------:R-:W-:Y:S05]  /*10af0*/  BSYNC.RECONVERGENT B2 ;  /* 0x0000000000027941 */ /* 0x000fea0003800200 */
.L_x_237:
        /* <DEDUP_REMOVED lines=12> */
.L_x_240:
[----:B-----5:R-:W-:-:S05]  /*10bc0*/  HADD2.BF16_V2 R62, R67, R61.H0_H0 ;  /* 0x2000003d433e7230 */ /* 0x020fca0000200000 */
[----:B------:R-:W-:-:S06]  /*10bd0*/  PRMT R62, R67, R66, R62 ;  /* 0x00000042433e7216 */ /* 0x000fcc000000003e */
[----:B------:R-:W2:Y:S02]  /*10be0*/  ATOM.E.CAS.STRONG.GPU PT, R62, [R64], R67, R62 ;  /* 0x00000043403e738b */ /* 0x000ea400001ee13e */
[----:B--2---:R-:W-:Y:S01]  /*10bf0*/  ISETP.NE.U32.AND P1, PT, R62, R67, PT ;  /* 0x000000433e00720c */ /* 0x004fe20003f25070 */
[----:B------:R-:W-:-:S12]  /*10c00*/  IMAD.MOV.U32 R67, RZ, RZ, R62 ;  /* 0x000000ffff437224 */ /* 0x000fd800078e003e */
[----:B------:R-:W-:Y:S05]  /*10c10*/  @P1 BRA `(.L_x_240) ;  /* 0xfffffffc00e81947 */ /* 0x000fea000383ffff */
[----:B------:R-:W-:Y:S05]  /*10c20*/  BSYNC.RECONVERGENT B2 ;  /* 0x0000000000027941 */ /* 0x000fea0003800200 */
.L_x_239:
        /* <DEDUP_REMOVED lines=12> */
.L_x_242:
[----:B-----5:R-:W-:-:S05]  /*10cf0*/  HADD2.BF16_V2 R62, R67, R61.H0_H0 ;  /* 0x2000003d433e7230 */ /* 0x020fca0000200000 */
[----:B------:R-:W-:-:S06]  /*10d00*/  PRMT R62, R67, R66, R62 ;  /* 0x00000042433e7216 */ /* 0x000fcc000000003e */
[----:B------:R-:W2:Y:S02]  /*10d10*/  ATOM.E.CAS.STRONG.GPU PT, R62, [R64], R67, R62 ;  /* 0x00000043403e738b */ /* 0x000ea400001ee13e */
[----:B--2---:R-:W-:Y:S01]  /*10d20*/  ISETP.NE.U32.AND P1, PT, R62, R67, PT ;  /* 0x000000433e00720c */ /* 0x004fe20003f25070 */
[----:B------:R-:W-:-:S12]  /*10d30*/  IMAD.MOV.U32 R67, RZ, RZ, R62 ;  /* 0x000000ffff437224 */ /* 0x000fd800078e003e */
[----:B------:R-:W-:Y:S05]  /*10d40*/  @P1 BRA `(.L_x_242) ;  /* 0xfffffffc00e81947 */ /* 0x000fea000383ffff */
[----:B------:R-:W-:Y:S05]  /*10d50*/  BSYNC.RECONVERGENT B2 ;  /* 0x0000000000027941 */ /* 0x000fea0003800200 */
.L_x_241:
        /* <DEDUP_REMOVED lines=12> */
.L_x_244:
[----:B-----5:R-:W-:-:S05]  /*10e20*/  HADD2.BF16_V2 R62, R67, R61.H0_H0 ;  /* 0x2000003d433e7230 */ /* 0x020fca0000200000 */
[----:B------:R-:W-:-:S06]  /*10e30*/  PRMT R62, R67, R66, R62 ;  /* 0x00000042433e7216 */ /* 0x000fcc000000003e */
[----:B------:R-:W2:Y:S02]  /*10e40*/  ATOM.E.CAS.STRONG.GPU PT, R62, [R64], R67, R62 ;  /* 0x00000043403e738b */ /* 0x000ea400001ee13e */
[----:B--2---:R-:W-:Y:S01]  /*10e50*/  ISETP.NE.U32.AND P1, PT, R62, R67, PT ;  /* 0x000000433e00720c */ /* 0x004fe20003f25070 */
[----:B------:R-:W-:-:S12]  /*10e60*/  IMAD.MOV.U32 R67, RZ, RZ, R62 ;  /* 0x000000ffff437224 */ /* 0x000fd800078e003e */
[----:B------:R-:W-:Y:S05]  /*10e70*/  @P1 BRA `(.L_x_244) ;  /* 0xfffffffc00e81947 */ /* 0x000fea000383ffff */
[----:B------:R-:W-:Y:S05]  /*10e80*/  BSYNC.RECONVERGENT B2 ;  /* 0x0000000000027941 */ /* 0x000fea0003800200 */
.L_x_243:
        /* <DEDUP_REMOVED lines=12> */
.L_x_246:
[----:B-----5:R-:W-:-:S05]  /*10f50*/  HADD2.BF16_V2 R62, R67, R61.H0_H0 ;  /* 0x2000003d433e7230 */ /* 0x020fca0000200000 */
[----:B------:R-:W-:-:S06]  /*10f60*/  PRMT R62, R67, R66, R62 ;  /* 0x00000042433e7216 */ /* 0x000fcc000000003e */
[----:B------:R-:W2:Y:S02]  /*10f70*/  ATOM.E.CAS.STRONG.GPU PT, R62, [R64], R67, R62 ;  /* 0x00000043403e738b */ /* 0x000ea400001ee13e */
[----:B--2---:R-:W-:Y:S01]  /*10f80*/  ISETP.NE.U32.AND P1, PT, R62, R67, PT ;  /* 0x000000433e00720c */ /* 0x004fe20003f25070 */
[----:B------:R-:W-:-:S12]  /*10f90*/  IMAD.MOV.U32 R67, RZ, RZ, R62 ;  /* 0x000000ffff437224 */ /* 0x000fd800078e003e */
[----:B------:R-:W-:Y:S05]  /*10fa0*/  @P1 BRA `(.L_x_246) ;  /* 0xfffffffc00e81947 */ /* 0x000fea000383ffff */
[----:B------:R-:W-:Y:S05]  /*10fb0*/  BSYNC.RECONVERGENT B2 ;  /* 0x0000000000027941 */ /* 0x000fea0003800200 */
.L_x_245:
        /* <DEDUP_REMOVED lines=12> */
.L_x_248:
[----:B-----5:R-:W-:-:S05]  /*11080*/  HADD2.BF16_V2 R62, R67, R61.H0_H0 ;  /* 0x2000003d433e7230 */ /* 0x020fca0000200000 */
[----:B------:R-:W-:-:S06]  /*11090*/  PRMT R62, R67, R66, R62 ;  /* 0x00000042433e7216 */ /* 0x000fcc000000003e */
[----:B------:R-:W2:Y:S02]  /*110a0*/  ATOM.E.CAS.STRONG.GPU PT, R62, [R64], R67, R62 ;  /* 0x00000043403e738b */ /* 0x000ea400001ee13e */
[----:B--2---:R-:W-:Y:S01]  /*110b0*/  ISETP.NE.U32.AND P1, PT, R62, R67, PT ;  /* 0x000000433e00720c */ /* 0x004fe20003f25070 */
[----:B------:R-:W-:-:S12]  /*110c0*/  IMAD.MOV.U32 R67, RZ, RZ, R62 ;  /* 0x000000ffff437224 */ /* 0x000fd800078e003e */
[----:B------:R-:W-:Y:S05]  /*110d0*/  @P1 BRA `(.L_x_248) ;  /* 0xfffffffc00e81947 */ /* 0x000fea000383ffff */
[----:B------:R-:W-:Y:S05]  /*110e0*/  BSYNC.RECONVERGENT B2 ;  /* 0x0000000000027941 */ /* 0x000fea0003800200 */
.L_x_247:
        /* <DEDUP_REMOVED lines=12> */
.L_x_250:
[----:B-----5:R-:W-:-:S05]  /*111b0*/  HADD2.BF16_V2 R62, R67, R61.H0_H0 ;  /* 0x2000003d433e7230 */ /* 0x020fca0000200000 */
[----:B------:R-:W-:-:S06]  /*111c0*/  PRMT R62, R67, R66, R62 ;  /* 0x00000042433e7216 */ /* 0x000fcc000000003e */
[----:B------:R-:W2:Y:S02]  /*111d0*/  ATOM.E.CAS.STRONG.GPU PT, R62, [R64], R67, R62 ;  /* 0x00000043403e738b */ /* 0x000ea400001ee13e */
[----:B--2---:R-:W-:Y:S01]  /*111e0*/  ISETP.NE.U32.AND P1, PT, R62, R67, PT ;  /* 0x000000433e00720c */ /* 0x004fe20003f25070 */
[----:B------:R-:W-:-:S12]  /*111f0*/  IMAD.MOV.U32 R67, RZ, RZ, R62 ;  /* 0x000000ffff437224 */ /* 0x000fd800078e003e */
[----:B------:R-:W-:Y:S05]  /*11200*/  @P1 BRA `(.L_x_250) ;  /* 0xfffffffc00e81947 */ /* 0x000fea000383ffff */
[----:B------:R-:W-:Y:S05]  /*11210*/  BSYNC.RECONVERGENT B2 ;  /* 0x0000000000027941 */ /* 0x000fea0003800200 */
.L_x_249:
        /* <DEDUP_REMOVED lines=12> */
.L_x_252:
[----:B-----5:R-:W-:-:S05]  /*112e0*/  HADD2.BF16_V2 R62, R67, R61.H0_H0 ;  /* 0x2000003d433e7230 */ /* 0x020fca0000200000 */
[----:B------:R-:W-:-:S06]  /*112f0*/  PRMT R62, R67, R66, R62 ;  /* 0x00000042433e7216 */ /* 0x000fcc000000003e */
[----:B------:R-:W2:Y:S02]  /*11300*/  ATOM.E.CAS.STRONG.GPU PT, R62, [R64], R67, R62 ;  /* 0x00000043403e738b */ /* 0x000ea400001ee13e */
[----:B--2---:R-:W-:Y:S01]  /*11310*/  ISETP.NE.U32.AND P1, PT, R62, R67, PT ;  /* 0x000000433e00720c */ /* 0x004fe20003f25070 */
[----:B------:R-:W-:-:S12]  /*11320*/  IMAD.MOV.U32 R67, RZ, RZ, R62 ;  /* 0x000000ffff437224 */ /* 0x000fd800078e003e */
[----:B------:R-:W-:Y:S05]  /*11330*/  @P1 BRA `(.L_x_252) ;  /* 0xfffffffc00e81947 */ /* 0x000fea000383ffff */
[----:B------:R-:W-:Y:S05]  /*11340*/  BSYNC.RECONVERGENT B2 ;  /* 0x0000000000027941 */ /* 0x000fea0003800200 */
.L_x_251:
        /* <DEDUP_REMOVED lines=12> */
.L_x_254:
[----:B-----5:R-:W-:-:S05]  /*11410*/  HADD2.BF16_V2 R62, R67, R61.H0_H0 ;  /* 0x2000003d433e7230 */ /* 0x020fca0000200000 */
[----:B------:R-:W-:-:S06]  /*11420*/  PRMT R62, R67, R66, R62 ;  /* 0x00000042433e7216 */ /* 0x000fcc000000003e */
[----:B------:R-:W2:Y:S02]  /*11430*/  ATOM.E.CAS.STRONG.GPU PT, R62, [R64], R67, R62 ;  /* 0x00000043403e738b */ /* 0x000ea400001ee13e */
[----:B--2---:R-:W-:Y:S01]  /*11440*/  ISETP.NE.U32.AND P1, PT, R62, R67, PT ;  /* 0x000000433e00720c */ /* 0x004fe20003f25070 */
[----:B------:R-:W-:-:S12]  /*11450*/  IMAD.MOV.U32 R67, RZ, RZ, R62 ;  /* 0x000000ffff437224 */ /* 0x000fd800078e003e */
[----:B------:R-:W-:Y:S05]  /*11460*/  @P1 BRA `(.L_x_254) ;  /* 0xfffffffc00e81947 */ /* 0x000fea000383ffff */
[----:B------:R-:W-:Y:S05]  /*11470*/  BSYNC.RECONVERGENT B2 ;  /* 0x0000000000027941 */ /* 0x000fea0003800200 */
.L_x_253:
        /* <DEDUP_REMOVED lines=12> */
.L_x_256:
[----:B-----5:R-:W-:-:S05]  /*11540*/  HADD2.BF16_V2 R62, R67, R61.H0_H0 ;  /* 0x2000003d433e7230 */ /* 0x020fca0000200000 */
[----:B------:R-:W-:-:S06]  /*11550*/  PRMT R62, R67, R66, R62 ;  /* 0x00000042433e7216 */ /* 0x000fcc000000003e */
[----:B------:R-:W2:Y:S02]  /*11560*/  ATOM.E.CAS.STRONG.GPU PT, R62, [R64], R67, R62 ;  /* 0x00000043403e738b */ /* 0x000ea400001ee13e */
[----:B--2---:R-:W-:Y:S01]  /*11570*/  ISETP.NE.U32.AND P1, PT, R62, R67, PT ;  /* 0x000000433e00720c */ /* 0x004fe20003f25070 */
[----:B------:R-:W-:-:S12]  /*11580*/  IMAD.MOV.U32 R67, RZ, RZ, R62 ;  /* 0x000000ffff437224 */ /* 0x000fd800078e003e */
[----:B------:R-:W-:Y:S05]  /*11590*/  @P1 BRA `(.L_x_256) ;  /* 0xfffffffc00e81947 */ /* 0x000fea000383ffff */
[----:B------:R-:W-:Y:S05]  /*115a0*/  BSYNC.RECONVERGENT B2 ;  /* 0x0000000000027941 */ /* 0x000fea0003800200 */
.L_x_255:
        /* <DEDUP_REMOVED lines=12> */
.L_x_258:
[----:B-----5:R-:W-:-:S05]  /*11670*/  HADD2.BF16_V2 R62, R67, R61.H0_H0 ;  /* 0x2000003d433e7230 */ /* 0x020fca0000200000 */
[----:B------:R-:W-:-:S06]  /*11680*/  PRMT R62, R67, R66, R62 ;  /* 0x00000042433e7216 */ /* 0x000fcc000000003e */
[----:B------:R-:W2:Y:S02]  /*11690*/  ATOM.E.CAS.STRONG.GPU PT, R62, [R64], R67, R62 ;  /* 0x00000043403e738b */ /* 0x000ea400001ee13e */
[----:B--2---:R-:W-:Y:S01]  /*116a0*/  ISETP.NE.U32.AND P1, PT, R62, R67, PT ;  /* 0x000000433e00720c */ /* 0x004fe20003f25070 */
[----:B------:R-:W-:-:S12]  /*116b0*/  IMAD.MOV.U32 R67, RZ, RZ, R62 ;  /* 0x000000ffff437224 */ /* 0x000fd800078e003e */
[----:B------:R-:W-:Y:S05]  /*116c0*/  @P1 BRA `(.L_x_258) ;  /* 0xfffffffc00e81947 */ /* 0x000fea000383ffff */
[----:B------:R-:W-:Y:S05]  /*116d0*/  BSYNC.RECONVERGENT B2 ;  /* 0x0000000000027941 */ /* 0x000fea0003800200 */
.L_x_257:
        /* <DEDUP_REMOVED lines=12> */
.L_x_260:
[----:B-----5:R-:W-:-:S05]  /*117a0*/  HADD2.BF16_V2 R62, R67, R61.H0_H0 ;  /* 0x2000003d433e7230 */ /* 0x020fca0000200000 */
[----:B------:R-:W-:-:S06]  /*117b0*/  PRMT R62, R67, R66, R62 ;  /* 0x00000042433e7216 */ /* 0x000fcc000000003e */
[----:B------:R-:W2:Y:S02]  /*117c0*/  ATOM.E.CAS.STRONG.GPU PT, R62, [R64], R67, R62 ;  /* 0x00000043403e738b */ /* 0x000ea400001ee13e */
[----:B--2---:R-:W-:Y:S01]  /*117d0*/  ISETP.NE.U32.AND P1, PT, R62, R67, PT ;  /* 0x000000433e00720c */ /* 0x004fe20003f25070 */
[----:B------:R-:W-:-:S12]  /*117e0*/  IMAD.MOV.U32 R67, RZ, RZ, R62 ;  /* 0x000000ffff437224 */ /* 0x000fd800078e003e */
[----:B------:R-:W-:Y:S05]  /*117f0*/  @P1 BRA `(.L_x_260) ;  /* 0xfffffffc00e81947 */ /* 0x000fea000383ffff */
[----:B------:R-:W-:Y:S05]  /*11800*/  BSYNC.RECONVERGENT B2 ;  /* 0x0000000000027941 */ /* 0x000fea0003800200 */
.L_x_259:
        /* <DEDUP_REMOVED lines=12> */
.L_x_262:
[----:B-----5:R-:W-:-:S05]  /*118d0*/  HADD2.BF16_V2 R62, R67, R61.H0_H0 ;  /* 0x2000003d433e7230 */ /* 0x020fca0000200000 */
[----:B------:R-:W-:-:S06]  /*118e0*/  PRMT R62, R67, R66, R62 ;  /* 0x00000042433e7216 */ /* 0x000fcc000000003e */
[----:B------:R-:W2:Y:S02]  /*118f0*/  ATOM.E.CAS.STRONG.GPU PT, R62, [R64], R67, R62 ;  /* 0x00000043403e738b */ /* 0x000ea400001ee13e */
[----:B--2---:R-:W-:Y:S01]  /*11900*/  ISETP.NE.U32.AND P1, PT, R62, R67, PT ;  /* 0x000000433e00720c */ /* 0x004fe20003f25070 */
[----:B------:R-:W-:-:S12]  /*11910*/  IMAD.MOV.U32 R67, RZ, RZ, R62 ;  /* 0x000000ffff437224 */ /* 0x000fd800078e003e */
[----:B------:R-:W-:Y:S05]  /*11920*/  @P1 BRA `(.L_x_262) ;  /* 0xfffffffc00e81947 */ /* 0x000fea000383ffff */
[----:B------:R-:W-:Y:S05]  /*11930*/  BSYNC.RECONVERGENT B2 ;  /* 0x0000000000027941 */ /* 0x000fea0003800200 */
.L_x_261:
        /* <DEDUP_REMOVED lines=12> */
.L_x_264:
[----:B-----5:R-:W-:-:S05]  /*11a00*/  HADD2.BF16_V2 R62, R67, R61.H0_H0 ;  /* 0x2000003d433e7230 */ /* 0x020fca0000200000 */
[----:B------:R-:W-:-:S06]  /*11a10*/  PRMT R62, R67, R66, R62 ;  /* 0x00000042433e7216 */ /* 0x000fcc000000003e */
[----:B------:R-:W2:Y:S02]  /*11a20*/  ATOM.E.CAS.STRONG.GPU PT, R62, [R64], R67, R62 ;  /* 0x00000043403e738b */ /* 0x000ea400001ee13e */
[----:B--2---:R-:W-:Y:S01]  /*11a30*/  ISETP.NE.U32.AND P1, PT, R62, R67, PT ;  /* 0x000000433e00720c */ /* 0x004fe20003f25070 */
[----:B------:R-:W-:-:S12]  /*11a40*/  IMAD.MOV.U32 R67, RZ, RZ, R62 ;  /* 0x000000ffff437224 */ /* 0x000fd800078e003e */
[----:B------:R-:W-:Y:S05]  /*11a50*/  @P1 BRA `(.L_x_264) ;  /* 0xfffffffc00e81947 */ /* 0x000fea000383ffff */
[----:B------:R-:W-:Y:S05]  /*11a60*/  BSYNC.RECONVERGENT B2 ;  /* 0x0000000000027941 */ /* 0x000fea0003800200 */
.L_x_263:
        /* <DEDUP_REMOVED lines=12> */
.L_x_266:
[----:B-----5:R-:W-:-:S05]  /*11b30*/  HADD2.BF16_V2 R62, R67, R61.H0_H0 ;  /* 0x2000003d433e7230 */ /* 0x020fca0000200000 */
[----:B------:R-:W-:-:S06]  /*11b40*/  PRMT R62, R67, R66, R62 ;  /* 0x00000042433e7216 */ /* 0x000fcc000000003e */
[----:B------:R-:W2:Y:S02]  /*11b50*/  ATOM.E.CAS.STRONG.GPU PT, R62, [R64], R67, R62 ;  /* 0x00000043403e738b */ /* 0x000ea400001ee13e */
[----:B--2---:R-:W-:Y:S01]  /*11b60*/  ISETP.NE.U32.AND P1, PT, R62, R67, PT ;  /* 0x000000433e00720c */ /* 0x004fe20003f25070 */
[----:B------:R-:W-:-:S12]  /*11b70*/  IMAD.MOV.U32 R67, RZ, RZ, R62 ;  /* 0x000000ffff437224 */ /* 0x000fd800078e003e */
[----:B------:R-:W-:Y:S05]  /*11b80*/  @P1 BRA `(.L_x_266) ;  /* 0xfffffffc00e81947 */ /* 0x000fea000383ffff */
[----:B------:R-:W-:Y:S05]  /*11b90*/  BSYNC.RECONVERGENT B2 ;  /* 0x0000000000027941 */ /* 0x000fea0003800200 */
.L_x_265:
        /* <DEDUP_REMOVED lines=12> */
.L_x_268:
[----:B-----5:R-:W-:-:S05]  /*11c60*/  HADD2.BF16_V2 R62, R67, R61.H0_H0 ;  /* 0x2000003d433e7230 */ /* 0x020fca0000200000 */
[----:B------:R-:W-:-:S06]  /*11c70*/  PRMT R62, R67, R66, R62 ;  /* 0x00000042433e7216 */ /* 0x000fcc000000003e */
[----:B------:R-:W2:Y:S02]  /*11c80*/  ATOM.E.CAS.STRONG.GPU PT, R62, [R64], R67, R62 ;  /* 0x00000043403e738b */ /* 0x000ea400001ee13e */
[----:B--2---:R-:W-:Y:S01]  /*11c90*/  ISETP.NE.U32.AND P1, PT, R62, R67, PT ;  /* 0x000000433e00720c */ /* 0x004fe20003f25070 */
[----:B------:R-:W-:-:S12]  /*11ca0*/  IMAD.MOV.U32 R67, RZ, RZ, R62 ;  /* 0x000000ffff437224 */ /* 0x000fd800078e003e */
[----:B------:R-:W-:Y:S05]  /*11cb0*/  @P1 BRA `(.L_x_268) ;  /* 0xfffffffc00e81947 */ /* 0x000fea000383ffff */
[----:B------:R-:W-:Y:S05]  /*11cc0*/  BSYNC.RECONVERGENT B2 ;  /* 0x0000000000027941 */ /* 0x000fea0003800200 */
.L_x_267:
        /* <DEDUP_REMOVED lines=12> */
.L_x_270:
[----:B-----5:R-:W-:-:S05]  /*11d90*/  HADD2.BF16_V2 R62, R67, R61.H0_H0 ;  /* 0x2000003d433e7230 */ /* 0x020fca0000200000 */
[----:B------:R-:W-:-:S06]  /*11da0*/  PRMT R62, R67, R66, R62 ;  /* 0x00000042433e7216 */ /* 0x000fcc000000003e */
[----:B------:R-:W2:Y:S02]  /*11db0*/  ATOM.E.CAS.STRONG.GPU PT, R62, [R64], R67, R62 ;  /* 0x00000043403e738b */ /* 0x000ea400001ee13e */
[----:B--2---:R-:W-:Y:S01]  /*11dc0*/  ISETP.NE.U32.AND P1, PT, R62, R67, PT ;  /* 0x000000433e00720c */ /* 0x004fe20003f25070 */
[----:B------:R-:W-:-:S12]  /*11dd0*/  IMAD.MOV.U32 R67, RZ, RZ, R62 ;  /* 0x000000ffff437224 */ /* 0x000fd800078e003e */
[----:B------:R-:W-:Y:S05]  /*11de0*/  @P1 BRA `(.L_x_270) ;  /* 0xfffffffc00e81947 */ /* 0x000fea000383ffff */
[----:B------:R-:W-:Y:S05]  /*11df0*/  BSYNC.RECONVERGENT B2 ;  /* 0x0000000000027941 */ /* 0x000fea0003800200 */
.L_x_269:
        /* <DEDUP_REMOVED lines=12> */
.L_x_272:
[----:B-----5:R-:W-:-:S05]  /*11ec0*/  HADD2.BF16_V2 R62, R67, R61.H0_H0 ;  /* 0x2000003d433e7230 */ /* 0x020fca0000200000 */
[----:B------:R-:W-:-:S06]  /*11ed0*/  PRMT R62, R67, R66, R62 ;  /* 0x00000042433e7216 */ /* 0x000fcc000000003e */
[----:B------:R-:W2:Y:S02]  /*11ee0*/  ATOM.E.CAS.STRONG.GPU PT, R62, [R64], R67, R62 ;  /* 0x00000043403e738b */ /* 0x000ea400001ee13e */
[----:B--2---:R-:W-:Y:S01]  /*11ef0*/  ISETP.NE.U32.AND P1, PT, R62, R67, PT ;  /* 0x000000433e00720c */ /* 0x004fe20003f25070 */
[----:B------:R-:W-:-:S12]  /*11f00*/  IMAD.MOV.U32 R67, RZ, RZ, R62 ;  /* 0x000000ffff437224 */ /* 0x000fd800078e003e */
[----:B------:R-:W-:Y:S05]  /*11f10*/  @P1 BRA `(.L_x_272) ;  /* 0xfffffffc00e81947 */ /* 0x000fea000383ffff */
[----:B------:R-:W-:Y:S05]  /*11f20*/  BSYNC.RECONVERGENT B2 ;  /* 0x0000000000027941 */ /* 0x000fea0003800200 */
.L_x_271:
        /* <DEDUP_REMOVED lines=12> */
.L_x_274:
[----:B-----5:R-:W-:-:S05]  /*11ff0*/  HADD2.BF16_V2 R62, R67, R61.H0_H0 ;  /* 0x2000003d433e7230 */ /* 0x020fca0000200000 */
[----:B------:R-:W-:-:S06]  /*12000*/  PRMT R62, R67, R66, R62 ;  /* 0x00000042433e7216 */ /* 0x000fcc000000003e */
[----:B------:R-:W2:Y:S02]  /*12010*/  ATOM.E.CAS.STRONG.GPU PT, R62, [R64], R67, R62 ;  /* 0x00000043403e738b */ /* 0x000ea400001ee13e */
[----:B--2---:R-:W-:Y:S01]  /*12020*/  ISETP.NE.U32.AND P1, PT, R62, R67, PT ;  /* 0x000000433e00720c */ /* 0x004fe20003f25070 */
[----:B------:R-:W-:-:S12]  /*12030*/  IMAD.MOV.U32 R67, RZ, RZ, R62 ;  /* 0x000000ffff437224 */ /* 0x000fd800078e003e */
[----:B------:R-:W-:Y:S05]  /*12040*/  @P1 BRA `(.L_x_274) ;  /* 0xfffffffc00e81947 */ /* 0x000fea000383ffff */
[----:B------:R-:W-:Y:S05]  /*12050*/  BSYNC.RECONVERGENT B2 ;  /* 0x0000000000027941 */ /* 0x000fea0003800200 */
.L_x_273:
        /* <DEDUP_REMOVED lines=12> */
.L_x_276:
[----:B-----5:R-:W-:-:S05]  /*12120*/  HADD2.BF16_V2 R62, R67, R61.H0_H0 ;  /* 0x2000003d433e7230 */ /* 0x020fca0000200000 */
[----:B------:R-:W-:-:S06]  /*12130*/  PRMT R62, R67, R66, R62 ;  /* 0x00000042433e7216 */ /* 0x000fcc000000003e */
[----:B------:R-:W2:Y:S02]  /*12140*/  ATOM.E.CAS.STRONG.GPU PT, R62, [R64], R67, R62 ;  /* 0x00000043403e738b */ /* 0x000ea400001ee13e */
[----:B--2---:R-:W-:Y:S01]  /*12150*/  ISETP.NE.U32.AND P1, PT, R62, R67, PT ;  /* 0x000000433e00720c */ /* 0x004fe20003f25070 */
[----:B------:R-:W-:-:S12]  /*12160*/  IMAD.MOV.U32 R67, RZ, RZ, R62 ;  /* 0x000000ffff437224 */ /* 0x000fd800078e003e */
[----:B------:R-:W-:Y:S05]  /*12170*/  @P1 BRA `(.L_x_276) ;  /* 0xfffffffc00e81947 */ /* 0x000fea000383ffff */
[----:B------:R-:W-:Y:S05]  /*12180*/  BSYNC.RECONVERGENT B2 ;  /* 0x0000000000027941 */ /* 0x000fea0003800200 */
.L_x_275:
        /* <DEDUP_REMOVED lines=12> */
.L_x_278:
[----:B-----5:R-:W-:-:S05]  /*12250*/  HADD2.BF16_V2 R62, R67, R61.H0_H0 ;  /* 0x2000003d433e7230 */ /* 0x020fca0000200000 */
[----:B------:R-:W-:-:S06]  /*12260*/  PRMT R62, R67, R66, R62 ;  /* 0x00000042433e7216 */ /* 0x000fcc000000003e */
[----:B------:R-:W2:Y:S02]  /*12270*/  ATOM.E.CAS.STRONG.GPU PT, R62, [R64], R67, R62 ;  /* 0x00000043403e738b */ /* 0x000ea400001ee13e */
[----:B--2---:R-:W-:Y:S01]  /*12280*/  ISETP.NE.U32.AND P1, PT, R62, R67, PT ;  /* 0x000000433e00720c */ /* 0x004fe20003f25070 */
[----:B------:R-:W-:-:S12]  /*12290*/  IMAD.MOV.U32 R67, RZ, RZ, R62 ;  /* 0x000000ffff437224 */ /* 0x000fd800078e003e */
[----:B------:R-:W-:Y:S05]  /*122a0*/  @P1 BRA `(.L_x_278) ;  /* 0xfffffffc00e81947 */ /* 0x000fea000383ffff */
[----:B------:R-:W-:Y:S05]  /*122b0*/  BSYNC.RECONVERGENT B2 ;  /* 0x0000000000027941 */ /* 0x000fea0003800200 */
.L_x_277:
        /* <DEDUP_REMOVED lines=12> */
.L_x_280:
[----:B-----5:R-:W-:-:S05]  /*12380*/  HADD2.BF16_V2 R62, R67, R61.H0_H0 ;  /* 0x2000003d433e7230 */ /* 0x020fca0000200000 */
[----:B------:R-:W-:-:S06]  /*12390*/  PRMT R62, R67, R66, R62 ;  /* 0x00000042433e7216 */ /* 0x000fcc000000003e */
[----:B------:R-:W2:Y:S02]  /*123a0*/  ATOM.E.CAS.STRONG.GPU PT, R62, [R64], R67, R62 ;  /* 0x00000043403e738b */ /* 0x000ea400001ee13e */
[----:B--2---:R-:W-:Y:S01]  /*123b0*/  ISETP.NE.U32.AND P1, PT, R62, R67, PT ;  /* 0x000000433e00720c */ /* 0x004fe20003f25070 */
[----:B------:R-:W-:-:S12]  /*123c0*/  IMAD.MOV.U32 R67, RZ, RZ, R62 ;  /* 0x000000ffff437224 */ /* 0x000fd800078e003e */
[----:B------:R-:W-:Y:S05]  /*123d0*/  @P1 BRA `(.L_x_280) ;  /* 0xfffffffc00e81947 */ /* 0x000fea000383ffff */
[----:B------:R-:W-:Y:S05]  /*123e0*/  BSYNC.RECONVERGENT B2 ;  /* 0x0000000000027941 */ /* 0x000fea0003800200 */
.L_x_279:
        /* <DEDUP_REMOVED lines=12> */
.L_x_282:
[----:B-----5:R-:W-:-:S05]  /*124b0*/  HADD2.BF16_V2 R62, R67, R61.H0_H0 ;  /* 0x2000003d433e7230 */ /* 0x020fca0000200000 */
[----:B------:R-:W-:-:S06]  /*124c0*/  PRMT R62, R67, R66, R62 ;  /* 0x00000042433e7216 */ /* 0x000fcc000000003e */
[----:B------:R-:W2:Y:S02]  /*124d0*/  ATOM.E.CAS.STRONG.GPU PT, R62, [R64], R67, R62 ;  /* 0x00000043403e738b */ /* 0x000ea400001ee13e */
[----:B--2---:R-:W-:Y:S01]  /*124e0*/  ISETP.NE.U32.AND P1, PT, R62, R67, PT ;  /* 0x000000433e00720c */ /* 0x004fe20003f25070 */
[----:B------:R-:W-:-:S12]  /*124f0*/  IMAD.MOV.U32 R67, RZ, RZ, R62 ;  /* 0x000000ffff437224 */ /* 0x000fd800078e003e */
[----:B------:R-:W-:Y:S05]  /*12500*/  @P1 BRA `(.L_x_282) ;  /* 0xfffffffc00e81947 */ /* 0x000fea000383ffff */
[----:B------:R-:W-:Y:S05]  /*12510*/  BSYNC.RECONVERGENT B2 ;  /* 0x0000000000027941 */ /* 0x000fea0003800200 */
.L_x_281:
        /* <DEDUP_REMOVED lines=12> */
.L_x_284:
[----:B-----5:R-:W-:-:S05]  /*125e0*/  HADD2.BF16_V2 R62, R67, R61.H0_H0 ;  /* 0x2000003d433e7230 */ /* 0x020fca0000200000 */
[----:B------:R-:W-:-:S06]  /*125f0*/  PRMT R62, R67, R66, R62 ;  /* 0x00000042433e7216 */ /* 0x000fcc000000003e */
[----:B------:R-:W2:Y:S02]  /*12600*/  ATOM.E.CAS.STRONG.GPU PT, R62, [R64], R67, R62 ;  /* 0x00000043403e738b */ /* 0x000ea400001ee13e */
[----:B--2---:R-:W-:Y:S01]  /*12610*/  ISETP.NE.U32.AND P1, PT, R62, R67, PT ;  /* 0x000000433e00720c */ /* 0x004fe20003f25070 */
[----:B------:R-:W-:-:S12]  /*12620*/  IMAD.MOV.U32 R67, RZ, RZ, R62 ;  /* 0x000000ffff437224 */ /* 0x000fd800078e003e */
[----:B------:R-:W-:Y:S05]  /*12630*/  @P1 BRA `(.L_x_284) ;  /* 0xfffffffc00e81947 */ /* 0x000fea000383ffff */
[----:B------:R-:W-:Y:S05]  /*12640*/  BSYNC.RECONVERGENT B2 ;  /* 0x0000000000027941 */ /* 0x000fea0003800200 */
.L_x_283:
        /* <DEDUP_REMOVED lines=12> */
.L_x_286:
[----:B-----5:R-:W-:-:S05]  /*12710*/  HADD2.BF16_V2 R62, R67, R61.H0_H0 ;  /* 0x2000003d433e7230 */ /* 0x020fca0000200000 */
[----:B------:R-:W-:-:S06]  /*12720*/  PRMT R62, R67, R66, R62 ;  /* 0x00000042433e7216 */ /* 0x000fcc000000003e */
[----:B------:R-:W2:Y:S02]  /*12730*/  ATOM.E.CAS.STRONG.GPU PT, R62, [R64], R67, R62 ;  /* 0x00000043403e738b */ /* 0x000ea400001ee13e */
[----:B--2---:R-:W-:Y:S01]  /*12740*/  ISETP.NE.U32.AND P1, PT, R62, R67, PT ;  /* 0x000000433e00720c */ /* 0x004fe20003f25070 */
[----:B------:R-:W-:-:S12]  /*12750*/  IMAD.MOV.U32 R67, RZ, RZ, R62 ;  /* 0x000000ffff437224 */ /* 0x000fd800078e003e */
[----:B------:R-:W-:Y:S05]  /*12760*/  @P1 BRA `(.L_x_286) ;  /* 0xfffffffc00e81947 */ /* 0x000fea000383ffff */
[----:B------:R-:W-:Y:S05]  /*12770*/  BSYNC.RECONVERGENT B2 ;  /* 0x0000000000027941 */ /* 0x000fea0003800200 */
.L_x_285:
        /* <DEDUP_REMOVED lines=12> */
.L_x_288:
[----:B-----5:R-:W-:-:S05]  /*12840*/  HADD2.BF16_V2 R62, R67, R61.H0_H0 ;  /* 0x2000003d433e7230 */ /* 0x020fca0000200000 */
[----:B------:R-:W-:-:S06]  /*12850*/  PRMT R62, R67, R66, R62 ;  /* 0x00000042433e7216 */ /* 0x000fcc000000003e */
[----:B------:R-:W2:Y:S02]  /*12860*/  ATOM.E.CAS.STRONG.GPU PT, R62, [R64], R67, R62 ;  /* 0x00000043403e738b */ /* 0x000ea400001ee13e */
[----:B--2---:R-:W-:Y:S01]  /*12870*/  ISETP.NE.U32.AND P1, PT, R62, R67, PT ;  /* 0x000000433e00720c */ /* 0x004fe20003f25070 */
[----:B------:R-:W-:-:S12]  /*12880*/  IMAD.MOV.U32 R67, RZ, RZ, R62 ;  /* 0x000000ffff437224 */ /* 0x000fd800078e003e */
[----:B------:R-:W-:Y:S05]  /*12890*/  @P1 BRA `(.L_x_288) ;  /* 0xfffffffc00e81947 */ /* 0x000fea000383ffff */
[----:B------:R-:W-:Y:S05]  /*128a0*/  BSYNC.RECONVERGENT B2 ;  /* 0x0000000000027941 */ /* 0x000fea0003800200 */
.L_x_287:
        /* <DEDUP_REMOVED lines=12> */
.L_x_290:
[----:B-----5:R-:W-:-:S05]  /*12970*/  HADD2.BF16_V2 R62, R67, R61.H0_H0 ;  /* 0x2000003d433e7230 */ /* 0x020fca0000200000 */
[----:B------:R-:W-:-:S06]  /*12980*/  PRMT R62, R67, R66, R62 ;  /* 0x00000042433e7216 */ /* 0x000fcc000000003e */
[----:B------:R-:W2:Y:S02]  /*12990*/  ATOM.E.CAS.STRONG.GPU PT, R62, [R64], R67, R62 ;  /* 0x00000043403e738b */ /* 0x000ea400001ee13e */
[----:B--2---:R-:W-:Y:S01]  /*129a0*/  ISETP.NE.U32.AND P1, PT, R62, R67, PT ;  /* 0x000000433e00720c */ /* 0x004fe20003f25070 */
[----:B------:R-:W-:-:S12]  /*129b0*/  IMAD.MOV.U32 R67, RZ, RZ, R62 ;  /* 0x000000ffff437224 */ /* 0x000fd800078e003e */
[----:B------:R-:W-:Y:S05]  /*129c0*/  @P1 BRA `(.L_x_290) ;  /* 0xfffffffc00e81947 */ /* 0x000fea000383ffff */
[----:B------:R-:W-:Y:S05]  /*129d0*/  BSYNC.RECONVERGENT B2 ;  /* 0x0000000000027941 */ /* 0x000fea0003800200 */
.L_x_289:
        /* <DEDUP_REMOVED lines=12> */
.L_x_292:
[----:B-----5:R-:W-:-:S05]  /*12aa0*/  HADD2.BF16_V2 R62, R67, R61.H0_H0 ;  /* 0x2000003d433e7230 */ /* 0x020fca0000200000 */
[----:B------:R-:W-:-:S06]  /*12ab0*/  PRMT R62, R67, R66, R62 ;  /* 0x00000042433e7216 */ /* 0x000fcc000000003e */
[----:B------:R-:W2:Y:S02]  /*12ac0*/  ATOM.E.CAS.STRONG.GPU PT, R62, [R64], R67, R62 ;  /* 0x00000043403e738b */ /* 0x000ea400001ee13e */
[----:B--2---:R-:W-:Y:S01]  /*12ad0*/  ISETP.NE.U32.AND P1, PT, R62, R67, PT ;  /* 0x000000433e00720c */ /* 0x004fe20003f25070 */
[----:B------:R-:W-:-:S12]  /*12ae0*/  IMAD.MOV.U32 R67, RZ, RZ, R62 ;  /* 0x000000ffff437224 */ /* 0x000fd800078e003e */
[----:B------:R-:W-:Y:S05]  /*12af0*/  @P1 BRA `(.L_x_292) ;  /* 0xfffffffc00e81947 */ /* 0x000fea000383ffff */
[----:B------:R-:W-:Y:S05]  /*12b00*/  BSYNC.RECONVERGENT B2 ;  /* 0x0000000000027941 */ /* 0x000fea0003800200 */
.L_x_291:
        /* <DEDUP_REMOVED lines=12> */
.L_x_294:
[----:B-----5:R-:W-:-:S05]  /*12bd0*/  HADD2.BF16_V2 R62, R67, R61.H0_H0 ;  /* 0x2000003d433e7230 */ /* 0x020fca0000200000 */
[----:B------:R-:W-:-:S06]  /*12be0*/  PRMT R62, R67, R66, R62 ;  /* 0x00000042433e7216 */ /* 0x000fcc000000003e */
[----:B------:R-:W2:Y:S02]  /*12bf0*/  ATOM.E.CAS.STRONG.GPU PT, R62, [R64], R67, R62 ;  /* 0x00000043403e738b */ /* 0x000ea400001ee13e */
[----:B--2---:R-:W-:Y:S01]  /*12c00*/  ISETP.NE.U32.AND P1, PT, R62, R67, PT ;  /* 0x000000433e00720c */ /* 0x004fe20003f25070 */
[----:B------:R-:W-:-:S12]  /*12c10*/  IMAD.MOV.U32 R67, RZ, RZ, R62 ;  /* 0x000000ffff437224 */ /* 0x000fd800078e003e */
[----:B------:R-:W-:Y:S05]  /*12c20*/  @P1 BRA `(.L_x_294) ;  /* 0xfffffffc00e81947 */ /* 0x000fea000383ffff */
[----:B------:R-:W-:Y:S05]  /*12c30*/  BSYNC.RECONVERGENT B2 ;  /* 0x0000000000027941 */ /* 0x000fea0003800200 */
.L_x_293:
        /* <DEDUP_REMOVED lines=12> */
.L_x_296:
[----:B-----5:R-:W-:-:S05]  /*12d00*/  HADD2.BF16_V2 R62, R67, R61.H0_H0 ;  /* 0x2000003d433e7230 */ /* 0x020fca0000200000 */
[----:B------:R-:W-:-:S06]  /*12d10*/  PRMT R62, R67, R66, R62 ;  /* 0x00000042433e7216 */ /* 0x000fcc000000003e */
[----:B------:R-:W2:Y:S02]  /*12d20*/  ATOM.E.CAS.STRONG.GPU PT, R62, [R64], R67, R62 ;  /* 0x00000043403e738b */ /* 0x000ea400001ee13e */
[----:B--2---:R-:W-:Y:S01]  /*12d30*/  ISETP.NE.U32.AND P1, PT, R62, R67, PT ;  /* 0x000000433e00720c */ /* 0x004fe20003f25070 */
[----:B------:R-:W-:-:S12]  /*12d40*/  IMAD.MOV.U32 R67, RZ, RZ, R62 ;  /* 0x000000ffff437224 */ /* 0x000fd800078e003e */
[----:B------:R-:W-:Y:S05]  /*12d50*/  @P1 BRA `(.L_x_296) ;  /* 0xfffffffc00e81947 */ /* 0x000fea000383ffff */
[----:B------:R-:W-:Y:S05]  /*12d60*/  BSYNC.RECONVERGENT B2 ;  /* 0x0000000000027941 */ /* 0x000fea0003800200 */
.L_x_295:
        /* <DEDUP_REMOVED lines=12> */
.L_x_298:
[----:B-----5:R-:W-:-:S05]  /*12e30*/  HADD2.BF16_V2 R62, R67, R61.H0_H0 ;  /* 0x2000003d433e7230 */ /* 0x020fca0000200000 */
[----:B------:R-:W-:-:S06]  /*12e40*/  PRMT R62, R67, R66, R62 ;  /* 0x00000042433e7216 */ /* 0x000fcc000000003e */
[----:B------:R-:W2:Y:S02]  /*12e50*/  ATOM.E.CAS.STRONG.GPU PT, R62, [R64], R67, R62 ;  /* 0x00000043403e738b */ /* 0x000ea400001ee13e */
[----:B--2---:R-:W-:Y:S01]  /*12e60*/  ISETP.NE.U32.AND P1, PT, R62, R67, PT ;  /* 0x000000433e00720c */ /* 0x004fe20003f25070 */
[----:B------:R-:W-:-:S12]  /*12e70*/  IMAD.MOV.U32 R67, RZ, RZ, R62 ;  /* 0x000000ffff437224 */ /* 0x000fd800078e003e */
[----:B------:R-:W-:Y:S05]  /*12e80*/  @P1 BRA `(.L_x_298) ;  /* 0xfffffffc00e81947 */ /* 0x000fea000383ffff */
[----:B------:R-:W-:Y:S05]  /*12e90*/  BSYNC.RECONVERGENT B2 ;  /* 0x0000000000027941 */ /* 0x000fea0003800200 */
.L_x_297:
        /* <DEDUP_REMOVED lines=12> */
.L_x_300:
[----:B-----5:R-:W-:-:S05]  /*12f60*/  HADD2.BF16_V2 R62, R67, R61.H0_H0 ;  /* 0x2000003d433e7230 */ /* 0x020fca0000200000 */
[----:B------:R-:W-:-:S06]  /*12f70*/  PRMT R62, R67, R66, R62 ;  /* 0x00000042433e7216 */ /* 0x000fcc000000003e */
[----:B------:R-:W2:Y:S02]  /*12f80*/  ATOM.E.CAS.STRONG.GPU PT, R62, [R64], R67, R62 ;  /* 0x00000043403e738b */ /* 0x000ea400001ee13e */
[----:B--2---:R-:W-:Y:S01]  /*12f90*/  ISETP.NE.U32.AND P1, PT, R62, R67, PT ;  /* 0x000000433e00720c */ /* 0x004fe20003f25070 */
[----:B------:R-:W-:-:S12]  /*12fa0*/  IMAD.MOV.U32 R67, RZ, RZ, R62 ;  /* 0x000000ffff437224 */ /* 0x000fd800078e003e */
[----:B------:R-:W-:Y:S05]  /*12fb0*/  @P1 BRA `(.L_x_300) ;  /* 0xfffffffc00e81947 */ /* 0x000fea000383ffff */
[----:B------:R-:W-:Y:S05]  /*12fc0*/  BSYNC.RECONVERGENT B2 ;  /* 0x0000000000027941 */ /* 0x000fea0003800200 */
.L_x_299:
        /* <DEDUP_REMOVED lines=12> */
.L_x_302:
[----:B-----5:R-:W-:-:S05]  /*13090*/  HADD2.BF16_V2 R62, R67, R61.H0_H0 ;  /* 0x2000003d433e7230 */ /* 0x020fca0000200000 */
[----:B------:R-:W-:-:S06]  /*130a0*/  PRMT R62, R67, R66, R62 ;  /* 0x00000042433e7216 */ /* 0x000fcc000000003e */
[----:B------:R-:W2:Y:S02]  /*130b0*/  ATOM.E.CAS.STRONG.GPU PT, R62, [R64], R67, R62 ;  /* 0x00000043403e738b */ /* 0x000ea400001ee13e */
[----:B--2---:R-:W-:Y:S01]  /*130c0*/  ISETP.NE.U32.AND P1, PT, R62, R67, PT ;  /* 0x000000433e00720c */ /* 0x004fe20003f25070 */
[----:B------:R-:W-:-:S12]  /*130d0*/  IMAD.MOV.U32 R67, RZ, RZ, R62 ;  /* 0x000000ffff437224 */ /* 0x000fd800078e003e */
[----:B------:R-:W-:Y:S05]  /*130e0*/  @P1 BRA `(.L_x_302) ;  /* 0xfffffffc00e81947 */ /* 0x000fea000383ffff */
[----:B------:R-:W-:Y:S05]  /*130f0*/  BSYNC.RECONVERGENT B2 ;  /* 0x0000000000027941 */ /* 0x000fea0003800200 */
.L_x_301:
        /* <DEDUP_REMOVED lines=12> */
.L_x_304:
[----:B-----5:R-:W-:-:S05]  /*131c0*/  HADD2.BF16_V2 R62, R67, R61.H0_H0 ;  /* 0x2000003d433e7230 */ /* 0x020fca0000200000 */
[----:B------:R-:W-:-:S06]  /*131d0*/  PRMT R62, R67, R66, R62 ;  /* 0x00000042433e7216 */ /* 0x000fcc000000003e */
[----:B------:R-:W2:Y:S02]  /*131e0*/  ATOM.E.CAS.STRONG.GPU PT, R62, [R64], R67, R62 ;  /* 0x00000043403e738b */ /* 0x000ea400001ee13e */
[----:B--2---:R-:W-:Y:S01]  /*131f0*/  ISETP.NE.U32.AND P1, PT, R62, R67, PT ;  /* 0x000000433e00720c */ /* 0x004fe20003f25070 */
[----:B------:R-:W-:-:S12]  /*13200*/  IMAD.MOV.U32 R67, RZ, RZ, R62 ;  /* 0x000000ffff437224 */ /* 0x000fd800078e003e */
[----:B------:R-:W-:Y:S05]  /*13210*/  @P1 BRA `(.L_x_304) ;  /* 0xfffffffc00e81947 */ /* 0x000fea000383ffff */
[----:B------:R-:W-:Y:S05]  /*13220*/  BSYNC.RECONVERGENT B2 ;  /* 0x0000000000027941 */ /* 0x000fea0003800200 */
.L_x_303:
        /* <DEDUP_REMOVED lines=12> */
.L_x_306:
[----:B-----5:R-:W-:-:S05]  /*132f0*/  HADD2.BF16_V2 R62, R67, R61.H0_H0 ;  /* 0x2000003d433e7230 */ /* 0x020fca0000200000 */
[----:B------:R-:W-:-:S06]  /*13300*/  PRMT R62, R67, R66, R62 ;  /* 0x00000042433e7216 */ /* 0x000fcc000000003e */
[----:B------:R-:W2:Y:S02]  /*13310*/  ATOM.E.CAS.STRONG.GPU PT, R62, [R64], R67, R62 ;  /* 0x00000043403e738b */ /* 0x000ea400001ee13e */
[----:B--2---:R-:W-:Y:S01]  /*13320*/  ISETP.NE.U32.AND P1, PT, R62, R67, PT ;  /* 0x000000433e00720c */ /* 0x004fe20003f25070 */
[----:B------:R-:W-:-:S12]  /*13330*/  IMAD.MOV.U32 R67, RZ, RZ, R62 ;  /* 0x000000ffff437224 */ /* 0x000fd800078e003e */
[----:B------:R-:W-:Y:S05]  /*13340*/  @P1 BRA `(.L_x_306) ;  /* 0xfffffffc00e81947 */ /* 0x000fea000383ffff */
[----:B------:R-:W-:Y:S05]  /*13350*/  BSYNC.RECONVERGENT B2 ;  /* 0x0000000000027941 */ /* 0x000fea0003800200 */
.L_x_305:
        /* <DEDUP_REMOVED lines=12> */
.L_x_308:
[----:B-----5:R-:W-:-:S05]  /*13420*/  HADD2.BF16_V2 R62, R67, R61.H0_H0 ;  /* 0x2000003d433e7230 */ /* 0x020fca0000200000 */
[----:B------:R-:W-:-:S06]  /*13430*/  PRMT R62, R67, R66, R62 ;  /* 0x00000042433e7216 */ /* 0x000fcc000000003e */
[----:B------:R-:W2:Y:S02]  /*13440*/  ATOM.E.CAS.STRONG.GPU PT, R62, [R64], R67, R62 ;  /* 0x00000043403e738b */ /* 0x000ea400001ee13e */
[----:B--2---:R-:W-:Y:S01]  /*13450*/  ISETP.NE.U32.AND P1, PT, R62, R67, PT ;  /* 0x000000433e00720c */ /* 0x004fe20003f25070 */
[----:B------:R-:W-:-:S12]  /*13460*/  IMAD.MOV.U32 R67, RZ, RZ, R62 ;  /* 0x000000ffff437224 */ /* 0x000fd800078e003e */
[----:B------:R-:W-:Y:S05]  /*13470*/  @P1 BRA `(.L_x_308) ;  /* 0xfffffffc00e81947 */ /* 0x000fea000383ffff */
[----:B------:R-:W-:Y:S05]  /*13480*/  BSYNC.RECONVERGENT B2 ;  /* 0x0000000000027941 */ /* 0x000fea0003800200 */
.L_x_307:
        /* <DEDUP_REMOVED lines=12> */
.L_x_310:
[----:B-----5:R-:W-:-:S05]  /*13550*/  HADD2.BF16_V2 R62, R67, R61.H0_H0 ;  /* 0x2000003d433e7230 */ /* 0x020fca0000200000 */
[----:B------:R-:W-:-:S06]  /*13560*/  PRMT R62, R67, R66, R62 ;  /* 0x00000042433e7216 */ /* 0x000fcc000000003e */
[----:B------:R-:W2:Y:S02]  /*13570*/  ATOM.E.CAS.STRONG.GPU PT, R62, [R64], R67, R62 ;  /* 0x00000043403e738b */ /* 0x000ea400001ee13e */
[----:B--2---:R-:W-:Y:S01]  /*13580*/  ISETP.NE.U32.AND P1, PT, R62, R67, PT ;  /* 0x000000433e00720c */ /* 0x004fe20003f25070 */
[----:B------:R-:W-:-:S12]  /*13590*/  IMAD.MOV.U32 R67, RZ, RZ, R62 ;  /* 0x000000ffff437224 */ /* 0x000fd800078e003e */
[----:B------:R-:W-:Y:S05]  /*135a0*/  @P1 BRA `(.L_x_310) ;  /* 0xfffffffc00e81947 */ /* 0x000fea000383ffff */
[----:B------:R-:W-:Y:S05]  /*135b0*/  BSYNC.RECONVERGENT B2 ;  /* 0x0000000000027941 */ /* 0x000fea0003800200 */
.L_x_309:
        /* <DEDUP_REMOVED lines=12> */
.L_x_312:
[----:B-----5:R-:W-:-:S05]  /*13680*/  HADD2.BF16_V2 R62, R67, R61.H0_H0 ;  /* 0x2000003d433e7230 */ /* 0x020fca0000200000 */
[----:B------:R-:W-:-:S06]  /*13690*/  PRMT R62, R67, R66, R62 ;  /* 0x00000042433e7216 */ /* 0x000fcc000000003e */
[----:B------:R-:W2:Y:S02]  /*136a0*/  ATOM.E.CAS.STRONG.GPU PT, R62, [R64], R67, R62 ;  /* 0x00000043403e738b */ /* 0x000ea400001ee13e */
[----:B--2---:R-:W-:Y:S01]  /*136b0*/  ISETP.NE.U32.AND P1, PT, R62, R67, PT ;  /* 0x000000433e00720c */ /* 0x004fe20003f25070 */
[----:B------:R-:W-:-:S12]  /*136c0*/  IMAD.MOV.U32 R67, RZ, RZ, R62 ;  /* 0x000000ffff437224 */ /* 0x000fd800078e003e */
[----:B------:R-:W-:Y:S05]  /*136d0*/  @P1 BRA `(.L_x_312) ;  /* 0xfffffffc00e81947 */ /* 0x000fea000383ffff */
[----:B------:R-:W-:Y:S05]  /*136e0*/  BSYNC.RECONVERGENT B2 ;  /* 0x0000000000027941 */ /* 0x000fea0003800200 */
.L_x_311:
        /* <DEDUP_REMOVED lines=12> */
.L_x_314:
[----:B-----5:R-:W-:-:S05]  /*137b0*/  HADD2.BF16_V2 R62, R67, R61.H0_H0 ;  /* 0x2000003d433e7230 */ /* 0x020fca0000200000 */
[----:B------:R-:W-:-:S06]  /*137c0*/  PRMT R62, R67, R66, R62 ;  /* 0x00000042433e7216 */ /* 0x000fcc000000003e */
[----:B------:R-:W2:Y:S02]  /*137d0*/  ATOM.E.CAS.STRONG.GPU PT, R62, [R64], R67, R62 ;  /* 0x00000043403e738b */ /* 0x000ea400001ee13e */
[----:B--2---:R-:W-:Y:S01]  /*137e0*/  ISETP.NE.U32.AND P1, PT, R62, R67, PT ;  /* 0x000000433e00720c */ /* 0x004fe20003f25070 */
[----:B------:R-:W-:-:S12]  /*137f0*/  IMAD.MOV.U32 R67, RZ, RZ, R62 ;  /* 0x000000ffff437224 */ /* 0x000fd800078e003e */
[----:B------:R-:W-:Y:S05]  /*13800*/  @P1 BRA `(.L_x_314) ;  /* 0xfffffffc00e81947 */ /* 0x000fea000383ffff */
[----:B------:R-:W-:Y:S05]  /*13810*/  BSYNC.RECONVERGENT B2 ;  /* 0x0000000000027941 */ /* 0x000fea0003800200 */
.L_x_313:
        /* <DEDUP_REMOVED lines=12> */
.L_x_316:
[----:B-----5:R-:W-:-:S05]  /*138e0*/  HADD2.BF16_V2 R62, R67, R61.H0_H0 ;  /* 0x2000003d433e7230 */ /* 0x020fca0000200000 */
[----:B------:R-:W-:-:S06]  /*138f0*/  PRMT R62, R67, R66, R62 ;  /* 0x00000042433e7216 */ /* 0x000fcc000000003e */
[----:B------:R-:W2:Y:S02]  /*13900*/  ATOM.E.CAS.STRONG.GPU PT, R62, [R64], R67, R62 ;  /* 0x00000043403e738b */ /* 0x000ea400001ee13e */
[----:B--2---:R-:W-:Y:S01]  /*13910*/  ISETP.NE.U32.AND P1, PT, R62, R67, PT ;  /* 0x000000433e00720c */ /* 0x004fe20003f25070 */
[----:B------:R-:W-:-:S12]  /*13920*/  IMAD.MOV.U32 R67, RZ, RZ, R62 ;  /* 0x000000ffff437224 */ /* 0x000fd800078e003e */
[----:B------:R-:W-:Y:S05]  /*13930*/  @P1 BRA `(.L_x_316) ;  /* 0xfffffffc00e81947 */ /* 0x000fea000383ffff */
[----:B------:R-:W-:Y:S05]  /*13940*/  BSYNC.RECONVERGENT B2 ;  /* 0x0000000000027941 */ /* 0x000fea0003800200 */
.L_x_315:
        /* <DEDUP_REMOVED lines=12> */
.L_x_318:
[----:B-----5:R-:W-:-:S05]  /*13a10*/  HADD2.BF16_V2 R62, R67, R61.H0_H0 ;  /* 0x2000003d433e7230 */ /* 0x020fca0000200000 */
[----:B------:R-:W-:-:S06]  /*13a20*/  PRMT R62, R67, R66, R62 ;  /* 0x00000042433e7216 */ /* 0x000fcc000000003e */
[----:B------:R-:W2:Y:S02]  /*13a30*/  ATOM.E.CAS.STRONG.GPU PT, R62, [R64], R67, R62 ;  /* 0x00000043403e738b */ /* 0x000ea400001ee13e */
[----:B--2---:R-:W-:Y:S01]  /*13a40*/  ISETP.NE.U32.AND P1, PT, R62, R67, PT ;  /* 0x000000433e00720c */ /* 0x004fe20003f25070 */
[----:B------:R-:W-:-:S12]  /*13a50*/  IMAD.MOV.U32 R67, RZ, RZ, R62 ;  /* 0x000000ffff437224 */ /* 0x000fd800078e003e */
[----:B------:R-:W-:Y:S05]  /*13a60*/  @P1 BRA `(.L_x_318) ;  /* 0xfffffffc00e81947 */ /* 0x000fea000383ffff */
[----:B------:R-:W-:Y:S05]  /*13a70*/  BSYNC.RECONVERGENT B2 ;  /* 0x0000000000027941 */ /* 0x000fea0003800200 */
.L_x_317:
        /* <DEDUP_REMOVED lines=12> */
.L_x_320:
[----:B-----5:R-:W-:-:S05]  /*13b40*/  HADD2.BF16_V2 R62, R67, R61.H0_H0 ;  /* 0x2000003d433e7230 */ /* 0x020fca0000200000 */
[----:B------:R-:W-:-:S06]  /*13b50*/  PRMT R62, R67, R66, R62 ;  /* 0x00000042433e7216 */ /* 0x000fcc000000003e */
[----:B------:R-:W2:Y:S02]  /*13b60*/  ATOM.E.CAS.STRONG.GPU PT, R62, [R64], R67, R62 ;  /* 0x00000043403e738b */ /* 0x000ea400001ee13e */
[----:B--2---:R-:W-:Y:S01]  /*13b70*/  ISETP.NE.U32.AND P1, PT, R62, R67, PT ;  /* 0x000000433e00720c */ /* 0x004fe20003f25070 */
[----:B------:R-:W-:-:S12]  /*13b80*/  IMAD.MOV.U32 R67, RZ, RZ, R62 ;  /* 0x000000ffff437224 */ /* 0x000fd800078e003e */
[----:B------:R-:W-:Y:S05]  /*13b90*/  @P1 BRA `(.L_x_320) ;  /* 0xfffffffc00e81947 */ /* 0x000fea000383ffff */
[----:B------:R-:W-:Y:S05]  /*13ba0*/  BSYNC.RECONVERGENT B2 ;  /* 0x0000000000027941 */ /* 0x000fea0003800200 */
.L_x_319:
        /* <DEDUP_REMOVED lines=12> */
.L_x_322:
[----:B-----5:R-:W-:-:S05]  /*13c70*/  HADD2.BF16_V2 R62, R67, R61.H0_H0 ;  /* 0x2000003d433e7230 */ /* 0x020fca0000200000 */
[----:B------:R-:W-:-:S06]  /*13c80*/  PRMT R62, R67, R66, R62 ;  /* 0x00000042433e7216 */ /* 0x000fcc000000003e */
[----:B------:R-:W2:Y:S02]  /*13c90*/  ATOM.E.CAS.STRONG.GPU PT, R62, [R64], R67, R62 ;  /* 0x00000043403e738b */ /* 0x000ea400001ee13e */
[----:B--2---:R-:W-:Y:S01]  /*13ca0*/  ISETP.NE.U32.AND P1, PT, R62, R67, PT ;  /* 0x000000433e00720c */ /* 0x004fe20003f25070 */
[----:B------:R-:W-:-:S12]  /*13cb0*/  IMAD.MOV.U32 R67, RZ, RZ, R62 ;  /* 0x000000ffff437224 */ /* 0x000fd800078e003e */
[----:B------:R-:W-:Y:S05]  /*13cc0*/  @P1 BRA `(.L_x_322) ;  /* 0xfffffffc00e81947 */ /* 0x000fea000383ffff */
[----:B------:R-:W-:Y:S05]  /*13cd0*/  BSYNC.RECONVERGENT B2 ;  /* 0x0000000000027941 */ /* 0x000fea0003800200 */
.L_x_321:
        /* <DEDUP_REMOVED lines=12> */
.L_x_324:
[----:B-----5:R-:W-:-:S05]  /*13da0*/  HADD2.BF16_V2 R62, R67, R61.H0_H0 ;  /* 0x2000003d433e7230 */ /* 0x020fca0000200000 */
[----:B------:R-:W-:-:S06]  /*13db0*/  PRMT R62, R67, R66, R62 ;  /* 0x00000042433e7216 */ /* 0x000fcc000000003e */
[----:B------:R-:W2:Y:S02]  /*13dc0*/  ATOM.E.CAS.STRONG.GPU PT, R62, [R64], R67, R62 ;  /* 0x00000043403e738b */ /* 0x000ea400001ee13e */
[----:B--2---:R-:W-:Y:S01]  /*13dd0*/  ISETP.NE.U32.AND P1, PT, R62, R67, PT ;  /* 0x000000433e00720c */ /* 0x004fe20003f25070 */
[----:B------:R-:W-:-:S12]  /*13de0*/  IMAD.MOV.U32 R67, RZ, RZ, R62 ;  /* 0x000000ffff437224 */ /* 0x000fd800078e003e */
[----:B------:R-:W-:Y:S05]  /*13df0*/  @P1 BRA `(.L_x_324) ;  /* 0xfffffffc00e81947 */ /* 0x000fea000383ffff */
[----:B------:R-:W-:Y:S05]  /*13e00*/  BSYNC.RECONVERGENT B2 ;  /* 0x0000000000027941 */ /* 0x000fea0003800200 */
.L_x_323:
        /* <DEDUP_REMOVED lines=12> */
.L_x_326:
[----:B-----5:R-:W-:-:S05]  /*13ed0*/  HADD2.BF16_V2 R62, R67, R61.H0_H0 ;  /* 0x2000003d433e7230 */ /* 0x020fca0000200000 */
[----:B------:R-:W-:-:S06]  /*13ee0*/  PRMT R62, R67, R66, R62 ;  /* 0x00000042433e7216 */ /* 0x000fcc000000003e */
[----:B------:R-:W2:Y:S02]  /*13ef0*/  ATOM.E.CAS.STRONG.GPU PT, R62, [R64], R67, R62 ;  /* 0x00000043403e738b */ /* 0x000ea400001ee13e */
[----:B--2---:R-:W-:Y:S01]  /*13f00*/  ISETP.NE.U32.AND P1, PT, R62, R67, PT ;  /* 0x000000433e00720c */ /* 0x004fe20003f25070 */
[----:B------:R-:W-:-:S12]  /*13f10*/  IMAD.MOV.U32 R67, RZ, RZ, R62 ;  /* 0x000000ffff437224 */ /* 0x000fd800078e003e */
[----:B------:R-:W-:Y:S05]  /*13f20*/  @P1 BRA `(.L_x_326) ;  /* 0xfffffffc00e81947 */ /* 0x000fea000383ffff */
[----:B------:R-:W-:Y:S05]  /*13f30*/  BSYNC.RECONVERGENT B2 ;  /* 0x0000000000027941 */ /* 0x000fea0003800200 */
.L_x_325:
        /* <DEDUP_REMOVED lines=12> */
.L_x_328:
[----:B-----5:R-:W-:-:S05]  /*14000*/  HADD2.BF16_V2 R62, R67, R61.H0_H0 ;  /* 0x2000003d433e7230 */ /* 0x020fca0000200000 */
[----:B------:R-:W-:-:S06]  /*14010*/  PRMT R62, R67, R66, R62 ;  /* 0x00000042433e7216 */ /* 0x000fcc000000003e */
[----:B------:R-:W2:Y:S02]  /*14020*/  ATOM.E.CAS.STRONG.GPU PT, R62, [R64], R67, R62 ;  /* 0x00000043403e738b */ /* 0x000ea400001ee13e */
[----:B--2---:R-:W-:Y:S01]  /*14030*/  ISETP.NE.U32.AND P1, PT, R62, R67, PT ;  /* 0x000000433e00720c */ /* 0x004fe20003f25070 */
[----:B------:R-:W-:-:S12]  /*14040*/  IMAD.MOV.U32 R67, RZ, RZ, R62 ;  /* 0x000000ffff437224 */ /* 0x000fd800078e003e */
[----:B------:R-:W-:Y:S05]  /*14050*/  @P1 BRA `(.L_x_328) ;  /* 0xfffffffc00e81947 */ /* 0x000fea000383ffff */
[----:B------:R-:W-:Y:S05]  /*14060*/  BSYNC.RECONVERGENT B2 ;  /* 0x0000000000027941 */ /* 0x000fea0003800200 */
.L_x_327:
        /* <DEDUP_REMOVED lines=12> */
.L_x_330:
[----:B-----5:R-:W-:-:S05]  /*14130*/  HADD2.BF16_V2 R62, R67, R61.H0_H0 ;  /* 0x2000003d433e7230 */ /* 0x020fca0000200000 */
[----:B------:R-:W-:-:S06]  /*14140*/  PRMT R62, R67, R66, R62 ;  /* 0x00000042433e7216 */ /* 0x000fcc000000003e */
[----:B------:R-:W2:Y:S02]  /*14150*/  ATOM.E.CAS.STRONG.GPU PT, R62, [R64], R67, R62 ;  /* 0x00000043403e738b */ /* 0x000ea400001ee13e */
[----:B--2---:R-:W-:Y:S01]  /*14160*/  ISETP.NE.U32.AND P1, PT, R62, R67, PT ;  /* 0x000000433e00720c */ /* 0x004fe20003f25070 */
[----:B------:R-:W-:-:S12]  /*14170*/  IMAD.MOV.U32 R67, RZ, RZ, R62 ;  /* 0x000000ffff437224 */ /* 0x000fd800078e003e */
[----:B------:R-:W-:Y:S05]  /*14180*/  @P1 BRA `(.L_x_330) ;  /* 0xfffffffc00e81947 */ /* 0x000fea000383ffff */
[----:B------:R-:W-:Y:S05]  /*14190*/  BSYNC.RECONVERGENT B2 ;  /* 0x0000000000027941 */ /* 0x000fea0003800200 */
.L_x_329:
        /* <DEDUP_REMOVED lines=12> */
.L_x_332:
[----:B-----5:R-:W-:-:S05]  /*14260*/  HADD2.BF16_V2 R62, R67, R61.H0_H0 ;  /* 0x2000003d433e7230 */ /* 0x020fca0000200000 */
[----:B------:R-:W-:-:S06]  /*14270*/  PRMT R62, R67, R66, R62 ;  /* 0x00000042433e7216 */ /* 0x000fcc000000003e */
[----:B------:R-:W2:Y:S02]  /*14280*/  ATOM.E.CAS.STRONG.GPU PT, R62, [R64], R67, R62 ;  /* 0x00000043403e738b */ /* 0x000ea400001ee13e */
[----:B--2---:R-:W-:Y:S01]  /*14290*/  ISETP.NE.U32.AND P1, PT, R62, R67, PT ;  /* 0x000000433e00720c */ /* 0x004fe20003f25070 */
[----:B------:R-:W-:-:S12]  /*142a0*/  IMAD.MOV.U32 R67, RZ, RZ, R62 ;  /* 0x000000ffff437224 */ /* 0x000fd800078e003e */
[----:B------:R-:W-:Y:S05]  /*142b0*/  @P1 BRA `(.L_x_332) ;  /* 0xfffffffc00e81947 */ /* 0x000fea000383ffff */
[----:B------:R-:W-:Y:S05]  /*142c0*/  BSYNC.RECONVERGENT B2 ;  /* 0x0000000000027941 */ /* 0x000fea0003800200 */
.L_x_331:
        /* <DEDUP_REMOVED lines=12> */
.L_x_334:
[----:B-----5:R-:W-:-:S05]  /*14390*/  HADD2.BF16_V2 R62, R67, R61.H0_H0 ;  /* 0x2000003d433e7230 */ /* 0x020fca0000200000 */
[----:B------:R-:W-:-:S06]  /*143a0*/  PRMT R62, R67, R66, R62 ;  /* 0x00000042433e7216 */ /* 0x000fcc000000003e */
[----:B------:R-:W2:Y:S02]  /*143b0*/  ATOM.E.CAS.STRONG.GPU PT, R62, [R64], R67, R62 ;  /* 0x00000043403e738b */ /* 0x000ea400001ee13e */
[----:B--2---:R-:W-:Y:S01]  /*143c0*/  ISETP.NE.U32.AND P1, PT, R62, R67, PT ;  /* 0x000000433e00720c */ /* 0x004fe20003f25070 */
[----:B------:R-:W-:-:S12]  /*143d0*/  IMAD.MOV.U32 R67, RZ, RZ, R62 ;  /* 0x000000ffff437224 */ /* 0x000fd800078e003e */
[----:B------:R-:W-:Y:S05]  /*143e0*/  @P1 BRA `(.L_x_334) ;  /* 0xfffffffc00e81947 */ /* 0x000fea000383ffff */
[----:B------:R-:W-:Y:S05]  /*143f0*/  BSYNC.RECONVERGENT B2 ;  /* 0x0000000000027941 */ /* 0x000fea0003800200 */
.L_x_333:
        /* <DEDUP_REMOVED lines=12> */
.L_x_336:
[----:B-----5:R-:W-:-:S05]  /*144c0*/  HADD2.BF16_V2 R62, R67, R61.H0_H0 ;  /* 0x2000003d433e7230 */ /* 0x020fca0000200000 */
[----:B------:R-:W-:-:S06]  /*144d0*/  PRMT R62, R67, R66, R62 ;  /* 0x00000042433e7216 */ /* 0x000fcc000000003e */
[----:B------:R-:W2:Y:S02]  /*144e0*/  ATOM.E.CAS.STRONG.GPU PT, R62, [R64], R67, R62 ;  /* 0x00000043403e738b */ /* 0x000ea400001ee13e */
[----:B--2---:R-:W-:Y:S01]  /*144f0*/  ISETP.NE.U32.AND P1, PT, R62, R67, PT ;  /* 0x000000433e00720c */ /* 0x004fe20003f25070 */
[----:B------:R-:W-:-:S12]  /*14500*/  IMAD.MOV.U32 R67, RZ, RZ, R62 ;  /* 0x000000ffff437224 */ /* 0x000fd800078e003e */
[----:B------:R-:W-:Y:S05]  /*14510*/  @P1 BRA `(.L_x_336) ;  /* 0xfffffffc00e81947 */ /* 0x000fea000383ffff */
[----:B------:R-:W-:Y:S05]  /*14520*/  BSYNC.RECONVERGENT B2 ;  /* 0x0000000000027941 */ /* 0x000fea0003800200 */
.L_x_335:
        /* <DEDUP_REMOVED lines=12> */
.L_x_338:
[----:B-----5:R-:W-:-:S05]  /*145f0*/  HADD2.BF16_V2 R62, R67, R61.H0_H0 ;  /* 0x2000003d433e7230 */ /* 0x020fca0000200000 */
[----:B------:R-:W-:-:S06]  /*14600*/  PRMT R62, R67, R66, R62 ;  /* 0x00000042433e7216 */ /* 0x000fcc000000003e */
[----:B------:R-:W2:Y:S02]  /*14610*/  ATOM.E.CAS.STRONG.GPU PT, R62, [R64], R67, R62 ;  /* 0x00000043403e738b */ /* 0x000ea400001ee13e */
[----:B--2---:R-:W-:Y:S01]  /*14620*/  ISETP.NE.U32.AND P1, PT, R62, R67, PT ;  /* 0x000000433e00720c */ /* 0x004fe20003f25070 */
[----:B------:R-:W-:-:S12]  /*14630*/  IMAD.MOV.U32 R67, RZ, RZ, R62 ;  /* 0x000000ffff437224 */ /* 0x000fd800078e003e */
[----:B------:R-:W-:Y:S05]  /*14640*/  @P1 BRA `(.L_x_338) ;  /* 0xfffffffc00e81947 */ /* 0x000fea000383ffff */
[----:B------:R-:W-:Y:S05]  /*14650*/  BSYNC.RECONVERGENT B2 ;  /* 0x0000000000027941 */ /* 0x000fea0003800200 */
.L_x_337:
        /* <DEDUP_REMOVED lines=12> */
.L_x_340:
[----:B-----5:R-:W-:-:S05]  /*14720*/  HADD2.BF16_V2 R62, R67, R61.H0_H0 ;  /* 0x2000003d433e7230 */ /* 0x020fca0000200000 */
[----:B------:R-:W-:-:S06]  /*14730*/  PRMT R62, R67, R66, R62 ;  /* 0x00000042433e7216 */ /* 0x000fcc000000003e */
[----:B------:R-:W2:Y:S02]  /*14740*/  ATOM.E.CAS.STRONG.GPU PT, R62, [R64], R67, R62 ;  /* 0x00000043403e738b */ /* 0x000ea400001ee13e */
[----:B--2---:R-:W-:Y:S01]  /*14750*/  ISETP.NE.U32.AND P1, PT, R62, R67, PT ;  /* 0x000000433e00720c */ /* 0x004fe20003f25070 */
[----:B------:R-:W-:-:S12]  /*14760*/  IMAD.MOV.U32 R67, RZ, RZ, R62 ;  /* 0x000000ffff437224 */ /* 0x000fd800078e003e */
[----:B------:R-:W-:Y:S05]  /*14770*/  @P1 BRA `(.L_x_340) ;  /* 0xfffffffc00e81947 */ /* 0x000fea000383ffff */
[----:B------:R-:W-:Y:S05]  /*14780*/  BSYNC.RECONVERGENT B2 ;  /* 0x0000000000027941 */ /* 0x000fea0003800200 */
.L_x_339:
        /* <DEDUP_REMOVED lines=12> */
.L_x_342:
[----:B-----5:R-:W-:-:S05]  /*14850*/  HADD2.BF16_V2 R62, R67, R61.H0_H0 ;  /* 0x2000003d433e7230 */ /* 0x020fca0000200000 */
[----:B------:R-:W-:-:S06]  /*14860*/  PRMT R62, R67, R66, R62 ;  /* 0x00000042433e7216 */ /* 0x000fcc000000003e */
[----:B------:R-:W2:Y:S02]  /*14870*/  ATOM.E.CAS.STRONG.GPU PT, R62, [R64], R67, R62 ;  /* 0x00000043403e738b */ /* 0x000ea400001ee13e */
[----:B--2---:R-:W-:Y:S01]  /*14880*/  ISETP.NE.U32.AND P1, PT, R62, R67, PT ;  /* 0x000000433e00720c */ /* 0x004fe20003f25070 */
[----:B------:R-:W-:-:S12]  /*14890*/  IMAD.MOV.U32 R67, RZ, RZ, R62 ;  /* 0x000000ffff437224 */ /* 0x000fd800078e003e */
[----:B------:R-:W-:Y:S05]  /*148a0*/  @P1 BRA `(.L_x_342) ;  /* 0xfffffffc00e81947 */ /* 0x000fea000383ffff */
[----:B------:R-:W-:Y:S05]  /*148b0*/  BSYNC.RECONVERGENT B2 ;  /* 0x0000000000027941 */ /* 0x000fea0003800200 */
.L_x_341:
        /* <DEDUP_REMOVED lines=12> */
.L_x_344:
[----:B-----5:R-:W-:-:S05]  /*14980*/  HADD2.BF16_V2 R62, R67, R61.H0_H0 ;  /* 0x2000003d433e7230 */ /* 0x020fca0000200000 */
[----:B------:R-:W-:-:S06]  /*14990*/  PRMT R62, R67, R66, R62 ;  /* 0x00000042433e7216 */ /* 0x000fcc000000003e */
[----:B------:R-:W2:Y:S02]  /*149a0*/  ATOM.E.CAS.STRONG.GPU PT, R62, [R64], R67, R62 ;  /* 0x00000043403e738b */ /* 0x000ea400001ee13e */
[----:B--2---:R-:W-:Y:S01]  /*149b0*/  ISETP.NE.U32.AND P1, PT, R62, R67, PT ;  /* 0x000000433e00720c */ /* 0x004fe20003f25070 */
[----:B------:R-:W-:-:S12]  /*149c0*/  IMAD.MOV.U32 R67, RZ, RZ, R62 ;  /* 0x000000ffff437224 */ /* 0x000fd800078e003e */
[----:B------:R-:W-:Y:S05]  /*149d0*/  @P1 BRA `(.L_x_344) ;  /* 0xfffffffc00e81947 */ /* 0x000fea000383ffff */
[----:B------:R-:W-:Y:S05]  /*149e0*/  BSYNC.RECONVERGENT B2 ;  /* 0x0000000000027941 */ /* 0x000fea0003800200 */
.L_x_343:
        /* <DEDUP_REMOVED lines=12> */
.L_x_346:
[----:B-----5:R-:W-:-:S05]  /*14ab0*/  HADD2.BF16_V2 R62, R67, R61.H0_H0 ;  /* 0x2000003d433e7230 */ /* 0x020fca0000200000 */
[----:B------:R-:W-:-:S06]  /*14ac0*/  PRMT R62, R67, R66, R62 ;  /* 0x00000042433e7216 */ /* 0x000fcc000000003e */
[----:B------:R-:W2:Y:S02]  /*14ad0*/  ATOM.E.CAS.STRONG.GPU PT, R62, [R64], R67, R62 ;  /* 0x00000043403e738b */ /* 0x000ea400001ee13e */
[----:B--2---:R-:W-:Y:S01]  /*14ae0*/  ISETP.NE.U32.AND P1, PT, R62, R67, PT ;  /* 0x000000433e00720c */ /* 0x004fe20003f25070 */
[----:B------:R-:W-:-:S12]  /*14af0*/  IMAD.MOV.U32 R67, RZ, RZ, R62 ;  /* 0x000000ffff437224 */ /* 0x000fd800078e003e */
[----:B------:R-:W-:Y:S05]  /*14b00*/  @P1 BRA `(.L_x_346) ;  /* 0xfffffffc00e81947 */ /* 0x000fea000383ffff */
[----:B------:R-:W-:Y:S05]  /*14b10*/  BSYNC.RECONVERGENT B2 ;  /* 0x0000000000027941 */ /* 0x000fea0003800200 */
.L_x_345:
        /* <DEDUP_REMOVED lines=12> */
.L_x_348:
[----:B-----5:R-:W-:-:S05]  /*14be0*/  HADD2.BF16_V2 R62, R67, R61.H0_H0 ;  /* 0x2000003d433e7230 */ /* 0x020fca0000200000 */
[----:B------:R-:W-:-:S06]  /*14bf0*/  PRMT R62, R67, R66, R62 ;  /* 0x00000042433e7216 */ /* 0x000fcc000000003e */
[----:B------:R-:W2:Y:S02]  /*14c00*/  ATOM.E.CAS.STRONG.GPU PT, R62, [R64], R67, R62 ;  /* 0x00000043403e738b */ /* 0x000ea400001ee13e */
[----:B--2---:R-:W-:Y:S01]  /*14c10*/  ISETP.NE.U32.AND P1, PT, R62, R67, PT ;  /* 0x000000433e00720c */ /* 0x004fe20003f25070 */
[----:B------:R-:W-:-:S12]  /*14c20*/  IMAD.MOV.U32 R67, RZ, RZ, R62 ;  /* 0x000000ffff437224 */ /* 0x000fd800078e003e */
[----:B------:R-:W-:Y:S05]  /*14c30*/  @P1 BRA `(.L_x_348) ;  /* 0xfffffffc00e81947 */ /* 0x000fea000383ffff */
[----:B------:R-:W-:Y:S05]  /*14c40*/  BSYNC.RECONVERGENT B2 ;  /* 0x0000000000027941 */ /* 0x000fea0003800200 */
.L_x_347:
        /* <DEDUP_REMOVED lines=12> */
.L_x_350:
[----:B-----5:R-:W-:-:S05]  /*14d10*/  HADD2.BF16_V2 R62, R67, R61.H0_H0 ;  /* 0x2000003d433e7230 */ /* 0x020fca0000200000 */
[----:B------:R-:W-:-:S06]  /*14d20*/  PRMT R62, R67, R66, R62 ;  /* 0x00000042433e7216 */ /* 0x000fcc000000003e */
[----:B------:R-:W2:Y:S02]  /*14d30*/  ATOM.E.CAS.STRONG.GPU PT, R62, [R64], R67, R62 ;  /* 0x00000043403e738b */ /* 0x000ea400001ee13e */
[----:B--2---:R-:W-:Y:S01]  /*14d40*/  ISETP.NE.U32.AND P1, PT, R62, R67, PT ;  /* 0x000000433e00720c */ /* 0x004fe20003f25070 */
[----:B------:R-:W-:-:S12]  /*14d50*/  IMAD.MOV.U32 R67, RZ, RZ, R62 ;  /* 0x000000ffff437224 */ /* 0x000fd800078e003e */
[----:B------:R-:W-:Y:S05]  /*14d60*/  @P1 BRA `(.L_x_350) ;  /* 0xfffffffc00e81947 */ /* 0x000fea000383ffff */
[----:B------:R-:W-:Y:S05]  /*14d70*/  BSYNC.RECONVERGENT B2 ;  /* 0x0000000000027941 */ /* 0x000fea0003800200 */
.L_x_349:
        /* <DEDUP_REMOVED lines=12> */
.L_x_352:
[----:B-----5:R-:W-:-:S05]  /*14e40*/  HADD2.BF16_V2 R62, R67, R61.H0_H0 ;  /* 0x2000003d433e7230 */ /* 0x020fca0000200000 */
[----:B------:R-:W-:-:S06]  /*14e50*/  PRMT R62, R67, R66, R62 ;  /* 0x00000042433e7216 */ /* 0x000fcc000000003e */
[----:B------:R-:W2:Y:S02]  /*14e60*/  ATOM.E.CAS.STRONG.GPU PT, R62, [R64], R67, R62 ;  /* 0x00000043403e738b */ /* 0x000ea400001ee13e */
[----:B--2---:R-:W-:Y:S01]  /*14e70*/  ISETP.NE.U32.AND P1, PT, R62, R67, PT ;  /* 0x000000433e00720c */ /* 0x004fe20003f25070 */
[----:B------:R-:W-:-:S12]  /*14e80*/  IMAD.MOV.U32 R67, RZ, RZ, R62 ;  /* 0x000000ffff437224 */ /* 0x000fd800078e003e */
[----:B------:R-:W-:Y:S05]  /*14e90*/  @P1 BRA `(.L_x_352) ;  /* 0xfffffffc00e81947 */ /* 0x000fea000383ffff */
[----:B------:R-:W-:Y:S05]  /*14ea0*/  BSYNC.RECONVERGENT B2 ;  /* 0x0000000000027941 */ /* 0x000fea0003800200 */
.L_x_351:
        /* <DEDUP_REMOVED lines=12> */
.L_x_354:
[----:B-----5:R-:W-:-:S05]  /*14f70*/  HADD2.BF16_V2 R62, R67, R61.H0_H0 ;  /* 0x2000003d433e7230 */ /* 0x020fca0000200000 */
[----:B------:R-:W-:-:S06]  /*14f80*/  PRMT R62, R67, R66, R62 ;  /* 0x00000042433e7216 */ /* 0x000fcc000000003e */
[----:B------:R-:W2:Y:S02]  /*14f90*/  ATOM.E.CAS.STRONG.GPU PT, R62, [R64], R67, R62 ;  /* 0x00000043403e738b */ /* 0x000ea400001ee13e */
[----:B--2---:R-:W-:Y:S01]  /*14fa0*/  ISETP.NE.U32.AND P1, PT, R62, R67, PT ;  /* 0x000000433e00720c */ /* 0x004fe20003f25070 */
[----:B------:R-:W-:-:S12]  /*14fb0*/  IMAD.MOV.U32 R67, RZ, RZ, R62 ;  /* 0x000000ffff437224 */ /* 0x000fd800078e003e */
[----:B------:R-:W-:Y:S05]  /*14fc0*/  @P1 BRA `(.L_x_354) ;  /* 0xfffffffc00e81947 */ /* 0x000fea000383ffff */
[----:B------:R-:W-:Y:S05]  /*14fd0*/  BSYNC.RECONVERGENT B2 ;  /* 0x0000000000027941 */ /* 0x000fea0003800200 */
.L_x_353:
        /* <DEDUP_REMOVED lines=12> */
.L_x_356:
[----:B-----5:R-:W-:-:S05]  /*150a0*/  HADD2.BF16_V2 R62, R67, R61.H0_H0 ;  /* 0x2000003d433e7230 */ /* 0x020fca0000200000 */
[----:B------:R-:W-:-:S06]  /*150b0*/  PRMT R62, R67, R66, R62 ;  /* 0x00000042433e7216 */ /* 0x000fcc000000003e */
[----:B------:R-:W2:Y:S02]  /*150c0*/  ATOM.E.CAS.STRONG.GPU PT, R62, [R64], R67, R62 ;  /* 0x00000043403e738b */ /* 0x000ea400001ee13e */
[----:B--2---:R-:W-:Y:S01]  /*150d0*/  ISETP.NE.U32.AND P1, PT, R62, R67, PT ;  /* 0x000000433e00720c */ /* 0x004fe20003f25070 */
[----:B------:R-:W-:-:S12]  /*150e0*/  IMAD.MOV.U32 R67, RZ, RZ, R62 ;  /* 0x000000ffff437224 */ /* 0x000fd800078e003e */
[----:B------:R-:W-:Y:S05]  /*150f0*/  @P1 BRA `(.L_x_356) ;  /* 0xfffffffc00e81947 */ /* 0x000fea000383ffff */
[----:B------:R-:W-:Y:S05]  /*15100*/  BSYNC.RECONVERGENT B2 ;  /* 0x0000000000027941 */ /* 0x000fea0003800200 */
.L_x_355:
        /* <DEDUP_REMOVED lines=12> */
.L_x_358:
[----:B-----5:R-:W-:-:S05]  /*151d0*/  HADD2.BF16_V2 R62, R67, R61.H0_H0 ;  /* 0x2000003d433e7230 */ /* 0x020fca0000200000 */
[----:B------:R-:W-:-:S06]  /*151e0*/  PRMT R62, R67, R66, R62 ;  /* 0x00000042433e7216 */ /* 0x000fcc000000003e */
[----:B------:R-:W2:Y:S02]  /*151f0*/  ATOM.E.CAS.STRONG.GPU PT, R62, [R64], R67, R62 ;  /* 0x00000043403e738b */ /* 0x000ea400001ee13e */
[----:B--2---:R-:W-:Y:S01]  /*15200*/  ISETP.NE.U32.AND P1, PT, R62, R67, PT ;  /* 0x000000433e00720c */ /* 0x004fe20003f25070 */
[----:B------:R-:W-:-:S12]  /*15210*/  IMAD.MOV.U32 R67, RZ, RZ, R62 ;  /* 0x000000ffff437224 */ /* 0x000fd800078e003e */
[----:B------:R-:W-:Y:S05]  /*15220*/  @P1 BRA `(.L_x_358) ;  /* 0xfffffffc00e81947 */ /* 0x000fea000383ffff */
[----:B------:R-:W-:Y:S05]  /*15230*/  BSYNC.RECONVERGENT B2 ;  /* 0x0000000000027941 */ /* 0x000fea0003800200 */
.L_x_357:
        /* <DEDUP_REMOVED lines=12> */
.L_x_360:
[----:B-----5:R-:W-:-:S05]  /*15300*/  HADD2.BF16_V2 R62, R67, R61.H0_H0 ;  /* 0x2000003d433e7230 */ /* 0x020fca0000200000 */
[----:B------:R-:W-:-:S06]  /*15310*/  PRMT R62, R67, R66, R62 ;  /* 0x00000042433e7216 */ /* 0x000fcc000000003e */
[----:B------:R-:W2:Y:S02]  /*15320*/  ATOM.E.CAS.STRONG.GPU PT, R62, [R64], R67, R62 ;  /* 0x00000043403e738b */ /* 0x000ea400001ee13e */
[----:B--2---:R-:W-:Y:S01]  /*15330*/  ISETP.NE.U32.AND P1, PT, R62, R67, PT ;  /* 0x000000433e00720c */ /* 0x004fe20003f25070 */
[----:B------:R-:W-:-:S12]  /*15340*/  IMAD.MOV.U32 R67, RZ, RZ, R62 ;  /* 0x000000ffff437224 */ /* 0x000fd800078e003e */
[----:B------:R-:W-:Y:S05]  /*15350*/  @P1 BRA `(.L_x_360) ;  /* 0xfffffffc00e81947 */ /* 0x000fea000383ffff */
[----:B------:R-:W-:Y:S05]  /*15360*/  BSYNC.RECONVERGENT B2 ;  /* 0x0000000000027941 */ /* 0x000fea0003800200 */
.L_x_359:
        /* <DEDUP_REMOVED lines=12> */
.L_x_362:
[----:B-----5:R-:W-:-:S05]  /*15430*/  HADD2.BF16_V2 R62, R67, R61.H0_H0 ;  /* 0x2000003d433e7230 */ /* 0x020fca0000200000 */
[----:B------:R-:W-:-:S06]  /*15440*/  PRMT R62, R67, R66, R62 ;  /* 0x00000042433e7216 */ /* 0x000fcc000000003e */
[----:B------:R-:W2:Y:S02]  /*15450*/  ATOM.E.CAS.STRONG.GPU PT, R62, [R64], R67, R62 ;  /* 0x00000043403e738b */ /* 0x000ea400001ee13e */
[----:B--2---:R-:W-:Y:S01]  /*15460*/  ISETP.NE.U32.AND P1, PT, R62, R67, PT ;  /* 0x000000433e00720c */ /* 0x004fe20003f25070 */
[----:B------:R-:W-:-:S12]  /*15470*/  IMAD.MOV.U32 R67, RZ, RZ, R62 ;  /* 0x000000ffff437224 */ /* 0x000fd800078e003e */
[----:B------:R-:W-:Y:S05]  /*15480*/  @P1 BRA `(.L_x_362) ;  /* 0xfffffffc00e81947 */ /* 0x000fea000383ffff */
[----:B------:R-:W-:Y:S05]  /*15490*/  BSYNC.RECONVERGENT B2 ;  /* 0x0000000000027941 */ /* 0x000fea0003800200 */
.L_x_361:
        /* <DEDUP_REMOVED lines=12> */
.L_x_364:
[----:B-----5:R-:W-:-:S05]  /*15560*/  HADD2.BF16_V2 R62, R67, R61.H0_H0 ;  /* 0x2000003d433e7230 */ /* 0x020fca0000200000 */
[----:B------:R-:W-:-:S06]  /*15570*/  PRMT R62, R67, R66, R62 ;  /* 0x00000042433e7216 */ /* 0x000fcc000000003e */
[----:B------:R-:W2:Y:S02]  /*15580*/  ATOM.E.CAS.STRONG.GPU PT, R62, [R64], R67, R62 ;  /* 0x00000043403e738b */ /* 0x000ea400001ee13e */
[----:B--2---:R-:W-:Y:S01]  /*15590*/  ISETP.NE.U32.AND P1, PT, R62, R67, PT ;  /* 0x000000433e00720c */ /* 0x004fe20003f25070 */
[----:B------:R-:W-:-:S12]  /*155a0*/  IMAD.MOV.U32 R67, RZ, RZ, R62 ;  /* 0x000000ffff437224 */ /* 0x000fd800078e003e */
[----:B------:R-:W-:Y:S05]  /*155b0*/  @P1 BRA `(.L_x_364) ;  /* 0xfffffffc00e81947 */ /* 0x000fea000383ffff */
[----:B------:R-:W-:Y:S05]  /*155c0*/  BSYNC.RECONVERGENT B2 ;  /* 0x0000000000027941 */ /* 0x000fea0003800200 */
.L_x_363:
        /* <DEDUP_REMOVED lines=12> */
.L_x_366:
[----:B-----5:R-:W-:-:S05]  /*15690*/  HADD2.BF16_V2 R62, R67, R61.H0_H0 ;  /* 0x2000003d433e7230 */ /* 0x020fca0000200000 */
[----:B------:R-:W-:-:S06]  /*156a0*/  PRMT R62, R67, R66, R62 ;  /* 0x00000042433e7216 */ /* 0x000fcc000000003e */
[----:B------:R-:W2:Y:S02]  /*156b0*/  ATOM.E.CAS.STRONG.GPU PT, R62, [R64], R67, R62 ;  /* 0x00000043403e738b */ /* 0x000ea400001ee13e */
[----:B--2---:R-:W-:Y:S01]  /*156c0*/  ISETP.NE.U32.AND P1, PT, R62, R67, PT ;  /* 0x000000433e00720c */ /* 0x004fe20003f25070 */
[----:B------:R-:W-:-:S12]  /*156d0*/  IMAD.MOV.U32 R67, RZ, RZ, R62 ;  /* 0x000000ffff437224 */ /* 0x000fd800078e003e */
[----:B------:R-:W-:Y:S05]  /*156e0*/  @P1 BRA `(.L_x_366) ;  /* 0xfffffffc00e81947 */ /* 0x000fea000383ffff */
[----:B------:R-:W-:Y:S05]  /*156f0*/  BSYNC.RECONVERGENT B2 ;  /* 0x0000000000027941 */ /* 0x000fea0003800200 */
.L_x_365:
        /* <DEDUP_REMOVED lines=12> */
.L_x_368:
[----:B-----5:R-:W-:-:S05]  /*157c0*/  HADD2.BF16_V2 R62, R67, R61.H0_H0 ;  /* 0x2000003d433e7230 */ /* 0x020fca0000200000 */
[----:B------:R-:W-:-:S06]  /*157d0*/  PRMT R62, R67, R66, R62 ;  /* 0x00000042433e7216 */ /* 0x000fcc000000003e */
[----:B------:R-:W2:Y:S02]  /*157e0*/  ATOM.E.CAS.STRONG.GPU PT, R62, [R64], R67, R62 ;  /* 0x00000043403e738b */ /* 0x000ea400001ee13e */
[----:B--2---:R-:W-:Y:S01]  /*157f0*/  ISETP.NE.U32.AND P1, PT, R62, R67, PT ;  /* 0x000000433e00720c */ /* 0x004fe20003f25070 */
[----:B------:R-:W-:-:S12]  /*15800*/  IMAD.MOV.U32 R67, RZ, RZ, R62 ;  /* 0x000000ffff437224 */ /* 0x000fd800078e003e */
[----:B------:R-:W-:Y:S05]  /*15810*/  @P1 BRA `(.L_x_368) ;  /* 0xfffffffc00e81947 */ /* 0x000fea000383ffff */
[----:B------:R-:W-:Y:S05]  /*15820*/  BSYNC.RECONVERGENT B2 ;  /* 0x0000000000027941 */ /* 0x000fea0003800200 */
.L_x_367:
        /* <DEDUP_REMOVED lines=12> */
.L_x_370:
[----:B-----5:R-:W-:-:S05]  /*158f0*/  HADD2.BF16_V2 R62, R67, R61.H0_H0 ;  /* 0x2000003d433e7230 */ /* 0x020fca0000200000 */
[----:B------:R-:W-:-:S06]  /*15900*/  PRMT R62, R67, R66, R62 ;  /* 0x00000042433e7216 */ /* 0x000fcc000000003e */
[----:B------:R-:W2:Y:S02]  /*15910*/  ATOM.E.CAS.STRONG.GPU PT, R62, [R64], R67, R62 ;  /* 0x00000043403e738b */ /* 0x000ea400001ee13e */
[----:B--2---:R-:W-:Y:S01]  /*15920*/  ISETP.NE.U32.AND P1, PT, R62, R67, PT ;  /* 0x000000433e00720c */ /* 0x004fe20003f25070 */
[----:B------:R-:W-:-:S12]  /*15930*/  IMAD.MOV.U32 R67, RZ, RZ, R62 ;  /* 0x000000ffff437224 */ /* 0x000fd800078e003e */
[----:B------:R-:W-:Y:S05]  /*15940*/  @P1 BRA `(.L_x_370) ;  /* 0xfffffffc00e81947 */ /* 0x000fea000383ffff */
[----:B------:R-:W-:Y:S05]  /*15950*/  BSYNC.RECONVERGENT B2 ;  /* 0x0000000000027941 */ /* 0x000fea0003800200 */
.L_x_369:
        /* <DEDUP_REMOVED lines=12> */
.L_x_372:
[----:B-----5:R-:W-:-:S05]  /*15a20*/  HADD2.BF16_V2 R62, R67, R61.H0_H0 ;  /* 0x2000003d433e7230 */ /* 0x020fca0000200000 */
[----:B------:R-:W-:-:S06]  /*15a30*/  PRMT R62, R67, R66, R62 ;  /* 0x00000042433e7216 */ /* 0x000fcc000000003e */
[----:B------:R-:W2:Y:S02]  /*15a40*/  ATOM.E.CAS.STRONG.GPU PT, R62, [R64], R67, R62 ;  /* 0x00000043403e738b */ /* 0x000ea400001ee13e */
[----:B--2---:R-:W-:Y:S01]  /*15a50*/  ISETP.NE.U32.AND P1, PT, R62, R67, PT ;  /* 0x000000433e00720c */ /* 0x004fe20003f25070 */
[----:B------:R-:W-:-:S12]  /*15a60*/  IMAD.MOV.U32 R67, RZ, RZ, R62 ;  /* 0x000000ffff437224 */ /* 0x000fd800078e003e */
[----:B------:R-:W-:Y:S05]  /*15a70*/  @P1 BRA `(.L_x_372) ;  /* 0xfffffffc00e81947 */ /* 0x000fea000383ffff */
[----:B------:R-:W-:Y:S05]  /*15a80*/  BSYNC.RECONVERGENT B2 ;  /* 0x0000000000027941 */ /* 0x000fea0003800200 */
.L_x_371:
        /* <DEDUP_REMOVED lines=12> */
.L_x_374:
[----:B-----5:R-:W-:-:S05]  /*15b50*/  HADD2.BF16_V2 R62, R67, R61.H0_H0 ;  /* 0x2000003d433e7230 */ /* 0x020fca0000200000 */
[----:B------:R-:W-:-:S06]  /*15b60*/  PRMT R62, R67, R66, R62 ;  /* 0x00000042433e7216 */ /* 0x000fcc000000003e */
[----:B------:R-:W2:Y:S02]  /*15b70*/  ATOM.E.CAS.STRONG.GPU PT, R62, [R64], R67, R62 ;  /* 0x00000043403e738b */ /* 0x000ea400001ee13e */
[----:B--2---:R-:W-:Y:S01]  /*15b80*/  ISETP.NE.U32.AND P1, PT, R62, R67, PT ;  /* 0x000000433e00720c */ /* 0x004fe20003f25070 */
[----:B------:R-:W-:-:S12]  /*15b90*/  IMAD.MOV.U32 R67, RZ, RZ, R62 ;  /* 0x000000ffff437224 */ /* 0x000fd800078e003e */
[----:B------:R-:W-:Y:S05]  /*15ba0*/  @P1 BRA `(.L_x_374) ;  /* 0xfffffffc00e81947 */ /* 0x000fea000383ffff */
[----:B------:R-:W-:Y:S05]  /*15bb0*/  BSYNC.RECONVERGENT B2 ;  /* 0x0000000000027941 */ /* 0x000fea0003800200 */
.L_x_373:
        /* <DEDUP_REMOVED lines=12> */
.L_x_376:
[----:B-----5:R-:W-:-:S05]  /*15c80*/  HADD2.BF16_V2 R62, R67, R61.H0_H0 ;  /* 0x2000003d433e7230 */ /* 0x020fca0000200000 */
[----:B------:R-:W-:-:S06]  /*15c90*/  PRMT R62, R67, R66, R62 ;  /* 0x00000042433e7216 */ /* 0x000fcc000000003e */
[----:B------:R-:W2:Y:S02]  /*15ca0*/  ATOM.E.CAS.STRONG.GPU PT, R62, [R64], R67, R62 ;  /* 0x00000043403e738b */ /* 0x000ea400001ee13e */
[----:B--2---:R-:W-:Y:S01]  /*15cb0*/  ISETP.NE.U32.AND P1, PT, R62, R67, PT ;  /* 0x000000433e00720c */ /* 0x004fe20003f25070 */
[----:B------:R-:W-:-:S12]  /*15cc0*/  IMAD.MOV.U32 R67, RZ, RZ, R62 ;  /* 0x000000ffff437224 */ /* 0x000fd800078e003e */
[----:B------:R-:W-:Y:S05]  /*15cd0*/  @P1 BRA `(.L_x_376) ;  /* 0xfffffffc00e81947 */ /* 0x000fea000383ffff */
[----:B------:R-:W-:Y:S05]  /*15ce0*/  BSYNC.RECONVERGENT B2 ;  /* 0x0000000000027941 */ /* 0x000fea0003800200 */
.L_x_375:
        /* <DEDUP_REMOVED lines=12> */
.L_x_378:
[----:B-----5:R-:W-:-:S05]  /*15db0*/  HADD2.BF16_V2 R62, R67, R61.H0_H0 ;  /* 0x2000003d433e7230 */ /* 0x020fca0000200000 */
[----:B------:R-:W-:-:S06]  /*15dc0*/  PRMT R62, R67, R66, R62 ;  /* 0x00000042433e7216 */ /* 0x000fcc000000003e */
[----:B------:R-:W2:Y:S02]  /*15dd0*/  ATOM.E.CAS.STRONG.GPU PT, R62, [R64], R67, R62 ;  /* 0x00000043403e738b */ /* 0x000ea400001ee13e */
[----:B--2---:R-:W-:Y:S01]  /*15de0*/  ISETP.NE.U32.AND P1, PT, R62, R67, PT ;  /* 0x000000433e00720c */ /* 0x004fe20003f25070 */
[----:B------:R-:W-:-:S12]  /*15df0*/  IMAD.MOV.U32 R67, RZ, RZ, R62 ;  /* 0x000000ffff437224 */ /* 0x000fd800078e003e */
[----:B------:R-:W-:Y:S05]  /*15e00*/  @P1 BRA `(.L_x_378) ;  /* 0xfffffffc00e81947 */ /* 0x000fea000383ffff */
[----:B------:R-:W-:Y:S05]  /*15e10*/  BSYNC.RECONVERGENT B2 ;  /* 0x0000000000027941 */ /* 0x000fea0003800200 */
.L_x_377:
        /* <DEDUP_REMOVED lines=12> */
.L_x_380:
[----:B-----5:R-:W-:-:S05]  /*15ee0*/  HADD2.BF16_V2 R62, R67, R61.H0_H0 ;  /* 0x2000003d433e7230 */ /* 0x020fca0000200000 */
[----:B------:R-:W-:-:S06]  /*15ef0*/  PRMT R62, R67, R66, R62 ;  /* 0x00000042433e7216 */ /* 0x000fcc000000003e */
[----:B------:R-:W2:Y:S02]  /*15f00*/  ATOM.E.CAS.STRONG.GPU PT, R62, [R64], R67, R62 ;  /* 0x00000043403e738b */ /* 0x000ea400001ee13e */
[----:B--2---:R-:W-:Y:S01]  /*15f10*/  ISETP.NE.U32.AND P1, PT, R62, R67, PT ;  /* 0x000000433e00720c */ /* 0x004fe20003f25070 */
[----:B------:R-:W-:-:S12]  /*15f20*/  IMAD.MOV.U32 R67, RZ, RZ, R62 ;  /* 0x000000ffff437224 */ /* 0x000fd800078e003e */
[----:B------:R-:W-:Y:S05]  /*15f30*/  @P1 BRA `(.L_x_380) ;  /* 0xfffffffc00e81947 */ /* 0x000fea000383ffff */
[----:B------:R-:W-:Y:S05]  /*15f40*/  BSYNC.RECONVERGENT B2 ;  /* 0x0000000000027941 */ /* 0x000fea0003800200 */
.L_x_379:
        /* <DEDUP_REMOVED lines=12> */
.L_x_382:
[----:B-----5:R-:W-:-:S05]  /*16010*/  HADD2.BF16_V2 R62, R67, R61.H0_H0 ;  /* 0x2000003d433e7230 */ /* 0x020fca0000200000 */
[----:B------:R-:W-:-:S06]  /*16020*/  PRMT R62, R67, R66, R62 ;  /* 0x00000042433e7216 */ /* 0x000fcc000000003e */
[----:B------:R-:W2:Y:S02]  /*16030*/  ATOM.E.CAS.STRONG.GPU PT, R62, [R64], R67, R62 ;  /* 0x00000043403e738b */ /* 0x000ea400001ee13e */
[----:B--2---:R-:W-:Y:S01]  /*16040*/  ISETP.NE.U32.AND P1, PT, R62, R67, PT ;  /* 0x000000433e00720c */ /* 0x004fe20003f25070 */
[----:B------:R-:W-:-:S12]  /*16050*/  IMAD.MOV.U32 R67, RZ, RZ, R62 ;  /* 0x000000ffff437224 */ /* 0x000fd800078e003e */
[----:B------:R-:W-:Y:S05]  /*16060*/  @P1 BRA `(.L_x_382) ;  /* 0xfffffffc00e81947 */ /* 0x000fea000383ffff */
[----:B------:R-:W-:Y:S05]  /*16070*/  BSYNC.RECONVERGENT B2 ;  /* 0x0000000000027941 */ /* 0x000fea0003800200 */
.L_x_381:
        /* <DEDUP_REMOVED lines=12> */
.L_x_384:
[----:B-----5:R-:W-:-:S05]  /*16140*/  HADD2.BF16_V2 R62, R67, R61.H0_H0 ;  /* 0x2000003d433e7230 */ /* 0x020fca0000200000 */
[----:B------:R-:W-:-:S06]  /*16150*/  PRMT R62, R67, R66, R62 ;  /* 0x00000042433e7216 */ /* 0x000fcc000000003e */
[----:B------:R-:W2:Y:S02]  /*16160*/  ATOM.E.CAS.STRONG.GPU PT, R62, [R64], R67, R62 ;  /* 0x00000043403e738b */ /* 0x000ea400001ee13e */
[----:B--2---:R-:W-:Y:S01]  /*16170*/  ISETP.NE.U32.AND P1, PT, R62, R67, PT ;  /* 0x000000433e00720c */ /* 0x004fe20003f25070 */
[----:B------:R-:W-:-:S12]  /*16180*/  IMAD.MOV.U32 R67, RZ, RZ, R62 ;  /* 0x000000ffff437224 */ /* 0x000fd800078e003e */
[----:B------:R-:W-:Y:S05]  /*16190*/  @P1 BRA `(.L_x_384) ;  /* 0xfffffffc00e81947 */ /* 0x000fea000383ffff */
[----:B------:R-:W-:Y:S05]  /*161a0*/  BSYNC.RECONVERGENT B2 ;  /* 0x0000000000027941 */ /* 0x000fea0003800200 */
.L_x_383:
        /* <DEDUP_REMOVED lines=12> */
.L_x_386:
[----:B-----5:R-:W-:-:S05]  /*16270*/  HADD2.BF16_V2 R62, R67, R61.H0_H0 ;  /* 0x2000003d433e7230 */ /* 0x020fca0000200000 */
[----:B------:R-:W-:-:S06]  /*16280*/  PRMT R62, R67, R66, R62 ;  /* 0x00000042433e7216 */ /* 0x000fcc000000003e */
[----:B------:R-:W2:Y:S02]  /*16290*/  ATOM.E.CAS.STRONG.GPU PT, R62, [R64], R67, R62 ;  /* 0x00000043403e738b */ /* 0x000ea400001ee13e */
[----:B--2---:R-:W-:Y:S01]  /*162a0*/  ISETP.NE.U32.AND P1, PT, R62, R67, PT ;  /* 0x000000433e00720c */ /* 0x004fe20003f25070 */
[----:B------:R-:W-:-:S12]  /*162b0*/  IMAD.MOV.U32 R67, RZ, RZ, R62 ;  /* 0x000000ffff437224 */ /* 0x000fd800078e003e */
[----:B------:R-:W-:Y:S05]  /*162c0*/  @P1 BRA `(.L_x_386) ;  /* 0xfffffffc00e81947 */ /* 0x000fea000383ffff */
[----:B------:R-:W-:Y:S05]  /*162d0*/  BSYNC.RECONVERGENT B2 ;  /* 0x0000000000027941 */ /* 0x000fea0003800200 */
.L_x_385:
        /* <DEDUP_REMOVED lines=12> */
.L_x_388:
[----:B-----5:R-:W-:-:S05]  /*163a0*/  HADD2.BF16_V2 R62, R67, R61.H0_H0 ;  /* 0x2000003d433e7230 */ /* 0x020fca0000200000 */
[----:B------:R-:W-:-:S06]  /*163b0*/  PRMT R62, R67, R66, R62 ;  /* 0x00000042433e7216 */ /* 0x000fcc000000003e */
[----:B------:R-:W2:Y:S02]  /*163c0*/  ATOM.E.CAS.STRONG.GPU PT, R62, [R64], R67, R62 ;  /* 0x00000043403e738b */ /* 0x000ea400001ee13e */
[----:B--2---:R-:W-:Y:S01]  /*163d0*/  ISETP.NE.U32.AND P1, PT, R62, R67, PT ;  /* 0x000000433e00720c */ /* 0x004fe20003f25070 */
[----:B------:R-:W-:-:S12]  /*163e0*/  IMAD.MOV.U32 R67, RZ, RZ, R62 ;  /* 0x000000ffff437224 */ /* 0x000fd800078e003e */
[----:B------:R-:W-:Y:S05]  /*163f0*/  @P1 BRA `(.L_x_388) ;  /* 0xfffffffc00e81947 */ /* 0x000fea000383ffff */
[----:B------:R-:W-:Y:S05]  /*16400*/  BSYNC.RECONVERGENT B2 ;  /* 0x0000000000027941 */ /* 0x000fea0003800200 */
.L_x_387:
        /* <DEDUP_REMOVED lines=12> */
.L_x_390:
[----:B-----5:R-:W-:-:S05]  /*164d0*/  HADD2.BF16_V2 R62, R67, R61.H0_H0 ;  /* 0x2000003d433e7230 */ /* 0x020fca0000200000 */
[----:B------:R-:W-:-:S06]  /*164e0*/  PRMT R62, R67, R66, R62 ;  /* 0x00000042433e7216 */ /* 0x000fcc000000003e */
[----:B------:R-:W2:Y:S02]  /*164f0*/  ATOM.E.CAS.STRONG.GPU PT, R62, [R64], R67, R62 ;  /* 0x00000043403e738b */ /* 0x000ea400001ee13e */
[----:B--2---:R-:W-:Y:S01]  /*16500*/  ISETP.NE.U32.AND P1, PT, R62, R67, PT ;  /* 0x000000433e00720c */ /* 0x004fe20003f25070 */
[----:B------:R-:W-:-:S12]  /*16510*/  IMAD.MOV.U32 R67, RZ, RZ, R62 ;  /* 0x000000ffff437224 */ /* 0x000fd800078e003e */
[----:B------:R-:W-:Y:S05]  /*16520*/  @P1 BRA `(.L_x_390) ;  /* 0xfffffffc00e81947 */ /* 0x000fea000383ffff */
[----:B------:R-:W-:Y:S05]  /*16530*/  BSYNC.RECONVERGENT B2 ;  /* 0x0000000000027941 */ /* 0x000fea0003800200 */
.L_x_389:
        /* <DEDUP_REMOVED lines=12> */
.L_x_392:
[----:B-----5:R-:W-:-:S05]  /*16600*/  HADD2.BF16_V2 R62, R67, R61.H0_H0 ;  /* 0x2000003d433e7230 */ /* 0x020fca0000200000 */
[----:B------:R-:W-:-:S06]  /*16610*/  PRMT R62, R67, R66, R62 ;  /* 0x00000042433e7216 */ /* 0x000fcc000000003e */
[----:B------:R-:W2:Y:S02]  /*16620*/  ATOM.E.CAS.STRONG.GPU PT, R62, [R64], R67, R62 ;  /* 0x00000043403e738b */ /* 0x000ea400001ee13e */
[----:B--2---:R-:W-:Y:S01]  /*16630*/  ISETP.NE.U32.AND P1, PT, R62, R67, PT ;  /* 0x000000433e00720c */ /* 0x004fe20003f25070 */
[----:B------:R-:W-:-:S12]  /*16640*/  IMAD.MOV.U32 R67, RZ, RZ, R62 ;  /* 0x000000ffff437224 */ /* 0x000fd800078e003e */
[----:B------:R-:W-:Y:S05]  /*16650*/  @P1 BRA `(.L_x_392) ;  /* 0xfffffffc00e81947 */ /* 0x000fea000383ffff */
[----:B------:R-:W-:Y:S05]  /*16660*/  BSYNC.RECONVERGENT B2 ;  /* 0x0000000000027941 */ /* 0x000fea0003800200 */
.L_x_391:
        /* <DEDUP_REMOVED lines=12> */
.L_x_394:
[----:B-----5:R-:W-:-:S05]  /*16730*/  HADD2.BF16_V2 R62, R67, R61.H0_H0 ;  /* 0x2000003d433e7230 */ /* 0x020fca0000200000 */
[----:B------:R-:W-:-:S06]  /*16740*/  PRMT R62, R67, R66, R62 ;  /* 0x00000042433e7216 */ /* 0x000fcc000000003e */
[----:B------:R-:W2:Y:S02]  /*16750*/  ATOM.E.CAS.STRONG.GPU PT, R62, [R64], R67, R62 ;  /* 0x00000043403e738b */ /* 0x000ea400001ee13e */
[----:B--2---:R-:W-:Y:S01]  /*16760*/  ISETP.NE.U32.AND P1, PT, R62, R67, PT ;  /* 0x000000433e00720c */ /* 0x004fe20003f25070 */
[----:B------:R-:W-:-:S12]  /*16770*/  IMAD.MOV.U32 R67, RZ, RZ, R62 ;  /* 0x000000ffff437224 */ /* 0x000fd800078e003e */
[----:B------:R-:W-:Y:S05]  /*16780*/  @P1 BRA `(.L_x_394) ;  /* 0xfffffffc00e81947 */ /* 0x000fea000383ffff */
[----:B------:R-:W-:Y:S05]  /*16790*/  BSYNC.RECONVERGENT B2 ;  /* 0x0000000000027941 */ /* 0x000fea0003800200 */
.L_x_393:
        /* <DEDUP_REMOVED lines=12> */
.L_x_396:
[----:B-----5:R-:W-:-:S05]  /*16860*/  HADD2.BF16_V2 R62, R67, R61.H0_H0 ;  /* 0x2000003d433e7230 */ /* 0x020fca0000200000 */
[----:B------:R-:W-:-:S06]  /*16870*/  PRMT R62, R67, R66, R62 ;  /* 0x00000042433e7216 */ /* 0x000fcc000000003e */
[----:B------:R-:W2:Y:S02]  /*16880*/  ATOM.E.CAS.STRONG.GPU PT, R62, [R64], R67, R62 ;  /* 0x00000043403e738b */ /* 0x000ea400001ee13e */
[----:B--2---:R-:W-:Y:S01]  /*16890*/  ISETP.NE.U32.AND P1, PT, R62, R67, PT ;  /* 0x000000433e00720c */ /* 0x004fe20003f25070 */
[----:B------:R-:W-:-:S12]  /*168a0*/  IMAD.MOV.U32 R67, RZ, RZ, R62 ;  /* 0x000000ffff437224 */ /* 0x000fd800078e003e */
[----:B------:R-:W-:Y:S05]  /*168b0*/  @P1 BRA `(.L_x_396) ;  /* 0xfffffffc00e81947 */ /* 0x000fea000383ffff */
[----:B------:R-:W-:Y:S05]  /*168c0*/  BSYNC.RECONVERGENT B2 ;  /* 0x0000000000027941 */ /* 0x000fea0003800200 */
.L_x_395:
        /* <DEDUP_REMOVED lines=12> */
.L_x_398:
[----:B-----5:R-:W-:-:S05]  /*16990*/  HADD2.BF16_V2 R62, R67, R61.H0_H0 ;  /* 0x2000003d433e7230 */ /* 0x020fca0000200000 */
[----:B------:R-:W-:-:S06]  /*169a0*/  PRMT R62, R67, R66, R62 ;  /* 0x00000042433e7216 */ /* 0x000fcc000000003e */
[----:B------:R-:W2:Y:S02]  /*169b0*/  ATOM.E.CAS.STRONG.GPU PT, R62, [R64], R67, R62 ;  /* 0x00000043403e738b */ /* 0x000ea400001ee13e */
[----:B--2---:R-:W-:Y:S01]  /*169c0*/  ISETP.NE.U32.AND P1, PT, R62, R67, PT ;  /* 0x000000433e00720c */ /* 0x004fe20003f25070 */
[----:B------:R-:W-:-:S12]  /*169d0*/  IMAD.MOV.U32 R67, RZ, RZ, R62 ;  /* 0x000000ffff437224 */ /* 0x000fd800078e003e */
[----:B------:R-:W-:Y:S05]  /*169e0*/  @P1 BRA `(.L_x_398) ;  /* 0xfffffffc00e81947 */ /* 0x000fea000383ffff */
[----:B------:R-:W-:Y:S05]  /*169f0*/  BSYNC.RECONVERGENT B2 ;  /* 0x0000000000027941 */ /* 0x000fea0003800200 */
.L_x_397:
        /* <DEDUP_REMOVED lines=12> */
.L_x_400:
[----:B-----5:R-:W-:-:S05]  /*16ac0*/  HADD2.BF16_V2 R62, R67, R61.H0_H0 ;  /* 0x2000003d433e7230 */ /* 0x020fca0000200000 */
[----:B------:R-:W-:-:S06]  /*16ad0*/  PRMT R62, R67, R66, R62 ;  /* 0x00000042433e7216 */ /* 0x000fcc000000003e */
[----:B------:R-:W2:Y:S02]  /*16ae0*/  ATOM.E.CAS.STRONG.GPU PT, R62, [R64], R67, R62 ;  /* 0x00000043403e738b */ /* 0x000ea400001ee13e */
[----:B--2---:R-:W-:Y:S01]  /*16af0*/  ISETP.NE.U32.AND P1, PT, R62, R67, PT ;  /* 0x000000433e00720c */ /* 0x004fe20003f25070 */
[----:B------:R-:W-:-:S12]  /*16b00*/  IMAD.MOV.U32 R67, RZ, RZ, R62 ;  /* 0x000000ffff437224 */ /* 0x000fd800078e003e */
[----:B------:R-:W-:Y:S05]  /*16b10*/  @P1 BRA `(.L_x_400) ;  /* 0xfffffffc00e81947 */ /* 0x000fea000383ffff */
[----:B------:R-:W-:Y:S05]  /*16b20*/  BSYNC.RECONVERGENT B2 ;  /* 0x0000000000027941 */ /* 0x000fea0003800200 */
.L_x_399:
        /* <DEDUP_REMOVED lines=12> */
.L_x_402:
[----:B-----5:R-:W-:-:S05]  /*16bf0*/  HADD2.BF16_V2 R62, R67, R61.H0_H0 ;  /* 0x2000003d433e7230 */ /* 0x020fca0000200000 */
[----:B------:R-:W-:-:S06]  /*16c00*/  PRMT R62, R67, R66, R62 ;  /* 0x00000042433e7216 */ /* 0x000fcc000000003e */
[----:B------:R-:W2:Y:S02]  /*16c10*/  ATOM.E.CAS.STRONG.GPU PT, R62, [R64], R67, R62 ;  /* 0x00000043403e738b */ /* 0x000ea400001ee13e */
[----:B--2---:R-:W-:Y:S01]  /*16c20*/  ISETP.NE.U32.AND P1, PT, R62, R67, PT ;  /* 0x000000433e00720c */ /* 0x004fe20003f25070 */
[----:B------:R-:W-:-:S12]  /*16c30*/  IMAD.MOV.U32 R67, RZ, RZ, R62 ;  /* 0x000000ffff437224 */ /* 0x000fd800078e003e */
[----:B------:R-:W-:Y:S05]  /*16c40*/  @P1 BRA `(.L_x_402) ;  /* 0xfffffffc00e81947 */ /* 0x000fea000383ffff */
[----:B------:R-:W-:Y:S05]  /*16c50*/  BSYNC.RECONVERGENT B2 ;  /* 0x0000000000027941 */ /* 0x000fea0003800200 */
.L_x_401:
        /* <DEDUP_REMOVED lines=12> */
.L_x_404:
[----:B-----5:R-:W-:-:S05]  /*16d20*/  HADD2.BF16_V2 R62, R67, R61.H0_H0 ;  /* 0x2000003d433e7230 */ /* 0x020fca0000200000 */
[----:B------:R-:W-:-:S06]  /*16d30*/  PRMT R62, R67, R66, R62 ;  /* 0x00000042433e7216 */ /* 0x000fcc000000003e */
[----:B------:R-:W2:Y:S02]  /*16d40*/  ATOM.E.CAS.STRONG.GPU PT, R62, [R64], R67, R62 ;  /* 0x00000043403e738b */ /* 0x000ea400001ee13e */
[----:B--2---:R-:W-:Y:S01]  /*16d50*/  ISETP.NE.U32.AND P1, PT, R62, R67, PT ;  /* 0x000000433e00720c */ /* 0x004fe20003f25070 */
[----:B------:R-:W-:-:S12]  /*16d60*/  IMAD.MOV.U32 R67, RZ, RZ, R62 ;  /* 0x000000ffff437224 */ /* 0x000fd800078e003e */
[----:B------:R-:W-:Y:S05]  /*16d70*/  @P1 BRA `(.L_x_404) ;  /* 0xfffffffc00e81947 */ /* 0x000fea000383ffff */
[----:B------:R-:W-:Y:S05]  /*16d80*/  BSYNC.RECONVERGENT B2 ;  /* 0x0000000000027941 */ /* 0x000fea0003800200 */
.L_x_403:
        /* <DEDUP_REMOVED lines=12> */
.L_x_406:
[----:B-----5:R-:W-:-:S05]  /*16e50*/  HADD2.BF16_V2 R62, R67, R61.H0_H0 ;  /* 0x2000003d433e7230 */ /* 0x020fca0000200000 */
[----:B------:R-:W-:-:S06]  /*16e60*/  PRMT R62, R67, R66, R62 ;  /* 0x00000042433e7216 */ /* 0x000fcc000000003e */
[----:B------:R-:W2:Y:S02]  /*16e70*/  ATOM.E.CAS.STRONG.GPU PT, R62, [R64], R67, R62 ;  /* 0x00000043403e738b */ /* 0x000ea400001ee13e */
[----:B--2---:R-:W-:Y:S01]  /*16e80*/  ISETP.NE.U32.AND P1, PT, R62, R67, PT ;  /* 0x000000433e00720c */ /* 0x004fe20003f25070 */
[----:B------:R-:W-:-:S12]  /*16e90*/  IMAD.MOV.U32 R67, RZ, RZ, R62 ;  /* 0x000000ffff437224 */ /* 0x000fd800078e003e */
[----:B------:R-:W-:Y:S05]  /*16ea0*/  @P1 BRA `(.L_x_406) ;  /* 0xfffffffc00e81947 */ /* 0x000fea000383ffff */
[----:B------:R-:W-:Y:S05]  /*16eb0*/  BSYNC.RECONVERGENT B2 ;  /* 0x0000000000027941 */ /* 0x000fea0003800200 */
.L_x_405:
        /* <DEDUP_REMOVED lines=12> */
.L_x_408:
[----:B-----5:R-:W-:-:S05]  /*16f80*/  HADD2.BF16_V2 R62, R67, R61.H0_H0 ;  /* 0x2000003d433e7230 */ /* 0x020fca0000200000 */
[----:B------:R-:W-:-:S06]  /*16f90*/  PRMT R62, R67, R66, R62 ;  /* 0x00000042433e7216 */ /* 0x000fcc000000003e */
[----:B------:R-:W2:Y:S02]  /*16fa0*/  ATOM.E.CAS.STRONG.GPU PT, R62, [R64], R67, R62 ;  /* 0x00000043403e738b */ /* 0x000ea400001ee13e */
[----:B--2---:R-:W-:Y:S01]  /*16fb0*/  ISETP.NE.U32.AND P1, PT, R62, R67, PT ;  /* 0x000000433e00720c */ /* 0x004fe20003f25070 */
[----:B------:R-:W-:-:S12]  /*16fc0*/  IMAD.MOV.U32 R67, RZ, RZ, R62 ;  /* 0x000000ffff437224 */ /* 0x000fd800078e003e */
[----:B------:R-:W-:Y:S05]  /*16fd0*/  @P1 BRA `(.L_x_408) ;  /* 0xfffffffc00e81947 */ /* 0x000fea000383ffff */
[----:B------:R-:W-:Y:S05]  /*16fe0*/  BSYNC.RECONVERGENT B2 ;  /* 0x0000000000027941 */ /* 0x000fea0003800200 */
.L_x_407:
        /* <DEDUP_REMOVED lines=12> */
.L_x_410:
[----:B-----5:R-:W-:-:S05]  /*170b0*/  HADD2.BF16_V2 R62, R67, R61.H0_H0 ;  /* 0x2000003d433e7230 */ /* 0x020fca0000200000 */
[----:B------:R-:W-:-:S06]  /*170c0*/  PRMT R62, R67, R66, R62 ;  /* 0x00000042433e7216 */ /* 0x000fcc000000003e */
[----:B------:R-:W2:Y:S02]  /*170d0*/  ATOM.E.CAS.STRONG.GPU PT, R62, [R64], R67, R62 ;  /* 0x00000043403e738b */ /* 0x000ea400001ee13e */
[----:B--2---:R-:W-:Y:S01]  /*170e0*/  ISETP.NE.U32.AND P1, PT, R62, R67, PT ;  /* 0x000000433e00720c */ /* 0x004fe20003f25070 */
[----:B------:R-:W-:-:S12]  /*170f0*/  IMAD.MOV.U32 R67, RZ, RZ, R62 ;  /* 0x000000ffff437224 */ /* 0x000fd800078e003e */
[----:B------:R-:W-:Y:S05]  /*17100*/  @P1 BRA `(.L_x_410) ;  /* 0xfffffffc00e81947 */ /* 0x000fea000383ffff */
[----:B------:R-:W-:Y:S05]  /*17110*/  BSYNC.RECONVERGENT B2 ;  /* 0x0000000000027941 */ /* 0x000fea0003800200 */
.L_x_409:
        /* <DEDUP_REMOVED lines=12> */
.L_x_412:
[----:B-----5:R-:W-:-:S05]  /*171e0*/  HADD2.BF16_V2 R62, R67, R61.H0_H0 ;  /* 0x2000003d433e7230 */ /* 0x020fca0000200000 */
[----:B------:R-:W-:-:S06]  /*171f0*/  PRMT R62, R67, R66, R62 ;  /* 0x00000042433e7216 */ /* 0x000fcc000000003e */
[----:B------:R-:W2:Y:S02]  /*17200*/  ATOM.E.CAS.STRONG.GPU PT, R62, [R64], R67, R62 ;  /* 0x00000043403e738b */ /* 0x000ea400001ee13e */
[----:B--2---:R-:W-:Y:S01]  /*17210*/  ISETP.NE.U32.AND P1, PT, R62, R67, PT ;  /* 0x000000433e00720c */ /* 0x004fe20003f25070 */
[----:B------:R-:W-:-:S12]  /*17220*/  IMAD.MOV.U32 R67, RZ, RZ, R62 ;  /* 0x000000ffff437224 */ /* 0x000fd800078e003e */
[----:B------:R-:W-:Y:S05]  /*17230*/  @P1 BRA `(.L_x_412) ;  /* 0xfffffffc00e81947 */ /* 0x000fea000383ffff */
[----:B------:R-:W-:Y:S05]  /*17240*/  BSYNC.RECONVERGENT B2 ;  /* 0x0000000000027941 */ /* 0x000fea0003800200 */
.L_x_411:
        /* <DEDUP_REMOVED lines=12> */
.L_x_414:
[----:B-----5:R-:W-:-:S05]  /*17310*/  HADD2.BF16_V2 R62, R67, R61.H0_H0 ;  /* 0x2000003d433e7230 */ /* 0x020fca0000200000 */
[----:B------:R-:W-:-:S06]  /*17320*/  PRMT R62, R67, R66, R62 ;  /* 0x00000042433e7216 */ /* 0x000fcc000000003e */
[----:B------:R-:W2:Y:S02]  /*17330*/  ATOM.E.CAS.STRONG.GPU PT, R62, [R64], R67, R62 ;  /* 0x00000043403e738b */ /* 0x000ea400001ee13e */
[----:B--2---:R-:W-:Y:S01]  /*17340*/  ISETP.NE.U32.AND P1, PT, R62, R67, PT ;  /* 0x000000433e00720c */ /* 0x004fe20003f25070 */
[----:B------:R-:W-:-:S12]  /*17350*/  IMAD.MOV.U32 R67, RZ, RZ, R62 ;  /* 0x000000ffff437224 */ /* 0x000fd800078e003e */
[----:B------:R-:W-:Y:S05]  /*17360*/  @P1 BRA `(.L_x_414) ;  /* 0xfffffffc00e81947 */ /* 0x000fea000383ffff */
[----:B------:R-:W-:Y:S05]  /*17370*/  BSYNC.RECONVERGENT B2 ;  /* 0x0000000000027941 */ /* 0x000fea0003800200 */
.L_x_413:
        /* <DEDUP_REMOVED lines=12> */
.L_x_416:
[----:B-----5:R-:W-:-:S05]  /*17440*/  HADD2.BF16_V2 R62, R67, R61.H0_H0 ;  /* 0x2000003d433e7230 */ /* 0x020fca0000200000 */
[----:B------:R-:W-:-:S06]  /*17450*/  PRMT R62, R67, R66, R62 ;  /* 0x00000042433e7216 */ /* 0x000fcc000000003e */
[----:B------:R-:W2:Y:S02]  /*17460*/  ATOM.E.CAS.STRONG.GPU PT, R62, [R64], R67, R62 ;  /* 0x00000043403e738b */ /* 0x000ea400001ee13e */
[----:B--2---:R-:W-:Y:S01]  /*17470*/  ISETP.NE.U32.AND P1, PT, R62, R67, PT ;  /* 0x000000433e00720c */ /* 0x004fe20003f25070 */
[----:B------:R-:W-:-:S12]  /*17480*/  IMAD.MOV.U32 R67, RZ, RZ, R62 ;  /* 0x000000ffff437224 */ /* 0x000fd800078e003e */
[----:B------:R-:W-:Y:S05]  /*17490*/  @P1 BRA `(.L_x_416) ;  /* 0xfffffffc00e81947 */ /* 0x000fea000383ffff */
[----:B------:R-:W-:Y:S05]  /*174a0*/  BSYNC.RECONVERGENT B2 ;  /* 0x0000000000027941 */ /* 0x000fea0003800200 */
.L_x_415:
        /* <DEDUP_REMOVED lines=12> */
.L_x_418:
[----:B-----5:R-:W-:-:S05]  /*17570*/  HADD2.BF16_V2 R62, R67, R61.H0_H0 ;  /* 0x2000003d433e7230 */ /* 0x020fca0000200000 */
[----:B------:R-:W-:-:S06]  /*17580*/  PRMT R62, R67, R66, R62 ;  /* 0x00000042433e7216 */ /* 0x000fcc000000003e */
[----:B------:R-:W2:Y:S02]  /*17590*/  ATOM.E.CAS.STRONG.GPU PT, R62, [R64], R67, R62 ;  /* 0x00000043403e738b */ /* 0x000ea400001ee13e */
[----:B--2---:R-:W-:Y:S01]  /*175a0*/  ISETP.NE.U32.AND P1, PT, R62, R67, PT ;  /* 0x000000433e00720c */ /* 0x004fe20003f25070 */
[----:B------:R-:W-:-:S12]  /*175b0*/  IMAD.MOV.U32 R67, RZ, RZ, R62 ;  /* 0x000000ffff437224 */ /* 0x000fd800078e003e */
[----:B------:R-:W-:Y:S05]  /*175c0*/  @P1 BRA `(.L_x_418) ;  /* 0xfffffffc00e81947 */ /* 0x000fea000383ffff */
[----:B------:R-:W-:Y:S05]  /*175d0*/  BSYNC.RECONVERGENT B2 ;  /* 0x0000000000027941 */ /* 0x000fea0003800200 */
.L_x_417:
        /* <DEDUP_REMOVED lines=12> */
.L_x_420:
[----:B-----5:R-:W-:-:S05]  /*176a0*/  HADD2.BF16_V2 R62, R67, R61.H0_H0 ;  /* 0x2000003d433e7230 */ /* 0x020fca0000200000 */
[----:B------:R-:W-:-:S06]  /*176b0*/  PRMT R62, R67, R66, R62 ;  /* 0x00000042433e7216 */ /* 0x000fcc000000003e */
[----:B------:R-:W2:Y:S02]  /*176c0*/  ATOM.E.CAS.STRONG.GPU PT, R62, [R64], R67, R62 ;  /* 0x00000043403e738b */ /* 0x000ea400001ee13e */
[----:B--2---:R-:W-:Y:S01]  /*176d0*/  ISETP.NE.U32.AND P1, PT, R62, R67, PT ;  /* 0x000000433e00720c */ /* 0x004fe20003f25070 */
[----:B------:R-:W-:-:S12]  /*176e0*/  IMAD.MOV.U32 R67, RZ, RZ, R62 ;  /* 0x000000ffff437224 */ /* 0x000fd800078e003e */
[----:B------:R-:W-:Y:S05]  /*176f0*/  @P1 BRA `(.L_x_420) ;  /* 0xfffffffc00e81947 */ /* 0x000fea000383ffff */
[----:B------:R-:W-:Y:S05]  /*17700*/  BSYNC.RECONVERGENT B2 ;  /* 0x0000000000027941 */ /* 0x000fea0003800200 */
.L_x_419:
        /* <DEDUP_REMOVED lines=12> */
.L_x_422:
[----:B-----5:R-:W-:-:S05]  /*177d0*/  HADD2.BF16_V2 R62, R67, R61.H0_H0 ;  /* 0x2000003d433e7230 */ /* 0x020fca0000200000 */
[----:B------:R-:W-:-:S06]  /*177e0*/  PRMT R62, R67, R66, R62 ;  /* 0x00000042433e7216 */ /* 0x000fcc000000003e */
[----:B------:R-:W2:Y:S02]  /*177f0*/  ATOM.E.CAS.STRONG.GPU PT, R62, [R64], R67, R62 ;  /* 0x00000043403e738b */ /* 0x000ea400001ee13e */
[----:B--2---:R-:W-:Y:S01]  /*17800*/  ISETP.NE.U32.AND P1, PT, R62, R67, PT ;  /* 0x000000433e00720c */ /* 0x004fe20003f25070 */
[----:B------:R-:W-:-:S12]  /*17810*/  IMAD.MOV.U32 R67, RZ, RZ, R62 ;  /* 0x000000ffff437224 */ /* 0x000fd800078e003e */
[----:B------:R-:W-:Y:S05]  /*17820*/  @P1 BRA `(.L_x_422) ;  /* 0xfffffffc00e81947 */ /* 0x000fea000383ffff */
[----:B------:R-:W-:Y:S05]  /*17830*/  BSYNC.RECONVERGENT B2 ;  /* 0x0000000000027941 */ /* 0x000fea0003800200 */
.L_x_421:
        /* <DEDUP_REMOVED lines=12> */
.L_x_424:
[----:B-----5:R-:W-:-:S05]  /*17900*/  HADD2.BF16_V2 R62, R67, R61.H0_H0 ;  /* 0x2000003d433e7230 */ /* 0x020fca0000200000 */
[----:B------:R-:W-:-:S06]  /*17910*/  PRMT R62, R67, R66, R62 ;  /* 0x00000042433e7216 */ /* 0x000fcc000000003e */
[----:B------:R-:W2:Y:S02]  /*17920*/  ATOM.E.CAS.STRONG.GPU PT, R62, [R64], R67, R62 ;  /* 0x00000043403e738b */ /* 0x000ea400001ee13e */
[----:B--2---:R-:W-:Y:S01]  /*17930*/  ISETP.NE.U32.AND P1, PT, R62, R67, PT ;  /* 0x000000433e00720c */ /* 0x004fe20003f25070 */
[----:B------:R-:W-:-:S12]  /*17940*/  IMAD.MOV.U32 R67, RZ, RZ, R62 ;  /* 0x000000ffff437224 */ /* 0x000fd800078e003e */
[----:B------:R-:W-:Y:S05]  /*17950*/  @P1 BRA `(.L_x_424) ;  /* 0xfffffffc00e81947 */ /* 0x000fea000383ffff */
[----:B------:R-:W-:Y:S05]  /*17960*/  BSYNC.RECONVERGENT B2 ;  /* 0x0000000000027941 */ /* 0x000fea0003800200 */
.L_x_423:
        /* <DEDUP_REMOVED lines=12> */
.L_x_426:
[----:B-----5:R-:W-:-:S05]  /*17a30*/  HADD2.BF16_V2 R62, R67, R61.H0_H0 ;  /* 0x2000003d433e7230 */ /* 0x020fca0000200000 */
[----:B------:R-:W-:-:S06]  /*17a40*/  PRMT R62, R67, R66, R62 ;  /* 0x00000042433e7216 */ /* 0x000fcc000000003e */
[----:B------:R-:W2:Y:S02]  /*17a50*/  ATOM.E.CAS.STRONG.GPU PT, R62, [R64], R67, R62 ;  /* 0x00000043403e738b */ /* 0x000ea400001ee13e */
[----:B--2---:R-:W-:Y:S01]  /*17a60*/  ISETP.NE.U32.AND P1, PT, R62, R67, PT ;  /* 0x000000433e00720c */ /* 0x004fe20003f25070 */
[----:B------:R-:W-:-:S12]  /*17a70*/  IMAD.MOV.U32 R67, RZ, RZ, R62 ;  /* 0x000000ffff437224 */ /* 0x000fd800078e003e */
[----:B------:R-:W-:Y:S05]  /*17a80*/  @P1 BRA `(.L_x_426) ;  /* 0xfffffffc00e81947 */ /* 0x000fea000383ffff */
[----:B------:R-:W-:Y:S05]  /*17a90*/  BSYNC.RECONVERGENT B2 ;  /* 0x0000000000027941 */ /* 0x000fea0003800200 */
.L_x_425:
        /* <DEDUP_REMOVED lines=12> */
.L_x_428:
[----:B-----5:R-:W-:-:S05]  /*17b60*/  HADD2.BF16_V2 R62, R67, R61.H0_H0 ;  /* 0x2000003d433e7230 */ /* 0x020fca0000200000 */
[----:B------:R-:W-:-:S06]  /*17b70*/  PRMT R62, R67, R66, R62 ;  /* 0x00000042433e7216 */ /* 0x000fcc000000003e */
[----:B------:R-:W2:Y:S02]  /*17b80*/  ATOM.E.CAS.STRONG.GPU PT, R62, [R64], R67, R62 ;  /* 0x00000043403e738b */ /* 0x000ea400001ee13e */
[----:B--2---:R-:W-:Y:S01]  /*17b90*/  ISETP.NE.U32.AND P1, PT, R62, R67, PT ;  /* 0x000000433e00720c */ /* 0x004fe20003f25070 */
[----:B------:R-:W-:-:S12]  /*17ba0*/  IMAD.MOV.U32 R67, RZ, RZ, R62 ;  /* 0x000000ffff437224 */ /* 0x000fd800078e003e */
[----:B------:R-:W-:Y:S05]  /*17bb0*/  @P1 BRA `(.L_x_428) ;  /* 0xfffffffc00e81947 */ /* 0x000fea000383ffff */
[----:B------:R-:W-:Y:S05]  /*17bc0*/  BSYNC.RECONVERGENT B2 ;  /* 0x0000000000027941 */ /* 0x000fea0003800200 */
.L_x_427:
        /* <DEDUP_REMOVED lines=12> */
.L_x_430:
[----:B-----5:R-:W-:-:S05]  /*17c90*/  HADD2.BF16_V2 R62, R67, R61.H0_H0 ;  /* 0x2000003d433e7230 */ /* 0x020fca0000200000 */
[----:B------:R-:W-:-:S06]  /*17ca0*/  PRMT R62, R67, R66, R62 ;  /* 0x00000042433e7216 */ /* 0x000fcc000000003e */
[----:B------:R-:W2:Y:S02]  /*17cb0*/  ATOM.E.CAS.STRONG.GPU PT, R62, [R64], R67, R62 ;  /* 0x00000043403e738b */ /* 0x000ea400001ee13e */
[----:B--2---:R-:W-:Y:S01]  /*17cc0*/  ISETP.NE.U32.AND P1, PT, R62, R67, PT ;  /* 0x000000433e00720c */ /* 0x004fe20003f25070 */
[----:B------:R-:W-:-:S12]  /*17cd0*/  IMAD.MOV.U32 R67, RZ, RZ, R62 ;  /* 0x000000ffff437224 */ /* 0x000fd800078e003e */
[----:B------:R-:W-:Y:S05]  /*17ce0*/  @P1 BRA `(.L_x_430) ;  /* 0xfffffffc00e81947 */ /* 0x000fea000383ffff */
[----:B------:R-:W-:Y:S05]  /*17cf0*/  BSYNC.RECONVERGENT B2 ;  /* 0x0000000000027941 */ /* 0x000fea0003800200 */
.L_x_429:
        /* <DEDUP_REMOVED lines=12> */
.L_x_432:
[----:B-----5:R-:W-:-:S05]  /*17dc0*/  HADD2.BF16_V2 R62, R67, R61.H0_H0 ;  /* 0x2000003d433e7230 */ /* 0x020fca0000200000 */
[----:B------:R-:W-:-:S06]  /*17dd0*/  PRMT R62, R67, R66, R62 ;  /* 0x00000042433e7216 */ /* 0x000fcc000000003e */
[----:B------:R-:W2:Y:S02]  /*17de0*/  ATOM.E.CAS.STRONG.GPU PT, R62, [R64], R67, R62 ;  /* 0x00000043403e738b */ /* 0x000ea400001ee13e */
[----:B--2---:R-:W-:Y:S01]  /*17df0*/  ISETP.NE.U32.AND P1, PT, R62, R67, PT ;  /* 0x000000433e00720c */ /* 0x004fe20003f25070 */
[----:B------:R-:W-:-:S12]  /*17e00*/  IMAD.MOV.U32 R67, RZ, RZ, R62 ;  /* 0x000000ffff437224 */ /* 0x000fd800078e003e */
[----:B------:R-:W-:Y:S05]  /*17e10*/  @P1 BRA `(.L_x_432) ;  /* 0xfffffffc00e81947 */ /* 0x000fea000383ffff */
[----:B------:R-:W-:Y:S05]  /*17e20*/  BSYNC.RECONVERGENT B2 ;  /* 0x0000000000027941 */ /* 0x000fea0003800200 */
.L_x_431:
        /* <DEDUP_REMOVED lines=12> */
.L_x_434:
[----:B-----5:R-:W-:-:S05]  /*17ef0*/  HADD2.BF16_V2 R62, R67, R61.H0_H0 ;  /* 0x2000003d433e7230 */ /* 0x020fca0000200000 */
[----:B------:R-:W-:-:S06]  /*17f00*/  PRMT R62, R67, R66, R62 ;  /* 0x00000042433e7216 */ /* 0x000fcc000000003e */
[----:B------:R-:W2:Y:S02]  /*17f10*/  ATOM.E.CAS.STRONG.GPU PT, R62, [R64], R67, R62 ;  /* 0x00000043403e738b */ /* 0x000ea400001ee13e */
[----:B--2---:R-:W-:Y:S01]  /*17f20*/  ISETP.NE.U32.AND P1, PT, R62, R67, PT ;  /* 0x000000433e00720c */ /* 0x004fe20003f25070 */
[----:B------:R-:W-:-:S12]  /*17f30*/  IMAD.MOV.U32 R67, RZ, RZ, R62 ;  /* 0x000000ffff437224 */ /* 0x000fd800078e003e */
[----:B------:R-:W-:Y:S05]  /*17f40*/  @P1 BRA `(.L_x_434) ;  /* 0xfffffffc00e81947 */ /* 0x000fea000383ffff */
[----:B------:R-:W-:Y:S05]  /*17f50*/  BSYNC.RECONVERGENT B2 ;  /* 0x0000000000027941 */ /* 0x000fea0003800200 */
.L_x_433:
        /* <DEDUP_REMOVED lines=12> */
.L_x_436:
[----:B-----5:R-:W-:-:S05]  /*18020*/  HADD2.BF16_V2 R62, R67, R61.H0_H0 ;  /* 0x2000003d433e7230 */ /* 0x020fca0000200000 */
[----:B------:R-:W-:-:S06]  /*18030*/  PRMT R62, R67, R66, R62 ;  /* 0x00000042433e7216 */ /* 0x000fcc000000003e */
[----:B------:R-:W2:Y:S02]  /*18040*/  ATOM.E.CAS.STRONG.GPU PT, R62, [R64], R67, R62 ;  /* 0x00000043403e738b */ /* 0x000ea400001ee13e */
[----:B--2---:R-:W-:Y:S01]  /*18050*/  ISETP.NE.U32.AND P1, PT, R62, R67, PT ;  /* 0x000000433e00720c */ /* 0x004fe20003f25070 */
[----:B------:R-:W-:-:S12]  /*18060*/  IMAD.MOV.U32 R67, RZ, RZ, R62 ;  /* 0x000000ffff437224 */ /* 0x000fd800078e003e */
[----:B------:R-:W-:Y:S05]  /*18070*/  @P1 BRA `(.L_x_436) ;  /* 0xfffffffc00e81947 */ /* 0x000fea000383ffff */
[----:B------:R-:W-:Y:S05]  /*18080*/  BSYNC.RECONVERGENT B2 ;  /* 0x0000000000027941 */ /* 0x000fea0003800200 */
.L_x_435:
        /* <DEDUP_REMOVED lines=12> */
.L_x_438:
[----:B-----5:R-:W-:-:S05]  /*18150*/  HADD2.BF16_V2 R62, R67, R61.H0_H0 ;  /* 0x2000003d433e7230 */ /* 0x020fca0000200000 */
[----:B------:R-:W-:-:S06]  /*18160*/  PRMT R62, R67, R66, R62 ;  /* 0x00000042433e7216 */ /* 0x000fcc000000003e */
[----:B------:R-:W2:Y:S02]  /*18170*/  ATOM.E.CAS.STRONG.GPU PT, R62, [R64], R67, R62 ;  /* 0x00000043403e738b */ /* 0x000ea400001ee13e */
[----:B--2---:R-:W-:Y:S01]  /*18180*/  ISETP.NE.U32.AND P1, PT, R62, R67, PT ;  /* 0x000000433e00720c */ /* 0x004fe20003f25070 */
[----:B------:R-:W-:-:S12]  /*18190*/  IMAD.MOV.U32 R67, RZ, RZ, R62 ;  /* 0x000000ffff437224 */ /* 0x000fd800078e003e */
[----:B------:R-:W-:Y:S05]  /*181a0*/  @P1 BRA `(.L_x_438) ;  /* 0xfffffffc00e81947 */ /* 0x000fea000383ffff */
[----:B------:R-:W-:Y:S05]  /*181b0*/  BSYNC.RECONVERGENT B2 ;  /* 0x0000000000027941 */ /* 0x000fea0003800200 */
.L_x_437:
        /* <DEDUP_REMOVED lines=12> */
.L_x_440:
[----:B-----5:R-:W-:-:S05]  /*18280*/  HADD2.BF16_V2 R62, R67, R61.H0_H0 ;  /* 0x2000003d433e7230 */ /* 0x020fca0000200000 */
[----:B------:R-:W-:-:S06]  /*18290*/  PRMT R62, R67, R66, R62 ;  /* 0x00000042433e7216 */ /* 0x000fcc000000003e */
[----:B------:R-:W2:Y:S02]  /*182a0*/  ATOM.E.CAS.STRONG.GPU PT, R62, [R64], R67, R62 ;  /* 0x00000043403e738b */ /* 0x000ea400001ee13e */
[----:B--2---:R-:W-:Y:S01]  /*182b0*/  ISETP.NE.U32.AND P1, PT, R62, R67, PT ;  /* 0x000000433e00720c */ /* 0x004fe20003f25070 */
[----:B------:R-:W-:-:S12]  /*182c0*/  IMAD.MOV.U32 R67, RZ, RZ, R62 ;  /* 0x000000ffff437224 */ /* 0x000fd800078e003e */
[----:B------:R-:W-:Y:S05]  /*182d0*/  @P1 BRA `(.L_x_440) ;  /* 0xfffffffc00e81947 */ /* 0x000fea000383ffff */
[----:B------:R-:W-:Y:S05]  /*182e0*/  BSYNC.RECONVERGENT B2 ;  /* 0x0000000000027941 */ /* 0x000fea0003800200 */
.L_x_439:
        /* <DEDUP_REMOVED lines=12> */
.L_x_442:
[----:B-----5:R-:W-:-:S05]  /*183b0*/  HADD2.BF16_V2 R62, R67, R61.H0_H0 ;  /* 0x2000003d433e7230 */ /* 0x020fca0000200000 */
[----:B------:R-:W-:-:S06]  /*183c0*/  PRMT R62, R67, R66, R62 ;  /* 0x00000042433e7216 */ /* 0x000fcc000000003e */
[----:B------:R-:W2:Y:S02]  /*183d0*/  ATOM.E.CAS.STRONG.GPU PT, R62, [R64], R67, R62 ;  /* 0x00000043403e738b */ /* 0x000ea400001ee13e */
[----:B--2---:R-:W-:Y:S01]  /*183e0*/  ISETP.NE.U32.AND P1, PT, R62, R67, PT ;  /* 0x000000433e00720c */ /* 0x004fe20003f25070 */
[----:B------:R-:W-:-:S12]  /*183f0*/  IMAD.MOV.U32 R67, RZ, RZ, R62 ;  /* 0x000000ffff437224 */ /* 0x000fd800078e003e */
[----:B------:R-:W-:Y:S05]  /*18400*/  @P1 BRA `(.L_x_442) ;  /* 0xfffffffc00e81947 */ /* 0x000fea000383ffff */
[----:B------:R-:W-:Y:S05]  /*18410*/  BSYNC.RECONVERGENT B2 ;  /* 0x0000000000027941 */ /* 0x000fea0003800200 */
.L_x_441:
        /* <DEDUP_REMOVED lines=12> */
.L_x_444:
[----:B-----5:R-:W-:-:S05]  /*184e0*/  HADD2.BF16_V2 R62, R67, R61.H0_H0 ;  /* 0x2000003d433e7230 */ /* 0x020fca0000200000 */
[----:B------:R-:W-:-:S06]  /*184f0*/  PRMT R62, R67, R66, R62 ;  /* 0x00000042433e7216 */ /* 0x000fcc000000003e */
[----:B------:R-:W2:Y:S02]  /*18500*/  ATOM.E.CAS.STRONG.GPU PT, R62, [R64], R67, R62 ;  /* 0x00000043403e738b */ /* 0x000ea400001ee13e */
[----:B--2---:R-:W-:Y:S01]  /*18510*/  ISETP.NE.U32.AND P1, PT, R62, R67, PT ;  /* 0x000000433e00720c */ /* 0x004fe20003f25070 */
[----:B------:R-:W-:-:S12]  /*18520*/  IMAD.MOV.U32 R67, RZ, RZ, R62 ;  /* 0x000000ffff437224 */ /* 0x000fd800078e003e */
[----:B------:R-:W-:Y:S05]  /*18530*/  @P1 BRA `(.L_x_444) ;  /* 0xfffffffc00e81947 */ /* 0x000fea000383ffff */
[----:B------:R-:W-:Y:S05]  /*18540*/  BSYNC.RECONVERGENT B2 ;  /* 0x0000000000027941 */ /* 0x000fea0003800200 */
.L_x_443:
        /* <DEDUP_REMOVED lines=12> */
.L_x_446:
[----:B-----5:R-:W-:-:S05]  /*18610*/  HADD2.BF16_V2 R62, R67, R61.H0_H0 ;  /* 0x2000003d433e7230 */ /* 0x020fca0000200000 */
[----:B------:R-:W-:-:S06]  /*18620*/  PRMT R62, R67, R66, R62 ;  /* 0x00000042433e7216 */ /* 0x000fcc000000003e */
[----:B------:R-:W2:Y:S02]  /*18630*/  ATOM.E.CAS.STRONG.GPU PT, R62, [R64], R67, R62 ;  /* 0x00000043403e738b */ /* 0x000ea400001ee13e */
[----:B--2---:R-:W-:Y:S01]  /*18640*/  ISETP.NE.U32.AND P1, PT, R62, R67, PT ;  /* 0x000000433e00720c */ /* 0x004fe20003f25070 */
[----:B------:R-:W-:-:S12]  /*18650*/  IMAD.MOV.U32 R67, RZ, RZ, R62 ;  /* 0x000000ffff437224 */ /* 0x000fd800078e003e */
[----:B------:R-:W-:Y:S05]  /*18660*/  @P1 BRA `(.L_x_446) ;  /* 0xfffffffc00e81947 */ /* 0x000fea000383ffff */
[----:B------:R-:W-:Y:S05]  /*18670*/  BSYNC.RECONVERGENT B2 ;  /* 0x0000000000027941 */ /* 0x000fea0003800200 */
.L_x_445:
        /* <DEDUP_REMOVED lines=12> */
.L_x_448:
[----:B-----5:R-:W-:-:S05]  /*18740*/  HADD2.BF16_V2 R62, R67, R61.H0_H0 ;  /* 0x2000003d433e7230 */ /* 0x020fca0000200000 */
[----:B------:R-:W-:-:S06]  /*18750*/  PRMT R62, R67, R66, R62 ;  /* 0x00000042433e7216 */ /* 0x000fcc000000003e */
[----:B------:R-:W2:Y:S02]  /*18760*/  ATOM.E.CAS.STRONG.GPU PT, R62, [R64], R67, R62 ;  /* 0x00000043403e738b */ /* 0x000ea400001ee13e */
[----:B--2---:R-:W-:Y:S01]  /*18770*/  ISETP.NE.U32.AND P1, PT, R62, R67, PT ;  /* 0x000000433e00720c */ /* 0x004fe20003f25070 */
[----:B------:R-:W-:-:S12]  /*18780*/  IMAD.MOV.U32 R67, RZ, RZ, R62 ;  /* 0x000000ffff437224 */ /* 0x000fd800078e003e */
[----:B------:R-:W-:Y:S05]  /*18790*/  @P1 BRA `(.L_x_448) ;  /* 0xfffffffc00e81947 */ /* 0x000fea000383ffff */
[----:B------:R-:W-:Y:S05]  /*187a0*/  BSYNC.RECONVERGENT B2 ;  /* 0x0000000000027941 */ /* 0x000fea0003800200 */
.L_x_447:
        /* <DEDUP_REMOVED lines=12> */
.L_x_450:
[----:B-----5:R-:W-:-:S05]  /*18870*/  HADD2.BF16_V2 R62, R67, R61.H0_H0 ;  /* 0x2000003d433e7230 */ /* 0x020fca0000200000 */
[----:B------:R-:W-:-:S06]  /*18880*/  PRMT R62, R67, R66, R62 ;  /* 0x00000042433e7216 */ /* 0x000fcc000000003e */
[----:B------:R-:W2:Y:S02]  /*18890*/  ATOM.E.CAS.STRONG.GPU PT, R62, [R64], R67, R62 ;  /* 0x00000043403e738b */ /* 0x000ea400001ee13e */
[----:B--2---:R-:W-:Y:S01]  /*188a0*/  ISETP.NE.U32.AND P1, PT, R62, R67, PT ;  /* 0x000000433e00720c */ /* 0x004fe20003f25070 */
[----:B------:R-:W-:-:S12]  /*188b0*/  IMAD.MOV.U32 R67, RZ, RZ, R62 ;  /* 0x000000ffff437224 */ /* 0x000fd800078e003e */
[----:B------:R-:W-:Y:S05]  /*188c0*/  @P1 BRA `(.L_x_450) ;  /* 0xfffffffc00e81947 */ /* 0x000fea000383ffff */
[----:B------:R-:W-:Y:S05]  /*188d0*/  BSYNC.RECONVERGENT B2 ;  /* 0x0000000000027941 */ /* 0x000fea0003800200 */
.L_x_449:
        /* <DEDUP_REMOVED lines=12> */
.L_x_452:
[----:B-----5:R-:W-:-:S05]  /*189a0*/  HADD2.BF16_V2 R62, R67, R61.H0_H0 ;  /* 0x2000003d433e7230 */ /* 0x020fca0000200000 */
[----:B------:R-:W-:-:S06]  /*189b0*/  PRMT R62, R67, R66, R62 ;  /* 0x00000042433e7216 */ /* 0x000fcc000000003e */
[----:B------:R-:W2:Y:S02]  /*189c0*/  ATOM.E.CAS.STRONG.GPU PT, R62, [R64], R67, R62 ;  /* 0x00000043403e738b */ /* 0x000ea400001ee13e */
[----:B--2---:R-:W-:Y:S01]  /*189d0*/  ISETP.NE.U32.AND P1, PT, R62, R67, PT ;  /* 0x000000433e00720c */ /* 0x004fe20003f25070 */
[----:B------:R-:W-:-:S12]  /*189e0*/  IMAD.MOV.U32 R67, RZ, RZ, R62 ;  /* 0x000000ffff437224 */ /* 0x000fd800078e003e */
[----:B------:R-:W-:Y:S05]  /*189f0*/  @P1 BRA `(.L_x_452) ;  /* 0xfffffffc00e81947 */ /* 0x000fea000383ffff */
[----:B------:R-:W-:Y:S05]  /*18a00*/  BSYNC.RECONVERGENT B2 ;  /* 0x0000000000027941 */ /* 0x000fea0003800200 */
.L_x_451:
        /* <DEDUP_REMOVED lines=12> */
.L_x_454:
[----:B-----5:R-:W-:-:S05]  /*18ad0*/  HADD2.BF16_V2 R62, R67, R61.H0_H0 ;  /* 0x2000003d433e7230 */ /* 0x020fca0000200000 */
[----:B------:R-:W-:-:S06]  /*18ae0*/  PRMT R62, R67, R66, R62 ;  /* 0x00000042433e7216 */ /* 0x000fcc000000003e */
[----:B------:R-:W2:Y:S02]  /*18af0*/  ATOM.E.CAS.STRONG.GPU PT, R62, [R64], R67, R62 ;  /* 0x00000043403e738b */ /* 0x000ea400001ee13e */
[----:B--2---:R-:W-:Y:S01]  /*18b00*/  ISETP.NE.U32.AND P1, PT, R62, R67, PT ;  /* 0x000000433e00720c */ /* 0x004fe20003f25070 */
[----:B------:R-:W-:-:S12]  /*18b10*/  IMAD.MOV.U32 R67, RZ, RZ, R62 ;  /* 0x000000ffff437224 */ /* 0x000fd800078e003e */
[----:B------:R-:W-:Y:S05]  /*18b20*/  @P1 BRA `(.L_x_454) ;  /* 0xfffffffc00e81947 */ /* 0x000fea000383ffff */
[----:B------:R-:W-:Y:S05]  /*18b30*/  BSYNC.RECONVERGENT B2 ;  /* 0x0000000000027941 */ /* 0x000fea0003800200 */
.L_x_453:
        /* <DEDUP_REMOVED lines=12> */
.L_x_456:
[----:B-----5:R-:W-:-:S05]  /*18c00*/  HADD2.BF16_V2 R62, R67, R61.H0_H0 ;  /* 0x2000003d433e7230 */ /* 0x020fca0000200000 */
[----:B------:R-:W-:-:S06]  /*18c10*/  PRMT R62, R67, R66, R62 ;  /* 0x00000042433e7216 */ /* 0x000fcc000000003e */
[----:B------:R-:W2:Y:S02]  /*18c20*/  ATOM.E.CAS.STRONG.GPU PT, R62, [R64], R67, R62 ;  /* 0x00000043403e738b */ /* 0x000ea400001ee13e */
[----:B--2---:R-:W-:Y:S01]  /*18c30*/  ISETP.NE.U32.AND P1, PT, R62, R67, PT ;  /* 0x000000433e00720c */ /* 0x004fe20003f25070 */
[----:B------:R-:W-:-:S12]  /*18c40*/  IMAD.MOV.U32 R67, RZ, RZ, R62 ;  /* 0x000000ffff437224 */ /* 0x000fd800078e003e */
[----:B------:R-:W-:Y:S05]  /*18c50*/  @P1 BRA `(.L_x_456) ;  /* 0xfffffffc00e81947 */ /* 0x000fea000383ffff */
[----:B------:R-:W-:Y:S05]  /*18c60*/  BSYNC.RECONVERGENT B2 ;  /* 0x0000000000027941 */ /* 0x000fea0003800200 */
.L_x_455:
        /* <DEDUP_REMOVED lines=12> */
.L_x_458:
[----:B-----5:R-:W-:-:S05]  /*18d30*/  HADD2.BF16_V2 R62, R67, R61.H0_H0 ;  /* 0x2000003d433e7230 */ /* 0x020fca0000200000 */
[----:B------:R-:W-:-:S06]  /*18d40*/  PRMT R62, R67, R66, R62 ;  /* 0x00000042433e7216 */ /* 0x000fcc000000003e */
[----:B------:R-:W2:Y:S02]  /*18d50*/  ATOM.E.CAS.STRONG.GPU PT, R62, [R64], R67, R62 ;  /* 0x00000043403e738b */ /* 0x000ea400001ee13e */
[----:B--2---:R-:W-:Y:S01]  /*18d60*/  ISETP.NE.U32.AND P1, PT, R62, R67, PT ;  /* 0x000000433e00720c */ /* 0x004fe20003f25070 */
[----:B------:R-:W-:-:S12]  /*18d70*/  IMAD.MOV.U32 R67, RZ, RZ, R62 ;  /* 0x000000ffff437224 */ /* 0x000fd800078e003e */
[----:B------:R-:W-:Y:S05]  /*18d80*/  @P1 BRA `(.L_x_458) ;  /* 0xfffffffc00e81947 */ /* 0x000fea000383ffff */
[----:B------:R-:W-:Y:S05]  /*18d90*/  BSYNC.RECONVERGENT B2 ;  /* 0x0000000000027941 */ /* 0x000fea0003800200 */
.L_x_457:
        /* <DEDUP_REMOVED lines=12> */
.L_x_460:
[----:B-----5:R-:W-:-:S05]  /*18e60*/  HADD2.BF16_V2 R62, R67, R61.H0_H0 ;  /* 0x2000003d433e7230 */ /* 0x020fca0000200000 */
[----:B------:R-:W-:-:S06]  /*18e70*/  PRMT R62, R67, R66, R62 ;  /* 0x00000042433e7216 */ /* 0x000fcc000000003e */
[----:B------:R-:W2:Y:S02]  /*18e80*/  ATOM.E.CAS.STRONG.GPU PT, R62, [R64], R67, R62 ;  /* 0x00000043403e738b */ /* 0x000ea400001ee13e */
[----:B--2---:R-:W-:Y:S01]  /*18e90*/  ISETP.NE.U32.AND P1, PT, R62, R67, PT ;  /* 0x000000433e00720c */ /* 0x004fe20003f25070 */
[----:B------:R-:W-:-:S12]  /*18ea0*/  IMAD.MOV.U32 R67, RZ, RZ, R62 ;  /* 0x000000ffff437224 */ /* 0x000fd800078e003e */
[----:B------:R-:W-:Y:S05]  /*18eb0*/  @P1 BRA `(.L_x_460) ;  /* 0xfffffffc00e81947 */ /* 0x000fea000383ffff */
[----:B------:R-:W-:Y:S05]  /*18ec0*/  BSYNC.RECONVERGENT B2 ;  /* 0x0000000000027941 */ /* 0x000fea0003800200 */
.L_x_459:
        /* <DEDUP_REMOVED lines=12> */
.L_x_462:
[----:B-----5:R-:W-:-:S05]  /*18f90*/  HADD2.BF16_V2 R62, R67, R61.H0_H0 ;  /* 0x2000003d433e7230 */ /* 0x020fca0000200000 */
[----:B------:R-:W-:-:S06]  /*18fa0*/  PRMT R62, R67, R66, R62 ;  /* 0x00000042433e7216 */ /* 0x000fcc000000003e */
[----:B------:R-:W2:Y:S02]  /*18fb0*/  ATOM.E.CAS.STRONG.GPU PT, R62, [R64], R67, R62 ;  /* 0x00000043403e738b */ /* 0x000ea400001ee13e */
[----:B--2---:R-:W-:Y:S01]  /*18fc0*/  ISETP.NE.U32.AND P1, PT, R62, R67, PT ;  /* 0x000000433e00720c */ /* 0x004fe20003f25070 */
[----:B------:R-:W-:-:S12]  /*18fd0*/  IMAD.MOV.U32 R67, RZ, RZ, R62 ;  /* 0x000000ffff437224 */ /* 0x000fd800078e003e */
[----:B------:R-:W-:Y:S05]  /*18fe0*/  @P1 BRA `(.L_x_462) ;  /* 0xfffffffc00e81947 */ /* 0x000fea000383ffff */
[----:B------:R-:W-:Y:S05]  /*18ff0*/  BSYNC.RECONVERGENT B2 ;  /* 0x0000000000027941 */ /* 0x000fea0003800200 */
.L_x_461:
        /* <DEDUP_REMOVED lines=12> */
.L_x_464:
[----:B-----5:R-:W-:-:S05]  /*190c0*/  HADD2.BF16_V2 R62, R67, R61.H0_H0 ;  /* 0x2000003d433e7230 */ /* 0x020fca0000200000 */
[----:B------:R-:W-:-:S06]  /*190d0*/  PRMT R62, R67, R66, R62 ;  /* 0x00000042433e7216 */ /* 0x000fcc000000003e */
[----:B------:R-:W2:Y:S02]  /*190e0*/  ATOM.E.CAS.STRONG.GPU PT, R62, [R64], R67, R62 ;  /* 0x00000043403e738b */ /* 0x000ea400001ee13e */
[----:B--2---:R-:W-:Y:S01]  /*190f0*/  ISETP.NE.U32.AND P1, PT, R62, R67, PT ;  /* 0x000000433e00720c */ /* 0x004fe20003f25070 */
[----:B------:R-:W-:-:S12]  /*19100*/  IMAD.MOV.U32 R67, RZ, RZ, R62 ;  /* 0x000000ffff437224 */ /* 0x000fd800078e003e */
[----:B------:R-:W-:Y:S05]  /*19110*/  @P1 BRA `(.L_x_464) ;  /* 0xfffffffc00e81947 */ /* 0x000fea000383ffff */
[----:B------:R-:W-:Y:S05]  /*19120*/  BSYNC.RECONVERGENT B2 ;  /* 0x0000000000027941 */ /* 0x000fea0003800200 */
.L_x_463:
        /* <DEDUP_REMOVED lines=12> */
.L_x_466:
[----:B-----5:R-:W-:-:S05]  /*191f0*/  HADD2.BF16_V2 R62, R67, R61.H0_H0 ;  /* 0x2000003d433e7230 */ /* 0x020fca0000200000 */
[----:B------:R-:W-:-:S06]  /*19200*/  PRMT R62, R67, R66, R62 ;  /* 0x00000042433e7216 */ /* 0x000fcc000000003e */
[----:B------:R-:W2:Y:S02]  /*19210*/  ATOM.E.CAS.STRONG.GPU PT, R62, [R64], R67, R62 ;  /* 0x00000043403e738b */ /* 0x000ea400001ee13e */
[----:B--2---:R-:W-:Y:S01]  /*19220*/  ISETP.NE.U32.AND P1, PT, R62, R67, PT ;  /* 0x000000433e00720c */ /* 0x004fe20003f25070 */
[----:B------:R-:W-:-:S12]  /*19230*/  IMAD.MOV.U32 R67, RZ, RZ, R62 ;  /* 0x000000ffff437224 */ /* 0x000fd800078e003e */
[----:B------:R-:W-:Y:S05]  /*19240*/  @P1 BRA `(.L_x_466) ;  /* 0xfffffffc00e81947 */ /* 0x000fea000383ffff */
[----:B------:R-:W-:Y:S05]  /*19250*/  BSYNC.RECONVERGENT B2 ;  /* 0x0000000000027941 */ /* 0x000fea0003800200 */
.L_x_465:
        /* <DEDUP_REMOVED lines=12> */
.L_x_468:
[----:B-----5:R-:W-:-:S05]  /*19320*/  HADD2.BF16_V2 R62, R67, R61.H0_H0 ;  /* 0x2000003d433e7230 */ /* 0x020fca0000200000 */
[----:B------:R-:W-:-:S06]  /*19330*/  PRMT R62, R67, R66, R62 ;  /* 0x00000042433e7216 */ /* 0x000fcc000000003e */
[----:B------:R-:W2:Y:S02]  /*19340*/  ATOM.E.CAS.STRONG.GPU PT, R62, [R64], R67, R62 ;  /* 0x00000043403e738b */ /* 0x000ea400001ee13e */
[----:B--2---:R-:W-:Y:S01]  /*19350*/  ISETP.NE.U32.AND P1, PT, R62, R67, PT ;  /* 0x000000433e00720c */ /* 0x004fe20003f25070 */
[----:B------:R-:W-:-:S12]  /*19360*/  IMAD.MOV.U32 R67, RZ, RZ, R62 ;  /* 0x000000ffff437224 */ /* 0x000fd800078e003e */
[----:B------:R-:W-:Y:S05]  /*19370*/  @P1 BRA `(.L_x_468) ;  /* 0xfffffffc00e81947 */ /* 0x000fea000383ffff */
[----:B------:R-:W-:Y:S05]  /*19380*/  BSYNC.RECONVERGENT B2 ;  /* 0x0000000000027941 */ /* 0x000fea0003800200 */
.L_x_467:
        /* <DEDUP_REMOVED lines=12> */
.L_x_470:
[----:B-----5:R-:W-:-:S05]  /*19450*/  HADD2.BF16_V2 R62, R67, R61.H0_H0 ;  /* 0x2000003d433e7230 */ /* 0x020fca0000200000 */
[----:B------:R-:W-:-:S06]  /*19460*/  PRMT R62, R67, R66, R62 ;  /* 0x00000042433e7216 */ /* 0x000fcc000000003e */
[----:B------:R-:W2:Y:S02]  /*19470*/  ATOM.E.CAS.STRONG.GPU PT, R62, [R64], R67, R62 ;  /* 0x00000043403e738b */ /* 0x000ea400001ee13e */
[----:B--2---:R-:W-:Y:S01]  /*19480*/  ISETP.NE.U32.AND P1, PT, R62, R67, PT ;  /* 0x000000433e00720c */ /* 0x004fe20003f25070 */
[----:B------:R-:W-:-:S12]  /*19490*/  IMAD.MOV.U32 R67, RZ, RZ, R62 ;  /* 0x000000ffff437224 */ /* 0x000fd800078e003e */
[----:B------:R-:W-:Y:S05]  /*194a0*/  @P1 BRA `(.L_x_470) ;  /* 0xfffffffc00e81947 */ /* 0x000fea000383ffff */
[----:B------:R-:W-:Y:S05]  /*194b0*/  BSYNC.RECONVERGENT B2 ;  /* 0x0000000000027941 */ /* 0x000fea0003800200 */
.L_x_469:
        /* <DEDUP_REMOVED lines=12> */
.L_x_472:
[----:B-----5:R-:W-:-:S05]  /*19580*/  HADD2.BF16_V2 R62, R67, R61.H0_H0 ;  /* 0x2000003d433e7230 */ /* 0x020fca0000200000 */
[----:B------:R-:W-:-:S06]  /*19590*/  PRMT R62, R67, R66, R62 ;  /* 0x00000042433e7216 */ /* 0x000fcc000000003e */
[----:B------:R-:W2:Y:S02]  /*195a0*/  ATOM.E.CAS.STRONG.GPU PT, R62, [R64], R67, R62 ;  /* 0x00000043403e738b */ /* 0x000ea400001ee13e */
[----:B--2---:R-:W-:Y:S01]  /*195b0*/  ISETP.NE.U32.AND P1, PT, R62, R67, PT ;  /* 0x000000433e00720c */ /* 0x004fe20003f25070 */
[----:B------:R-:W-:-:S12]  /*195c0*/  IMAD.MOV.U32 R67, RZ, RZ, R62 ;  /* 0x000000ffff437224 */ /* 0x000fd800078e003e */
[----:B------:R-:W-:Y:S05]  /*195d0*/  @P1 BRA `(.L_x_472) ;  /* 0xfffffffc00e81947 */ /* 0x000fea000383ffff */
[----:B------:R-:W-:Y:S05]  /*195e0*/  BSYNC.RECONVERGENT B2 ;  /* 0x0000000000027941 */ /* 0x000fea0003800200 */
.L_x_471:
        /* <DEDUP_REMOVED lines=12> */
.L_x_474:
[----:B-----5:R-:W-:-:S05]  /*196b0*/  HADD2.BF16_V2 R62, R67, R61.H0_H0 ;  /* 0x2000003d433e7230 */ /* 0x020fca0000200000 */
[----:B------:R-:W-:-:S06]  /*196c0*/  PRMT R62, R67, R66, R62 ;  /* 0x00000042433e7216 */ /* 0x000fcc000000003e */
[----:B------:R-:W2:Y:S02]  /*196d0*/  ATOM.E.CAS.STRONG.GPU PT, R62, [R64], R67, R62 ;  /* 0x00000043403e738b */ /* 0x000ea400001ee13e */
[----:B--2---:R-:W-:Y:S01]  /*196e0*/  ISETP.NE.U32.AND P1, PT, R62, R67, PT ;  /* 0x000000433e00720c */ /* 0x004fe20003f25070 */
[----:B------:R-:W-:-:S12]  /*196f0*/  IMAD.MOV.U32 R67, RZ, RZ, R62 ;  /* 0x000000ffff437224 */ /* 0x000fd800078e003e */
[----:B------:R-:W-:Y:S05]  /*19700*/  @P1 BRA `(.L_x_474) ;  /* 0xfffffffc00e81947 */ /* 0x000fea000383ffff */
[----:B------:R-:W-:Y:S05]  /*19710*/  BSYNC.RECONVERGENT B2 ;  /* 0x0000000000027941 */ /* 0x000fea0003800200 */
.L_x_473:
        /* <DEDUP_REMOVED lines=12> */
.L_x_476:
[----:B-----5:R-:W-:-:S05]  /*197e0*/  HADD2.BF16_V2 R62, R67, R61.H0_H0 ;  /* 0x2000003d433e7230 */ /* 0x020fca0000200000 */
[----:B------:R-:W-:-:S06]  /*197f0*/  PRMT R62, R67, R66, R62 ;  /* 0x00000042433e7216 */ /* 0x000fcc000000003e */
[----:B------:R-:W2:Y:S02]  /*19800*/  ATOM.E.CAS.STRONG.GPU PT, R62, [R64], R67, R62 ;  /* 0x00000043403e738b */ /* 0x000ea400001ee13e */
[----:B--2---:R-:W-:Y:S01]  /*19810*/  ISETP.NE.U32.AND P1, PT, R62, R67, PT ;  /* 0x000000433e00720c */ /* 0x004fe20003f25070 */
[----:B------:R-:W-:-:S12]  /*19820*/  IMAD.MOV.U32 R67, RZ, RZ, R62 ;  /* 0x000000ffff437224 */ /* 0x000fd800078e003e */
[----:B------:R-:W-:Y:S05]  /*19830*/  @P1 BRA `(.L_x_476) ;  /* 0xfffffffc00e81947 */ /* 0x000fea000383ffff */
[----:B------:R-:W-:Y:S05]  /*19840*/  BSYNC.RECONVERGENT B2 ;  /* 0x0000000000027941 */ /* 0x000fea0003800200 */
.L_x_475:
        /* <DEDUP_REMOVED lines=12> */
.L_x_478:
[----:B-----5:R-:W-:-:S05]  /*19910*/  HADD2.BF16_V2 R62, R67, R61.H0_H0 ;  /* 0x2000003d433e7230 */ /* 0x020fca0000200000 */
[----:B------:R-:W-:-:S06]  /*19920*/  PRMT R62, R67, R66, R62 ;  /* 0x00000042433e7216 */ /* 0x000fcc000000003e */
[----:B------:R-:W2:Y:S02]  /*19930*/  ATOM.E.CAS.STRONG.GPU PT, R62, [R64], R67, R62 ;  /* 0x00000043403e738b */ /* 0x000ea400001ee13e */
[----:B--2---:R-:W-:Y:S01]  /*19940*/  ISETP.NE.U32.AND P1, PT, R62, R67, PT ;  /* 0x000000433e00720c */ /* 0x004fe20003f25070 */
[----:B------:R-:W-:-:S12]  /*19950*/  IMAD.MOV.U32 R67, RZ, RZ, R62 ;  /* 0x000000ffff437224 */ /* 0x000fd800078e003e */
[----:B------:R-:W-:Y:S05]  /*19960*/  @P1 BRA `(.L_x_478) ;  /* 0xfffffffc00e81947 */ /* 0x000fea000383ffff */
[----:B------:R-:W-:Y:S05]  /*19970*/  BSYNC.RECONVERGENT B2 ;  /* 0x0000000000027941 */ /* 0x000fea0003800200 */
.L_x_477:
        /* <DEDUP_REMOVED lines=12> */
.L_x_480:
[----:B-----5:R-:W-:-:S05]  /*19a40*/  HADD2.BF16_V2 R62, R67, R61.H0_H0 ;  /* 0x2000003d433e7230 */ /* 0x020fca0000200000 */
[----:B------:R-:W-:-:S06]  /*19a50*/  PRMT R62, R67, R66, R62 ;  /* 0x00000042433e7216 */ /* 0x000fcc000000003e */
[----:B------:R-:W2:Y:S02]  /*19a60*/  ATOM.E.CAS.STRONG.GPU PT, R62, [R64], R67, R62 ;  /* 0x00000043403e738b */ /* 0x000ea400001ee13e */
[----:B--2---:R-:W-:Y:S01]  /*19a70*/  ISETP.NE.U32.AND P1, PT, R62, R67, PT ;  /* 0x000000433e00720c */ /* 0x004fe20003f25070 */
[----:B------:R-:W-:-:S12]  /*19a80*/  IMAD.MOV.U32 R67, RZ, RZ, R62 ;  /* 0x000000ffff437224 */ /* 0x000fd800078e003e */
[----:B------:R-:W-:Y:S05]  /*19a90*/  @P1 BRA `(.L_x_480) ;  /* 0xfffffffc00e81947 */ /* 0x000fea000383ffff */
[----:B------:R-:W-:Y:S05]  /*19aa0*/  BSYNC.RECONVERGENT B2 ;  /* 0x0000000000027941 */ /* 0x000fea0003800200 */
.L_x_479:
        /* <DEDUP_REMOVED lines=12> */
.L_x_482:
[----:B-----5:R-:W-:-:S05]  /*19b70*/  HADD2.BF16_V2 R62, R67, R61.H0_H0 ;  /* 0x2000003d433e7230 */ /* 0x020fca0000200000 */
[----:B------:R-:W-:-:S06]  /*19b80*/  PRMT R62, R67, R66, R62 ;  /* 0x00000042433e7216 */ /* 0x000fcc000000003e */
[----:B------:R-:W2:Y:S02]  /*19b90*/  ATOM.E.CAS.STRONG.GPU PT, R62, [R64], R67, R62 ;  /* 0x00000043403e738b */ /* 0x000ea400001ee13e */
[----:B--2---:R-:W-:Y:S01]  /*19ba0*/  ISETP.NE.U32.AND P1, PT, R62, R67, PT ;  /* 0x000000433e00720c */ /* 0x004fe20003f25070 */
[----:B------:R-:W-:-:S12]  /*19bb0*/  IMAD.MOV.U32 R67, RZ, RZ, R62 ;  /* 0x000000ffff437224 */ /* 0x000fd800078e003e */
[----:B------:R-:W-:Y:S05]  /*19bc0*/  @P1 BRA `(.L_x_482) ;  /* 0xfffffffc00e81947 */ /* 0x000fea000383ffff */
[----:B------:R-:W-:Y:S05]  /*19bd0*/  BSYNC.RECONVERGENT B2 ;  /* 0x0000000000027941 */ /* 0x000fea0003800200 */
.L_x_481:
        /* <DEDUP_REMOVED lines=12> */
.L_x_484:
[----:B-----5:R-:W-:-:S05]  /*19ca0*/  HADD2.BF16_V2 R62, R67, R61.H0_H0 ;  /* 0x2000003d433e7230 */ /* 0x020fca0000200000 */
[----:B------:R-:W-:-:S06]  /*19cb0*/  PRMT R62, R67, R66, R62 ;  /* 0x00000042433e7216 */ /* 0x000fcc000000003e */
[----:B------:R-:W2:Y:S02]  /*19cc0*/  ATOM.E.CAS.STRONG.GPU PT, R62, [R64], R67, R62 ;  /* 0x00000043403e738b */ /* 0x000ea400001ee13e */
[----:B--2---:R-:W-:Y:S01]  /*19cd0*/  ISETP.NE.U32.AND P1, PT, R62, R67, PT ;  /* 0x000000433e00720c */ /* 0x004fe20003f25070 */
[----:B------:R-:W-:-:S12]  /*19ce0*/  IMAD.MOV.U32 R67, RZ, RZ, R62 ;  /* 0x000000ffff437224 */ /* 0x000fd800078e003e */
[----:B------:R-:W-:Y:S05]  /*19cf0*/  @P1 BRA `(.L_x_484) ;  /* 0xfffffffc00e81947 */ /* 0x000fea000383ffff */
[----:B------:R-:W-:Y:S05]  /*19d00*/  BSYNC.RECONVERGENT B2 ;  /* 0x0000000000027941 */ /* 0x000fea0003800200 */
.L_x_483:
        /* <DEDUP_REMOVED lines=12> */
.L_x_486:
[----:B-----5:R-:W-:-:S05]  /*19dd0*/  HADD2.BF16_V2 R62, R67, R61.H0_H0 ;  /* 0x2000003d433e7230 */ /* 0x020fca0000200000 */
[----:B------:R-:W-:-:S06]  /*19de0*/  PRMT R62, R67, R66, R62 ;  /* 0x00000042433e7216 */ /* 0x000fcc000000003e */
[----:B------:R-:W2:Y:S02]  /*19df0*/  ATOM.E.CAS.STRONG.GPU PT, R62, [R64], R67, R62 ;  /* 0x00000043403e738b */ /* 0x000ea400001ee13e */
[----:B--2---:R-:W-:Y:S01]  /*19e00*/  ISETP.NE.U32.AND P1, PT, R62, R67, PT ;  /* 0x000000433e00720c */ /* 0x004fe20003f25070 */
[----:B------:R-:W-:-:S12]  /*19e10*/  IMAD.MOV.U32 R67, RZ, RZ, R62 ;  /* 0x000000ffff437224 */ /* 0x000fd800078e003e */
[----:B------:R-:W-:Y:S05]  /*19e20*/  @P1 BRA `(.L_x_486) ;  /* 0xfffffffc00e81947 */ /* 0x000fea000383ffff */
[----:B------:R-:W-:Y:S05]  /*19e30*/  BSYNC.RECONVERGENT B2 ;  /* 0x0000000000027941 */ /* 0x000fea0003800200 */
.L_x_485:
        /* <DEDUP_REMOVED lines=12> */
.L_x_488:
[----:B-----5:R-:W-:-:S05]  /*19f00*/  HADD2.BF16_V2 R62, R67, R61.H0_H0 ;  /* 0x2000003d433e7230 */ /* 0x020fca0000200000 */
[----:B------:R-:W-:-:S06]  /*19f10*/  PRMT R62, R67, R66, R62 ;  /* 0x00000042433e7216 */ /* 0x000fcc000000003e */
[----:B------:R-:W2:Y:S02]  /*19f20*/  ATOM.E.CAS.STRONG.GPU PT, R62, [R64], R67, R62 ;  /* 0x00000043403e738b */ /* 0x000ea400001ee13e */
[----:B--2---:R-:W-:Y:S01]  /*19f30*/  ISETP.NE.U32.AND P1, PT, R62, R67, PT ;  /* 0x000000433e00720c */ /* 0x004fe20003f25070 */
[----:B------:R-:W-:-:S12]  /*19f40*/  IMAD.MOV.U32 R67, RZ, RZ, R62 ;  /* 0x000000ffff437224 */ /* 0x000fd800078e003e */
[----:B------:R-:W-:Y:S05]  /*19f50*/  @P1 BRA `(.L_x_488) ;  /* 0xfffffffc00e81947 */ /* 0x000fea000383ffff */
[----:B------:R-:W-:Y:S05]  /*19f60*/  BSYNC.RECONVERGENT B2 ;  /* 0x0000000000027941 */ /* 0x000fea0003800200 */
.L_x_487:
        /* <DEDUP_REMOVED lines=12> */
.L_x_490:
[----:B-----5:R-:W-:-:S05]  /*1a030*/  HADD2.BF16_V2 R62, R67, R61.H0_H0 ;  /* 0x2000003d433e7230 */ /* 0x020fca0000200000 */
[----:B------:R-:W-:-:S06]  /*1a040*/  PRMT R62, R67, R66, R62 ;  /* 0x00000042433e7216 */ /* 0x000fcc000000003e */
[----:B------:R-:W2:Y:S02]  /*1a050*/  ATOM.E.CAS.STRONG.GPU PT, R62, [R64], R67, R62 ;  /* 0x00000043403e738b */ /* 0x000ea400001ee13e */
[----:B--2---:R-:W-:Y:S01]  /*1a060*/  ISETP.NE.U32.AND P1, PT, R62, R67, PT ;  /* 0x000000433e00720c */ /* 0x004fe20003f25070 */
[----:B------:R-:W-:-:S12]  /*1a070*/  IMAD.MOV.U32 R67, RZ, RZ, R62 ;  /* 0x000000ffff437224 */ /* 0x000fd800078e003e */
[----:B------:R-:W-:Y:S05]  /*1a080*/  @P1 BRA `(.L_x_490) ;  /* 0xfffffffc00e81947 */ /* 0x000fea000383ffff */
[----:B------:R-:W-:Y:S05]  /*1a090*/  BSYNC.RECONVERGENT B2 ;  /* 0x0000000000027941 */ /* 0x000fea0003800200 */
.L_x_489:
        /* <DEDUP_REMOVED lines=12> */
.L_x_492:
[----:B-----5:R-:W-:-:S05]  /*1a160*/  HADD2.BF16_V2 R62, R67, R61.H0_H0 ;  /* 0x2000003d433e7230 */ /* 0x020fca0000200000 */
[----:B------:R-:W-:-:S06]  /*1a170*/  PRMT R62, R67, R66, R62 ;  /* 0x00000042433e7216 */ /* 0x000fcc000000003e */
[----:B------:R-:W2:Y:S02]  /*1a180*/  ATOM.E.CAS.STRONG.GPU PT, R62, [R64], R67, R62 ;  /* 0x00000043403e738b */ /* 0x000ea400001ee13e */
[----:B--2---:R-:W-:Y:S01]  /*1a190*/  ISETP.NE.U32.AND P1, PT, R62, R67, PT ;  /* 0x000000433e00720c */ /* 0x004fe20003f25070 */
[----:B------:R-:W-:-:S12]  /*1a1a0*/  IMAD.MOV.U32 R67, RZ, RZ, R62 ;  /* 0x000000ffff437224 */ /* 0x000fd800078e003e */
[----:B------:R-:W-:Y:S05]  /*1a1b0*/  @P1 BRA `(.L_x_492) ;  /* 0xfffffffc00e81947 */ /* 0x000fea000383ffff */
[----:B------:R-:W-:Y:S05]  /*1a1c0*/  BSYNC.RECONVERGENT B2 ;  /* 0x0000000000027941 */ /* 0x000fea0003800200 */
.L_x_491:
        /* <DEDUP_REMOVED lines=12> */
.L_x_494:
[----:B-----5:R-:W-:-:S05]  /*1a290*/  HADD2.BF16_V2 R62, R67, R61.H0_H0 ;  /* 0x2000003d433e7230 */ /* 0x020fca0000200000 */
[----:B------:R-:W-:-:S06]  /*1a2a0*/  PRMT R62, R67, R66, R62 ;  /* 0x00000042433e7216 */ /* 0x000fcc000000003e */
[----:B------:R-:W2:Y:S02]  /*1a2b0*/  ATOM.E.CAS.STRONG.GPU PT, R62, [R64], R67, R62 ;  /* 0x00000043403e738b */ /* 0x000ea400001ee13e */
[----:B--2---:R-:W-:Y:S01]  /*1a2c0*/  ISETP.NE.U32.AND P1, PT, R62, R67, PT ;  /* 0x000000433e00720c */ /* 0x004fe20003f25070 */
[----:B------:R-:W-:-:S12]  /*1a2d0*/  IMAD.MOV.U32 R67, RZ, RZ, R62 ;  /* 0x000000ffff437224 */ /* 0x000fd800078e003e */
[----:B------:R-:W-:Y:S05]  /*1a2e0*/  @P1 BRA `(.L_x_494) ;  /* 0xfffffffc00e81947 */ /* 0x000fea000383ffff */
[----:B------:R-:W-:Y:S05]  /*1a2f0*/  BSYNC.RECONVERGENT B2 ;  /* 0x0000000000027941 */ /* 0x000fea0003800200 */
.L_x_493:
        /* <DEDUP_REMOVED lines=12> */
.L_x_496:
[----:B-----5:R-:W-:-:S05]  /*1a3c0*/  HADD2.BF16_V2 R62, R67, R61.H0_H0 ;  /* 0x2000003d433e7230 */ /* 0x020fca0000200000 */
[----:B------:R-:W-:-:S06]  /*1a3d0*/  PRMT R62, R67, R66, R62 ;  /* 0x00000042433e7216 */ /* 0x000fcc000000003e */
[----:B------:R-:W2:Y:S02]  /*1a3e0*/  ATOM.E.CAS.STRONG.GPU PT, R62, [R64], R67, R62 ;  /* 0x00000043403e738b */ /* 0x000ea400001ee13e */
[----:B--2---:R-:W-:Y:S01]  /*1a3f0*/  ISETP.NE.U32.AND P1, PT, R62, R67, PT ;  /* 0x000000433e00720c */ /* 0x004fe20003f25070 */
[----:B------:R-:W-:-:S12]  /*1a400*/  IMAD.MOV.U32 R67, RZ, RZ, R62 ;  /* 0x000000ffff437224 */ /* 0x000fd800078e003e */
[----:B------:R-:W-:Y:S05]  /*1a410*/  @P1 BRA `(.L_x_496) ;  /* 0xfffffffc00e81947 */ /* 0x000fea000383ffff */
[----:B------:R-:W-:Y:S05]  /*1a420*/  BSYNC.RECONVERGENT B2 ;  /* 0x0000000000027941 */ /* 0x000fea0003800200 */
.L_x_495:
        /* <DEDUP_REMOVED lines=12> */
.L_x_498:
[----:B-----5:R-:W-:-:S05]  /*1a4f0*/  HADD2.BF16_V2 R62, R67, R61.H0_H0 ;  /* 0x2000003d433e7230 */ /* 0x020fca0000200000 */
[----:B------:R-:W-:-:S06]  /*1a500*/  PRMT R62, R67, R66, R62 ;  /* 0x00000042433e7216 */ /* 0x000fcc000000003e */
[----:B------:R-:W2:Y:S02]  /*1a510*/  ATOM.E.CAS.STRONG.GPU PT, R62, [R64], R67, R62 ;  /* 0x00000043403e738b */ /* 0x000ea400001ee13e */
[----:B--2---:R-:W-:Y:S01]  /*1a520*/  ISETP.NE.U32.AND P1, PT, R62, R67, PT ;  /* 0x000000433e00720c */ /* 0x004fe20003f25070 */
[----:B------:R-:W-:-:S12]  /*1a530*/  IMAD.MOV.U32 R67, RZ, RZ, R62 ;  /* 0x000000ffff437224 */ /* 0x000fd800078e003e */
[----:B------:R-:W-:Y:S05]  /*1a540*/  @P1 BRA `(.L_x_498) ;  /* 0xfffffffc00e81947 */ /* 0x000fea000383ffff */
[----:B------:R-:W-:Y:S05]  /*1a550*/  BSYNC.RECONVERGENT B2 ;  /* 0x0000000000027941 */ /* 0x000fea0003800200 */
.L_x_497:
        /* <DEDUP_REMOVED lines=12> */
.L_x_500:
[----:B-----5:R-:W-:-:S05]  /*1a620*/  HADD2.BF16_V2 R62, R67, R61.H0_H0 ;  /* 0x2000003d433e7230 */ /* 0x020fca0000200000 */
[----:B------:R-:W-:-:S06]  /*1a630*/  PRMT R62, R67, R66, R62 ;  /* 0x00000042433e7216 */ /* 0x000fcc000000003e */
[----:B------:R-:W2:Y:S02]  /*1a640*/  ATOM.E.CAS.STRONG.GPU PT, R62, [R64], R67, R62 ;  /* 0x00000043403e738b */ /* 0x000ea400001ee13e */
[----:B--2---:R-:W-:Y:S01]  /*1a650*/  ISETP.NE.U32.AND P1, PT, R62, R67, PT ;  /* 0x000000433e00720c */ /* 0x004fe20003f25070 */
[----:B------:R-:W-:-:S12]  /*1a660*/  IMAD.MOV.U32 R67, RZ, RZ, R62 ;  /* 0x000000ffff437224 */ /* 0x000fd800078e003e */
[----:B------:R-:W-:Y:S05]  /*1a670*/  @P1 BRA `(.L_x_500) ;  /* 0xfffffffc00e81947 */ /* 0x000fea000383ffff */
[----:B------:R-:W-:Y:S05]  /*1a680*/  BSYNC.RECONVERGENT B2 ;  /* 0x0000000000027941 */ /* 0x000fea0003800200 */
.L_x_499:
        /* <DEDUP_REMOVED lines=12> */
.L_x_502:
[----:B-----5:R-:W-:-:S05]  /*1a750*/  HADD2.BF16_V2 R62, R67, R61.H0_H0 ;  /* 0x2000003d433e7230 */ /* 0x020fca0000200000 */
[----:B------:R-:W-:-:S06]  /*1a760*/  PRMT R62, R67, R66, R62 ;  /* 0x00000042433e7216 */ /* 0x000fcc000000003e */
[----:B------:R-:W2:Y:S02]  /*1a770*/  ATOM.E.CAS.STRONG.GPU PT, R62, [R64], R67, R62 ;  /* 0x00000043403e738b */ /* 0x000ea400001ee13e */
[----:B--2---:R-:W-:Y:S01]  /*1a780*/  ISETP.NE.U32.AND P1, PT, R62, R67, PT ;  /* 0x000000433e00720c */ /* 0x004fe20003f25070 */
[----:B------:R-:W-:-:S12]  /*1a790*/  IMAD.MOV.U32 R67, RZ, RZ, R62 ;  /* 0x000000ffff437224 */ /* 0x000fd800078e003e */
[----:B------:R-:W-:Y:S05]  /*1a7a0*/  @P1 BRA `(.L_x_502) ;  /* 0xfffffffc00e81947 */ /* 0x000fea000383ffff */
[----:B------:R-:W-:Y:S05]  /*1a7b0*/  BSYNC.RECONVERGENT B2 ;  /* 0x0000000000027941 */ /* 0x000fea0003800200 */
.L_x_501:
        /* <DEDUP_REMOVED lines=12> */
.L_x_504:
[----:B-----5:R-:W-:-:S05]  /*1a880*/  HADD2.BF16_V2 R62, R67, R61.H0_H0 ;  /* 0x2000003d433e7230 */ /* 0x020fca0000200000 */
[----:B------:R-:W-:-:S06]  /*1a890*/  PRMT R62, R67, R66, R62 ;  /* 0x00000042433e7216 */ /* 0x000fcc000000003e */
[----:B------:R-:W2:Y:S02]  /*1a8a0*/  ATOM.E.CAS.STRONG.GPU PT, R62, [R64], R67, R62 ;  /* 0x00000043403e738b */ /* 0x000ea400001ee13e */
[----:B--2---:R-:W-:Y:S01]  /*1a8b0*/  ISETP.NE.U32.AND P1, PT, R62, R67, PT ;  /* 0x000000433e00720c */ /* 0x004fe20003f25070 */
[----:B------:R-:W-:-:S12]  /*1a8c0*/  IMAD.MOV.U32 R67, RZ, RZ, R62 ;  /* 0x000000ffff437224 */ /* 0x000fd800078e003e */
[----:B------:R-:W-:Y:S05]  /*1a8d0*/  @P1 BRA `(.L_x_504) ;  /* 0xfffffffc00e81947 */ /* 0x000fea000383ffff */
[----:B------:R-:W-:Y:S05]  /*1a8e0*/  BSYNC.RECONVERGENT B2 ;  /* 0x0000000000027941 */ /* 0x000fea0003800200 */
.L_x_503:
        /* <DEDUP_REMOVED lines=12> */
.L_x_506:
[----:B-----5:R-:W-:-:S05]  /*1a9b0*/  HADD2.BF16_V2 R62, R67, R61.H0_H0 ;  /* 0x2000003d433e7230 */ /* 0x020fca0000200000 */
[----:B------:R-:W-:-:S06]  /*1a9c0*/  PRMT R62, R67, R66, R62 ;  /* 0x00000042433e7216 */ /* 0x000fcc000000003e */
[----:B------:R-:W2:Y:S02]  /*1a9d0*/  ATOM.E.CAS.STRONG.GPU PT, R62, [R64], R67, R62 ;  /* 0x00000043403e738b */ /* 0x000ea400001ee13e */
[----:B--2---:R-:W-:Y:S01]  /*1a9e0*/  ISETP.NE.U32.AND P1, PT, R62, R67, PT ;  /* 0x000000433e00720c */ /* 0x004fe20003f25070 */
[----:B------:R-:W-:-:S12]  /*1a9f0*/  IMAD.MOV.U32 R67, RZ, RZ, R62 ;  /* 0x000000ffff437224 */ /* 0x000fd800078e003e */
[----:B------:R-:W-:Y:S05]  /*1aa00*/  @P1 BRA `(.L_x_506) ;  /* 0xfffffffc00e81947 */ /* 0x000fea000383ffff */
[----:B------:R-:W-:Y:S05]  /*1aa10*/  BSYNC.RECONVERGENT B2 ;  /* 0x0000000000027941 */ /* 0x000fea0003800200 */
.L_x_505:
        /* <DEDUP_REMOVED lines=12> */
.L_x_508:
[----:B-----5:R-:W-:-:S05]  /*1aae0*/  HADD2.BF16_V2 R62, R67, R61.H0_H0 ;  /* 0x2000003d433e7230 */ /* 0x020fca0000200000 */
[----:B------:R-:W-:-:S06]  /*1aaf0*/  PRMT R62, R67, R66, R62 ;  /* 0x00000042433e7216 */ /* 0x000fcc000000003e */
[----:B------:R-:W2:Y:S02]  /*1ab00*/  ATOM.E.CAS.STRONG.GPU PT, R62, [R64], R67, R62 ;  /* 0x00000043403e738b */ /* 0x000ea400001ee13e */
[----:B--2---:R-:W-:Y:S01]  /*1ab10*/  ISETP.NE.U32.AND P1, PT, R62, R67, PT ;  /* 0x000000433e00720c */ /* 0x004fe20003f25070 */
[----:B------:R-:W-:-:S12]  /*1ab20*/  IMAD.MOV.U32 R67, RZ, RZ, R62 ;  /* 0x000000ffff437224 */ /* 0x000fd800078e003e */
[----:B------:R-:W-:Y:S05]  /*1ab30*/  @P1 BRA `(.L_x_508) ;  /* 0xfffffffc00e81947 */ /* 0x000fea000383ffff */
[----:B------:R-:W-:Y:S05]  /*1ab40*/  BSYNC.RECONVERGENT B2 ;  /* 0x0000000000027941 */ /* 0x000fea0003800200 */
.L_x_507:
        /* <DEDUP_REMOVED lines=12> */
.L_x_510:
[----:B-----5:R-:W-:-:S05]  /*1ac10*/  HADD2.BF16_V2 R62, R67, R61.H0_H0 ;  /* 0x2000003d433e7230 */ /* 0x020fca0000200000 */
[----:B------:R-:W-:-:S06]  /*1ac20*/  PRMT R62, R67, R66, R62 ;  /* 0x00000042433e7216 */ /* 0x000fcc000000003e */
[----:B------:R-:W2:Y:S02]  /*1ac30*/  ATOM.E.CAS.STRONG.GPU PT, R62, [R64], R67, R62 ;  /* 0x00000043403e738b */ /* 0x000ea400001ee13e */
[----:B--2---:R-:W-:Y:S01]  /*1ac40*/  ISETP.NE.U32.AND P1, PT, R62, R67, PT ;  /* 0x000000433e00720c */ /* 0x004fe20003f25070 */
[----:B------:R-:W-:-:S12]  /*1ac50*/  IMAD.MOV.U32 R67, RZ, RZ, R62 ;  /* 0x000000ffff437224 */ /* 0x000fd800078e003e */
[----:B------:R-:W-:Y:S05]  /*1ac60*/  @P1 BRA `(.L_x_510) ;  /* 0xfffffffc00e81947 */ /* 0x000fea000383ffff */
[----:B------:R-:W-:Y:S05]  /*1ac70*/  BSYNC.RECONVERGENT B2 ;  /* 0x0000000000027941 */ /* 0x000fea0003800200 */
.L_x_509:
        /* <DEDUP_REMOVED lines=12> */
.L_x_512:
[----:B-----5:R-:W-:-:S05]  /*1ad40*/  HADD2.BF16_V2 R62, R67, R61.H0_H0 ;  /* 0x2000003d433e7230 */ /* 0x020fca0000200000 */
[----:B------:R-:W-:-:S06]  /*1ad50*/  PRMT R62, R67, R66, R62 ;  /* 0x00000042433e7216 */ /* 0x000fcc000000003e */
[----:B------:R-:W2:Y:S02]  /*1ad60*/  ATOM.E.CAS.STRONG.GPU PT, R62, [R64], R67, R62 ;  /* 0x00000043403e738b */ /* 0x000ea400001ee13e */
[----:B--2---:R-:W-:Y:S01]  /*1ad70*/  ISETP.NE.U32.AND P1, PT, R62, R67, PT ;  /* 0x000000433e00720c */ /* 0x004fe20003f25070 */
[----:B------:R-:W-:-:S12]  /*1ad80*/  IMAD.MOV.U32 R67, RZ, RZ, R62 ;  /* 0x000000ffff437224 */ /* 0x000fd800078e003e */
[----:B------:R-:W-:Y:S05]  /*1ad90*/  @P1 BRA `(.L_x_512) ;  /* 0xfffffffc00e81947 */ /* 0x000fea000383ffff */
[----:B------:R-:W-:Y:S05]  /*1ada0*/  BSYNC.RECONVERGENT B2 ;  /* 0x0000000000027941 */ /* 0x000fea0003800200 */
.L_x_511:
        /* <DEDUP_REMOVED lines=12> */
.L_x_514:
[----:B-----5:R-:W-:-:S05]  /*1ae70*/  HADD2.BF16_V2 R62, R67, R61.H0_H0 ;  /* 0x2000003d433e7230 */ /* 0x020fca0000200000 */
[----:B------:R-:W-:-:S06]  /*1ae80*/  PRMT R62, R67, R66, R62 ;  /* 0x00000042433e7216 */ /* 0x000fcc000000003e */
[----:B------:R-:W2:Y:S02]  /*1ae90*/  ATOM.E.CAS.STRONG.GPU PT, R62, [R64], R67, R62 ;  /* 0x00000043403e738b */ /* 0x000ea400001ee13e */
[----:B--2---:R-:W-:Y:S01]  /*1aea0*/  ISETP.NE.U32.AND P1, PT, R62, R67, PT ;  /* 0x000000433e00720c */ /* 0x004fe20003f25070 */
[----:B------:R-:W-:-:S12]  /*1aeb0*/  IMAD.MOV.U32 R67, RZ, RZ, R62 ;  /* 0x000000ffff437224 */ /* 0x000fd800078e003e */
[----:B------:R-:W-:Y:S05]  /*1aec0*/  @P1 BRA `(.L_x_514) ;  /* 0xfffffffc00e81947 */ /* 0x000fea000383ffff */
[----:B------:R-:W-:Y:S05]  /*1aed0*/  BSYNC.RECONVERGENT B2 ;  /* 0x0000000000027941 */ /* 0x000fea0003800200 */
.L_x_513:
        /* <DEDUP_REMOVED lines=12> */
.L_x_516:
[----:B-----5:R-:W-:-:S05]  /*1afa0*/  HADD2.BF16_V2 R62, R67, R61.H0_H0 ;  /* 0x2000003d433e7230 */ /* 0x020fca0000200000 */
[----:B------:R-:W-:-:S06]  /*1afb0*/  PRMT R62, R67, R66, R62 ;  /* 0x00000042433e7216 */ /* 0x000fcc000000003e */
[----:B------:R-:W2:Y:S02]  /*1afc0*/  ATOM.E.CAS.STRONG.GPU PT, R62, [R64], R67, R62 ;  /* 0x00000043403e738b */ /* 0x000ea400001ee13e */
[----:B--2---:R-:W-:Y:S01]  /*1afd0*/  ISETP.NE.U32.AND P1, PT, R62, R67, PT ;  /* 0x000000433e00720c */ /* 0x004fe20003f25070 */
[----:B------:R-:W-:-:S12]  /*1afe0*/  IMAD.MOV.U32 R67, RZ, RZ, R62 ;  /* 0x000000ffff437224 */ /* 0x000fd800078e003e */
[----:B------:R-:W-:Y:S05]  /*1aff0*/  @P1 BRA `(.L_x_516) ;  /* 0xfffffffc00e81947 */ /* 0x000fea000383ffff */
[----:B------:R-:W-:Y:S05]  /*1b000*/  BSYNC.RECONVERGENT B2 ;  /* 0x0000000000027941 */ /* 0x000fea0003800200 */
.L_x_515:
        /* <DEDUP_REMOVED lines=12> */
.L_x_518:
[----:B-----5:R-:W-:-:S05]  /*1b0d0*/  HADD2.BF16_V2 R62, R67, R61.H0_H0 ;  /* 0x2000003d433e7230 */ /* 0x020fca0000200000 */
[----:B------:R-:W-:-:S06]  /*1b0e0*/  PRMT R62, R67, R66, R62 ;  /* 0x00000042433e7216 */ /* 0x000fcc000000003e */
[----:B------:R-:W2:Y:S02]  /*1b0f0*/  ATOM.E.CAS.STRONG.GPU PT, R62, [R64], R67, R62 ;  /* 0x00000043403e738b */ /* 0x000ea400001ee13e */
[----:B--2---:R-:W-:Y:S01]  /*1b100*/  ISETP.NE.U32.AND P1, PT, R62, R67, PT ;  /* 0x000000433e00720c */ /* 0x004fe20003f25070 */
[----:B------:R-:W-:-:S12]  /*1b110*/  IMAD.MOV.U32 R67, RZ, RZ, R62 ;  /* 0x000000ffff437224 */ /* 0x000fd800078e003e */
[----:B------:R-:W-:Y:S05]  /*1b120*/  @P1 BRA `(.L_x_518) ;  /* 0xfffffffc00e81947 */ /* 0x000fea000383ffff */
[----:B------:R-:W-:Y:S05]  /*1b130*/  BSYNC.RECONVERGENT B2 ;  /* 0x0000000000027941 */ /* 0x000fea0003800200 */
.L_x_517:
        /* <DEDUP_REMOVED lines=12> */
.L_x_520:
[----:B-----5:R-:W-:-:S05]  /*1b200*/  HADD2.BF16_V2 R62, R67, R61.H0_H0 ;  /* 0x2000003d433e7230 */ /* 0x020fca0000200000 */
[----:B------:R-:W-:-:S06]  /*1b210*/  PRMT R62, R67, R66, R62 ;  /* 0x00000042433e7216 */ /* 0x000fcc000000003e */
[----:B------:R-:W2:Y:S02]  /*1b220*/  ATOM.E.CAS.STRONG.GPU PT, R62, [R64], R67, R62 ;  /* 0x00000043403e738b */ /* 0x000ea400001ee13e */
[----:B--2---:R-:W-:Y:S01]  /*1b230*/  ISETP.NE.U32.AND P1, PT, R62, R67, PT ;  /* 0x000000433e00720c */ /* 0x004fe20003f25070 */
[----:B------:R-:W-:-:S12]  /*1b240*/  IMAD.MOV.U32 R67, RZ, RZ, R62 ;  /* 0x000000ffff437224 */ /* 0x000fd800078e003e */
[----:B------:R-:W-:Y:S05]  /*1b250*/  @P1 BRA `(.L_x_520) ;  /* 0xfffffffc00e81947 */ /* 0x000fea000383ffff */
[----:B------:R-:W-:Y:S05]  /*1b260*/  BSYNC.RECONVERGENT B2 ;  /* 0x0000000000027941 */ /* 0x000fea0003800200 */
.L_x_519:
        /* <DEDUP_REMOVED lines=12> */
.L_x_522:
[----:B-----5:R-:W-:-:S05]  /*1b330*/  HADD2.BF16_V2 R62, R67, R61.H0_H0 ;  /* 0x2000003d433e7230 */ /* 0x020fca0000200000 */
[----:B------:R-:W-:-:S06]  /*1b340*/  PRMT R62, R67, R66, R62 ;  /* 0x00000042433e7216 */ /* 0x000fcc000000003e */
[----:B------:R-:W2:Y:S02]  /*1b350*/  ATOM.E.CAS.STRONG.GPU PT, R62, [R64], R67, R62 ;  /* 0x00000043403e738b */ /* 0x000ea400001ee13e */
[----:B--2---:R-:W-:Y:S01]  /*1b360*/  ISETP.NE.U32.AND P1, PT, R62, R67, PT ;  /* 0x000000433e00720c */ /* 0x004fe20003f25070 */
[----:B------:R-:W-:-:S12]  /*1b370*/  IMAD.MOV.U32 R67, RZ, RZ, R62 ;  /* 0x000000ffff437224 */ /* 0x000fd800078e003e */
[----:B------:R-:W-:Y:S05]  /*1b380*/  @P1 BRA `(.L_x_522) ;  /* 0xfffffffc00e81947 */ /* 0x000fea000383ffff */
[----:B------:R-:W-:Y:S05]  /*1b390*/  BSYNC.RECONVERGENT B2 ;  /* 0x0000000000027941 */ /* 0x000fea0003800200 */
.L_x_521:
        /* <DEDUP_REMOVED lines=12> */
.L_x_524:
[----:B-----5:R-:W-:-:S05]  /*1b460*/  HADD2.BF16_V2 R62, R65, R61.H0_H0 ;  /* 0x2000003d413e7230 */ /* 0x020fca0000200000 */
[----:B------:R-:W-:-:S06]  /*1b470*/  PRMT R62, R65, R64, R62 ;  /* 0x00000040413e7216 */ /* 0x000fcc000000003e */
[----:B------:R-:W2:Y:S02]  /*1b480*/  ATOM.E.CAS.STRONG.GPU PT, R62, [R58], R65, R62 ;  /* 0x000000413a3e738b */ /* 0x000ea400001ee13e */
[----:B--2---:R-:W-:Y:S01]  /*1b490*/  ISETP.NE.U32.AND P1, PT, R62, R65, PT ;  /* 0x000000413e00720c */ /* 0x004fe20003f25070 */
[----:B------:R-:W-:-:S12]  /*1b4a0*/  IMAD.MOV.U32 R65, RZ, RZ, R62 ;  /* 0x000000ffff417224 */ /* 0x000fd800078e003e */
[----:B------:R-:W-:Y:S05]  /*1b4b0*/  @P1 BRA `(.L_x_524) ;  /* 0xfffffffc00e81947 */ /* 0x000fea000383ffff */
[----:B------:R-:W-:Y:S05]  /*1b4c0*/  BSYNC.RECONVERGENT B2 ;  /* 0x0000000000027941 */ /* 0x000fea0003800200 */
.L_x_523:
[----:B------:R-:W0:Y:S01]  /*1b4d0*/  LDS.U16 R54, [R54+0x60fe] ;  /* 0x0060fe0036367984 */ /* 0x000e220000000400 */
[----:B------:R-:W-:-:S04]  /*1b4e0*/  IADD3 R65, P1, PT, R56, 0xfe, RZ ;  /* 0x000000fe38417810 */ /* 0x000fc80007f3e0ff */
        /* <DEDUP_REMOVED lines=9> */
.L_x_525:
[----:B-----5:R-:W-:-:S05]  /*1b580*/  HADD2.BF16_V2 R54, R61, R58.H0_H0 ;  /* 0x2000003a3d367230 */ /* 0x020fca0000200000 */
[----:B------:R-:W-:-:S06]  /*1b590*/  PRMT R54, R61, R60, R54 ;  /* 0x0000003c3d367216 */ /* 0x000fcc0000000036 */
[----:B------:R-:W2:Y:S02]  /*1b5a0*/  ATOM.E.CAS.STRONG.GPU PT, R54, [R56], R61, R54 ;  /* 0x0000003d3836738b */ /* 0x000ea400001ee136 */
[----:B--2---:R-:W-:Y:S01]  /*1b5b0*/  ISETP.NE.U32.AND P1, PT, R54, R61, PT ;  /* 0x0000003d3600720c */ /* 0x004fe20003f25070 */
[----:B------:R-:W-:-:S12]  /*1b5c0*/  IMAD.MOV.U32 R61, RZ, RZ, R54 ;  /* 0x000000ffff3d7224 */ /* 0x000fd800078e0036 */
[----:B------:R-:W-:Y:S05]  /*1b5d0*/  @P1 BRA `(.L_x_525) ;  /* 0xfffffffc00e81947 */ /* 0x000fea000383ffff */
.L_x_14:
[----:B------:R-:W-:Y:S05]  /*1b5e0*/  BSYNC.RECONVERGENT B0 ;  /* 0x0000000000007941 */ /* 0x000fea0003800200 */
.L_x_13:
[----:B------:R-:W-:Y:S02]  /*1b5f0*/  VIADD R51, R51, 0x1 ;  /* 0x0000000133337836 */ /* 0x000fe40000000000 */
[----:B------:R-:W-:Y:S01]  /*1b600*/  VIADD R53, R53, 0x100 ;  /* 0x0000010035357836 */ /* 0x000fe20000000000 */
[----:B------:R-:W-:Y:S06]  /*1b610*/  @!P0 BRA `(.L_x_526) ;  /* 0xfffffe7c00848947 */ /* 0x000fec000383ffff */
.L_x_12:
[----:B------:R-:W-:Y:S05]  /*1b620*/  BSYNC.RECONVERGENT B1 ;  /* 0x0000000000017941 */ /* 0x000fea0003800200 */
.L_x_11:
[----:B------:R-:W1:Y:S01]  /*1b630*/  LDCU UR5, c[0x0][0x3dc] ;  /* 0x00007b80ff0577ac */ /* 0x000e620008000800 */
[----:B------:R-:W-:Y:S02]  /*1b640*/  UIADD3 UR4, UPT, UPT, UR4, 0x1, URZ ;  /* 0x0000000104047890 */ /* 0x000fe4000fffe0ff */
[----:B-1----:R-:W-:-:S04]  /*1b650*/  UIADD3 UR5, UPT, UPT, UR5, 0x1f, URZ ;  /* 0x0000001f05057890 */ /* 0x002fc8000fffe0ff */
[----:B------:R-:W-:-:S04]  /*1b660*/  USHF.R.U32.HI UR5, URZ, 0x5, UR5 ;  /* 0x00000005ff057899 */ /* 0x000fc80008011605 */
[----:B------:R-:W-:Y:S01]  /*1b670*/  UISETP.NE.AND UP0, UPT, UR4, UR5, UPT ;  /* 0x000000050400728c */ /* 0x000fe2000bf05270 */
[----:B------:R-:W-:Y:S08]  /*1b680*/  BAR.SYNC.DEFER_BLOCKING 0x0 ;  /* 0x0000000000007b1d */ /* 0x000ff00000010000 */
[----:B------:R-:W-:Y:S05]  /*1b690*/  BRA.U UP0, `(.L_x_527) ;  /* 0xfffffe7900007547 */ /* 0x000fea000b83ffff */
.L_x_7:
[----:B------:R-:W1:Y:S02]  /*1b6a0*/  S2R R51, SR_TID.X ;  /* 0x0000000000337919 */ /* 0x000e640000002100 */
[----:B-1----:R-:W-:-:S13]  /*1b6b0*/  ISETP.GE.AND P0, PT, R51, UR6, PT ;  /* 0x0000000633007c0c */ /* 0x002fda000bf06270 */
[----:B------:R-:W-:Y:S05]  /*1b6c0*/  @P0 EXIT ;  /* 0x000000000000094d */ /* 0x000fea0003800000 */
[----:B------:R-:W2:Y:S01]  /*1b6d0*/  LDL.LU R68, [R1+0x4] ;  /* 0x0000040001447983 */ /* 0x000ea20000300800 */
[----:B------:R-:W1:Y:S03]  /*1b6e0*/  LDCU.64 UR4, c[0x0][0x3b8] ;  /* 0x00007700ff0477ac */ /* 0x000e660008000a00 */
[----:B------:R-:W2:Y:S04]  /*1b6f0*/  LDL.LU R67, [R1] ;  /* 0x0000000001437983 */ /* 0x000ea80000300800 */
[----:B------:R-:W3:Y:S04]  /*1b700*/  LDL.LU R66, [R1+0xc] ;  /* 0x00000c0001427983 */ /* 0x000ee80000300800 */
[----:B------:R-:W3:Y:S04]  /*1b710*/  LDL.LU R65, [R1+0x8] ;  /* 0x0000080001417983 */ /* 0x000ee80000300800 */
[----:B------:R-:W4:Y:S04]  /*1b720*/  LDL.LU R64, [R1+0x14] ;  /* 0x0000140001407983 */ /* 0x000f280000300800 */
[----:B------:R-:W4:Y:S04]  /*1b730*/  LDL.LU R63, [R1+0x10] ;  /* 0x00001000013f7983 */ /* 0x000f280000300800 */
[----:B------:R-:W5:Y:S04]  /*1b740*/  LDL.LU R62, [R1+0x1c] ;  /* 0x00001c00013e7983 */ /* 0x000f680000300800 */
[----:B------:R-:W5:Y:S04]  /*1b750*/  LDL.LU R61, [R1+0x18] ;  /* 0x00001800013d7983 */ /* 0x000f680000300800 */
[----:B------:R-:W5:Y:S04]  /*1b760*/  LDL.LU R60, [R1+0x24] ;  /* 0x00002400013c7983 */ /* 0x000f680000300800 */
[----:B------:R-:W5:Y:S04]  /*1b770*/  LDL.LU R59, [R1+0x20] ;  /* 0x00002000013b7983 */ /* 0x000f680000300800 */
[----:B0-----:R-:W5:Y:S04]  /*1b780*/  LDL.LU R58, [R1+0x2c] ;  /* 0x00002c00013a7983 */ /* 0x001f680000300800 */
[----:B------:R-:W5:Y:S04]  /*1b790*/  LDL.LU R57, [R1+0x28] ;  /* 0x0000280001397983 */ /* 0x000f680000300800 */
[----:B------:R-:W5:Y:S01]  /*1b7a0*/  LDL.LU R56, [R1+0x30] ;  /* 0x0000300001387983 */ /* 0x000f620000300800 */
[----:B------:R-:W-:-:S02]  /*1b7b0*/  F2FP.BF16.F32.PACK_AB R25, R25, R26 ;  /* 0x0000001a1919723e */ /* 0x000fc400000010ff */
[----:B------:R-:W-:Y:S01]  /*1b7c0*/  F2FP.BF16.F32.PACK_AB R17, R17, R18 ;  /* 0x000000121111723e */ /* 0x000fe200000010ff */
[----:B------:R-:W0:Y:S01]  /*1b7d0*/  S2R R52, SR_CTAID.Y ;  /* 0x0000000000347919 */ /* 0x000e220000002600 */
[----:B------:R-:W-:Y:S02]  /*1b7e0*/  PRMT R26, R25, 0x7632, R26 ;  /* 0x00007632191a7816 */ /* 0x000fe4000000001a */
[----:B------:R-:W-:Y:S02]  /*1b7f0*/  F2FP.BF16.F32.PACK_AB R11, R11, R12 ;  /* 0x0000000c0b0b723e */ /* 0x000fe400000010ff */
[----:B------:R-:W-:Y:S02]  /*1b800*/  F2FP.BF16.F32.PACK_AB R3, R3, R4 ;  /* 0x000000040303723e */ /* 0x000fe400000010ff */
[----:B------:R-:W-:Y:S02]  /*1b810*/  F2FP.BF16.F32.PACK_AB R2, R91, R2 ;  /* 0x000000025b02723e */ /* 0x000fe400000010ff */
[----:B------:R-:W-:-:S02]  /*1b820*/  F2FP.BF16.F32.PACK_AB R104, R105, R104 ;  /* 0x000000686968723e */ /* 0x000fc400000010ff */
[----:B------:R-:W-:Y:S02]  /*1b830*/  F2FP.BF16.F32.PACK_AB R5, R5, R6 ;  /* 0x000000060505723e */ /* 0x000fe400000010ff */
        /* <DEDUP_REMOVED lines=9> */
[----:B------:R-:W-:Y:S01]  /*1b8d0*/  F2FP.BF16.F32.PACK_AB R118, R121, R118 ;  /* 0x000000767976723e */ /* 0x000fe200000010ff */
[----:B0-----:R-:W-:Y:S01]  /*1b8e0*/  IMAD R51, R52, 0x20, R51 ;  /* 0x0000002034337824 */ /* 0x001fe200078e0233 */
[----:B------:R-:W-:-:S02]  /*1b8f0*/  F2FP.BF16.F32.PACK_AB R134, R137, R134 ;  /* 0x000000868986723e */ /* 0x000fc400000010ff */
[----:B------:R-:W-:Y:S02]  /*1b900*/  F2FP.BF16.F32.PACK_AB R131, R132, R131 ;  /* 0x000000838483723e */ /* 0x000fe400000010ff */
[----:B------:R-:W-:Y:S02]  /*1b910*/  LEA R51, P0, R51, UR10, 0x7 ;  /* 0x0000000a33337c11 */ /* 0x000fe4000f8038ff */
[----:B------:R-:W-:Y:S02]  /*1b920*/  F2FP.BF16.F32.PACK_AB R110, R111, R110 ;  /* 0x0000006e6f6e723e */ /* 0x000fe400000010ff */
[----:B------:R-:W-:Y:S01]  /*1b930*/  F2FP.BF16.F32.PACK_AB R129, R130, R129 ;  /* 0x000000818281723e */ /* 0x000fe200000010ff */
[----:B------:R-:W-:Y:S01]  /*1b940*/  IMAD.X R54, RZ, RZ, UR15, P0 ;  /* 0x0000000fff367e24 */ /* 0x000fe200080e06ff */
[----:B-1----:R-:W-:Y:S02]  /*1b950*/  LEA R52, P0, R51, UR4, 0x1 ;  /* 0x0000000433347c11 */ /* 0x002fe4000f8008ff */
[----:B------:R-:W-:-:S02]  /*1b960*/  F2FP.BF16.F32.PACK_AB R146, R149, R146 ;  /* 0x000000929592723e */ /* 0x000fc400000010ff */
[----:B------:R-:W-:Y:S02]  /*1b970*/  LEA.HI.X R53, R51, UR5, R54, 0x1, P0 ;  /* 0x0000000533357c11 */ /* 0x000fe400080f0c36 */
[----:B------:R-:W-:Y:S02]  /*1b980*/  F2FP.BF16.F32.PACK_AB R144, R145, R144 ;  /* 0x000000909190723e */ /* 0x000fe400000010ff */
[----:B------:R-:W-:Y:S01]  /*1b990*/  F2FP.BF16.F32.PACK_AB R124, R125, R124 ;  /* 0x0000007c7d7c723e */ /* 0x000fe200000010ff */
[----:B------:R0:W-:Y:S01]  /*1b9a0*/  STG.E.U16 desc[UR12][R52.64+0x3a], R26 ;  /* 0x00003a1a34007986 */ /* 0x0001e2000c10150c */
[----:B------:R-:W-:Y:S02]  /*1b9b0*/  F2FP.BF16.F32.PACK_AB R141, R143, R141 ;  /* 0x0000008d8f8d723e */ /* 0x000fe400000010ff */
[----:B------:R-:W-:Y:S01]  /*1b9c0*/  F2FP.BF16.F32.PACK_AB R161, R162, R161 ;  /* 0x000000a1a2a1723e */ /* 0x000fe200000010ff */
[----:B------:R1:W-:Y:S01]  /*1b9d0*/  STG.E.U16 desc[UR12][R52.64+0x68], R2 ;  /* 0x0000680234007986 */ /* 0x0003e2000c10150c */
[----:B------:R-:W-:-:S02]  /*1b9e0*/  F2FP.BF16.F32.PACK_AB R156, R160, R156 ;  /* 0x0000009ca09c723e */ /* 0x000fc400000010ff */
[----:B------:R-:W-:Y:S01]  /*1b9f0*/  F2FP.BF16.F32.PACK_AB R138, R139, R138 ;  /* 0x0000008a8b8a723e */ /* 0x000fe200000010ff */
[----:B------:R-:W-:Y:S01]  /*1ba00*/  STG.E.U16 desc[UR12][R52.64+0x64], R3 ;  /* 0x0000640334007986 */ /* 0x000fe2000c10150c */
[----:B------:R-:W-:Y:S02]  /*1ba10*/  F2FP.BF16.F32.PACK_AB R150, R151, R150 ;  /* 0x000000969796723e */ /* 0x000fe400000010ff */
[----:B------:R-:W-:Y:S01]  /*1ba20*/  F2FP.BF16.F32.PACK_AB R173, R175, R173 ;  /* 0x000000adafad723e */ /* 0x000fe200000010ff */
[----:B------:R1:W-:Y:S01]  /*1ba30*/  STG.E.U16 desc[UR12][R52.64+0x62], R4 ;  /* 0x0000620434007986 */ /* 0x0003e2000c10150c */
[----:B0-----:R-:W-:Y:S02]  /*1ba40*/  PRMT R26, R17, 0x7632, R26 ;  /* 0x00007632111a7816 */ /* 0x001fe4000000001a */
[----:B------:R-:W-:Y:S01]  /*1ba50*/  F2FP.BF16.F32.PACK_AB R7, R7, R8 ;  /* 0x000000080707723e */ /* 0x000fe200000010ff */
[----:B------:R-:W-:Y:S01]  /*1ba60*/  STG.E.U16 desc[UR12][R52.64+0x60], R5 ;  /* 0x0000600534007986 */ /* 0x000fe2000c10150c */
[----:B-1----:R-:W-:-:S02]  /*1ba70*/  PRMT R2, R104, 0x7632, R2 ;  /* 0x0000763268027816 */ /* 0x002fc40000000002 */
[----:B------:R-:W-:Y:S01]  /*1ba80*/  F2FP.BF16.F32.PACK_AB R166, R169, R166 ;  /* 0x000000a6a9a6723e */ /* 0x000fe200000010ff */
[----:B------:R0:W-:Y:S01]  /*1ba90*/  STG.E.U16 desc[UR12][R52.64+0x4a], R26 ;  /* 0x00004a1a34007986 */ /* 0x0001e2000c10150c */
[----:B------:R-:W-:Y:S02]  /*1baa0*/  F2FP.BF16.F32.PACK_AB R9, R9, R10 ;  /* 0x0000000a0909723e */ /* 0x000fe400000010ff */
[----:B------:R-:W-:Y:S01]  /*1bab0*/  F2FP.BF16.F32.PACK_AB R92, R97, R92 ;  /* 0x0000005c615c723e */ /* 0x000fe200000010ff */
[----:B------:R1:W-:Y:S01]  /*1bac0*/  STG.E.U16 desc[UR12][R52.64+0x7a], R2 ;  /* 0x00007a0234007986 */ /* 0x0003e2000c10150c */
[----:B------:R-:W-:Y:S02]  /*1bad0*/  PRMT R4, R98, 0x7632, R4 ;  /* 0x0000763262047816 */ /* 0x000fe40000000004 */
[----:B------:R-:W-:Y:S01]  /*1bae0*/  F2FP.BF16.F32.PACK_AB R152, R153, R152 ;  /* 0x000000989998723e */ /* 0x000fe200000010ff */
[----:B------:R1:W-:Y:S01]  /*1baf0*/  STG.E.U16 desc[UR12][R52.64+0x5c], R7 ;  /* 0x00005c0734007986 */ /* 0x0003e2000c10150c */
[----:B------:R-:W-:-:S02]  /*1bb00*/  F2FP.BF16.F32.PACK_AB R163, R164, R163 ;  /* 0x000000a3a4a3723e */ /* 0x000fc400000010ff */
[----:B------:R-:W-:Y:S01]  /*1bb10*/  PRMT R10, R7, 0x7632, R10 ;  /* 0x00007632070a7816 */ /* 0x000fe2000000000a */
[----:B------:R1:W-:Y:S01]  /*1bb20*/  STG.E.U16 desc[UR12][R52.64+0x72], R4 ;  /* 0x0000720434007986 */ /* 0x0003e2000c10150c */
[----:B0-----:R-:W-:Y:S02]  /*1bb30*/  PRMT R26, R11, 0x7632, R26 ;  /* 0x000076320b1a7816 */ /* 0x001fe4000000001a */
[----:B------:R-:W-:Y:S01]  /*1bb40*/  PRMT R8, R9, 0x7632, R8 ;  /* 0x0000763209087816 */ /* 0x000fe20000000008 */
[----:B------:R-:W-:Y:S01]  /*1bb50*/  STG.E.U16 desc[UR12][R52.64+0x6a], R6 ;  /* 0x00006a0634007986 */ /* 0x000fe2000c10150c */
[----:B-1----:R-:W-:Y:S02]  /*1bb60*/  PRMT R2, R116, 0x7632, R2 ;  /* 0x0000763274027816 */ /* 0x002fe40000000002 */
[----:B------:R-:W-:Y:S01]  /*1bb70*/  F2FP.BF16.F32.PACK_AB R176, R181, R176 ;  /* 0x000000b0b5b0723e */ /* 0x000fe200000010ff */
[----:B------:R0:W-:Y:S01]  /*1bb80*/  STG.E.U16 desc[UR12][R52.64+0x56], R26 ;  /* 0x0000561a34007986 */ /* 0x0001e2000c10150c */
[----:B------:R-:W-:-:S02]  /*1bb90*/  PRMT R7, R92, 0x7632, R7 ;  /* 0x000076325c077816 */ /* 0x000fc40000000007 */
[----:B------:R-:W-:Y:S01]  /*1bba0*/  F2FP.BF16.F32.PACK_AB R182, R183, R182 ;  /* 0x000000b6b7b6723e */ /* 0x000fe200000010ff */
[----:B------:R1:W-:Y:S01]  /*1bbb0*/  STG.E.U16 desc[UR12][R52.64+0x8a], R2 ;  /* 0x00008a0234007986 */ /* 0x0003e2000c10150c */
[----:B------:R-:W-:Y:S02]  /*1bbc0*/  PRMT R4, R110, 0x7632, R4 ;  /* 0x000076326e047816 */ /* 0x000fe40000000004 */
[----:B------:R-:W-:Y:S01]  /*1bbd0*/  F2FP.BF16.F32.PACK_AB R189, R193, R189 ;  /* 0x000000bdc1bd723e */ /* 0x000fe200000010ff */
[----:B------:R-:W-:Y:S01]  /*1bbe0*/  STG.E.U16 desc[UR12][R52.64+0x5a], R8 ;  /* 0x00005a0834007986 */ /* 0x000fe2000c10150c */
[----:B------:R-:W-:Y:S02]  /*1bbf0*/  F2FP.BF16.F32.PACK_AB R170, R171, R170 ;  /* 0x000000aaabaa723e */ /* 0x000fe400000010ff */
[----:B------:R-:W-:Y:S01]  /*1bc00*/  PRMT R5, R176, 0x7632, R5 ;  /* 0x00007632b0057816 */ /* 0x000fe20000000005 */
[----:B------:R1:W-:Y:S01]  /*1bc10*/  STG.E.U16 desc[UR12][R52.64+0x82], R4 ;  /* 0x0000820434007986 */ /* 0x0003e2000c10150c */
[----:B0-----:R-:W-:-:S02]  /*1bc20*/  PRMT R26, R3, 0x7632, R26 ;  /* 0x00007632031a7816 */ /* 0x001fc4000000001a */
[----:B------:R-:W-:Y:S01]  /*1bc30*/  PRMT R3, R106, 0x7632, R3 ;  /* 0x000076326a037816 */ /* 0x000fe20000000003 */
[----:B------:R-:W-:Y:S01]  /*1bc40*/  STG.E.U16 desc[UR12][R52.64+0x6e], R7 ;  /* 0x00006e0734007986 */ /* 0x000fe2000c10150c */
[----:B-1----:R-:W-:Y:S02]  /*1bc50*/  PRMT R2, R126, 0x7632, R2 ;  /* 0x000076327e027816 */ /* 0x002fe40000000002 */
[----:B------:R-:W-:Y:S01]  /*1bc60*/  PRMT R6, R189, 0x7632, R6 ;  /* 0x00007632bd067816 */ /* 0x000fe20000000006 */
[----:B------:R0:W-:Y:S01]  /*1bc70*/  STG.E.U16 desc[UR12][R52.64+0x66], R26 ;  /* 0x0000661a34007986 */ /* 0x0001e2000c10150c */
[----:B------:R-:W-:Y:S02]  /*1bc80*/  F2FP.BF16.F32.PACK_AB R45, R45, R46 ;  /* 0x0000002e2d2d723e */ /* 0x000fe400000010ff */
[----:B------:R-:W-:Y:S01]  /*1bc90*/  F2FP.BF16.F32.PACK_AB R35, R35, R36 ;  /* 0x000000242323723e */ /* 0x000fe200000010ff */
[----:B------:R1:W-:Y:S01]  /*1bca0*/  STG.E.U16 desc[UR12][R52.64+0x7e], R3 ;  /* 0x00007e0334007986 */ /* 0x0003e2000c10150c */
[----:B------:R-:W-:-:S02]  /*1bcb0*/  PRMT R4, R124, 0x7632, R4 ;  /* 0x000076327c047816 */ /* 0x000fc40000000004 */
[----:B------:R-:W-:Y:S01]  /*1bcc0*/  F2FP.BF16.F32.PACK_AB R43, R43, R44 ;  /* 0x0000002c2b2b723e */ /* 0x000fe200000010ff */
[----:B------:R1:W-:Y:S01]  /*1bcd0*/  STG.E.U16 desc[UR12][R52.64+0x9a], R2 ;  /* 0x00009a0234007986 */ /* 0x0003e2000c10150c */
[----:B------:R-:W-:Y:S02]  /*1bce0*/  F2FP.BF16.F32.PACK_AB R33, R33, R34 ;  /* 0x000000222121723e */ /* 0x000fe400000010ff */
[----:B------:R-:W-:Y:S01]  /*1bcf0*/  PRMT R44, R45, 0x7632, R44 ;  /* 0x000076322d2c7816 */ /* 0x000fe2000000002c */
[----:B------:R1:W-:Y:S01]  /*1bd00*/  STG.E.U16 desc[UR12][R52.64+0x96], R4 ;  /* 0x0000960434007986 */ /* 0x0003e2000c10150c */
[----:B0-----:R-:W-:Y:S02]  /*1bd10*/  PRMT R26, R101, 0x7632, R26 ;  /* 0x00007632651a7816 */ /* 0x001fe4000000001a */
[----:B------:R-:W-:Y:S01]  /*1bd20*/  PRMT R34, R35, 0x7632, R34 ;  /* 0x0000763223227816 */ /* 0x000fe20000000022 */
[----:B------:R-:W-:Y:S01]  /*1bd30*/  STG.E.U16 desc[UR12][R52.64+0xda], R5 ;  /* 0x0000da0534007986 */ /* 0x000fe2000c10150c */
[----:B-1----:R-:W-:-:S02]  /*1bd40*/  PRMT R3, R118, 0x7632, R3 ;  /* 0x0000763276037816 */ /* 0x002fc40000000003 */
[----:B------:R-:W-:Y:S01]  /*1bd50*/  F2FP.BF16.F32.PACK_AB R50, R50, R55 ;  /* 0x000000373232723e */ /* 0x000fe200000010ff */
[----:B------:R0:W-:Y:S01]  /*1bd60*/  STG.E.U16 desc[UR12][R52.64+0x76], R26 ;  /* 0x0000761a34007986 */ /* 0x0001e2000c10150c */
[----:B------:R-:W-:Y:S02]  /*1bd70*/  PRMT R2, R134, 0x7632, R2 ;  /* 0x0000763286027816 */ /* 0x000fe40000000002 */
[----:B------:R-:W-:Y:S01]  /*1bd80*/  F2FP.BF16.F32.PACK_AB R88, R90, R88 ;  /* 0x000000585a58723e */ /* 0x000fe200000010ff */
[----:B------:R1:W-:Y:S01]  /*1bd90*/  STG.E.U16 desc[UR12][R52.64+0x8e], R3 ;  /* 0x00008e0334007986 */ /* 0x0003e2000c10150c */
[----:B------:R-:W-:Y:S02]  /*1bda0*/  PRMT R4, R138, 0x7632, R4 ;  /* 0x000076328a047816 */ /* 0x000fe40000000004 */
[----:B------:R-:W-:Y:S01]  /*1bdb0*/  F2FP.BF16.F32.PACK_AB R48, R49, R48 ;  /* 0x000000303130723e */ /* 0x000fe200000010ff */
[----:B------:R1:W-:Y:S01]  /*1bdc0*/  STG.E.U16 desc[UR12][R52.64+0xa6], R2 ;  /* 0x0000a60234007986 */ /* 0x0003e2000c10150c */
[----:B------:R-:W-:-:S02]  /*1bdd0*/  F2FP.BF16.F32.PACK_AB R47, R47, R89 ;  /* 0x000000592f2f723e */ /* 0x000fc400000010ff */
[----:B------:R-:W-:Y:S01]  /*1bde0*/  F2FP.BF16.F32.PACK_AB R41, R41, R42 ;  /* 0x0000002a2929723e */ /* 0x000fe200000010ff */
[----:B------:R1:W-:Y:S01]  /*1bdf0*/  STG.E.U16 desc[UR12][R52.64+0xaa], R4 ;  /* 0x0000aa0434007986 */ /* 0x0003e2000c10150c */
[----:B0-----:R-:W-:Y:S02]  /*1be00*/  PRMT R26, R112, 0x7632, R26 ;  /* 0x00007632701a7816 */ /* 0x001fe4000000001a */
[----:B------:R-:W-:Y:S01]  /*1be10*/  F2FP.BF16.F32.PACK_AB R39, R39, R40 ;  /* 0x000000282727723e */ /* 0x000fe200000010ff */
        /* <DEDUP_REMOVED lines=9> */
[----:B------:R1:W-:Y:S01]  /*1beb0*/  STG.E.U16 desc[UR12][R52.64+0xb6], R2 ;  /* 0x0000b60234007986 */ /* 0x0003e2000c10150c */
[----:B------:R-:W-:Y:S02]  /*1bec0*/  F2FP.BF16.F32.PACK_AB R27, R27, R28 ;  /* 0x0000001c1b1b723e */ /* 0x000fe400000010ff */
[----:B------:R-:W-:Y:S01]  /*1bed0*/  F2FP.BF16.F32.PACK_AB R23, R23, R24 ;  /* 0x000000181717723e */ /* 0x000fe200000010ff */
[----:B------:R1:W-:Y:S01]  /*1bee0*/  STG.E.U16 desc[UR12][R52.64+0xbe], R4 ;  /* 0x0000be0434007986 */ /* 0x0003e2000c10150c */
[----:B0-----:R-:W-:-:S02]  /*1bef0*/  PRMT R26, R122, 0x7632, R26 ;  /* 0x000076327a1a7816 */ /* 0x001fc4000000001a */
[----:B------:R-:W-:Y:S01]  /*1bf00*/  F2FP.BF16.F32.PACK_AB R21, R21, R22 ;  /* 0x000000161515723e */ /* 0x000fe200000010ff */
[----:B------:R-:W-:Y:S01]  /*1bf10*/  STG.E.U16 desc[UR12][R52.64+0xe2], R6 ;  /* 0x0000e20634007986 */ /* 0x000fe2000c10150c */
[----:B-1----:R-:W-:Y:S02]  /*1bf20*/  PRMT R3, R141, 0x7632, R3 ;  /* 0x000076328d037816 */ /* 0x002fe40000000003 */
[----:B------:R-:W-:Y:S01]  /*1bf30*/  F2FP.BF16.F32.PACK_AB R19, R19, R20 ;  /* 0x000000141313723e */ /* 0x000fe200000010ff */
[----:B------:R0:W-:Y:S01]  /*1bf40*/  STG.E.U16 desc[UR12][R52.64+0x92], R26 ;  /* 0x0000921a34007986 */ /* 0x0001e2000c10150c */
[----:B------:R-:W-:Y:S02]  /*1bf50*/  PRMT R2, R161, 0x7632, R2 ;  /* 0x00007632a1027816 */ /* 0x000fe40000000002 */
[----:B------:R-:W-:Y:S01]  /*1bf60*/  F2FP.BF16.F32.PACK_AB R15, R15, R16 ;  /* 0x000000100f0f723e */ /* 0x000fe200000010ff */
[----:B------:R1:W-:Y:S01]  /*1bf70*/  STG.E.U16 desc[UR12][R52.64+0xae], R3 ;  /* 0x0000ae0334007986 */ /* 0x0003e2000c10150c */
[----:B------:R-:W-:-:S02]  /*1bf80*/  PRMT R4, R170, 0x7632, R4 ;  /* 0x00007632aa047816 */ /* 0x000fc40000000004 */
[----:B------:R-:W-:Y:S01]  /*1bf90*/  F2FP.BF16.F32.PACK_AB R13, R13, R14 ;  /* 0x0000000e0d0d723e */ /* 0x000fe200000010ff */
[----:B------:R1:W-:Y:S01]  /*1bfa0*/  STG.E.U16 desc[UR12][R52.64+0xc6], R2 ;  /* 0x0000c60234007986 */ /* 0x0003e2000c10150c */
[----:B------:R-:W-:Y:S02]  /*1bfb0*/  PRMT R51, R50, 0x7632, R51 ;  /* 0x0000763232337816 */ /* 0x000fe40000000033 */
[----:B------:R-:W-:Y:S01]  /*1bfc0*/  PRMT R49, R88, 0x7632, R49 ;  /* 0x0000763258317816 */ /* 0x000fe20000000031 */
[----:B------:R-:W-:Y:S01]  /*1bfd0*/  STG.E.U16 desc[UR12][R52.64+0xd2], R4 ;  /* 0x0000d20434007986 */ /* 0x000fe2000c10150c */
[----:B0-----:R-:W-:Y:S02]  /*1bfe0*/  PRMT R26, R131, 0x7632, R26 ;  /* 0x00007632831a7816 */ /* 0x001fe4000000001a */
[----:B------:R-:W-:Y:S01]  /*1bff0*/  PRMT R54, R48, 0x7632, R54 ;  /* 0x0000763230367816 */ /* 0x000fe20000000036 */
[----:B------:R0:W-:Y:S01]  /*1c000*/  STG.E.U16 desc[UR12][R52.64+0x12], R44 ;  /* 0x0000122c34007986 */ /* 0x0001e2000c10150c */
[----:B-1----:R-:W-:-:S02]  /*1c010*/  PRMT R3, R150, 0x7632, R3 ;  /* 0x0000763296037816 */ /* 0x002fc40000000003 */
[----:B------:R-:W-:Y:S01]  /*1c020*/  PRMT R55, R47, 0x7632, R55 ;  /* 0x000076322f377816 */ /* 0x000fe20000000037 */
[----:B------:R1:W-:Y:S01]  /*1c030*/  STG.E.U16 desc[UR12][R52.64+0xa2], R26 ;  /* 0x0000a21a34007986 */ /* 0x0003e2000c10150c */
[----:B------:R-:W-:Y:S02]  /*1c040*/  PRMT R2, R173, 0x7632, R2 ;  /* 0x00007632ad027816 */ /* 0x000fe40000000002 */
[----:B------:R-:W-:Y:S01]  /*1c050*/  PRMT R42, R43, 0x7632, R42 ;  /* 0x000076322b2a7816 */ /* 0x000fe2000000002a */
[----:B------:R1:W-:Y:S01]  /*1c060*/  STG.E.U16 desc[UR12][R52.64+0xba], R3 ;  /* 0x0000ba0334007986 */ /* 0x0003e2000c10150c */
[----:B------:R-:W-:Y:S02]  /*1c070*/  PRMT R40, R41, 0x7632, R40 ;  /* 0x0000763229287816 */ /* 0x000fe40000000028 */
[----:B------:R-:W-:Y:S01]  /*1c080*/  PRMT R38, R39, 0x7632, R38 ;  /* 0x0000763227267816 */ /* 0x000fe20000000026 */
[----:B------:R-:W-:Y:S01]  /*1c090*/  STG.E.U16 desc[UR12][R52.64+0xd6], R2 ;  /* 0x0000d60234007986 */ /* 0x000fe2000c10150c */
[----:B0-----:R-:W-:-:S02]  /*1c0a0*/  PRMT R44, R37, 0x7632, R44 ;  /* 0x00007632252c7816 */ /* 0x001fc4000000002c */
[----:B------:R-:W-:Y:S01]  /*1c0b0*/  PRMT R32, R33, 0x7632, R32 ;  /* 0x0000763221207816 */ /* 0x000fe20000000020 */
[----:B------:R0:W-:Y:S01]  /*1c0c0*/  STG.E.U16 desc[UR12][R52.64+0x26], R34 ;  /* 0x0000262234007986 */ /* 0x0001e2000c10150c */
[----:B-1----:R-:W-:Y:S02]  /*1c0d0*/  PRMT R26, R144, 0x7632, R26 ;  /* 0x00007632901a7816 */ /* 0x002fe4000000001a */
[----:B------:R-:W-:Y:S01]  /*1c0e0*/  PRMT R30, R31, 0x7632, R30 ;  /* 0x000076321f1e7816 */ /* 0x000fe2000000001e */
[----:B------:R-:W-:Y:S01]  /*1c0f0*/  STG.E.U16 desc[UR12][R52.64+0x5e], R10 ;  /* 0x00005e0a34007986 */ /* 0x000fe2000c10150c */
[----:B------:R-:W-:Y:S02]  /*1c100*/  PRMT R3, R163, 0x7632, R3 ;  /* 0x00007632a3037816 */ /* 0x000fe40000000003 */
[----:B------:R-:W-:Y:S01]  /*1c110*/  PRMT R28, R29, 0x7632, R28 ;  /* 0x000076321d1c7816 */ /* 0x000fe2000000001c */
[----:B------:R1:W-:Y:S01]  /*1c120*/  STG.E.U16 desc[UR12][R52.64+0xb2], R26 ;  /* 0x0000b21a34007986 */ /* 0x0003e2000c10150c */
[----:B------:R-:W-:-:S02]  /*1c130*/  PRMT R22, R23, 0x7632, R22 ;  /* 0x0000763217167816 */ /* 0x000fc40000000016 */
[----:B------:R-:W-:Y:S01]  /*1c140*/  PRMT R20, R21, 0x7632, R20 ;  /* 0x0000763215147816 */ /* 0x000fe20000000014 */
[----:B------:R-:W-:Y:S01]  /*1c150*/  STG.E.U16 desc[UR12][R52.64+0xca], R3 ;  /* 0x0000ca0334007986 */ /* 0x000fe2000c10150c */
[----:B0-----:R-:W-:Y:S02]  /*1c160*/  PRMT R34, R27, 0x7632, R34 ;  /* 0x000076321b227816 */ /* 0x001fe40000000022 */
[----:B------:R-:W-:Y:S01]  /*1c170*/  PRMT R18, R19, 0x7632, R18 ;  /* 0x0000763213127816 */ /* 0x000fe20000000012 */
[----:B------:R-:W-:Y:S01]  /*1c180*/  STG.E.U16 desc[UR12][R52.64], R50 ;  /* 0x0000003234007986 */ /* 0x000fe2000c10150c */
[----:B------:R-:W-:Y:S02]  /*1c190*/  PRMT R14, R15, 0x7632, R14 ;  /* 0x000076320f0e7816 */ /* 0x000fe4000000000e */
[----:B------:R-:W-:Y:S01]  /*1c1a0*/  PRMT R12, R13, 0x7632, R12 ;  /* 0x000076320d0c7816 */ /* 0x000fe2000000000c */
[----:B------:R-:W-:Y:S01]  /*1c1b0*/  STG.E.U16 desc[UR12][R52.64+0x2], R51 ;  /* 0x0000023334007986 */ /* 0x000fe2000c10150c */
[----:B-1----:R-:W-:-:S03]  /*1c1c0*/  PRMT R26, R156, 0x7632, R26 ;  /* 0x000076329c1a7816 */ /* 0x002fc6000000001a */
[----:B------:R-:W-:Y:S04]  /*1c1d0*/  STG.E.U16 desc[UR12][R52.64+0x4], R88 ;  /* 0x0000045834007986 */ /* 0x000fe8000c10150c */
[----:B------:R0:W-:Y:S04]  /*1c1e0*/  STG.E.U16 desc[UR12][R52.64+0xc2], R26 ;  /* 0x0000c21a34007986 */ /* 0x0001e8000c10150c */
[----:B------:R-:W-:Y:S04]  /*1c1f0*/  STG.E.U16 desc[UR12][R52.64+0x6], R49 ;  /* 0x0000063134007986 */ /* 0x000fe8000c10150c */
[----:B------:R-:W-:Y:S01]  /*1c200*/  STG.E.U16 desc[UR12][R52.64+0x8], R48 ;  /* 0x0000083034007986 */ /* 0x000fe2000c10150c */
[----:B0-----:R-:W-:-:S03]  /*1c210*/  PRMT R26, R166, 0x7632, R26 ;  /* 0x00007632a61a7816 */ /* 0x001fc6000000001a */
[----:B------:R-:W-:Y:S04]  /*1c220*/  STG.E.U16 desc[UR12][R52.64+0xa], R54 ;  /* 0x00000a3634007986 */ /* 0x000fe8000c10150c */
[----:B------:R0:W-:Y:S01]  /*1c230*/  STG.E.U16 desc[UR12][R52.64+0xce], R26 ;  /* 0x0000ce1a34007986 */ /* 0x0001e2000c10150c */
[----:B--2---:R-:W-:-:S03]  /*1c240*/  F2FP.BF16.F32.PACK_AB R2, R68, R67 ;  /* 0x000000434402723e */ /* 0x004fc600000010ff */
[----:B------:R-:W-:Y:S01]  /*1c250*/  STG.E.U16 desc[UR12][R52.64+0xc], R47 ;  /* 0x00000c2f34007986 */ /* 0x000fe2000c10150c */
[----:B------:R-:W-:-:S03]  /*1c260*/  PRMT R7, R2, 0x7610, R7 ;  /* 0x0000761002077816 */ /* 0x000fc60000000007 */
[----:B------:R-:W-:Y:S01]  /*1c270*/  STG.E.U16 desc[UR12][R52.64+0xe], R55 ;  /* 0x00000e3734007986 */ /* 0x000fe2000c10150c */
[----:B------:R-:W-:Y:S02]  /*1c280*/  PRMT R8, R2, 0x7632, R8 ;  /* 0x0000763202087816 */ /* 0x000fe40000000008 */
[----:B---3--:R-:W-:Y:S01]  /*1c290*/  F2FP.BF16.F32.PACK_AB R3, R66, R65 ;  /* 0x000000414203723e */ /* 0x008fe200000010ff */
[----:B------:R-:W-:Y:S01]  /*1c2a0*/  STG.E.U16 desc[UR12][R52.64+0xe4], R7 ;  /* 0x0000e40734007986 */ /* 0x000fe2000c10150c */
[----:B0-----:R-:W-:Y:S02]  /*1c2b0*/  PRMT R26, R182, 0x7632, R26 ;  /* 0x00007632b61a7816 */ /* 0x001fe4000000001a */
[C---:B------:R-:W-:Y:S01]  /*1c2c0*/  PRMT R5, R3.reuse, 0x7610, R5 ;  /* 0x0000761003057816 */ /* 0x040fe20000000005 */
[----:B------:R-:W-:Y:S01]  /*1c2d0*/  STG.E.U16 desc[UR12][R52.64+0x10], R45 ;  /* 0x0000102d34007986 */ /* 0x000fe2000c10150c */
[----:B------:R-:W-:Y:S02]  /*1c2e0*/  PRMT R9, R3, 0x7632, R9 ;  /* 0x0000763203097816 */ /* 0x000fe40000000009 */
[----:B----4-:R-:W-:Y:S01]  /*1c2f0*/  F2FP.BF16.F32.PACK_AB R2, R64, R63 ;  /* 0x0000003f4002723e */ /* 0x010fe200000010ff */
[----:B------:R0:W-:Y:S03]  /*1c300*/  STG.E.U16 desc[UR12][R52.64+0xde], R26 ;  /* 0x0000de1a34007986 */ /* 0x0001e6000c10150c */
[----:B------:R-:W-:Y:S01]  /*1c310*/  PRMT R6, R2, 0x7632, R6 ;  /* 0x0000763202067816 */ /* 0x000fe20000000006 */
[----:B------:R1:W-:Y:S01]  /*1c320*/  STG.E.U16 desc[UR12][R52.64+0xe8], R5 ;  /* 0x0000e80534007986 */ /* 0x0003e2000c10150c */
[----:B-----5:R-:W-:-:S03]  /*1c330*/  F2FP.BF16.F32.PACK_AB R3, R62, R61 ;  /* 0x0000003d3e03723e */ /* 0x020fc600000010ff */
[----:B------:R-:W-:Y:S01]  /*1c340*/  STG.E.U16 desc[UR12][R52.64+0x14], R43 ;  /* 0x0000142b34007986 */ /* 0x000fe2000c10150c */
[----:B------:R-:W-:-:S03]  /*1c350*/  PRMT R10, R3, 0x7632, R10 ;  /* 0x00007632030a7816 */ /* 0x000fc6000000000a */
[----:B------:R-:W-:Y:S01]  /*1c360*/  STG.E.U16 desc[UR12][R52.64+0x16], R42 ;  /* 0x0000162a34007986 */ /* 0x000fe2000c10150c */
[----:B0-----:R-:W-:Y:S02]  /*1c370*/  PRMT R26, R2, 0x7610, R26 ;  /* 0x00007610021a7816 */ /* 0x001fe4000000001a */
[----:B------:R-:W-:Y:S01]  /*1c380*/  F2FP.BF16.F32.PACK_AB R4, R60, R59 ;  /* 0x0000003b3c04723e */ /* 0x000fe200000010ff */
[----:B------:R-:W-:Y:S03]  /*1c390*/  STG.E.U16 desc[UR12][R52.64+0x18], R41 ;  /* 0x0000182934007986 */ /* 0x000fe6000c10150c */
[----:B-1----:R-:W-:Y:S01]  /*1c3a0*/  PRMT R5, R4, 0x7632, R5 ;  /* 0x0000763204057816 */ /* 0x002fe20000000005 */
[----:B------:R0:W-:Y:S01]  /*1c3b0*/  STG.E.U16 desc[UR12][R52.64+0xec], R26 ;  /* 0x0000ec1a34007986 */ /* 0x0001e2000c10150c */
[----:B------:R-:W-:-:S03]  /*1c3c0*/  F2FP.BF16.F32.PACK_AB R2, R58, R57 ;  /* 0x000000393a02723e */ /* 0x000fc600000010ff */
[----:B------:R-:W-:Y:S01]  /*1c3d0*/  STG.E.U16 desc[UR12][R52.64+0x1a], R40 ;  /* 0x00001a2834007986 */ /* 0x000fe2000c10150c */
[----:B------:R-:W-:-:S03]  /*1c3e0*/  F2FP.BF16.F32.PACK_AB R0, R0, R56 ;  /* 0x000000380000723e */ /* 0x000fc600000010ff */
[----:B------:R-:W-:Y:S01]  /*1c3f0*/  STG.E.U16 desc[UR12][R52.64+0x1c], R39 ;  /* 0x00001c2734007986 */ /* 0x000fe2000c10150c */
[----:B------:R-:W-:Y:S02]  /*1c400*/  PRMT R7, R2, 0x7632, R7 ;  /* 0x0000763202077816 */ /* 0x000fe40000000007 */
[----:B0-----:R-:W-:Y:S01]  /*1c410*/  PRMT R26, R0, 0x7632, R26 ;  /* 0x00007632001a7816 */ /* 0x001fe2000000001a */
[----:B------:R-:W-:Y:S04]  /*1c420*/  STG.E.U16 desc[UR12][R52.64+0x1e], R38 ;  /* 0x00001e2634007986 */ /* 0x000fe8000c10150c */
        /* <DEDUP_REMOVED lines=64> */
[----:B------:R-:W-:Y:S01]  /*1c830*/  STG.E.U16 desc[UR12][R52.64+0xfe], R26 ;  /* 0x0000fe1a34007986 */ /* 0x000fe2000c10150c */
[----:B------:R-:W-:Y:S05]  /*1c840*/  EXIT ;  /* 0x000000000000794d */ /* 0x000fea0003800000 */
.L_x_528:
[----:B------:R-:W-:-:S00]  /*1c850*/  BRA `(.L_x_528) ;  /* 0xfffffffc00fc7947 */ /* 0x000fc0000383ffff */
[----:B------:R-:W-:-:S00]  /*1c860*/  NOP ;  /* 0x0000000000007918 */ /* 0x000fc00000000000 */
        /* <DEDUP_REMOVED lines=9> */
.L_x_3280:


//--------------------- .text.paged_flash_attention_bwd_64_bf16_small --------------------------
	.section	.text.paged_flash_attention_bwd_64_bf16_small,"ax",@progbits
	.align	128
        .global         paged_flash_attention_bwd_64_bf16_small
        .type           paged_flash_attention_bwd_64_bf16_small,@function
        .size           paged_flash_attention_bwd_64_bf16_small,(.L_x_3281 - paged_flash_attention_bwd_64_bf16_small)
        .other          paged_flash_attention_bwd_64_bf16_small,@"STO_CUDA_ENTRY STV_DEFAULT"
paged_flash_attention_bwd_64_bf16_small:
.text.paged_flash_attention_bwd_64_bf16_small:
[----:B------:R-:W-:Y:S01]  /*0000*/  LDC R1, c[0x0][0x37c] ;  /* 0x0000df00ff017b82 */ /* 0x000fe20000000800 */
[----:B------:R-:W0:Y:S01]  /*0010*/  LDCU UR8, c[0x0][0x3d4] ;  /* 0x00007a80ff0877ac */ /* 0x000e220008000800 */
[----:B------:R-:W1:Y:S06]  /*0020*/  S2R R4, SR_CTAID.X ;  /* 0x0000000000047919 */ /* 0x000e6c0000002500 */
[----:B------:R-:W2:Y:S01]  /*0030*/  S2UR UR7, SR_CTAID.X ;  /* 0x00000000000779c3 */ /* 0x000ea20000002500 */
[----:B------:R-:W-:Y:S01]  /*0040*/  BSSY.RECONVERGENT B0, `(.L_x_529) ;  /* 0x000006c000007945 */ /* 0x000fe20003800200 */
[----:B------:R-:W3:Y:S01]  /*0050*/  LDCU UR10, c[0x0][0x3d8] ;  /* 0x00007b00ff0a77ac */ /* 0x000ee20008000800 */
[----:B------:R-:W-:Y:S01]  /*0060*/  CS2R R76, SRZ ;  /* 0x00000000004c7805 */ /* 0x000fe2000001ff00 */
[----:B------:R-:W-:Y:S01]  /*0070*/  IMAD.MOV.U32 R104, RZ, RZ, RZ ;  /* 0x000000ffff687224 */ /* 0x000fe200078e00ff */
[----:B------:R-:W-:Y:S01]  /*0080*/  CS2R R74, SRZ ;  /* 0x00000000004a7805 */ /* 0x000fe2000001ff00 */
[----:B------:R-:W4:Y:S01]  /*0090*/  LDCU.64 UR12, c[0x0][0x358] ;  /* 0x00006b00ff0c77ac */ /* 0x000f220008000a00 */
[----:B------:R-:W-:Y:S01]  /*00a0*/  CS2R R72, SRZ ;  /* 0x0000000000487805 */ /* 0x000fe2000001ff00 */
[----:B------:R-:W5:Y:S01]  /*00b0*/  S2UR UR14, SR_CTAID.Y ;  /* 0x00000000000e79c3 */ /* 0x000f620000002600 */
[----:B------:R-:W-:Y:S01]  /*00c0*/  CS2R R70, SRZ ;  /* 0x0000000000467805 */ /* 0x000fe2000001ff00 */
[----:B------:R-:W1:Y:S01]  /*00d0*/  LDCU.64 UR16, c[0x0][0x380] ;  /* 0x00007000ff1077ac */ /* 0x000e620008000a00 */
[----:B------:R-:W-:-:S02]  /*00e0*/  CS2R R68, SRZ ;  /* 0x0000000000447805 */ /* 0x000fc4000001ff00 */
[----:B------:R-:W-:Y:S02]  /*00f0*/  CS2R R8, SRZ ;  /* 0x0000000000087805 */ /* 0x000fe4000001ff00 */
[----:B------:R-:W-:Y:S01]  /*0100*/  CS2R R10, SRZ ;  /* 0x00000000000a7805 */ /* 0x000fe2000001ff00 */
[----:B------:R-:W1:Y:S01]  /*0110*/  LDCU.64 UR18, c[0x0][0x3a0] ;  /* 0x00007400ff1277ac */ /* 0x000e620008000a00 */
[----:B------:R-:W-:Y:S01]  /*0120*/  CS2R R12, SRZ ;  /* 0x00000000000c7805 */ /* 0x000fe2000001ff00 */
[----:B0-----:R-:W-:Y:S01]  /*0130*/  IMAD.U32 R0, RZ, RZ, UR8 ;  /* 0x00000008ff007e24 */ /* 0x001fe2000f8e00ff */
[----:B------:R-:W-:Y:S01]  /*0140*/  CS2R R14, SRZ ;  /* 0x00000000000e7805 */ /* 0x000fe2000001ff00 */
[----:B------:R-:W-:Y:S01]  /*0150*/  UISETP.NE.AND UP0, UPT, UR8, URZ, UPT ;  /* 0x000000ff0800728c */ /* 0x000fe2000bf05270 */
[----:B------:R-:W-:Y:S02]  /*0160*/  CS2R R16, SRZ ;  /* 0x0000000000107805 */ /* 0x000fe4000001ff00 */
[----:B------:R-:W-:-:S02]  /*0170*/  CS2R R18, SRZ ;  /* 0x0000000000127805 */ /* 0x000fc4000001ff00 */
[----:B------:R-:W-:Y:S02]  /*0180*/  IABS R5, R0 ;  /* 0x0000000000057213 */ /* 0x000fe40000000000 */
[----:B------:R-:W-:Y:S02]  /*0190*/  CS2R R20, SRZ ;  /* 0x0000000000147805 */ /* 0x000fe4000001ff00 */
[----:B------:R-:W-:Y:S02]  /*01a0*/  CS2R R22, SRZ ;  /* 0x0000000000167805 */ /* 0x000fe4000001ff00 */
[----:B------:R-:W-:Y:S01]  /*01b0*/  CS2R R24, SRZ ;  /* 0x0000000000187805 */ /* 0x000fe2000001ff00 */
[----:B------:R-:W0:Y:S01]  /*01c0*/  I2F.RP R0, R5 ;  /* 0x0000000500007306 */ /* 0x000e220000209400 */
[----:B------:R-:W-:Y:S02]  /*01d0*/  CS2R R26, SRZ ;  /* 0x00000000001a7805 */ /* 0x000fe4000001ff00 */
[----:B------:R-:W-:-:S02]  /*01e0*/  CS2R R28, SRZ ;  /* 0x00000000001c7805 */ /* 0x000fc4000001ff00 */
[----:B------:R-:W-:Y:S02]  /*01f0*/  CS2R R30, SRZ ;  /* 0x00000000001e7805 */ /* 0x000fe4000001ff00 */
[----:B------:R-:W-:Y:S02]  /*0200*/  CS2R R32, SRZ ;  /* 0x0000000000207805 */ /* 0x000fe4000001ff00 */
[----:B------:R-:W-:Y:S02]  /*0210*/  CS2R R34, SRZ ;  /* 0x0000000000227805 */ /* 0x000fe4000001ff00 */
[----:B-1----:R-:W-:-:S04]  /*0220*/  IABS R4, R4 ;  /* 0x0000000400047213 */ /* 0x002fc80000000000 */
[----:B------:R-:W-:Y:S01]  /*0230*/  R2UR UR6, R4 ;  /* 0x00000000040672ca */ /* 0x000fe200000e0000 */
[----:B0-----:R-:W0:Y:S02]  /*0240*/  MUFU.RCP R0, R0 ;  /* 0x0000000000007308 */ /* 0x001e240000001000 */
[----:B0-----:R-:W-:-:S06]  /*0250*/  VIADD R2, R0, 0xffffffe ;  /* 0x0ffffffe00027836 */ /* 0x001fcc0000000000 */
[----:B------:R0:W1:Y:S02]  /*0260*/  F2I.FTZ.U32.TRUNC.NTZ R3, R2 ;  /* 0x0000000200037305 */ /* 0x000064000021f000 */
[----:B0-----:R-:W-:-:S05]  /*0270*/  IMAD.MOV.U32 R2, RZ, RZ, RZ ;  /* 0x000000ffff027224 */ /* 0x001fca00078e00ff */
[----:B------:R-:W-:Y:S01]  /*0280*/  R2UR UR4, R2 ;  /* 0x00000000020472ca */ /* 0x000fe200000e0000 */
[----:B-1----:R-:W-:Y:S01]  /*0290*/  IMAD.MOV R6, RZ, RZ, -R3 ;  /* 0x000000ffff067224 */ /* 0x002fe200078e0a03 */
[----:B------:R-:W-:Y:S01]  /*02a0*/  R2UR UR5, R3 ;  /* 0x00000000030572ca */ /* 0x000fe200000e0000 */
[----:B------:R-:W-:Y:S02]  /*02b0*/  IMAD.MOV.U32 R2, RZ, RZ, RZ ;  /* 0x000000ffff027224 */ /* 0x000fe400078e00ff */
[----:B------:R-:W-:-:S10]  /*02c0*/  IMAD R7, R6, R5, RZ ;  /* 0x0000000506077224 */ /* 0x000fd400078e02ff */
[----:B------:R-:W-:-:S04]  /*02d0*/  IMAD.HI.U32 R7, R3, R7, UR4 ;  /* 0x0000000403077e27 */ /* 0x000fc8000f8e0007 */
[----:B------:R-:W-:Y:S01]  /*02e0*/  IMAD.MOV.U32 R3, RZ, RZ, RZ ;  /* 0x000000ffff037224 */ /* 0x000fe200078e00ff */
[----:B------:R-:W-:Y:S02]  /*02f0*/  R2UR UR4, R7 ;  /* 0x00000000070472ca */ /* 0x000fe400000e0000 */
[----:B------:R-:W-:-:S11]  /*0300*/  CS2R R6, SRZ ;  /* 0x0000000000067805 */ /* 0x000fd6000001ff00 */
[----:B------:R-:W-:Y:S02]  /*0310*/  UIMAD.WIDE.U32 UR4, UR4, UR6, URZ ;  /* 0x00000006040472a5 */ /* 0x000fe4000f8e00ff */
[----:B--2---:R-:W-:-:S04]  /*0320*/  ULOP3.LUT UR4, UR7, UR8, URZ, 0x3c, !UPT ;  /* 0x0000000807047292 */ /* 0x004fc8000f8e3cff */
[----:B------:R-:W-:-:S04]  /*0330*/  IMAD R0, RZ, RZ, -UR5 ;  /* 0x80000005ff007e24 */ /* 0x000fc8000f8e02ff */
[----:B------:R-:W-:-:S05]  /*0340*/  IMAD R0, R5, R0, UR6 ;  /* 0x0000000605007e24 */ /* 0x000fca000f8e0200 */
[----:B------:R-:W-:-:S13]  /*0350*/  ISETP.GT.U32.AND P0, PT, R5, R0, PT ;  /* 0x000000000500720c */ /* 0x000fda0003f04070 */
[----:B------:R-:W-:Y:S01]  /*0360*/  VOTEU.ANY UP2, P0 ;  /* 0x0000000000ff7886 */ /* 0x000fe20000040100 */
[----:B------:R-:W-:-:S04]  /*0370*/  PLOP3.LUT P0, PT, PT, PT, UP2, 0x80, 0x8 ;  /* 0x000000000008781c */ /* 0x000fc80003f0f028 */
[----:B------:R-:W-:Y:S02]  /*0380*/  @!UP2 UIADD3 UR5, UPT, UPT, UR5, 0x1, URZ ;  /* 0x000000010505a890 */ /* 0x000fe4000fffe0ff */
[----:B------:R-:W-:Y:S02]  /*0390*/  UISETP.GE.AND UP2, UPT, UR4, URZ, UPT ;  /* 0x000000ff0400728c */ /* 0x000fe4000bf46270 */
[----:B-----5:R-:W-:-:S05]  /*03a0*/  ULEA UR4, UR14, 0x40, 0x6 ;  /* 0x000000400e047891 */ /* 0x020fca000f8e30ff */
[----:B------:R-:W-:-:S05]  /*03b0*/  @!P0 IMAD.IADD R0, R0, 0x1, -R5 ;  /* 0x0000000100008824 */ /* 0x000fca00078e0a05 */
[----:B------:R-:W-:Y:S02]  /*03c0*/  ISETP.GE.U32.AND P0, PT, R0, R5, PT ;  /* 0x000000050000720c */ /* 0x000fe40003f06070 */
[----:B------:R-:W-:Y:S01]  /*03d0*/  CS2R R4, SRZ ;  /* 0x0000000000047805 */ /* 0x000fe2000001ff00 */
[----:B------:R-:W0:Y:S10]  /*03e0*/  S2R R0, SR_TID.X ;  /* 0x0000000000007919 */ /* 0x000e340000002100 */
[----:B------:R-:W-:-:S05]  /*03f0*/  VOTEU.ANY UP1, P0 ;  /* 0x0000000000ff7886 */ /* 0x000fca0000020100 */
[----:B------:R-:W-:-:S07]  /*0400*/  @UP1 UIADD3 UR5, UPT, UPT, UR5, 0x1, URZ ;  /* 0x0000000105051890 */ /* 0x000fce000fffe0ff */
[----:B------:R-:W-:Y:S01]  /*0410*/  UMOV UR11, UR5 ;  /* 0x00000005000b7c82 */ /* 0x000fe20008000000 */
[----:B---3--:R-:W-:Y:S02]  /*0420*/  UIMAD UR5, UR8, UR10, URZ ;  /* 0x0000000a080572a4 */ /* 0x008fe4000f8e02ff */
        /* <DEDUP_REMOVED lines=10> */
[C---:B0-----:R-:W-:Y:S01]  /*04d0*/  ISETP.GE.AND P0, PT, R0.reuse, UR6, PT ;  /* 0x0000000600007c0c */ /* 0x041fe2000bf06270 */
[----:B------:R-:W0:Y:S02]  /*04e0*/  LDCU.64 UR8, c[0x0][0x398] ;  /* 0x00007300ff0877ac */ /* 0x000e240008000a00 */
[----:B------:R-:W-:Y:S01]  /*04f0*/  ISETP.GE.AND P1, PT, R0, UR7, PT ;  /* 0x0000000700007c0c */ /* 0x000fe2000bf26270 */
[----:B------:R-:W-:-:S04]  /*0500*/  USHF.L.U32 UR10, UR4, 0x6, URZ ;  /* 0x00000006040a7899 */ /* 0x000fc800080006ff */
[----:B------:R-:W-:-:S08]  /*0510*/  USHF.R.S32.HI UR15, URZ, 0x1f, UR10 ;  /* 0x0000001fff0f7899 */ /* 0x000fd0000801140a */
[----:B----4-:R-:W-:Y:S05]  /*0520*/  @P1 BRA `(.L_x_530) ;  /* 0x0000000000741947 */ /* 0x010fea0003800000 */
[----:B------:R-:W1:Y:S01]  /*0530*/  S2R R43, SR_CgaCtaId ;  /* 0x00000000002b7919 */ /* 0x000e620000008800 */
[----:B------:R-:W2:Y:S01]  /*0540*/  LDC R45, c[0x0][0x360] ;  /* 0x0000d800ff2d7b82 */ /* 0x000ea20000000800 */
[----:B------:R-:W-:Y:S01]  /*0550*/  MOV R36, 0x400 ;  /* 0x0000040000247802 */ /* 0x000fe20000000f00 */
[----:B------:R-:W-:-:S03]  /*0560*/  IMAD.MOV.U32 R42, RZ, RZ, R0 ;  /* 0x000000ffff2a7224 */ /* 0x000fc600078e0000 */
[----:B-1----:R-:W-:-:S07]  /*0570*/  LEA R43, R43, R36, 0x18 ;  /* 0x000000242b2b7211 */ /* 0x002fce00078ec0ff */
.L_x_531:
        /* <DEDUP_REMOVED lines=24> */
.L_x_530:
[----:B0-----:R-:W-:Y:S05]  /*0700*/  BSYNC.RECONVERGENT B0 ;  /* 0x0000000000007941 */ /* 0x001fea0003800200 */
.L_x_529:
[----:B------:R-:W-:Y:S06]  /*0710*/  BAR.SYNC.DEFER_BLOCKING 0x0 ;  /* 0x0000000000007b1d */ /* 0x000fec0000010000 */
[----:B------:R-:W-:Y:S04]  /*0720*/  BSSY.RECONVERGENT B0, `(.L_x_532) ;  /* 0x000000b000007945 */ /* 0x000fe80003800200 */
[----:B------:R-:W-:Y:S05]  /*0730*/  @P0 BRA `(.L_x_533) ;  /* 0x0000000000240947 */ /* 0x000fea0003800000 */
[----:B-1----:R-:W0:Y:S01]  /*0740*/  S2R R37, SR_CTAID.Y ;  /* 0x0000000000257919 */ /* 0x002e220000002600 */
[----:B------:R-:W1:Y:S01]  /*0750*/  LDCU.64 UR8, c[0x0][0x3a8] ;  /* 0x00007500ff0877ac */ /* 0x000e620008000a00 */
[----:B------:R-:W-:Y:S02]  /*0760*/  IMAD.U32 R38, RZ, RZ, UR4 ;  /* 0x00000004ff267e24 */ /* 0x000fe4000f8e00ff */
[----:B0-----:R-:W-:-:S05]  /*0770*/  IMAD R36, R37, 0x40, R0 ;  /* 0x0000004025247824 */ /* 0x001fca00078e0200 */
[----:B------:R-:W-:-:S04]  /*0780*/  IADD3 R37, P1, PT, R36, UR4, RZ ;  /* 0x0000000424257c10 */ /* 0x000fc8000ff3e0ff */
[----:B------:R-:W-:Y:S02]  /*0790*/  LEA.HI.X.SX32 R38, R38, RZ, 0x1, P1 ;  /* 0x000000ff26267211 */ /* 0x000fe400008f0eff */
[----:B-1----:R-:W-:-:S04]  /*07a0*/  LEA R36, P1, R37, UR8, 0x2 ;  /* 0x0000000825247c11 */ /* 0x002fc8000f8210ff */
[----:B------:R-:W-:-:S05]  /*07b0*/  LEA.HI.X R37, R37, UR9, R38, 0x2, P1 ;  /* 0x0000000925257c11 */ /* 0x000fca00088f1426 */
[----:B------:R0:W5:Y:S04]  /*07c0*/  LDG.E R77, desc[UR12][R36.64] ;  /* 0x0000000c244d7981 */ /* 0x000168000c1e1900 */
.L_x_533:
[----:B------:R-:W-:Y:S05]  /*07d0*/  BSYNC.RECONVERGENT B0 ;  /* 0x0000000000007941 */ /* 0x000fea0003800200 */
.L_x_532:
[----:B------:R-:W-:Y:S04]  /*07e0*/  BSSY.RECONVERGENT B0, `(.L_x_534) ;  /* 0x0000116000007945 */ /* 0x000fe80003800200 */
[----:B------:R-:W-:Y:S05]  /*07f0*/  @P0 BRA `(.L_x_535) ;  /* 0x0000001000500947 */ /* 0x000fea0003800000 */
[----:B------:R-:W2:Y:S01]  /*0800*/  S2UR UR5, SR_CgaCtaId ;  /* 0x00000000000579c3 */ /* 0x000ea20000008800 */
[----:B------:R-:W-:Y:S02]  /*0810*/  UMOV UR4, 0x400 ;  /* 0x0000040000047882 */ /* 0x000fe40000000000 */
[----:B--2---:R-:W-:-:S06]  /*0820*/  ULEA UR4, UR5, UR4, 0x18 ;  /* 0x0000000405047291 */ /* 0x004fcc000f8ec0ff */
[----:B------:R-:W-:-:S05]  /*0830*/  LEA R52, R0, UR4, 0x7 ;  /* 0x0000000400347c11 */ /* 0x000fca000f8e38ff */
[----:B-1----:R-:W1:Y:S04]  /*0840*/  LDS.128 R44, [R52+0x4000] ;  /* 0x00400000342c7984 */ /* 0x002e680000000c00 */
[----:B------:R-:W2:Y:S04]  /*0850*/  LDS.128 R48, [R52+0x6000] ;  /* 0x0060000034307984 */ /* 0x000ea80000000c00 */
[----:B0-----:R-:W0:Y:S04]  /*0860*/  LDS.128 R36, [R52+0x4010] ;  /* 0x0040100034247984 */ /* 0x001e280000000c00 */
[----:B------:R-:W3:Y:S01]  /*0870*/  LDS.128 R40, [R52+0x6010] ;  /* 0x0060100034287984 */ /* 0x000ee20000000c00 */
[C---:B-1----:R-:W-:Y:S01]  /*0880*/  PRMT R53, R44.reuse, 0x7632, R53 ;  /* 0x000076322c357816 */ /* 0x042fe20000000035 */
[----:B------:R-:W-:Y:S01]  /*0890*/  IMAD.U32 R44, R44, 0x10000, RZ ;  /* 0x000100002c2c7824 */ /* 0x000fe200078e00ff */
[C---:B--2---:R-:W-:Y:S01]  /*08a0*/  PRMT R54, R48.reuse, 0x7632, R54 ;  /* 0x0000763230367816 */ /* 0x044fe20000000036 */
        /* <DEDUP_REMOVED lines=10> */
[----:B------:R-:W-:Y:S01]  /*0950*/  IMAD.U32 R53, R45, 0x10000, RZ ;  /* 0x000100002d357824 */ /* 0x000fe200078e00ff */
[----:B------:R-:W-:Y:S01]  /*0960*/  PRMT R45, R50, 0x7632, R45 ;  /* 0x00007632322d7816 */ /* 0x000fe2000000002d */
[--C-:B------:R-:W-:Y:S01]  /*0970*/  FFMA R48, R55, R48, R44.reuse ;  /* 0x0000003037307223 */ /* 0x100fe2000000002c */
[----:B------:R-:W-:Y:S01]  /*0980*/  IMAD.U32 R49, R49, 0x10000, RZ ;  /* 0x0001000031317824 */ /* 0x000fe200078e00ff */
[C---:B------:R-:W-:Y:S01]  /*0990*/  PRMT R44, R46.reuse, 0x7632, R44 ;  /* 0x000076322e2c7816 */ /* 0x040fe2000000002c */
[----:B------:R-:W-:-:S02]  /*09a0*/  IMAD.U32 R55, R46, 0x10000, RZ ;  /* 0x000100002e377824 */ /* 0x000fc400078e00ff */
[----:B------:R-:W-:Y:S02]  /*09b0*/  IMAD.U32 R50, R50, 0x10000, RZ ;  /* 0x0001000032327824 */ /* 0x000fe400078e00ff */
[----:B------:R-:W-:Y:S01]  /*09c0*/  FFMA R48, R53, R49, R48 ;  /* 0x0000003135307223 */ /* 0x000fe20000000030 */
[----:B------:R-:W-:Y:S01]  /*09d0*/  IMAD.U32 R49, R44, 0x10000, RZ ;  /* 0x000100002c317824 */ /* 0x000fe200078e00ff */
[----:B------:R-:W-:Y:S01]  /*09e0*/  PRMT R53, R47, 0x7632, R53 ;  /* 0x000076322f357816 */ /* 0x000fe20000000035 */
[----:B------:R-:W-:Y:S02]  /*09f0*/  IMAD.U32 R45, R45, 0x10000, RZ ;  /* 0x000100002d2d7824 */ /* 0x000fe400078e00ff */
[----:B------:R-:W-:Y:S01]  /*0a00*/  FFMA R48, R55, R50, R48 ;  /* 0x0000003237307223 */ /* 0x000fe20000000030 */
[----:B------:R-:W-:Y:S02]  /*0a10*/  IMAD.U32 R44, R47, 0x10000, RZ ;  /* 0x000100002f2c7824 */ /* 0x000fe400078e00ff */
[----:B------:R-:W-:-:S02]  /*0a20*/  IMAD.U32 R46, R51, 0x10000, RZ ;  /* 0x00010000332e7824 */ /* 0x000fc400078e00ff */
[----:B------:R-:W-:Y:S01]  /*0a30*/  FFMA R45, R49, R45, R48 ;  /* 0x0000002d312d7223 */ /* 0x000fe20000000030 */
[----:B------:R-:W-:Y:S01]  /*0a40*/  IMAD.U32 R56, R53, 0x10000, RZ ;  /* 0x0001000035387824 */ /* 0x000fe200078e00ff */
[----:B------:R-:W-:Y:S01]  /*0a50*/  LDS.128 R48, [R52+0x6020] ;  /* 0x0060200034307984 */ /* 0x000fe20000000c00 */
[----:B------:R-:W-:Y:S02]  /*0a60*/  IMAD.U32 R54, R54, 0x10000, RZ ;  /* 0x0001000036367824 */ /* 0x000fe400078e00ff */
[----:B------:R-:W-:Y:S01]  /*0a70*/  FFMA R55, R44, R46, R45 ;  /* 0x0000002e2c377223 */ /* 0x000fe2000000002d */
[C---:B0-----:R-:W-:Y:S01]  /*0a80*/  PRMT R53, R36.reuse, 0x7632, R53 ;  /* 0x0000763224357816 */ /* 0x041fe20000000035 */
[----:B------:R-:W0:Y:S01]  /*0a90*/  LDS.128 R44, [R52+0x4020] ;  /* 0x00402000342c7984 */ /* 0x000e220000000c00 */
[----:B------:R-:W-:Y:S01]  /*0aa0*/  IMAD.U32 R57, R36, 0x10000, RZ ;  /* 0x0001000024397824 */ /* 0x000fe200078e00ff */
[C---:B---3--:R-:W-:Y:S01]  /*0ab0*/  PRMT R36, R40.reuse, 0x7632, R36 ;  /* 0x0000763228247816 */ /* 0x048fe20000000024 */
[----:B------:R-:W-:-:S02]  /*0ac0*/  IMAD.U32 R40, R40, 0x10000, RZ ;  /* 0x0001000028287824 */ /* 0x000fc400078e00ff */
        /* <DEDUP_REMOVED lines=13> */
[C---:B------:R-:W-:Y:S01]  /*0ba0*/  PRMT R36, R38.reuse, 0x7632, R36 ;  /* 0x0000763226247816 */ /* 0x040fe20000000024 */
[----:B------:R-:W-:Y:S01]  /*0bb0*/  IMAD.U32 R38, R38, 0x10000, RZ ;  /* 0x0001000026267824 */ /* 0x000fe200078e00ff */
[C---:B------:R-:W-:Y:S01]  /*0bc0*/  PRMT R37, R42.reuse, 0x7632, R37 ;  /* 0x000076322a257816 */ /* 0x040fe20000000025 */
[----:B------:R-:W-:Y:S02]  /*0bd0*/  IMAD.U32 R42, R42, 0x10000, RZ ;  /* 0x000100002a2a7824 */ /* 0x000fe400078e00ff */
[--C-:B------:R-:W-:Y:S01]  /*0be0*/  FFMA R41, R53, R41, R54.reuse ;  /* 0x0000002935297223 */ /* 0x100fe20000000036 */
[----:B------:R-:W-:Y:S01]  /*0bf0*/  IMAD.U32 R53, R36, 0x10000, RZ ;  /* 0x0001000024357824 */ /* 0x000fe200078e00ff */
[----:B------:R-:W-:Y:S01]  /*0c00*/  PRMT R54, R43, 0x7632, R54 ;  /* 0x000076322b367816 */ /* 0x000fe20000000036 */
[----:B------:R-:W-:-:S02]  /*0c10*/  IMAD.U32 R37, R37, 0x10000, RZ ;  /* 0x0001000025257824 */ /* 0x000fc400078e00ff */
[----:B------:R-:W-:Y:S01]  /*0c20*/  FFMA R38, R38, R42, R41 ;  /* 0x0000002a26267223 */ /* 0x000fe20000000029 */
[----:B------:R-:W-:Y:S02]  /*0c30*/  IMAD.U32 R36, R39, 0x10000, RZ ;  /* 0x0001000027247824 */ /* 0x000fe400078e00ff */
[----:B------:R-:W-:Y:S02]  /*0c40*/  IMAD.U32 R54, R54, 0x10000, RZ ;  /* 0x0001000036367824 */ /* 0x000fe400078e00ff */
[----:B------:R-:W-:Y:S01]  /*0c50*/  FFMA R37, R53, R37, R38 ;  /* 0x0000002535257223 */ /* 0x000fe20000000026 */
[----:B------:R-:W-:-:S03]  /*0c60*/  PRMT R53, R39, 0x7632, R53 ;  /* 0x0000763227357816 */ /* 0x000fc60000000035 */
[----:B------:R-:W-:Y:S02]  /*0c70*/  FFMA R55, R36, R40, R37 ;  /* 0x0000002824377223 */ /* 0x000fe40000000025 */
[----:B------:R-:W1:Y:S01]  /*0c80*/  LDS.128 R36, [R52+0x4030] ;  /* 0x0040300034247984 */ /* 0x000e620000000c00 */
[----:B------:R-:W-:Y:S01]  /*0c90*/  IMAD.U32 R56, R53, 0x10000, RZ ;  /* 0x0001000035387824 */ /* 0x000fe200078e00ff */
[C---:B0-----:R-:W-:Y:S02]  /*0ca0*/  PRMT R53, R44.reuse, 0x7632, R53 ;  /* 0x000076322c357816 */ /* 0x041fe40000000035 */
[----:B------:R-:W0:Y:S01]  /*0cb0*/  LDS.128 R40, [R52+0x6030] ;  /* 0x0060300034287984 */ /* 0x000e220000000c00 */
        /* <DEDUP_REMOVED lines=12> */
[----:B------:R-:W-:Y:S02]  /*0d80*/  IMAD.U32 R48, R51, 0x10000, RZ ;  /* 0x0001000033307824 */ /* 0x000fe400078e00ff */
[----:B------:R-:W-:-:S02]  /*0d90*/  IMAD.U32 R53, R45, 0x10000, RZ ;  /* 0x000100002d357824 */ /* 0x000fc400078e00ff */
        /* <DEDUP_REMOVED lines=15> */
[----:B------:R-:W-:Y:S01]  /*0e90*/  FFMA R55, R44, R48, R45 ;  /* 0x000000302c377223 */ /* 0x000fe2000000002d */
[C---:B-1----:R-:W-:Y:S01]  /*0ea0*/  IMAD.U32 R57, R36.reuse, 0x10000, RZ ;  /* 0x0001000024397824 */ /* 0x042fe200078e00ff */
[----:B------:R-:W1:Y:S01]  /*0eb0*/  LDS.128 R48, [R52+0x4040] ;  /* 0x0040400034307984 */ /* 0x000e620000000c00 */
[----:B------:R-:W-:Y:S01]  /*0ec0*/  IMAD.U32 R56, R53, 0x10000, RZ ;  /* 0x0001000035387824 */ /* 0x000fe200078e00ff */
[----:B------:R-:W-:Y:S02]  /*0ed0*/  PRMT R53, R36, 0x7632, R53 ;  /* 0x0000763224357816 */ /* 0x000fe40000000035 */
[----:B------:R-:W2:Y:S01]  /*0ee0*/  LDS.128 R44, [R52+0x6040] ;  /* 0x00604000342c7984 */ /* 0x000ea20000000c00 */
[C---:B0-----:R-:W-:Y:S01]  /*0ef0*/  PRMT R36, R40.reuse, 0x7632, R36 ;  /* 0x0000763228247816 */ /* 0x041fe20000000024 */
        /* <DEDUP_REMOVED lines=28> */
[----:B------:R-:W0:Y:S01]  /*10c0*/  LDS.128 R36, [R52+0x4050] ;  /* 0x0040500034247984 */ /* 0x000e220000000c00 */
[----:B------:R-:W-:Y:S01]  /*10d0*/  IMAD.U32 R56, R53, 0x10000, RZ ;  /* 0x0001000035387824 */ /* 0x000fe200078e00ff */
[C---:B-1----:R-:W-:Y:S01]  /*10e0*/  PRMT R53, R48.reuse, 0x7632, R53 ;  /* 0x0000763230357816 */ /* 0x042fe20000000035 */
[----:B------:R-:W-:Y:S01]  /*10f0*/  IMAD.U32 R57, R48, 0x10000, RZ ;  /* 0x0001000030397824 */ /* 0x000fe200078e00ff */
[----:B------:R-:W1:Y:S01]  /*1100*/  LDS.128 R40, [R52+0x6050] ;  /* 0x0060500034287984 */ /* 0x000e620000000c00 */
[C---:B--2---:R-:W-:Y:S01]  /*1110*/  PRMT R48, R44.reuse, 0x7632, R48 ;  /* 0x000076322c307816 */ /* 0x044fe20000000030 */
        /* <DEDUP_REMOVED lines=14> */
[----:B------:R-:W-:Y:S02]  /*1200*/  PRMT R44, R50, 0x7632, R44 ;  /* 0x00007632322c7816 */ /* 0x000fe4000000002c */
[C---:B------:R-:W-:Y:S01]  /*1210*/  PRMT R45, R46.reuse, 0x7632, R45 ;  /* 0x000076322e2d7816 */ /* 0x040fe2000000002d */
[----:B------:R-:W-:Y:S02]  /*1220*/  IMAD.U32 R46, R46, 0x10000, RZ ;  /* 0x000100002e2e7824 */ /* 0x000fe400078e00ff */
[--C-:B------:R-:W-:Y:S01]  /*1230*/  FFMA R48, R49, R48, R54.reuse ;  /* 0x0000003031307223 */ /* 0x100fe20000000036 */
[----:B------:R-:W-:Y:S01]  /*1240*/  IMAD.U32 R49, R44, 0x10000, RZ ;  /* 0x000100002c317824 */ /* 0x000fe200078e00ff */
[----:B------:R-:W-:Y:S01]  /*1250*/  PRMT R54, R47, 0x7632, R54 ;  /* 0x000076322f367816 */ /* 0x000fe20000000036 */
[----:B------:R-:W-:-:S02]  /*1260*/  IMAD.U32 R45, R45, 0x10000, RZ ;  /* 0x000100002d2d7824 */ /* 0x000fc400078e00ff */
[----:B------:R-:W-:Y:S01]  /*1270*/  FFMA R46, R53, R46, R48 ;  /* 0x0000002e352e7223 */ /* 0x000fe20000000030 */
[C---:B------:R-:W-:Y:S01]  /*1280*/  PRMT R53, R51.reuse, 0x7632, R53 ;  /* 0x0000763233357816 */ /* 0x040fe20000000035 */
[----:B------:R-:W-:Y:S02]  /*1290*/  IMAD.U32 R44, R51, 0x10000, RZ ;  /* 0x00010000332c7824 */ /* 0x000fe400078e00ff */
        /* <DEDUP_REMOVED lines=38> */
[----:B------:R-:W2:Y:S01]  /*1500*/  LDS.128 R36, [R52+0x4070] ;  /* 0x0040700034247984 */ /* 0x000ea20000000c00 */
[----:B------:R-:W-:Y:S01]  /*1510*/  IMAD.U32 R56, R53, 0x10000, RZ ;  /* 0x0001000035387824 */ /* 0x000fe200078e00ff */
[C---:B0-----:R-:W-:Y:S01]  /*1520*/  PRMT R53, R48.reuse, 0x7632, R53 ;  /* 0x0000763230357816 */ /* 0x041fe20000000035 */
[----:B------:R-:W-:Y:S01]  /*1530*/  IMAD.U32 R57, R48, 0x10000, RZ ;  /* 0x0001000030397824 */ /* 0x000fe200078e00ff */
[----:B------:R0:W3:Y:S01]  /*1540*/  LDS.128 R40, [R52+0x6070] ;  /* 0x0060700034287984 */ /* 0x0000e20000000c00 */
        /* <DEDUP_REMOVED lines=8> */
[C---:B0-----:R-:W-:Y:S01]  /*15d0*/  IMAD.U32 R52, R45.reuse, 0x10000, RZ ;  /* 0x000100002d347824 */ /* 0x041fe200078e00ff */
        /* <DEDUP_REMOVED lines=9> */
[----:B------:R-:W-:Y:S01]  /*1670*/  FFMA R48, R49, R48, R52 ;  /* 0x0000003031307223 */ /* 0x000fe20000000034 */
[----:B------:R-:W-:Y:S02]  /*1680*/  IMAD.U32 R49, R44, 0x10000, RZ ;  /* 0x000100002c317824 */ /* 0x000fe400078e00ff */
[----:B------:R-:W-:-:S02]  /*1690*/  IMAD.U32 R45, R45, 0x10000, RZ ;  /* 0x000100002d2d7824 */ /* 0x000fc400078e00ff */
[----:B------:R-:W-:Y:S01]  /*16a0*/  FFMA R46, R53, R46, R48 ;  /* 0x0000002e352e7223 */ /* 0x000fe20000000030 */
[C---:B------:R-:W-:Y:S01]  /*16b0*/  IMAD.U32 R44, R51.reuse, 0x10000, RZ ;  /* 0x00010000332c7824 */ /* 0x040fe200078e00ff */
[----:B------:R-:W-:Y:S01]  /*16c0*/  PRMT R51, R51, 0x7632, R51 ;  /* 0x0000763233337816 */ /* 0x000fe20000000033 */
[C---:B------:R-:W-:Y:S01]  /*16d0*/  IMAD.U32 R48, R47.reuse, 0x10000, RZ ;  /* 0x000100002f307824 */ /* 0x040fe200078e00ff */
[----:B------:R-:W-:Y:S01]  /*16e0*/  PRMT R47, R47, 0x7632, R47 ;  /* 0x000076322f2f7816 */ /* 0x000fe2000000002f */
[----:B------:R-:W-:Y:S02]  /*16f0*/  FFMA R45, R49, R45, R46 ;  /* 0x0000002d312d7223 */ /* 0x000fe4000000002e */
[----:B------:R-:W-:Y:S02]  /*1700*/  IMAD.U32 R51, R51, 0x10000, RZ ;  /* 0x0001000033337824 */ /* 0x000fe400078e00ff */
[--C-:B------:R-:W-:Y:S01]  /*1710*/  FFMA R44, R44, R48, R45.reuse ;  /* 0x000000302c2c7223 */ /* 0x100fe2000000002d */
[----:B------:R-:W-:Y:S01]  /*1720*/  IMAD.U32 R47, R47, 0x10000, RZ ;  /* 0x000100002f2f7824 */ /* 0x000fe200078e00ff */
[C---:B--2---:R-:W-:Y:S01]  /*1730*/  PRMT R45, R36.reuse, 0x7632, R45 ;  /* 0x00007632242d7816 */ /* 0x044fe2000000002d */
[----:B------:R-:W-:Y:S01]  /*1740*/  IMAD.U32 R49, R36, 0x10000, RZ ;  /* 0x0001000024317824 */ /* 0x000fe200078e00ff */
[C---:B---3--:R-:W-:Y:S01]  /*1750*/  PRMT R36, R40.reuse, 0x7632, R36 ;  /* 0x0000763228247816 */ /* 0x048fe20000000024 */
[----:B------:R-:W-:-:S02]  /*1760*/  IMAD.U32 R40, R40, 0x10000, RZ ;  /* 0x0001000028287824 */ /* 0x000fc400078e00ff */
[----:B------:R-:W-:Y:S01]  /*1770*/  FFMA R44, R51, R47, R44 ;  /* 0x0000002f332c7223 */ /* 0x000fe2000000002c */
[----:B------:R-:W-:Y:S02]  /*1780*/  IMAD.U32 R45, R45, 0x10000, RZ ;  /* 0x000100002d2d7824 */ /* 0x000fe400078e00ff */
[----:B------:R-:W-:Y:S02]  /*1790*/  IMAD.U32 R46, R36, 0x10000, RZ ;  /* 0x00010000242e7824 */ /* 0x000fe400078e00ff */
[----:B------:R-:W-:Y:S01]  /*17a0*/  FFMA R40, R49, R40, R44 ;  /* 0x0000002831287223 */ /* 0x000fe2000000002c */
        /* <DEDUP_REMOVED lines=9> */
[----:B------:R-:W-:Y:S01]  /*1840*/  PRMT R37, R42, 0x7632, R37 ;  /* 0x000076322a257816 */ /* 0x000fe20000000025 */
        /* <DEDUP_REMOVED lines=11> */
[----:B------:R-:W-:Y:S02]  /*1900*/  IMAD.U32 R41, R36, 0x10000, RZ ;  /* 0x0001000024297824 */ /* 0x000fe400078e00ff */
[----:B------:R-:W-:Y:S02]  /*1910*/  IMAD.U32 R37, R37, 0x10000, RZ ;  /* 0x0001000025257824 */ /* 0x000fe400078e00ff */
[----:B------:R-:W-:-:S04]  /*1920*/  FFMA R38, R39, R43, R38 ;  /* 0x0000002b27267223 */ /* 0x000fc80000000026 */
[----:B------:R-:W-:-:S07]  /*1930*/  FFMA R104, R41, R37, R38 ;  /* 0x0000002529687223 */ /* 0x000fce0000000026 */
.L_x_535:
[----:B------:R-:W-:Y:S05]  /*1940*/  BSYNC.RECONVERGENT B0 ;  /* 0x0000000000007941 */ /* 0x000fea0003800200 */
.L_x_534:
[----:B------:R-:W2:Y:S01]  /*1950*/  LDCU UR4, c[0x0][0x3dc] ;  /* 0x00007b80ff0477ac */ /* 0x000ea20008000800 */
[----:B------:R-:W-:Y:S02]  /*1960*/  CS2R R102, SRZ ;  /* 0x0000000000667805 */ /* 0x000fe4000001ff00 */
[----:B------:R-:W-:Y:S02]  /*1970*/  CS2R R100, SRZ ;  /* 0x0000000000647805 */ /* 0x000fe4000001ff00 */
[----:B------:R-:W-:Y:S02]  /*1980*/  CS2R R98, SRZ ;  /* 0x0000000000627805 */ /* 0x000fe4000001ff00 */
[----:B------:R-:W-:Y:S02]  /*1990*/  CS2R R96, SRZ ;  /* 0x0000000000607805 */ /* 0x000fe4000001ff00 */
[----:B------:R-:W-:Y:S02]  /*19a0*/  CS2R R94, SRZ ;  /* 0x00000000005e7805 */ /* 0x000fe4000001ff00 */
[----:B------:R-:W-:-:S02]  /*19b0*/  CS2R R92, SRZ ;  /* 0x00000000005c7805 */ /* 0x000fc4000001ff00 */
[----:B------:R-:W-:Y:S02]  /*19c0*/  CS2R R90, SRZ ;  /* 0x00000000005a7805 */ /* 0x000fe4000001ff00 */
[----:B------:R-:W-:Y:S02]  /*19d0*/  CS2R R88, SRZ ;  /* 0x0000000000587805 */ /* 0x000fe4000001ff00 */
[----:B------:R-:W-:Y:S02]  /*19e0*/  CS2R R86, SRZ ;  /* 0x0000000000567805 */ /* 0x000fe4000001ff00 */
[----:B------:R-:W-:Y:S01]  /*19f0*/  CS2R R84, SRZ ;  /* 0x0000000000547805 */ /* 0x000fe2000001ff00 */
[----:B------:R-:W-:Y:S01]  /*1a00*/  IMAD.MOV.U32 R83, RZ, RZ, RZ ;  /* 0x000000ffff537224 */ /* 0x000fe200078e00ff */
[----:B--2---:R-:W-:-:S09]  /*1a10*/  UISETP.GE.AND UP0, UPT, UR4, 0x1, UPT ;  /* 0x000000010400788c */ /* 0x004fd2000bf06270 */
[----:B------:R-:W-:Y:S05]  /*1a20*/  BRA.U !UP0, `(.L_x_536) ;  /* 0x000000c508f07547 */ /* 0x000fea000b800000 */
[----:B------:R-:W-:Y:S01]  /*1a30*/  IMAD.MOV.U32 R76, RZ, RZ, RZ ;  /* 0x000000ffff4c7224 */ /* 0x000fe200078e00ff */
[----:B------:R-:W-:-:S06]  /*1a40*/  UMOV UR4, URZ ;  /* 0x000000ff00047c82 */ /* 0x000fcc0008000000 */
.L_x_800:
[----:B0-----:R-:W0:Y:S01]  /*1a50*/  LDC R36, c[0x0][0x3dc] ;  /* 0x0000f700ff247b82 */ /* 0x001e220000000800 */
[----:B------:R-:W-:Y:S01]  /*1a60*/  USHF.L.U32 UR8, UR4, 0x5, URZ ;  /* 0x0000000504087899 */ /* 0x000fe200080006ff */
[----:B------:R-:W-:Y:S01]  /*1a70*/  BSSY.RECONVERGENT B0, `(.L_x_537) ;  /* 0x0000045000007945 */ /* 0x000fe20003800200 */
[----:B------:R-:W2:Y:S04]  /*1a80*/  LDCU UR9, c[0x0][0x3e0] ;  /* 0x00007c00ff0977ac */ /* 0x000ea80008000800 */
[----:B-1----:R-:W-:Y:S02]  /*1a90*/  IMAD.U32 R37, RZ, RZ, UR8 ;  /* 0x00000008ff257e24 */ /* 0x002fe4000f8e00ff */
[----:B------:R-:W-:-:S03]  /*1aa0*/  IMAD.U32 R82, RZ, RZ, UR8 ;  /* 0x00000008ff527e24 */ /* 0x000fc6000f8e00ff */
[----:B0-----:R-:W-:-:S04]  /*1ab0*/  VIADDMNMX R36, R37, 0x20, R36, PT ;  /* 0x0000002025247846 */ /* 0x001fc80003800124 */
[----:B------:R-:W-:-:S13]  /*1ac0*/  R2UR UR5, R36 ;  /* 0x00000000240572ca */ /* 0x000fda00000e0000 */
[----:B------:R-:W-:-:S04]  /*1ad0*/  UIADD3 UR7, UPT, UPT, -UR8, UR5, URZ ;  /* 0x0000000508077290 */ /* 0x000fc8000fffe1ff */
[----:B------:R-:W-:-:S06]  /*1ae0*/  USHF.L.U32 UR14, UR7, 0x6, URZ ;  /* 0x00000006070e7899 */ /* 0x000fcc00080006ff */
[----:B------:R-:W-:-:S13]  /*1af0*/  ISETP.GE.AND P0, PT, R0, UR14, PT ;  /* 0x0000000e00007c0c */ /* 0x000fda000bf06270 */
[----:B--2---:R-:W-:Y:S05]  /*1b00*/  @P0 BRA `(.L_x_538) ;  /* 0x0000000000ec0947 */ /* 0x004fea0003800000 */
[----:B------:R-:W0:Y:S01]  /*1b10*/  LDC R45, c[0x0][0x3e4] ;  /* 0x0000f900ff2d7b82 */ /* 0x000e220000000800 */
[----:B------:R-:W1:Y:S01]  /*1b20*/  S2R R41, SR_CgaCtaId ;  /* 0x0000000000297919 */ /* 0x000e620000008800 */
[----:B------:R-:W-:Y:S01]  /*1b30*/  MOV R40, 0x400 ;  /* 0x0000040000287802 */ /* 0x000fe20000000f00 */
[----:B------:R-:W-:Y:S01]  /*1b40*/  IMAD.MOV.U32 R42, RZ, RZ, R0 ;  /* 0x000000ffff2a7224 */ /* 0x000fe200078e0000 */
[-C--:B0-----:R-:W-:Y:S02]  /*1b50*/  IABS R48, R45.reuse ;  /* 0x0000002d00307213 */ /* 0x081fe40000000000 */
[----:B------:R-:W-:Y:S02]  /*1b60*/  ISETP.NE.AND P0, PT, R45, RZ, PT ;  /* 0x000000ff2d00720c */ /* 0x000fe40003f05270 */
[----:B------:R-:W0:Y:S01]  /*1b70*/  I2F.RP R38, R48 ;  /* 0x0000003000267306 */ /* 0x000e220000209400 */
[----:B------:R-:W-:Y:S02]  /*1b80*/  LOP3.LUT R45, RZ, R45, RZ, 0x33, !PT ;  /* 0x0000002dff2d7212 */ /* 0x000fe400078e33ff */
[----:B-1----:R-:W-:-:S05]  /*1b90*/  LEA R49, R41, R40, 0x18 ;  /* 0x0000002829317211 */ /* 0x002fca00078ec0ff */
[----:B0-----:R-:W0:Y:S02]  /*1ba0*/  MUFU.RCP R38, R38 ;  /* 0x0000002600267308 */ /* 0x001e240000001000 */
[----:B0-----:R-:W-:-:S06]  /*1bb0*/  VIADD R36, R38, 0xffffffe ;  /* 0x0ffffffe26247836 */ /* 0x001fcc0000000000 */
[----:B------:R0:W1:Y:S02]  /*1bc0*/  F2I.FTZ.U32.TRUNC.NTZ R37, R36 ;  /* 0x0000002400257305 */ /* 0x000064000021f000 */
[----:B0-----:R-:W-:Y:S02]  /*1bd0*/  IMAD.MOV.U32 R36, RZ, RZ, RZ ;  /* 0x000000ffff247224 */ /* 0x001fe400078e00ff */
[----:B-1----:R-:W-:-:S04]  /*1be0*/  IMAD.MOV R39, RZ, RZ, -R37 ;  /* 0x000000ffff277224 */ /* 0x002fc800078e0a25 */
[----:B------:R-:W-:-:S04]  /*1bf0*/  IMAD R39, R39, R48, RZ ;  /* 0x0000003027277224 */ /* 0x000fc800078e02ff */
[----:B------:R-:W-:-:S07]  /*1c00*/  IMAD.HI.U32 R44, R37, R39, R36 ;  /* 0x00000027252c7227 */ /* 0x000fce00078e0024 */
.L_x_539:
[----:B0-----:R-:W0:Y:S01]  /*1c10*/  LDC R50, c[0x0][0x3e4] ;  /* 0x0000f900ff327b82 */ /* 0x001e220000000800 */
[----:B------:R-:W-:-:S04]  /*1c20*/  SHF.R.S32.HI R37, RZ, 0x1f, R42 ;  /* 0x0000001fff257819 */ /* 0x000fc8000001142a */
[----:B------:R-:W-:-:S04]  /*1c30*/  LEA.HI R43, R37, R42, RZ, 0x6 ;  /* 0x0000002a252b7211 */ /* 0x000fc800078f30ff */
[----:B------:R-:W-:-:S04]  /*1c40*/  LEA.HI.SX32 R47, R43, R82, 0x1a ;  /* 0x000000522b2f7211 */ /* 0x000fc800078fd2ff */
[----:B------:R-:W-:-:S05]  /*1c50*/  IABS R37, R47 ;  /* 0x0000002f00257213 */ /* 0x000fca0000000000 */
[----:B------:R-:W-:-:S04]  /*1c60*/  IMAD.HI.U32 R36, R44, R37, RZ ;  /* 0x000000252c247227 */ /* 0x000fc800078e00ff */
[----:B------:R-:W-:Y:S01]  /*1c70*/  IMAD.MOV R38, RZ, RZ, -R36 ;  /* 0x000000ffff267224 */ /* 0x000fe200078e0a24 */
[----:B0-----:R-:W-:-:S05]  /*1c80*/  IABS R40, R50 ;  /* 0x0000003200287213 */ /* 0x001fca0000000000 */
[----:B------:R-:W-:Y:S02]  /*1c90*/  IMAD R37, R40, R38, R37 ;  /* 0x0000002628257224 */ /* 0x000fe400078e0225 */
[----:B------:R-:W0:Y:S03]  /*1ca0*/  LDC.64 R38, c[0x0][0x388] ;  /* 0x0000e200ff267b82 */ /* 0x000e260000000a00 */
[----:B------:R-:W-:-:S13]  /*1cb0*/  ISETP.GT.U32.AND P2, PT, R48, R37, PT ;  /* 0x000000253000720c */ /* 0x000fda0003f44070 */
[----:B------:R-:W-:Y:S02]  /*1cc0*/  @!P2 IMAD.IADD R37, R37, 0x1, -R40 ;  /* 0x000000012525a824 */ /* 0x000fe400078e0a28 */
[----:B------:R-:W1:Y:S01]  /*1cd0*/  LDC.64 R40, c[0x0][0x3b0] ;  /* 0x0000ec00ff287b82 */ /* 0x000e620000000a00 */
[----:B------:R-:W-:Y:S02]  /*1ce0*/  @!P2 VIADD R36, R36, 0x1 ;  /* 0x000000012424a836 */ /* 0x000fe40000000000 */
[----:B------:R-:W-:Y:S02]  /*1cf0*/  ISETP.GE.U32.AND P1, PT, R37, R48, PT ;  /* 0x000000302500720c */ /* 0x000fe40003f26070 */
[----:B------:R-:W-:-:S04]  /*1d00*/  LOP3.LUT R37, R47, R50, RZ, 0x3c, !PT ;  /* 0x000000322f257212 */ /* 0x000fc800078e3cff */
[----:B------:R-:W-:Y:S01]  /*1d10*/  ISETP.GE.AND P3, PT, R37, RZ, PT ;  /* 0x000000ff2500720c */ /* 0x000fe20003f66270 */
[----:B------:R-:W-:-:S06]  /*1d20*/  IMAD.U32 R37, RZ, RZ, UR9 ;  /* 0x00000009ff257e24 */ /* 0x000fcc000f8e00ff */
[----:B------:R-:W-:-:S06]  /*1d30*/  @P1 VIADD R36, R36, 0x1 ;  /* 0x0000000124241836 */ /* 0x000fcc0000000000 */
[----:B------:R-:W-:-:S05]  /*1d40*/  @!P3 IMAD.MOV R36, RZ, RZ, -R36 ;  /* 0x000000ffff24b224 */ /* 0x000fca00078e0a24 */
[----:B------:R-:W-:-:S05]  /*1d50*/  SEL R46, R45, R36, !P0 ;  /* 0x000000242d2e7207 */ /* 0x000fca0004000000 */
[----:B------:R-:W-:-:S04]  /*1d60*/  IMAD R37, R37, UR11, R46 ;  /* 0x0000000b25257c24 */ /* 0x000fc8000f8e022e */
[----:B-1----:R-:W-:Y:S02]  /*1d70*/  IMAD.WIDE R40, R37, 0x4, R40 ;  /* 0x0000000425287825 */ /* 0x002fe400078e0228 */
[----:B------:R-:W1:Y:S04]  /*1d80*/  LDC.64 R36, c[0x0][0x390] ;  /* 0x0000e400ff247b82 */ /* 0x000e680000000a00 */
[----:B------:R-:W2:Y:S01]  /*1d90*/  LDG.E R40, desc[UR12][R40.64] ;  /* 0x0000000c28287981 */ /* 0x000ea2000c1e1900 */
[----:B------:R-:W-:Y:S01]  /*1da0*/  IMAD.MOV R46, RZ, RZ, -R46 ;  /* 0x000000ffff2e7224 */ /* 0x000fe200078e0a2e */
[----:B------:R-:W-:-:S03]  /*1db0*/  LOP3.LUT R43, R43, 0xffffffc0, RZ, 0xc0, !PT ;  /* 0xffffffc02b2b7812 */ /* 0x000fc600078ec0ff */
[----:B------:R-:W-:Y:S02]  /*1dc0*/  IMAD R46, R50, R46, R47 ;  /* 0x0000002e322e7224 */ /* 0x000fe400078e022f */
[----:B------:R-:W-:-:S04]  /*1dd0*/  IMAD.IADD R47, R42, 0x1, -R43 ;  /* 0x000000012a2f7824 */ /* 0x000fc800078e0a2b */
[----:B------:R-:W-:Y:S02]  /*1de0*/  IMAD R46, R46, 0x40, R47 ;  /* 0x000000402e2e7824 */ /* 0x000fe400078e022f */
[----:B--2---:R-:W-:-:S04]  /*1df0*/  IMAD R43, R40, R50, RZ ;  /* 0x00000032282b7224 */ /* 0x004fc800078e02ff */
[----:B------:R-:W-:-:S04]  /*1e00*/  IMAD R43, R43, 0x40, R46 ;  /* 0x000000402b2b7824 */ /* 0x000fc800078e022e */
[----:B0-----:R-:W-:-:S04]  /*1e10*/  IMAD.WIDE R38, R43, 0x2, R38 ;  /* 0x000000022b267825 */ /* 0x001fc800078e0226 */
[----:B-1----:R-:W-:Y:S02]  /*1e20*/  IMAD.WIDE R36, R43, 0x2, R36 ;  /* 0x000000022b247825 */ /* 0x002fe400078e0224 */
        /* <DEDUP_REMOVED lines=9> */
.L_x_538:
[----:B------:R-:W-:Y:S05]  /*1ec0*/  BSYNC.RECONVERGENT B0 ;  /* 0x0000000000007941 */ /* 0x000fea0003800200 */
.L_x_537:
[----:B------:R-:W-:Y:S01]  /*1ed0*/  UISETP.GE.AND UP0, UPT, UR7, 0x1, UPT ;  /* 0x000000010700788c */ /* 0x000fe2000bf06270 */
[----:B------:R-:W-:Y:S05]  /*1ee0*/  BAR.SYNC.DEFER_BLOCKING 0x0 ;  /* 0x0000000000007b1d */ /* 0x000fea0000010000 */
[----:B------:R-:W-:Y:S01]  /*1ef0*/  PLOP3.LUT P0, PT, PT, PT, UP0, 0x80, 0x8 ;  /* 0x000000000008781c */ /* 0x000fe20003f0f008 */
[----:B------:R-:W-:Y:S03]  /*1f00*/  BSSY.RECONVERGENT B1, `(.L_x_540) ;  /* 0x0000c27000017945 */ /* 0x000fe60003800200 */
[----:B------:R-:W-:-:S13]  /*1f10*/  ISETP.GE.OR P0, PT, R0, UR6, !P0 ;  /* 0x0000000600007c0c */ /* 0x000fda000c706670 */
[----:B------:R-:W-:Y:S05]  /*1f20*/  @P0 BRA `(.L_x_541) ;  /* 0x000000c000900947 */ /* 0x000fea0003800000 */
[----:B------:R-:W1:Y:S01]  /*1f30*/  S2UR UR8, SR_CgaCtaId ;  /* 0x00000000000879c3 */ /* 0x000e620000008800 */
[----:B------:R-:W2:Y:S01]  /*1f40*/  S2R R79, SR_CTAID.Y ;  /* 0x00000000004f7919 */ /* 0x000ea20000002600 */
[----:B------:R-:W-:Y:S01]  /*1f50*/  UMOV UR5, 0x400 ;  /* 0x0000040000057882 */ /* 0x000fe20000000000 */
[----:B------:R-:W-:Y:S01]  /*1f60*/  IMAD.MOV.U32 R80, RZ, RZ, RZ ;  /* 0x000000ffff507224 */ /* 0x000fe200078e00ff */
[----:B------:R-:W2:Y:S01]  /*1f70*/  S2R R0, SR_TID.X ;  /* 0x0000000000007919 */ /* 0x000ea20000002100 */
[----:B-1----:R-:W-:-:S04]  /*1f80*/  ULEA UR5, UR8, UR5, 0x18 ;  /* 0x0000000508057291 */ /* 0x002fc8000f8ec0ff */
[----:B------:R-:W-:-:S06]  /*1f90*/  UIADD3 UR5, UPT, UPT, UR5, 0x3070, URZ ;  /* 0x0000307005057890 */ /* 0x000fcc000fffe0ff */
[----:B------:R-:W-:Y:S02]  /*1fa0*/  IMAD.U32 R81, RZ, RZ, UR5 ;  /* 0x00000005ff517e24 */ /* 0x000fe4000f8e00ff */
[----:B--2---:R-:W-:-:S07]  /*1fb0*/  IMAD R79, R79, 0x40, R0 ;  /* 0x000000404f4f7824 */ /* 0x004fce00078e0200 */
.L_x_799:
[----:B------:R-:W1:Y:S01]  /*1fc0*/  LDCU UR5, c[0x0][0x3ec] ;  /* 0x00007d80ff0577ac */ /* 0x000e620008000800 */
[----:B------:R-:W-:Y:S01]  /*1fd0*/  ISETP.GE.U32.AND P1, PT, R79, R82, PT ;  /* 0x000000524f00720c */ /* 0x000fe20003f26070 */
[----:B------:R-:W-:Y:S01]  /*1fe0*/  VIADD R80, R80, 0x1 ;  /* 0x0000000150507836 */ /* 0x000fe20000000000 */
[----:B------:R-:W-:Y:S04]  /*1ff0*/  BSSY.RECONVERGENT B0, `(.L_x_542) ;  /* 0x0000c14000007945 */ /* 0x000fe80003800200 */
[----:B------:R-:W-:Y:S02]  /*2000*/  ISETP.GE.AND P0, PT, R80, UR7, PT ;  /* 0x0000000750007c0c */ /* 0x000fe4000bf06270 */
[----:B-1----:R-:W-:-:S13]  /*2010*/  ISETP.NE.AND P2, PT, RZ, UR5, PT ;  /* 0x00000005ff007c0c */ /* 0x002fda000bf45270 */
[----:B------:R-:W-:Y:S05]  /*2020*/  @!P1 BRA P2, `(.L_x_543) ;  /* 0x000000c000409947 */ /* 0x000fea0001000000 */
[----:B------:R-:W1:Y:S01]  /*2030*/  S2R R0, SR_TID.X ;  /* 0x0000000000007919 */ /* 0x000e620000002100 */
[----:B------:R-:W2:Y:S01]  /*2040*/  S2UR UR8, SR_CgaCtaId ;  /* 0x00000000000879c3 */ /* 0x000ea20000008800 */
[----:B------:R-:W-:Y:S01]  /*2050*/  UMOV UR5, 0x400 ;  /* 0x0000040000057882 */ /* 0x000fe20000000000 */
[----:B------:R-:W-:Y:S01]  /*2060*/  IABS R59, R82 ;  /* 0x00000052003b7213 */ /* 0x000fe20000000000 */
[----:B0-----:R-:W0:Y:S04]  /*2070*/  LDS.128 R36, [R81+-0x70] ;  /* 0xffff900051247984 */ /* 0x001e280000000c00 */
[----:B------:R-:W-:Y:S01]  /*2080*/  LDS.128 R44, [R81+-0x60] ;  /* 0xffffa000512c7984 */ /* 0x000fe20000000c00 */
[----:B------:R-:W3:Y:S01]  /*2090*/  LDC R105, c[0x0][0x3e4] ;  /* 0x0000f900ff697b82 */ /* 0x000ee20000000800 */
[----:B--2---:R-:W-:-:S06]  /*20a0*/  ULEA UR5, UR8, UR5, 0x18 ;  /* 0x0000000508057291 */ /* 0x004fcc000f8ec0ff */
[----:B-1----:R-:W-:-:S05]  /*20b0*/  LEA R78, R0, UR5, 0x7 ;  /* 0x00000005004e7c11 */ /* 0x002fca000f8e38ff */
[----:B------:R-:W1:Y:S01]  /*20c0*/  LDCU UR5, c[0x0][0x3e0] ;  /* 0x00007c00ff0577ac */ /* 0x000e620008000800 */
[----:B------:R-:W2:Y:S04]  /*20d0*/  LDS.128 R40, [R78+0x4000] ;  /* 0x004000004e287984 */ /* 0x000ea80000000c00 */
[----:B------:R-:W4:Y:S01]  /*20e0*/  LDS.128 R48, [R78+0x4010] ;  /* 0x004010004e307984 */ /* 0x000f220000000c00 */
[C---:B0-----:R-:W-:Y:S01]  /*20f0*/  IMAD.U32 R53, R36.reuse, 0x10000, RZ ;  /* 0x0001000024357824 */ /* 0x041fe200078e00ff */
[----:B------:R-:W-:Y:S02]  /*2100*/  PRMT R36, R36, 0x7632, R36 ;  /* 0x0000763224247816 */ /* 0x000fe40000000024 */
[----:B------:R-:W-:Y:S03]  /*2110*/  LDS.128 R64, [R78+0x10] ;  /* 0x000010004e407984 */ /* 0x000fe60000000c00 */
[----:B------:R-:W-:Y:S01]  /*2120*/  IMAD.U32 R54, R36, 0x10000, RZ ;  /* 0x0001000024367824 */ /* 0x000fe200078e00ff */
[----:B------:R-:W-:Y:S01]  /*2130*/  PRMT R36, R37, 0x7632, R36 ;  /* 0x0000763225247816 */ /* 0x000fe20000000024 */
[C---:B--2---:R-:W-:Y:S01]  /*2140*/  IMAD.U32 R52, R40.reuse, 0x10000, RZ ;  /* 0x0001000028347824 */ /* 0x044fe200078e00ff */
[----:B------:R-:W-:-:S03]  /*2150*/  PRMT R40, R40, 0x7632, R40 ;  /* 0x0000763228287816 */ /* 0x000fc60000000028 */
[----:B------:R-:W-:Y:S02]  /*2160*/  FFMA R52, R52, R53, RZ ;  /* 0x0000003534347223 */ /* 0x000fe400000000ff */
[----:B------:R-:W-:Y:S02]  /*2170*/  IMAD.U32 R53, R40, 0x10000, RZ ;  /* 0x0001000028357824 */ /* 0x000fe400078e00ff */
[----:B------:R-:W-:Y:S02]  /*2180*/  IMAD.U32 R40, R37, 0x10000, RZ ;  /* 0x0001000025287824 */ /* 0x000fe400078e00ff */
[C---:B------:R-:W-:Y:S01]  /*2190*/  IMAD.U32 R37, R41.reuse, 0x10000, RZ ;  /* 0x0001000029257824 */ /* 0x040fe200078e00ff */
[----:B------:R-:W-:Y:S01]  /*21a0*/  PRMT R41, R41, 0x7632, R41 ;  /* 0x0000763229297816 */ /* 0x000fe20000000029 */
[----:B------:R-:W-:Y:S01]  /*21b0*/  FFMA R52, R53, R54, R52 ;  /* 0x0000003635347223 */ /* 0x000fe20000000034 */
[----:B------:R-:W-:Y:S01]  /*21c0*/  IMAD.U32 R53, R36, 0x10000, RZ ;  /* 0x0001000024357824 */ /* 0x000fe200078e00ff */
[----:B---3--:R-:W-:-:S02]  /*21d0*/  IABS R54, R105 ;  /* 0x0000006900367213 */ /* 0x008fc40000000000 */
[----:B------:R-:W-:Y:S02]  /*21e0*/  IMAD.U32 R36, R41, 0x10000, RZ ;  /* 0x0001000029247824 */ /* 0x000fe400078e00ff */
[----:B------:R-:W-:Y:S01]  /*21f0*/  FFMA R37, R37, R40, R52 ;  /* 0x0000002825257223 */ /* 0x000fe20000000034 */
[C---:B------:R-:W-:Y:S01]  /*2200*/  IMAD.U32 R40, R38.reuse, 0x10000, RZ ;  /* 0x0001000026287824 */ /* 0x040fe200078e00ff */
[----:B------:R-:W-:Y:S01]  /*2210*/  PRMT R38, R38, 0x7632, R38 ;  /* 0x0000763226267816 */ /* 0x000fe20000000026 */
[----:B------:R-:W-:Y:S02]  /*2220*/  IMAD.U32 R41, R42, 0x10000, RZ ;  /* 0x000100002a297824 */ /* 0x000fe400078e00ff */
[--C-:B------:R-:W-:Y:S01]  /*2230*/  FFMA R36, R36, R53, R37.reuse ;  /* 0x0000003524247223 */ /* 0x100fe20000000025 */
[----:B------:R-:W-:Y:S01]  /*2240*/  PRMT R42, R42, 0x7632, R42 ;  /* 0x000076322a2a7816 */ /* 0x000fe2000000002a */
[----:B------:R-:W-:Y:S02]  /*2250*/  IMAD.U32 R38, R38, 0x10000, RZ ;  /* 0x0001000026267824 */ /* 0x000fe400078e00ff */
[--C-:B------:R-:W-:Y:S01]  /*2260*/  FFMA R40, R41, R40, R36.reuse ;  /* 0x0000002829287223 */ /* 0x100fe20000000024 */
[----:B------:R-:W-:Y:S01]  /*2270*/  PRMT R37, R39, 0x7632, R37 ;  /* 0x0000763227257816 */ /* 0x000fe20000000025 */
[----:B------:R-:W-:Y:S01]  /*2280*/  IMAD.U32 R41, R42, 0x10000, RZ ;  /* 0x000100002a297824 */ /* 0x000fe200078e00ff */
[----:B------:R-:W-:Y:S01]  /*2290*/  PRMT R36, R43, 0x7632, R36 ;  /* 0x000076322b247816 */ /* 0x000fe20000000024 */
[----:B------:R-:W-:Y:S01]  /*22a0*/  IMAD.U32 R39, R39, 0x10000, RZ ;  /* 0x0001000027277824 */ /* 0x000fe200078e00ff */
[----:B------:R-:W-:Y:S01]  /*22b0*/  PRMT R52, R45, 0x7632, R52 ;  /* 0x000076322d347816 */ /* 0x000fe20000000034 */
[----:B------:R-:W-:-:S02]  /*22c0*/  IMAD.U32 R43, R43, 0x10000, RZ ;  /* 0x000100002b2b7824 */ /* 0x000fc400078e00ff */
[----:B------:R-:W-:Y:S01]  /*22d0*/  FFMA R38, R41, R38, R40 ;  /* 0x0000002629267223 */ /* 0x000fe20000000028 */
[----:B------:R-:W-:Y:S02]  /*22e0*/  IMAD.U32 R40, R37, 0x10000, RZ ;  /* 0x0001000025287824 */ /* 0x000fe400078e00ff */
[----:B------:R-:W-:Y:S02]  /*22f0*/  IMAD.U32 R37, R36, 0x10000, RZ ;  /* 0x0001000024257824 */ /* 0x000fe400078e00ff */
[----:B------:R-:W-:Y:S01]  /*2300*/  FFMA R38, R43, R39, R38 ;  /* 0x000000272b267223 */ /* 0x000fe20000000026 */
[C---:B------:R-:W-:Y:S01]  /*2310*/  IMAD.U32 R39, R44.reuse, 0x10000, RZ ;  /* 0x000100002c277824 */ /* 0x040fe200078e00ff */
[----:B------:R-:W-:Y:S01]  /*2320*/  PRMT R44, R44, 0x7632, R44 ;  /* 0x000076322c2c7816 */ /* 0x000fe2000000002c */
[C---:B----4-:R-:W-:Y:S02]  /*2330*/  IMAD.U32 R36, R48.reuse, 0x10000, RZ ;  /* 0x0001000030247824 */ /* 0x050fe400078e00ff */
[----:B------:R-:W-:Y:S01]  /*2340*/  FFMA R37, R37, R40, R38 ;  /* 0x0000002825257223 */ /* 0x000fe20000000026 */
[----:B------:R-:W-:Y:S01]  /*2350*/  PRMT R48, R48, 0x7632, R48 ;  /* 0x0000763230307816 */ /* 0x000fe20000000030 */
[----:B------:R-:W0:Y:S01]  /*2360*/  LDS.128 R40, [R81+-0x50] ;  /* 0xffffb00051287984 */ /* 0x000e220000000c00 */
[----:B------:R-:W-:-:S02]  /*2370*/  IMAD.U32 R55, R44, 0x10000, RZ ;  /* 0x000100002c377824 */ /* 0x000fc400078e00ff */
[----:B------:R-:W-:Y:S01]  /*2380*/  FFMA R53, R36, R39, R37 ;  /* 0x0000002724357223 */ /* 0x000fe20000000025 */
[----:B------:R-:W-:Y:S01]  /*2390*/  PRMT R44, R49, 0x7632, R44 ;  /* 0x00007632312c7816 */ /* 0x000fe2000000002c */
[----:B------:R-:W2:Y:S01]  /*23a0*/  LDS.128 R36, [R78+0x4020] ;  /* 0x004020004e247984 */ /* 0x000ea20000000c00 */
[----:B------:R-:W-:Y:S02]  /*23b0*/  IMAD.U32 R48, R48, 0x10000, RZ ;  /* 0x0001000030307824 */ /* 0x000fe400078e00ff */
[----:B------:R-:W-:Y:S02]  /*23c0*/  IMAD.U32 R45, R45, 0x10000, RZ ;  /* 0x000100002d2d7824 */ /* 0x000fe400078e00ff */
[----:B------:R-:W-:Y:S01]  /*23d0*/  FFMA R48, R48, R55, R53 ;  /* 0x0000003730307223 */ /* 0x000fe20000000035 */
[----:B------:R-:W-:Y:S01]  /*23e0*/  IMAD.U32 R49, R49, 0x10000, RZ ;  /* 0x0001000031317824 */ /* 0x000fe200078e00ff */
[----:B------:R-:W3:Y:S01]  /*23f0*/  I2F.RP R53, R54 ;  /* 0x0000003600357306 */ /* 0x000ee20000209400 */
[----:B------:R-:W-:-:S02]  /*2400*/  IMAD.U32 R52, R52, 0x10000, RZ ;  /* 0x0001000034347824 */ /* 0x000fc400078e00ff */
        /* <DEDUP_REMOVED lines=11> */
[----:B---3--:R-:W3:Y:S01]  /*24c0*/  MUFU.RCP R53, R53 ;  /* 0x0000003500357308 */ /* 0x008ee20000001000 */
[C---:B------:R-:W-:Y:S01]  /*24d0*/  PRMT R44, R51.reuse, 0x7632, R44 ;  /* 0x00007632332c7816 */ /* 0x040fe2000000002c */
[----:B------:R-:W-:-:S02]  /*24e0*/  IMAD.U32 R51, R51, 0x10000, RZ ;  /* 0x0001000033337824 */ /* 0x000fc400078e00ff */
[----:B------:R-:W-:Y:S01]  /*24f0*/  FFMA R46, R49, R46, R48 ;  /* 0x0000002e312e7223 */ /* 0x000fe20000000030 */
[----:B------:R-:W-:Y:S02]  /*2500*/  IMAD.U32 R47, R47, 0x10000, RZ ;  /* 0x000100002f2f7824 */ /* 0x000fe400078e00ff */
[----:B------:R-:W-:Y:S02]  /*2510*/  IMAD.U32 R48, R45, 0x10000, RZ ;  /* 0x000100002d307824 */ /* 0x000fe400078e00ff */
[----:B------:R-:W-:Y:S02]  /*2520*/  IMAD.U32 R45, R44, 0x10000, RZ ;  /* 0x000100002c2d7824 */ /* 0x000fe400078e00ff */
[----:B------:R-:W-:-:S04]  /*2530*/  FFMA R46, R51, R47, R46 ;  /* 0x0000002f332e7223 */ /* 0x000fc8000000002e */
[----:B------:R-:W-:Y:S01]  /*2540*/  FFMA R48, R45, R48, R46 ;  /* 0x000000302d307223 */ /* 0x000fe2000000002e */
[C---:B0-----:R-:W-:Y:S01]  /*2550*/  PRMT R50, R40.reuse, 0x7632, R50 ;  /* 0x0000763228327816 */ /* 0x041fe20000000032 */
[----:B------:R-:W-:Y:S01]  /*2560*/  IMAD.U32 R51, R40, 0x10000, RZ ;  /* 0x0001000028337824 */ /* 0x000fe200078e00ff */
[----:B------:R-:W0:Y:S01]  /*2570*/  LDS.128 R44, [R81+-0x40] ;  /* 0xffffc000512c7984 */ /* 0x000e220000000c00 */
[----:B---3--:R-:W-:Y:S01]  /*2580*/  VIADD R53, R53, 0xffffffe ;  /* 0x0ffffffe35357836 */ /* 0x008fe20000000000 */
[C---:B--2---:R-:W-:Y:S01]  /*2590*/  PRMT R40, R36.reuse, 0x7632, R40 ;  /* 0x0000763224287816 */ /* 0x044fe20000000028 */
[----:B------:R-:W-:Y:S02]  /*25a0*/  IMAD.U32 R49, R36, 0x10000, RZ ;  /* 0x0001000024317824 */ /* 0x000fe400078e00ff */
[----:B------:R-:W-:Y:S02]  /*25b0*/  IMAD.U32 R52, R50, 0x10000, RZ ;  /* 0x0001000032347824 */ /* 0x000fe400078e00ff */
[----:B------:R-:W2:Y:S01]  /*25c0*/  F2I.FTZ.U32.TRUNC.NTZ R53, R53 ;  /* 0x0000003500357305 */ /* 0x000ea2000021f000 */
[----:B------:R-:W-:-:S02]  /*25d0*/  IMAD.U32 R55, R40, 0x10000, RZ ;  /* 0x0001000028377824 */ /* 0x000fc400078e00ff */
[----:B------:R-:W-:Y:S01]  /*25e0*/  FFMA R36, R49, R51, R48 ;  /* 0x0000003331247223 */ /* 0x000fe20000000030 */
[C---:B------:R-:W-:Y:S01]  /*25f0*/  IMAD.U32 R40, R41.reuse, 0x10000, RZ ;  /* 0x0001000029287824 */ /* 0x040fe200078e00ff */
[----:B------:R-:W-:Y:S01]  /*2600*/  PRMT R41, R41, 0x7632, R41 ;  /* 0x0000763229297816 */ /* 0x000fe20000000029 */
[C---:B------:R-:W-:Y:S01]  /*2610*/  IMAD.U32 R57, R37.reuse, 0x10000, RZ ;  /* 0x0001000025397824 */ /* 0x040fe200078e00ff */
[----:B------:R-:W-:Y:S01]  /*2620*/  PRMT R37, R37, 0x7632, R37 ;  /* 0x0000763225257816 */ /* 0x000fe20000000025 */
[----:B------:R-:W3:Y:S01]  /*2630*/  LDS.128 R48, [R78+0x4030] ;  /* 0x004030004e307984 */ /* 0x000ee20000000c00 */
[----:B------:R-:W-:Y:S01]  /*2640*/  FFMA R36, R55, R52, R36 ;  /* 0x0000003437247223 */ /* 0x000fe20000000024 */
[----:B------:R-:W-:Y:S02]  /*2650*/  IMAD.U32 R41, R41, 0x10000, RZ ;  /* 0x0001000029297824 */ /* 0x000fe400078e00ff */
[----:B------:R-:W-:Y:S02]  /*2660*/  IMAD.U32 R52, R37, 0x10000, RZ ;  /* 0x0001000025347824 */ /* 0x000fe400078e00ff */
[----:B------:R-:W-:Y:S01]  /*2670*/  FFMA R57, R57, R40, R36 ;  /* 0x0000002839397223 */ /* 0x000fe20000000024 */
[C---:B------:R-:W-:Y:S01]  /*2680*/  PRMT R40, R42.reuse, 0x7632, R40 ;  /* 0x000076322a287816 */ /* 0x040fe20000000028 */
[----:B------:R-:W-:Y:S01]  /*2690*/  IMAD.U32 R42, R42, 0x10000, RZ ;  /* 0x000100002a2a7824 */ /* 0x000fe200078e00ff */
[C---:B------:R-:W-:Y:S01]  /*26a0*/  PRMT R36, R38.reuse, 0x7632, R36 ;  /* 0x0000763226247816 */ /* 0x040fe20000000024 */
[----:B------:R-:W-:-:S02]  /*26b0*/  IMAD.U32 R38, R38, 0x10000, RZ ;  /* 0x0001000026267824 */ /* 0x000fc400078e00ff */
[----:B------:R-:W-:Y:S01]  /*26c0*/  FFMA R41, R52, R41, R57 ;  /* 0x0000002934297223 */ /* 0x000fe20000000039 */
[----:B--2---:R-:W-:Y:S02]  /*26d0*/  IMAD.MOV R55, RZ, RZ, -R53 ;  /* 0x000000ffff377224 */ /* 0x004fe400078e0a35 */
[----:B------:R-:W-:Y:S02]  /*26e0*/  IMAD.MOV.U32 R52, RZ, RZ, RZ ;  /* 0x000000ffff347224 */ /* 0x000fe400078e00ff */
[----:B------:R-:W-:Y:S01]  /*26f0*/  FFMA R38, R38, R42, R41 ;  /* 0x0000002a26267223 */ /* 0x000fe20000000029 */
[----:B------:R-:W-:Y:S02]  /*2700*/  IMAD R41, R55, R54, RZ ;  /* 0x0000003637297224 */ /* 0x000fe400078e02ff */
[----:B------:R-:W-:Y:S02]  /*2710*/  IMAD.U32 R40, R40, 0x10000, RZ ;  /* 0x0001000028287824 */ /* 0x000fe400078e00ff */
[----:B------:R-:W-:-:S02]  /*2720*/  IMAD.U32 R37, R36, 0x10000, RZ ;  /* 0x0001000024257824 */ /* 0x000fc400078e00ff */
[----:B------:R-:W-:Y:S01]  /*2730*/  IMAD.HI.U32 R56, R53, R41, R52 ;  /* 0x0000002935387227 */ /* 0x000fe200078e0034 */
[----:B------:R-:W-:-:S03]  /*2740*/  PRMT R52, R39, 0x7632, R52 ;  /* 0x0000763227347816 */ /* 0x000fc60000000034 */
[----:B------:R-:W-:Y:S01]  /*2750*/  FFMA R40, R37, R40, R38 ;  /* 0x0000002825287223 */ /* 0x000fe20000000026 */
[C---:B------:R-:W-:Y:S01]  /*2760*/  PRMT R53, R43.reuse, 0x7632, R53 ;  /* 0x000076322b357816 */ /* 0x040fe20000000035 */
[----:B------:R-:W-:Y:S02]  /*2770*/  IMAD.U32 R42, R43, 0x10000, RZ ;  /* 0x000100002b2a7824 */ /* 0x000fe400078e00ff */
[----:B------:R-:W-:Y:S02]  /*2780*/  IMAD.U32 R41, R39, 0x10000, RZ ;  /* 0x0001000027297824 */ /* 0x000fe400078e00ff */
[----:B------:R-:W2:Y:S01]  /*2790*/  LDS.128 R36, [R81+-0x1070] ;  /* 0xffef900051247984 */ /* 0x000ea20000000c00 */
[----:B------:R-:W-:-:S04]  /*27a0*/  IMAD.HI.U32 R117, R56, R59, RZ ;  /* 0x0000003b38757227 */ /* 0x000fc800078e00ff */
[----:B------:R-:W-:Y:S01]  /*27b0*/  FFMA R55, R41, R42, R40 ;  /* 0x0000002a29377223 */ /* 0x000fe20000000028 */
[----:B0-----:R-:W-:Y:S01]  /*27c0*/  PRMT R56, R44, 0x7632, R56 ;  /* 0x000076322c387816 */ /* 0x001fe20000000038 */
[----:B------:R-:W0:Y:S01]  /*27d0*/  LDS.128 R40, [R78] ;  /* 0x000000004e287984 */ /* 0x000e220000000c00 */
[----:B------:R-:W-:Y:S02]  /*27e0*/  IMAD.MOV R60, RZ, RZ, -R117 ;  /* 0x000000ffff3c7224 */ /* 0x000fe400078e0a75 */
[----:B------:R-:W-:Y:S02]  /*27f0*/  IMAD.U32 R53, R53, 0x10000, RZ ;  /* 0x0001000035357824 */ /* 0x000fe400078e00ff */
[----:B------:R-:W-:Y:S02]  /*2800*/  IMAD R59, R54, R60, R59 ;  /* 0x0000003c363b7224 */ /* 0x000fe400078e023b */
[----:B------:R-:W-:Y:S01]  /*2810*/  IMAD.U32 R52, R52, 0x10000, RZ ;  /* 0x0001000034347824 */ /* 0x000fe200078e00ff */
[----:B------:R-:W-:Y:S01]  /*2820*/  LDS.128 R60, [R78+0x4040] ;  /* 0x004040004e3c7984 */ /* 0x000fe20000000c00 */
[----:B------:R-:W-:Y:S01]  /*2830*/  IMAD.U32 R58, R44, 0x10000, RZ ;  /* 0x000100002c3a7824 */ /* 0x000fe200078e00ff */
[----:B------:R-:W-:Y:S01]  /*2840*/  ISETP.GT.U32.AND P3, PT, R54, R59, PT ;  /* 0x0000003b3600720c */ /* 0x000fe20003f64070 */
[C---:B---3--:R-:W-:Y:S01]  /*2850*/  IMAD.U32 R57, R48.reuse, 0x10000, RZ ;  /* 0x0001000030397824 */ /* 0x048fe200078e00ff */
[----:B------:R-:W-:Y:S01]  /*2860*/  PRMT R44, R48, 0x7632, R44 ;  /* 0x00007632302c7816 */ /* 0x000fe2000000002c */
[----:B------:R-:W-:Y:S01]  /*2870*/  FFMA R52, R52, R53, R55 ;  /* 0x0000003534347223 */ /* 0x000fe20000000037 */
[----:B------:R-:W-:Y:S01]  /*2880*/  IMAD.U32 R56, R56, 0x10000, RZ ;  /* 0x0001000038387824 */ /* 0x000fe200078e00ff */
[----:B------:R-:W-:Y:S01]  /*2890*/  PRMT R48, R51, 0x7632, R48 ;  /* 0x0000763233307816 */ /* 0x000fe20000000030 */
[----:B------:R-:W-:-:S02]  /*28a0*/  IMAD.U32 R55, R49, 0x10000, RZ ;  /* 0x0001000031377824 */ /* 0x000fc400078e00ff */
[----:B------:R-:W-:Y:S01]  /*28b0*/  FFMA R52, R57, R58, R52 ;  /* 0x0000003a39347223 */ /* 0x000fe20000000034 */
[----:B------:R-:W-:Y:S01]  /*28c0*/  IMAD.U32 R53, R44, 0x10000, RZ ;  /* 0x000100002c357824 */ /* 0x000fe200078e00ff */
[----:B------:R-:W-:Y:S01]  /*28d0*/  PRMT R49, R49, 0x7632, R49 ;  /* 0x0000763231317816 */ /* 0x000fe20000000031 */
[C---:B------:R-:W-:Y:S01]  /*28e0*/  IMAD.U32 R44, R45.reuse, 0x10000, RZ ;  /* 0x000100002d2c7824 */ /* 0x040fe200078e00ff */
[----:B------:R-:W-:Y:S01]  /*28f0*/  PRMT R45, R45, 0x7632, R45 ;  /* 0x000076322d2d7816 */ /* 0x000fe2000000002d */
[----:B------:R-:W-:Y:S01]  /*2900*/  FFMA R52, R53, R56, R52 ;  /* 0x0000003835347223 */ /* 0x000fe20000000034 */
[----:B------:R-:W-:Y:S01]  /*2910*/  @!P3 IMAD.IADD R59, R59, 0x1, -R54 ;  /* 0x000000013b3bb824 */ /* 0x000fe200078e0a36 */
[----:B------:R-:W-:Y:S01]  /*2920*/  LOP3.LUT R53, R82, R105, RZ, 0x3c, !PT ;  /* 0x0000006952357212 */ /* 0x000fe200078e3cff */
[----:B------:R-:W-:Y:S02]  /*2930*/  IMAD.U32 R49, R49, 0x10000, RZ ;  /* 0x0001000031317824 */ /* 0x000fe400078e00ff */
[----:B------:R-:W-:Y:S01]  /*2940*/  FFMA R44, R55, R44, R52 ;  /* 0x0000002c372c7223 */ /* 0x000fe20000000034 */
[----:B------:R-:W-:Y:S01]  /*2950*/  IMAD.U32 R45, R45, 0x10000, RZ ;  /* 0x000100002d2d7824 */ /* 0x000fe200078e00ff */
[----:B------:R-:W-:Y:S01]  /*2960*/  ISETP.GE.U32.AND P2, PT, R59, R54, PT ;  /* 0x000000363b00720c */ /* 0x000fe20003f46070 */
[----:B------:R-:W-:Y:S01]  /*2970*/  IMAD.U32 R112, R51, 0x10000, RZ ;  /* 0x0001000033707824 */ /* 0x000fe200078e00ff */
[----:B------:R-:W-:Y:S01]  /*2980*/  ISETP.GE.AND P1, PT, R53, RZ, PT ;  /* 0x000000ff3500720c */ /* 0x000fe20003f26270 */
[----:B------:R-:W-:Y:S01]  /*2990*/  FFMA R51, R49, R45, R44 ;  /* 0x0000002d31337223 */ /* 0x000fe2000000002c */
[----:B------:R-:W-:Y:S01]  /*29a0*/  @!P3 VIADD R117, R117, 0x1 ;  /* 0x000000017575b836 */ /* 0x000fe20000000000 */
[----:B------:R-:W3:Y:S01]  /*29b0*/  LDC.64 R44, c[0x0][0x3b0] ;  /* 0x0000ec00ff2c7b82 */ /* 0x000ee20000000a00 */
[----:B------:R-:W-:Y:S01]  /*29c0*/  ISETP.NE.AND P3, PT, R105, RZ, PT ;  /* 0x000000ff6900720c */ /* 0x000fe20003f65270 */
[----:B------:R-:W-:Y:S01]  /*29d0*/  IMAD.U32 R52, R50, 0x10000, RZ ;  /* 0x0001000032347824 */ /* 0x000fe200078e00ff */
[C---:B--2---:R-:W-:Y:S01]  /*29e0*/  PRMT R107, R36.reuse, 0x7632, R107 ;  /* 0x00007632246b7816 */ /* 0x044fe2000000006b */
[----:B------:R-:W-:Y:S01]  /*29f0*/  IMAD.U32 R106, R36, 0x10000, RZ ;  /* 0x00010000246a7824 */ /* 0x000fe200078e00ff */
[----:B------:R-:W-:Y:S01]  /*2a00*/  PRMT R108, R50, 0x7632, R108 ;  /* 0x00007632326c7816 */ /* 0x000fe2000000006c */
[----:B------:R-:W-:Y:S01]  /*2a10*/  IMAD.U32 R53, R46, 0x10000, RZ ;  /* 0x000100002e357824 */ /* 0x000fe200078e00ff */
[C---:B0-----:R-:W-:Y:S01]  /*2a20*/  PRMT R36, R40.reuse, 0x7632, R36 ;  /* 0x0000763228247816 */ /* 0x041fe20000000024 */
[----:B------:R-:W-:Y:S01]  /*2a30*/  IMAD.U32 R109, R40, 0x10000, RZ ;  /* 0x00010000286d7824 */ /* 0x000fe200078e00ff */
[----:B------:R-:W-:Y:S01]  /*2a40*/  LDS.128 R56, [R81+-0x1060] ;  /* 0xffefa00051387984 */ /* 0x000fe20000000c00 */
[----:B------:R-:W-:-:S02]  /*2a50*/  @P2 VIADD R117, R117, 0x1 ;  /* 0x0000000175752836 */ /* 0x000fc40000000000 */
[----:B------:R-:W-:Y:S01]  /*2a60*/  FFMA R51, R52, R53, R51 ;  /* 0x0000003534337223 */ /* 0x000fe20000000033 */
[----:B------:R-:W-:Y:S02]  /*2a70*/  IMAD.U32 R49, R36, 0x10000, RZ ;  /* 0x0001000024317824 */ /* 0x000fe400078e00ff */
[----:B------:R-:W-:Y:S01]  /*2a80*/  FFMA R36, R109, R106, RZ ;  /* 0x0000006a6d247223 */ /* 0x000fe200000000ff */
[----:B------:R-:W-:Y:S01]  /*2a90*/  IMAD.U32 R107, R107, 0x10000, RZ ;  /* 0x000100006b6b7824 */ /* 0x000fe200078e00ff */
[----:B------:R-:W0:Y:S01]  /*2aa0*/  LDS.128 R52, [R81+-0x30] ;  /* 0xffffd00051347984 */ /* 0x000e220000000c00 */
[----:B------:R-:W-:Y:S01]  /*2ab0*/  @!P1 IMAD.MOV R117, RZ, RZ, -R117 ;  /* 0x000000ffff759224 */ /* 0x000fe200078e0a75 */
[----:B------:R-:W-:Y:S01]  /*2ac0*/  @!P3 LOP3.LUT R117, RZ, R105, RZ, 0x33, !PT ;  /* 0x00000069ff75b212 */ /* 0x000fe200078e33ff */
[----:B------:R-:W-:Y:S01]  /*2ad0*/  FFMA R49, R49, R107, R36 ;  /* 0x0000006b31317223 */ /* 0x000fe20000000024 */
[----:B-1----:R-:W-:Y:S01]  /*2ae0*/  IMAD.U32 R36, RZ, RZ, UR5 ;  /* 0x00000005ff247e24 */ /* 0x002fe2000f8e00ff */
[----:B------:R-:W-:Y:S01]  /*2af0*/  PRMT R50, R46, 0x7632, R50 ;  /* 0x000076322e327816 */ /* 0x000fe20000000032 */
[C---:B------:R-:W-:Y:S01]  /*2b00*/  IMAD.U32 R114, R47.reuse, 0x10000, RZ ;  /* 0x000100002f727824 */ /* 0x040fe200078e00ff */
[----:B------:R-:W-:Y:S01]  /*2b10*/  PRMT R46, R47, 0x7632, R46 ;  /* 0x000076322f2e7816 */ /* 0x000fe2000000002e */
[----:B------:R-:W-:Y:S01]  /*2b20*/  IMAD R113, R36, UR11, R117 ;  /* 0x0000000b24717c24 */ /* 0x000fe2000f8e0275 */
[----:B------:R-:W-:Y:S01]  /*2b30*/  PRMT R111, R37, 0x7632, R111 ;  /* 0x00007632256f7816 */ /* 0x000fe2000000006f */
[----:B------:R-:W-:Y:S01]  /*2b40*/  IMAD.U32 R47, R50, 0x10000, RZ ;  /* 0x00010000322f7824 */ /* 0x000fe200078e00ff */
[----:B------:R-:W-:Y:S01]  /*2b50*/  PRMT R36, R41, 0x7632, R36 ;  /* 0x0000763229247816 */ /* 0x000fe20000000024 */
[----:B---3--:R-:W-:Y:S01]  /*2b60*/  IMAD.WIDE R44, R113, 0x4, R44 ;  /* 0x00000004712c7825 */ /* 0x008fe200078e022c */
[----:B------:R-:W-:Y:S01]  /*2b70*/  PRMT R115, R39, 0x7632, R115 ;  /* 0x0000763227737816 */ /* 0x000fe20000000073 */
[----:B------:R-:W1:Y:S02]  /*2b80*/  LDCU UR5, c[0x0][0x3e8] ;  /* 0x00007d00ff0577ac */ /* 0x000e640008000800 */
[----:B------:R-:W-:Y:S01]  /*2b90*/  IMAD.U32 R50, R108, 0x10000, RZ ;  /* 0x000100006c327824 */ /* 0x000fe200078e00ff */
[----:B------:R2:W3:Y:S01]  /*2ba0*/  LDG.E R116, desc[UR12][R44.64] ;  /* 0x0000000c2c747981 */ /* 0x0004e2000c1e1900 */
        /* <DEDUP_REMOVED lines=8> */
[----:B------:R-:W-:Y:S02]  /*2c30*/  IMAD.U32 R110, R38, 0x10000, RZ ;  /* 0x00010000266e7824 */ /* 0x000fe400078e00ff */
[----:B------:R-:W-:Y:S01]  /*2c40*/  FFMA R37, R37, R111, R40 ;  /* 0x0000006f25257223 */ /* 0x000fe20000000028 */
[----:B------:R-:W-:Y:S01]  /*2c50*/  FFMA R47, R50, R47, R51 ;  /* 0x0000002f322f7223 */ /* 0x000fe20000000033 */
[----:B------:R-:W-:-:S02]  /*2c60*/  IMAD.U32 R113, R113, 0x10000, RZ ;  /* 0x0001000071717824 */ /* 0x000fc400078e00ff */
[----:B------:R-:W-:Y:S01]  /*2c70*/  FFMA R38, R36, R110, R37 ;  /* 0x0000006e24267223 */ /* 0x000fe20000000025 */
[----:B------:R-:W-:Y:S02]  /*2c80*/  IMAD.U32 R37, R42, 0x10000, RZ ;  /* 0x000100002a257824 */ /* 0x000fe400078e00ff */
[----:B------:R-:W-:Y:S01]  /*2c90*/  FFMA R47, R112, R114, R47 ;  /* 0x00000072702f7223 */ /* 0x000fe2000000002f */
[C---:B------:R-:W-:Y:S01]  /*2ca0*/  PRMT R36, R43.reuse, 0x7632, R36 ;  /* 0x000076322b247816 */ /* 0x040fe20000000024 */
[----:B------:R-:W-:Y:S02]  /*2cb0*/  IMAD.U32 R40, R43, 0x10000, RZ ;  /* 0x000100002b287824 */ /* 0x000fe400078e00ff */
[----:B------:R-:W-:Y:S01]  /*2cc0*/  FFMA R37, R37, R113, R38 ;  /* 0x0000007125257223 */ /* 0x000fe20000000026 */
[----:B------:R-:W-:Y:S02]  /*2cd0*/  IMAD.U32 R112, R39, 0x10000, RZ ;  /* 0x0001000027707824 */ /* 0x000fe400078e00ff */
[----:B------:R-:W-:-:S02]  /*2ce0*/  IMAD.U32 R46, R46, 0x10000, RZ ;  /* 0x000100002e2e7824 */ /* 0x000fc400078e00ff */
[----:B------:R-:W-:Y:S02]  /*2cf0*/  IMAD.U32 R48, R48, 0x10000, RZ ;  /* 0x0001000030307824 */ /* 0x000fe400078e00ff */
[--C-:B------:R-:W-:Y:S01]  /*2d00*/  FFMA R40, R40, R112, R37.reuse ;  /* 0x0000007028287223 */ /* 0x100fe20000000025 */
[----:B------:R-:W-:Y:S01]  /*2d10*/  IMAD.U32 R39, R36, 0x10000, RZ ;  /* 0x0001000024277824 */ /* 0x000fe200078e00ff */
[----:B0-----:R-:W-:Y:S01]  /*2d20*/  PRMT R36, R52, 0x7632, R36 ;  /* 0x0000763234247816 */ /* 0x001fe20000000024 */
[----:B------:R-:W-:Y:S01]  /*2d30*/  IMAD.U32 R115, R115, 0x10000, RZ ;  /* 0x0001000073737824 */ /* 0x000fe200078e00ff */
[----:B------:R-:W-:Y:S01]  /*2d40*/  PRMT R37, R60, 0x7632, R37 ;  /* 0x000076323c257816 */ /* 0x000fe20000000025 */
[----:B------:R-:W-:Y:S01]  /*2d50*/  FFMA R46, R48, R46, R47 ;  /* 0x0000002e302e7223 */ /* 0x000fe2000000002f */
[----:B------:R-:W-:Y:S02]  /*2d60*/  IMAD.U32 R52, R52, 0x10000, RZ ;  /* 0x0001000034347824 */ /* 0x000fe400078e00ff */
[----:B------:R-:W-:-:S02]  /*2d70*/  IMAD.U32 R41, R60, 0x10000, RZ ;  /* 0x000100003c297824 */ /* 0x000fc400078e00ff */
[----:B------:R-:W-:Y:S01]  /*2d80*/  FFMA R39, R39, R115, R40 ;  /* 0x0000007327277223 */ /* 0x000fe20000000028 */
[----:B------:R-:W-:Y:S02]  /*2d90*/  IMAD.U32 R40, R36, 0x10000, RZ ;  /* 0x0001000024287824 */ /* 0x000fe400078e00ff */
[----:B------:R-:W-:Y:S02]  /*2da0*/  IMAD.U32 R38, R37, 0x10000, RZ ;  /* 0x0001000025267824 */ /* 0x000fe400078e00ff */
[----:B------:R-:W-:Y:S01]  /*2db0*/  FFMA R41, R41, R52, R46 ;  /* 0x0000003429297223 */ /* 0x000fe2000000002e */
[----:B------:R-:W-:Y:S01]  /*2dc0*/  IMAD.U32 R36, R64, 0x10000, RZ ;  /* 0x0001000040247824 */ /* 0x000fe200078e00ff */
[----:B------:R-:W-:Y:S01]  /*2dd0*/  PRMT R37, R53, 0x7632, R37 ;  /* 0x0000763235257816 */ /* 0x000fe20000000025 */
[----:B------:R-:W-:Y:S02]  /*2de0*/  IMAD.U32 R114, R56, 0x10000, RZ ;  /* 0x0001000038727824 */ /* 0x000fe400078e00ff */
[----:B------:R-:W-:Y:S01]  /*2df0*/  FFMA R40, R38, R40, R41 ;  /* 0x0000002826287223 */ /* 0x000fe20000000029 */
[----:B------:R-:W-:-:S02]  /*2e00*/  PRMT R64, R64, 0x7632, R64 ;  /* 0x0000763240407816 */ /* 0x000fc40000000040 */
[----:B------:R-:W-:Y:S01]  /*2e10*/  PRMT R38, R61, 0x7632, R38 ;  /* 0x000076323d267816 */ /* 0x000fe20000000026 */
[----:B------:R-:W-:Y:S01]  /*2e20*/  IMAD.U32 R53, R53, 0x10000, RZ ;  /* 0x0001000035357824 */ /* 0x000fe200078e00ff */
[----:B------:R-:W-:Y:S01]  /*2e30*/  PRMT R119, R56, 0x7632, R119 ;  /* 0x0000763238777816 */ /* 0x000fe20000000077 */
[----:B------:R-:W-:Y:S02]  /*2e40*/  IMAD.U32 R61, R61, 0x10000, RZ ;  /* 0x000100003d3d7824 */ /* 0x000fe400078e00ff */
[----:B------:R-:W-:Y:S01]  /*2e50*/  FFMA R36, R36, R114, R39 ;  /* 0x0000007224247223 */ /* 0x000fe20000000027 */
[----:B------:R-:W-:Y:S02]  /*2e60*/  IMAD.U32 R41, R37, 0x10000, RZ ;  /* 0x0001000025297824 */ /* 0x000fe400078e00ff */
[----:B------:R-:W-:Y:S02]  /*2e70*/  IMAD.U32 R37, R64, 0x10000, RZ ;  /* 0x0001000040257824 */ /* 0x000fe400078e00ff */
[----:B------:R-:W-:Y:S01]  /*2e80*/  FFMA R40, R61, R53, R40 ;  /* 0x000000353d287223 */ /* 0x000fe20000000028 */
[----:B------:R-:W-:-:S02]  /*2e90*/  IMAD.U32 R39, R38, 0x10000, RZ ;  /* 0x0001000026277824 */ /* 0x000fc400078e00ff */
[----:B------:R-:W-:Y:S02]  /*2ea0*/  IMAD.U32 R119, R119, 0x10000, RZ ;  /* 0x0001000077777824 */ /* 0x000fe400078e00ff */
[----:B------:R-:W-:Y:S02]  /*2eb0*/  FFMA R48, R39, R41, R40 ;  /* 0x0000002927307223 */ /* 0x000fe40000000028 */
[----:B--2---:R-:W-:Y:S01]  /*2ec0*/  FFMA R45, R37, R119, R36 ;  /* 0x00000077252d7223 */ /* 0x004fe20000000024 */
[----:B------:R-:W-:Y:S04]  /*2ed0*/  LDS.128 R40, [R78+0x20] ;  /* 0x000020004e287984 */ /* 0x000fe80000000c00 */
[----:B------:R-:W0:Y:S01]  /*2ee0*/  LDS.128 R36, [R81+-0x1050] ;  /* 0xffefb00051247984 */ /* 0x000e220000000c00 */
[C---:B------:R-:W-:Y:S01]  /*2ef0*/  PRMT R121, R57.reuse, 0x7632, R121 ;  /* 0x0000763239797816 */ /* 0x040fe20000000079 */
[----:B------:R-:W-:Y:S01]  /*2f00*/  IMAD.U32 R118, R57, 0x10000, RZ ;  /* 0x0001000039767824 */ /* 0x000fe200078e00ff */
[C---:B------:R-:W-:Y:S01]  /*2f10*/  PRMT R44, R65.reuse, 0x7632, R44 ;  /* 0x00007632412c7816 */ /* 0x040fe2000000002c */
[----:B------:R-:W-:-:S02]  /*2f20*/  IMAD.U32 R46, R65, 0x10000, RZ ;  /* 0x00010000412e7824 */ /* 0x000fc400078e00ff */
[C---:B------:R-:W-:Y:S01]  /*2f30*/  IMAD.U32 R50, R54.reuse, 0x10000, RZ ;  /* 0x0001000036327824 */ /* 0x040fe200078e00ff */
[----:B------:R-:W-:Y:S01]  /*2f40*/  PRMT R54, R54, 0x7632, R54 ;  /* 0x0000763236367816 */ /* 0x000fe20000000036 */
[C---:B------:R-:W-:Y:S01]  /*2f50*/  IMAD.U32 R49, R62.reuse, 0x10000, RZ ;  /* 0x000100003e317824 */ /* 0x040fe200078e00ff */
[----:B------:R-:W-:Y:S01]  /*2f60*/  PRMT R62, R62, 0x7632, R62 ;  /* 0x000076323e3e7816 */ /* 0x000fe2000000003e */
[----:B------:R-:W-:Y:S02]  /*2f70*/  IMAD.U32 R121, R121, 0x10000, RZ ;  /* 0x0001000079797824 */ /* 0x000fe400078e00ff */
[----:B------:R-:W-:Y:S01]  /*2f80*/  FFMA R46, R46, R118, R45 ;  /* 0x000000762e2e7223 */ /* 0x000fe2000000002d */
        /* <DEDUP_REMOVED lines=10> */
[----:B------:R-:W-:Y:S01]  /*3030*/  IMAD.U32 R123, R123, 0x10000, RZ ;  /* 0x000100007b7b7824 */ /* 0x000fe200078e00ff */
[----:B------:R-:W-:Y:S01]  /*3040*/  PRMT R125, R59, 0x7632, R125 ;  /* 0x000076323b7d7816 */ /* 0x000fe2000000007d */
[----:B------:R-:W-:Y:S01]  /*3050*/  FFMA R54, R52, R120, R53 ;  /* 0x0000007834367223 */ /* 0x000fe20000000035 */
[----:B------:R-:W-:Y:S01]  /*3060*/  IMAD.U32 R53, R66, 0x10000, RZ ;  /* 0x0001000042357824 */ /* 0x000fe200078e00ff */
[C---:B------:R-:W-:Y:S01]  /*3070*/  PRMT R52, R67.reuse, 0x7632, R52 ;  /* 0x0000763243347816 */ /* 0x040fe20000000034 */
[----:B------:R-:W-:Y:S01]  /*3080*/  IMAD.U32 R56, R67, 0x10000, RZ ;  /* 0x0001000043387824 */ /* 0x000fe200078e00ff */
[----:B------:R-:W2:Y:S01]  /*3090*/  LDS.128 R44, [R81+-0x20] ;  /* 0xffffe000512c7984 */ /* 0x000ea20000000c00 */
[----:B------:R-:W-:-:S02]  /*30a0*/  IMAD.U32 R122, R59, 0x10000, RZ ;  /* 0x000100003b7a7824 */ /* 0x000fc400078e00ff */
[----:B------:R-:W-:Y:S01]  /*30b0*/  FFMA R53, R53, R123, R54 ;  /* 0x0000007b35357223 */ /* 0x000fe20000000036 */
[C---:B------:R-:W-:Y:S01]  /*30c0*/  IMAD.U32 R54, R55.reuse, 0x10000, RZ ;  /* 0x0001000037367824 */ /* 0x040fe200078e00ff */
[----:B------:R-:W-:Y:S01]  /*30d0*/  PRMT R55, R55, 0x7632, R55 ;  /* 0x0000763237377816 */ /* 0x000fe20000000037 */
[C---:B------:R-:W-:Y:S01]  /*30e0*/  IMAD.U32 R59, R63.reuse, 0x10000, RZ ;  /* 0x000100003f3b7824 */ /* 0x040fe200078e00ff */
[----:B------:R-:W-:Y:S01]  /*30f0*/  PRMT R63, R63, 0x7632, R63 ;  /* 0x000076323f3f7816 */ /* 0x000fe2000000003f */
[----:B------:R-:W-:Y:S02]  /*3100*/  IMAD.U32 R125, R125, 0x10000, RZ ;  /* 0x000100007d7d7824 */ /* 0x000fe400078e00ff */
[----:B------:R-:W-:Y:S01]  /*3110*/  FFMA R56, R56, R122, R53 ;  /* 0x0000007a38387223 */ /* 0x000fe20000000035 */
[----:B------:R-:W-:Y:S01]  /*3120*/  IMAD.U32 R57, R52, 0x10000, RZ ;  /* 0x0001000034397824 */ /* 0x000fe200078e00ff */
[----:B------:R-:W4:Y:S01]  /*3130*/  LDS.128 R48, [R78+0x4050] ;  /* 0x004050004e307984 */ /* 0x000f220000000c00 */
[C---:B0-----:R-:W-:Y:S01]  /*3140*/  PRMT R127, R36.reuse, 0x7632, R127 ;  /* 0x00007632247f7816 */ /* 0x041fe2000000007f */
        /* <DEDUP_REMOVED lines=21> */
[C---:B------:R-:W-:Y:S01]  /*32a0*/  IMAD.U32 R128, R38.reuse, 0x10000, RZ ;  /* 0x0001000026807824 */ /* 0x040fe200078e00ff */
[----:B------:R-:W-:-:S02]  /*32b0*/  PRMT R131, R38, 0x7632, R131 ;  /* 0x0000763226837816 */ /* 0x000fc40000000083 */
[----:B------:R-:W-:Y:S01]  /*32c0*/  FFMA R37, R37, R129, R40 ;  /* 0x0000008125257223 */ /* 0x000fe20000000028 */
[C---:B------:R-:W-:Y:S01]  /*32d0*/  IMAD.U32 R40, R42.reuse, 0x10000, RZ ;  /* 0x000100002a287824 */ /* 0x040fe200078e00ff */
[----:B------:R-:W-:Y:S01]  /*32e0*/  PRMT R42, R42, 0x7632, R42 ;  /* 0x000076322a2a7816 */ /* 0x000fe2000000002a */
[----:B------:R-:W-:Y:S02]  /*32f0*/  IMAD.U32 R131, R131, 0x10000, RZ ;  /* 0x0001000083837824 */ /* 0x000fe400078e00ff */
[----:B------:R-:W-:Y:S01]  /*3300*/  FFMA R40, R40, R128, R37 ;  /* 0x0000008028287223 */ /* 0x000fe20000000025 */
[----:B--2---:R-:W-:Y:S02]  /*3310*/  IMAD.U32 R41, R44, 0x10000, RZ ;  /* 0x000100002c297824 */ /* 0x004fe400078e00ff */
[----:B------:R-:W-:Y:S01]  /*3320*/  IMAD.U32 R37, R42, 0x10000, RZ ;  /* 0x000100002a257824 */ /* 0x000fe200078e00ff */
[----:B------:R-:W-:Y:S01]  /*3330*/  PRMT R44, R44, 0x7632, R44 ;  /* 0x000076322c2c7816 */ /* 0x000fe2000000002c */
[C---:B----4-:R-:W-:Y:S01]  /*3340*/  IMAD.U32 R60, R48.reuse, 0x10000, RZ ;  /* 0x00010000303c7824 */ /* 0x050fe200078e00ff */
[----:B------:R-:W-:Y:S01]  /*3350*/  PRMT R48, R48, 0x7632, R48 ;  /* 0x0000763230307816 */ /* 0x000fe20000000030 */
[----:B------:R-:W-:Y:S01]  /*3360*/  IMAD.U32 R133, R39, 0x10000, RZ ;  /* 0x0001000027857824 */ /* 0x000fe200078e00ff */
[C---:B------:R-:W-:Y:S01]  /*3370*/  PRMT R36, R43.reuse, 0x7632, R36 ;  /* 0x000076322b247816 */ /* 0x040fe20000000024 */
[----:B------:R-:W-:Y:S01]  /*3380*/  IMAD.U32 R43, R43, 0x10000, RZ ;  /* 0x000100002b2b7824 */ /* 0x000fe200078e00ff */
[----:B------:R-:W-:Y:S01]  /*3390*/  PRMT R130, R39, 0x7632, R130 ;  /* 0x0000763227827816 */ /* 0x000fe20000000082 */
[----:B------:R-:W-:Y:S01]  /*33a0*/  FFMA R40, R37, R131, R40 ;  /* 0x0000008325287223 */ /* 0x000fe20000000028 */
[----:B------:R-:W-:Y:S01]  /*33b0*/  FFMA R41, R60, R41, R63 ;  /* 0x000000293c297223 */ /* 0x000fe2000000003f */
[----:B------:R-:W-:-:S02]  /*33c0*/  IMAD.U32 R44, R44, 0x10000, RZ ;  /* 0x000100002c2c7824 */ /* 0x000fc400078e00ff */
[----:B------:R-:W-:Y:S02]  /*33d0*/  IMAD.U32 R48, R48, 0x10000, RZ ;  /* 0x0001000030307824 */ /* 0x000fe400078e00ff */
[----:B------:R-:W-:Y:S01]  /*33e0*/  FFMA R43, R43, R133, R40 ;  /* 0x000000852b2b7223 */ /* 0x000fe20000000028 */
[----:B------:R-:W-:Y:S02]  /*33f0*/  IMAD.U32 R130, R130, 0x10000, RZ ;  /* 0x0001000082827824 */ /* 0x000fe400078e00ff */
[----:B0-----:R-:W-:Y:S01]  /*3400*/  IMAD.U32 R135, R52, 0x10000, RZ ;  /* 0x0001000034877824 */ /* 0x001fe200078e00ff */
[----:B------:R-:W-:Y:S01]  /*3410*/  PRMT R52, R51, 0x7632, R52 ;  /* 0x0000763233347816 */ /* 0x000fe20000000034 */
[----:B------:R-:W-:Y:S02]  /*3420*/  IMAD.U32 R36, R36, 0x10000, RZ ;  /* 0x0001000024247824 */ /* 0x000fe400078e00ff */
[C---:B------:R-:W-:Y:S01]  /*3430*/  IMAD.U32 R39, R45.reuse, 0x10000, RZ ;  /* 0x000100002d277824 */ /* 0x040fe200078e00ff */
[----:B------:R-:W-:Y:S01]  /*3440*/  PRMT R45, R45, 0x7632, R45 ;  /* 0x000076322d2d7816 */ /* 0x000fe2000000002d */
[----:B------:R-:W-:Y:S01]  /*3450*/  FFMA R41, R48, R44, R41 ;  /* 0x0000002c30297223 */ /* 0x000fe20000000029 */
[C---:B------:R-:W-:Y:S01]  /*3460*/  PRMT R40, R49.reuse, 0x7632, R40 ;  /* 0x0000763231287816 */ /* 0x040fe20000000028 */
[----:B------:R-:W-:-:S02]  /*3470*/  IMAD.U32 R38, R49, 0x10000, RZ ;  /* 0x0001000031267824 */ /* 0x000fc400078e00ff */
[----:B------:R-:W-:Y:S01]  /*3480*/  FFMA R36, R36, R130, R43 ;  /* 0x0000008224247223 */ /* 0x000fe2000000002b */
[----:B-1----:R-:W-:Y:S01]  /*3490*/  IMAD.U32 R37, R56, 0x10000, RZ ;  /* 0x0001000038257824 */ /* 0x002fe200078e00ff */
[----:B------:R-:W-:Y:S02]  /*34a0*/  PRMT R132, R52, 0x7632, R132 ;  /* 0x0000763234847816 */ /* 0x000fe40000000084 */
[----:B------:R-:W-:Y:S01]  /*34b0*/  PRMT R56, R56, 0x7632, R56 ;  /* 0x0000763238387816 */ /* 0x000fe20000000038 */
[----:B------:R-:W-:Y:S01]  /*34c0*/  FFMA R42, R38, R39, R41 ;  /* 0x00000027262a7223 */ /* 0x000fe20000000029 */
[----:B------:R-:W-:Y:S01]  /*34d0*/  IMAD.U32 R45, R45, 0x10000, RZ ;  /* 0x000100002d2d7824 */ /* 0x000fe200078e00ff */
[C---:B------:R-:W-:Y:S01]  /*34e0*/  PRMT R62, R50.reuse, 0x7632, R62 ;  /* 0x00007632323e7816 */ /* 0x040fe2000000003e */
[----:B------:R-:W-:Y:S02]  /*34f0*/  IMAD.U32 R66, R50, 0x10000, RZ ;  /* 0x0001000032427824 */ /* 0x000fe400078e00ff */
[----:B------:R-:W-:Y:S01]  /*3500*/  FFMA R41, R37, R135, R36 ;  /* 0x0000008725297223 */ /* 0x000fe20000000024 */
[----:B------:R-:W-:Y:S01]  /*3510*/  IMAD.U32 R60, R51, 0x10000, RZ ;  /* 0x00010000333c7824 */ /* 0x000fe200078e00ff */
[----:B------:R-:W-:Y:S01]  /*3520*/  LDS.128 R36, [R81+-0x10] ;  /* 0xfffff00051247984 */ /* 0x000fe20000000c00 */
[----:B------:R-:W-:-:S02]  /*3530*/  IMAD.U32 R43, R40, 0x10000, RZ ;  /* 0x00010000282b7824 */ /* 0x000fc400078e00ff */
[----:B------:R-:W-:Y:S01]  /*3540*/  IMAD.U32 R132, R132, 0x10000, RZ ;  /* 0x0001000084847824 */ /* 0x000fe200078e00ff */
[----:B------:R-:W0:Y:S01]  /*3550*/  LDS.128 R48, [R78+0x4060] ;  /* 0x004060004e307984 */ /* 0x000e220000000c00 */
[----:B------:R-:W-:Y:S01]  /*3560*/  IMAD.U32 R56, R56, 0x10000, RZ ;  /* 0x0001000038387824 */ /* 0x000fe200078e00ff */
[C---:B------:R-:W-:Y:S01]  /*3570*/  PRMT R64, R46.reuse, 0x7632, R64 ;  /* 0x000076322e407816 */ /* 0x040fe20000000040 */
[----:B------:R-:W-:Y:S01]  /*3580*/  IMAD.U32 R67, R46, 0x10000, RZ ;  /* 0x000100002e437824 */ /* 0x000fe200078e00ff */
[C---:B------:R-:W-:Y:S01]  /*3590*/  PRMT R63, R47.reuse, 0x7632, R63 ;  /* 0x000076322f3f7816 */ /* 0x040fe2000000003f */
[----:B------:R-:W-:Y:S02]  /*35a0*/  IMAD.U32 R138, R47, 0x10000, RZ ;  /* 0x000100002f8a7824 */ /* 0x000fe400078e00ff */
[----:B------:R-:W-:Y:S01]  /*35b0*/  FFMA R65, R43, R45, R42 ;  /* 0x0000002d2b417223 */ /* 0x000fe2000000002a */
[----:B------:R-:W-:Y:S01]  /*35c0*/  FFMA R56, R56, R132, R41 ;  /* 0x0000008438387223 */ /* 0x000fe20000000029 */
[----:B------:R-:W-:Y:S04]  /*35d0*/  LDS.128 R44, [R78+0x40] ;  /* 0x000040004e2c7984 */ /* 0x000fe80000000c00 */
[----:B------:R-:W1:Y:S01]  /*35e0*/  LDS.128 R40, [R81+-0x1030] ;  /* 0xffefd00051287984 */ /* 0x000e620000000c00 */
[----:B------:R-:W-:Y:S01]  /*35f0*/  IMAD.U32 R61, R57, 0x10000, RZ ;  /* 0x00010000393d7824 */ /* 0x000fe200078e00ff */
[C---:B------:R-:W-:Y:S01]  /*3600*/  PRMT R134, R53.reuse, 0x7632, R134 ;  /* 0x0000763235867816 */ /* 0x040fe20000000086 */
[----:B------:R-:W-:Y:S01]  /*3610*/  IMAD.U32 R137, R53, 0x10000, RZ ;  /* 0x0001000035897824 */ /* 0x000fe200078e00ff */
[----:B------:R-:W-:-:S03]  /*3620*/  PRMT R57, R57, 0x7632, R57 ;  /* 0x0000763239397816 */ /* 0x000fc60000000039 */
[----:B------:R-:W-:Y:S01]  /*3630*/  FFMA R61, R61, R137, R56 ;  /* 0x000000893d3d7223 */ /* 0x000fe20000000038 */
[----:B------:R-:W-:Y:S02]  /*3640*/  IMAD.U32 R134, R134, 0x10000, RZ ;  /* 0x0001000086867824 */ /* 0x000fe400078e00ff */
[----:B------:R-:W-:Y:S02]  /*3650*/  IMAD.U32 R56, R57, 0x10000, RZ ;  /* 0x0001000039387824 */ /* 0x000fe400078e00ff */
[----:B------:R-:W-:Y:S01]  /*3660*/  FFMA R65, R66, R67, R65 ;  /* 0x0000004342417223 */ /* 0x000fe20000000041 */
[----:B------:R-:W-:Y:S01]  /*3670*/  IMAD.U32 R64, R64, 0x10000, RZ ;  /* 0x0001000040407824 */ /* 0x000fe200078e00ff */
[----:B------:R-:W-:Y:S01]  /*3680*/  PRMT R136, R54, 0x7632, R136 ;  /* 0x0000763236887816 */ /* 0x000fe20000000088 */
[----:B------:R-:W-:Y:S02]  /*3690*/  IMAD.U32 R62, R62, 0x10000, RZ ;  /* 0x000100003e3e7824 */ /* 0x000fe400078e00ff */
[C---:B------:R-:W-:Y:S01]  /*36a0*/  IMAD.U32 R53, R58.reuse, 0x10000, RZ ;  /* 0x000100003a357824 */ /* 0x040fe200078e00ff */
        /* <DEDUP_REMOVED lines=8> */
[----:B------:R-:W-:Y:S01]  /*3730*/  IMAD.U32 R57, R59, 0x10000, RZ ;  /* 0x000100003b397824 */ /* 0x000fe200078e00ff */
[C---:B------:R-:W-:Y:S01]  /*3740*/  PRMT R138, R55.reuse, 0x7632, R138 ;  /* 0x00007632378a7816 */ /* 0x040fe2000000008a */
[----:B------:R-:W-:Y:S01]  /*3750*/  IMAD.U32 R141, R55, 0x10000, RZ ;  /* 0x00010000378d7824 */ /* 0x000fe200078e00ff */
[----:B------:R-:W-:Y:S01]  /*3760*/  PRMT R59, R59, 0x7632, R59 ;  /* 0x000076323b3b7816 */ /* 0x000fe2000000003b */
[--C-:B------:R-:W-:Y:S01]  /*3770*/  FFMA R58, R58, R136, R53.reuse ;  /* 0x000000883a3a7223 */ /* 0x100fe20000000035 */
[C---:B0-----:R-:W-:Y:S01]  /*3780*/  PRMT R53, R48.reuse, 0x7632, R53 ;  /* 0x0000763230357816 */ /* 0x041fe20000000035 */
[----:B------:R-:W-:-:S02]  /*3790*/  IMAD.U32 R55, R48, 0x10000, RZ ;  /* 0x0001000030377824 */ /* 0x000fc400078e00ff */
[----:B------:R-:W-:Y:S01]  /*37a0*/  FFMA R57, R57, R141, R58 ;  /* 0x0000008d39397223 */ /* 0x000fe2000000003a */
[----:B------:R-:W-:Y:S02]  /*37b0*/  IMAD.U32 R138, R138, 0x10000, RZ ;  /* 0x000100008a8a7824 */ /* 0x000fe400078e00ff */
[----:B------:R-:W-:Y:S02]  /*37c0*/  IMAD.U32 R48, R59, 0x10000, RZ ;  /* 0x000100003b307824 */ /* 0x000fe400078e00ff */
[----:B------:R-:W-:Y:S01]  /*37d0*/  IMAD.U32 R54, R36, 0x10000, RZ ;  /* 0x0001000024367824 */ /* 0x000fe200078e00ff */
[C---:B------:R-:W-:Y:S01]  /*37e0*/  PRMT R36, R49.reuse, 0x7632, R36 ;  /* 0x0000763231247816 */ /* 0x040fe20000000024 */
[----:B------:R-:W-:Y:S02]  /*37f0*/  IMAD.U32 R56, R49, 0x10000, RZ ;  /* 0x0001000031387824 */ /* 0x000fe400078e00ff */
[----:B------:R-:W-:Y:S01]  /*3800*/  FFMA R48, R48, R138, R57 ;  /* 0x0000008a30307223 */ /* 0x000fe20000000039 */
[----:B------:R-:W-:Y:S01]  /*3810*/  IMAD.U32 R63, R63, 0x10000, RZ ;  /* 0x000100003f3f7824 */ /* 0x000fe200078e00ff */
[----:B-1----:R-:W-:Y:S01]  /*3820*/  PRMT R140, R40, 0x7632, R140 ;  /* 0x00007632288c7816 */ /* 0x002fe2000000008c */
[----:B------:R-:W-:-:S02]  /*3830*/  IMAD.U32 R61, R52, 0x10000, RZ ;  /* 0x00010000343d7824 */ /* 0x000fc400078e00ff */
[C---:B------:R-:W-:Y:S01]  /*3840*/  IMAD.U32 R49, R44.reuse, 0x10000, RZ ;  /* 0x000100002c317824 */ /* 0x040fe200078e00ff */
[----:B------:R-:W-:Y:S01]  /*3850*/  PRMT R44, R44, 0x7632, R44 ;  /* 0x000076322c2c7816 */ /* 0x000fe2000000002c */
[----:B------:R-:W-:Y:S02]  /*3860*/  IMAD.U32 R143, R40, 0x10000, RZ ;  /* 0x00010000288f7824 */ /* 0x000fe400078e00ff */
        /* <DEDUP_REMOVED lines=8> */
[C---:B------:R-:W-:Y:S01]  /*38f0*/  PRMT R60, R51.reuse, 0x7632, R60 ;  /* 0x00007632333c7816 */ /* 0x040fe2000000003c */
[----:B------:R-:W-:-:S02]  /*3900*/  IMAD.U32 R63, R51, 0x10000, RZ ;  /* 0x00010000333f7824 */ /* 0x000fc400078e00ff */
[----:B------:R-:W-:Y:S01]  /*3910*/  FFMA R44, R44, R140, R49 ;  /* 0x0000008c2c2c7223 */ /* 0x000fe20000000031 */
[----:B------:R-:W0:Y:S04]  /*3920*/  LDS.128 R52, [R78+0x50] ;  /* 0x000050004e347984 */ /* 0x000e280000000c00 */
[----:B------:R-:W1:Y:S01]  /*3930*/  LDS.128 R48, [R81+-0x1020] ;  /* 0xffefe00051307984 */ /* 0x000e620000000c00 */
[----:B------:R-:W-:Y:S01]  /*3940*/  PRMT R40, R36, 0x7632, R40 ;  /* 0x0000763224287816 */ /* 0x000fe20000000028 */
[----:B------:R-:W-:-:S04]  /*3950*/  IMAD.U32 R57, R45, 0x10000, RZ ;  /* 0x000100002d397824 */ /* 0x000fc800078e00ff */
[----:B------:R-:W-:Y:S01]  /*3960*/  IMAD.U32 R40, R40, 0x10000, RZ ;  /* 0x0001000028287824 */ /* 0x000fe200078e00ff */
[C---:B------:R-:W-:Y:S01]  /*3970*/  PRMT R142, R41.reuse, 0x7632, R142 ;  /* 0x00007632298e7816 */ /* 0x040fe2000000008e */
        /* <DEDUP_REMOVED lines=8> */
[----:B------:R-:W-:Y:S01]  /*3a00*/  FFMA R65, R56, R37, R65 ;  /* 0x0000002538417223 */ /* 0x000fe20000000041 */
[C---:B------:R-:W-:Y:S01]  /*3a10*/  PRMT R40, R39.reuse, 0x7632, R40 ;  /* 0x0000763227287816 */ /* 0x040fe20000000028 */
[----:B------:R-:W-:Y:S01]  /*3a20*/  IMAD.U32 R44, R39, 0x10000, RZ ;  /* 0x00010000272c7824 */ /* 0x000fe200078e00ff */
[----:B------:R-:W-:Y:S01]  /*3a30*/  PRMT R41, R38, 0x7632, R41 ;  /* 0x0000763226297816 */ /* 0x000fe20000000029 */
[----:B------:R-:W-:Y:S01]  /*3a40*/  IMAD.U32 R37, R46, 0x10000, RZ ;  /* 0x000100002e257824 */ /* 0x000fe200078e00ff */
[----:B------:R-:W-:Y:S01]  /*3a50*/  PRMT R144, R42, 0x7632, R144 ;  /* 0x000076322a907816 */ /* 0x000fe20000000090 */
[----:B------:R-:W-:Y:S01]  /*3a60*/  IMAD.U32 R45, R38, 0x10000, RZ ;  /* 0x00010000262d7824 */ /* 0x000fe200078e00ff */
[----:B------:R-:W-:Y:S01]  /*3a70*/  PRMT R46, R46, 0x7632, R46 ;  /* 0x000076322e2e7816 */ /* 0x000fe2000000002e */
[----:B------:R-:W-:Y:S02]  /*3a80*/  IMAD.U32 R39, R59, 0x10000, RZ ;  /* 0x000100003b277824 */ /* 0x000fe400078e00ff */
[----:B------:R-:W-:Y:S01]  /*3a90*/  FFMA R38, R58, R142, R57 ;  /* 0x0000008e3a267223 */ /* 0x000fe20000000039 */
[----:B------:R-:W-:Y:S01]  /*3aa0*/  IMAD.U32 R36, R36, 0x10000, RZ ;  /* 0x0001000024247824 */ /* 0x000fe200078e00ff */
[----:B------:R-:W-:Y:S01]  /*3ab0*/  PRMT R146, R43, 0x7632, R146 ;  /* 0x000076322b927816 */ /* 0x000fe20000000092 */
[----:B------:R-:W-:Y:S01]  /*3ac0*/  IMAD.U32 R147, R42, 0x10000, RZ ;  /* 0x000100002a937824 */ /* 0x000fe200078e00ff */
[----:B------:R-:W-:Y:S01]  /*3ad0*/  LDS.128 R56, [R81] ;  /* 0x0000000051387984 */ /* 0x000fe20000000c00 */
[----:B------:R-:W-:Y:S01]  /*3ae0*/  FFMA R67, R36, R39, R65 ;  /* 0x0000002724437223 */ /* 0x000fe20000000041 */
[----:B------:R-:W-:-:S02]  /*3af0*/  IMAD.U32 R144, R144, 0x10000, RZ ;  /* 0x0001000090907824 */ /* 0x000fc400078e00ff */
[----:B------:R-:W-:Y:S01]  /*3b00*/  FFMA R65, R37, R147, R38 ;  /* 0x0000009325417223 */ /* 0x000fe20000000026 */
[----:B------:R-:W-:Y:S01]  /*3b10*/  IMAD.U32 R46, R46, 0x10000, RZ ;  /* 0x000100002e2e7824 */ /* 0x000fe200078e00ff */
[C---:B------:R-:W-:Y:S01]  /*3b20*/  PRMT R42, R47.reuse, 0x7632, R42 ;  /* 0x000076322f2a7816 */ /* 0x040fe2000000002a */
[----:B------:R-:W-:Y:S02]  /*3b30*/  IMAD.U32 R47, R47, 0x10000, RZ ;  /* 0x000100002f2f7824 */ /* 0x000fe400078e00ff */
[----:B------:R-:W-:Y:S01]  /*3b40*/  FFMA R45, R62, R45, R67 ;  /* 0x0000002d3e2d7223 */ /* 0x000fe20000000043 */
[----:B------:R-:W-:Y:S02]  /*3b50*/  IMAD.U32 R151, R43, 0x10000, RZ ;  /* 0x000100002b977824 */ /* 0x000fe400078e00ff */
[----:B------:R-:W-:Y:S01]  /*3b60*/  FFMA R46, R46, R144, R65 ;  /* 0x000000902e2e7223 */ /* 0x000fe20000000041 */
[----:B------:R-:W-:Y:S01]  /*3b70*/  IMAD.U32 R41, R41, 0x10000, RZ ;  /* 0x0001000029297824 */ /* 0x000fe200078e00ff */
[----:B------:R-:W2:Y:S01]  /*3b80*/  LDS.128 R36, [R78+0x4070] ;  /* 0x004070004e247984 */ /* 0x000ea20000000c00 */
[----:B------:R-:W-:-:S02]  /*3b90*/  IMAD.U32 R64, R61, 0x10000, RZ ;  /* 0x000100003d407824 */ /* 0x000fc400078e00ff */
[----:B------:R-:W-:Y:S01]  /*3ba0*/  FFMA R47, R47, R151, R46 ;  /* 0x000000972f2f7223 */ /* 0x000fe2000000002e */
[----:B------:R-:W-:Y:S02]  /*3bb0*/  IMAD.U32 R146, R146, 0x10000, RZ ;  /* 0x0001000092927824 */ /* 0x000fe400078e00ff */
[----:B------:R-:W-:Y:S02]  /*3bc0*/  IMAD.U32 R42, R42, 0x10000, RZ ;  /* 0x000100002a2a7824 */ /* 0x000fe400078e00ff */
[----:B------:R-:W-:Y:S01]  /*3bd0*/  FFMA R64, R64, R41, R45 ;  /* 0x0000002940407223 */ /* 0x000fe2000000002d */
[----:B0-----:R-:W-:Y:S01]  /*3be0*/  IMAD.U32 R41, R52, 0x10000, RZ ;  /* 0x0001000034297824 */ /* 0x001fe200078e00ff */
[C---:B-1----:R-:W-:Y:S01]  /*3bf0*/  PRMT R148, R48.reuse, 0x7632, R148 ;  /* 0x0000763230947816 */ /* 0x042fe20000000094 */
[----:B------:R-:W-:Y:S01]  /*3c00*/  IMAD.U32 R149, R48, 0x10000, RZ ;  /* 0x0001000030957824 */ /* 0x000fe200078e00ff */
[----:B------:R-:W-:Y:S01]  /*3c10*/  PRMT R52, R52, 0x7632, R52 ;  /* 0x0000763234347816 */ /* 0x000fe20000000034 */
[----:B------:R-:W-:-:S02]  /*3c20*/  FFMA R42, R42, R146, R47 ;  /* 0x000000922a2a7223 */ /* 0x000fc4000000002f */
[----:B------:R-:W-:Y:S02]  /*3c30*/  IMAD.U32 R148, R148, 0x10000, RZ ;  /* 0x0001000094947824 */ /* 0x000fe400078e00ff */
[----:B------:R-:W-:Y:S01]  /*3c40*/  FFMA R41, R41, R149, R42 ;  /* 0x0000009529297223 */ /* 0x000fe2000000002a */
[----:B------:R-:W-:Y:S02]  /*3c50*/  IMAD.U32 R52, R52, 0x10000, RZ ;  /* 0x0001000034347824 */ /* 0x000fe400078e00ff */
[----:B------:R-:W-:Y:S01]  /*3c60*/  FFMA R44, R63, R44, R64 ;  /* 0x0000002c3f2c7223 */ /* 0x000fe20000000040 */
[----:B------:R-:W-:Y:S02]  /*3c70*/  IMAD.U32 R40, R40, 0x10000, RZ ;  /* 0x0001000028287824 */ /* 0x000fe400078e00ff */
[----:B------:R-:W-:Y:S02]  /*3c80*/  IMAD.U32 R45, R60, 0x10000, RZ ;  /* 0x000100003c2d7824 */ /* 0x000fe400078e00ff */
[----:B------:R-:W-:Y:S01]  /*3c90*/  FFMA R52, R52, R148, R41 ;  /* 0x0000009434347223 */ /* 0x000fe20000000029 */
[----:B------:R-:W-:Y:S01]  /*3ca0*/  IMAD.U32 R43, R53, 0x10000, RZ ;  /* 0x00010000352b7824 */ /* 0x000fe200078e00ff */
[----:B------:R-:W0:Y:S01]  /*3cb0*/  LDC.64 R60, c[0x0][0x3c0] ;  /* 0x0000f000ff3c7b82 */ /* 0x000e220000000a00 */
[----:B------:R-:W-:-:S02]  /*3cc0*/  IMAD.U32 R153, R49, 0x10000, RZ ;  /* 0x0001000031997824 */ /* 0x000fc400078e00ff */
[----:B------:R-:W-:Y:S02]  /*3cd0*/  FFMA R62, R45, R40, R44 ;  /* 0x000000282d3e7223 */ /* 0x000fe4000000002c */
[----:B------:R-:W-:Y:S01]  /*3ce0*/  LDS.128 R44, [R78+0x60] ;  /* 0x000060004e2c7984 */ /* 0x000fe20000000c00 */
[----:B------:R-:W-:-:S03]  /*3cf0*/  FFMA R63, R43, R153, R52 ;  /* 0x000000992b3f7223 */ /* 0x000fc60000000034 */
[----:B------:R-:W1:Y:S01]  /*3d00*/  LDS.128 R40, [R81+-0x1010] ;  /* 0xffeff00051287984 */ /* 0x000e620000000c00 */
[----:B------:R-:W-:Y:S01]  /*3d10*/  PRMT R150, R49, 0x7632, R150 ;  /* 0x0000763231967816 */ /* 0x000fe20000000096 */
[----:B------:R-:W-:Y:S01]  /*3d20*/  IMAD.MOV R64, RZ, RZ, -R117 ;  /* 0x000000ffff407224 */ /* 0x000fe200078e0a75 */
[----:B------:R-:W-:-:S03]  /*3d30*/  PRMT R53, R53, 0x7632, R53 ;  /* 0x0000763235357816 */ /* 0x000fc60000000035 */
[----:B------:R-:W-:Y:S02]  /*3d40*/  IMAD R64, R105, R64, R82 ;  /* 0x0000004069407224 */ /* 0x000fe400078e0252 */
[----:B------:R-:W-:Y:S02]  /*3d50*/  IMAD.U32 R150, R150, 0x10000, RZ ;  /* 0x0001000096967824 */ /* 0x000fe400078e00ff */
[----:B------:R-:W-:Y:S02]  /*3d60*/  IMAD.U32 R48, R53, 0x10000, RZ ;  /* 0x0001000035307824 */ /* 0x000fe400078e00ff */
[C---:B------:R-:W-:Y:S01]  /*3d70*/  IMAD.U32 R155, R50.reuse, 0x10000, RZ ;  /* 0x00010000329b7824 */ /* 0x040fe200078e00ff */
[----:B------:R-:W-:Y:S01]  /*3d80*/  PRMT R50, R50, 0x7632, R50 ;  /* 0x0000763232327816 */ /* 0x000fe20000000032 */
[C---:B------:R-:W-:Y:S01]  /*3d90*/  IMAD.U32 R49, R54.reuse, 0x10000, RZ ;  /* 0x0001000036317824 */ /* 0x040fe200078e00ff */
[----:B------:R-:W-:Y:S01]  /*3da0*/  PRMT R54, R54, 0x7632, R54 ;  /* 0x0000763236367816 */ /* 0x000fe20000000036 */
[----:B---3--:R-:W-:-:S02]  /*3db0*/  IMAD R105, R116, R105, R64 ;  /* 0x0000006974697224 */ /* 0x008fc400078e0240 */
[----:B------:R-:W-:Y:S01]  /*3dc0*/  FFMA R48, R48, R150, R63 ;  /* 0x0000009630307223 */ /* 0x000fe2000000003f */
[C---:B--2---:R-:W-:Y:S01]  /*3dd0*/  IMAD.U32 R53, R36.reuse, 0x10000, RZ ;  /* 0x0001000024357824 */ /* 0x044fe200078e00ff */
[----:B------:R-:W-:Y:S01]  /*3de0*/  PRMT R36, R36, 0x7632, R36 ;  /* 0x0000763224247816 */ /* 0x000fe20000000024 */
[----:B------:R-:W-:Y:S02]  /*3df0*/  IMAD.U32 R52, R56, 0x10000, RZ ;  /* 0x0001000038347824 */ /* 0x000fe400078e00ff */
[----:B------:R-:W-:Y:S01]  /*3e00*/  FFMA R49, R49, R155, R48 ;  /* 0x0000009b31317223 */ /* 0x000fe20000000030 */
[----:B------:R-:W-:Y:S01]  /*3e10*/  IMAD.SHL.U32 R105, R105, 0x40, RZ ;  /* 0x0000004069697824 */ /* 0x000fe200078e00ff */
[----:B------:R-:W-:Y:S01]  /*3e20*/  LDS.128 R64, [R78+0x70] ;  /* 0x000070004e407984 */ /* 0x000fe20000000c00 */
[----:B------:R-:W-:Y:S02]  /*3e30*/  IMAD.U32 R50, R50, 0x10000, RZ ;  /* 0x0001000032327824 */ /* 0x000fe400078e00ff */
[----:B------:R-:W-:-:S02]  /*3e40*/  IMAD.U32 R54, R54, 0x10000, RZ ;  /* 0x0001000036367824 */ /* 0x000fc400078e00ff */
[----:B------:R-:W-:Y:S01]  /*3e50*/  FFMA R62, R53, R52, R62 ;  /* 0x00000034353e7223 */ /* 0x000fe2000000003e */
[----:B0-----:R-:W-:Y:S01]  /*3e60*/  IMAD.WIDE R52, R105, 0x2, R60 ;  /* 0x0000000269347825 */ /* 0x001fe200078e023c */
[----:B------:R-:W-:-:S03]  /*3e70*/  PRMT R56, R56, 0x7632, R56 ;  /* 0x0000763238387816 */ /* 0x000fc60000000038 */
[----:B------:R-:W-:Y:S02]  /*3e80*/  IMAD.U32 R63, R36, 0x10000, RZ ;  /* 0x00010000243f7824 */ /* 0x000fe400078e00ff */
[----:B------:R-:W-:Y:S01]  /*3e90*/  FFMA R36, R54, R50, R49 ;  /* 0x0000003236247223 */ /* 0x000fe20000000031 */
[----:B------:R-:W-:Y:S02]  /*3ea0*/  IMAD.U32 R117, R51, 0x10000, RZ ;  /* 0x0001000033757824 */ /* 0x000fe400078e00ff */
[C---:B------:R-:W-:Y:S01]  /*3eb0*/  IMAD.U32 R61, R55.reuse, 0x10000, RZ ;  /* 0x00010000373d7824 */ /* 0x040fe200078e00ff */
[----:B------:R-:W-:Y:S01]  /*3ec0*/  PRMT R55, R55, 0x7632, R55 ;  /* 0x0000763237377816 */ /* 0x000fe20000000037 */
[----:B------:R-:W-:Y:S02]  /*3ed0*/  IMAD.U32 R56, R56, 0x10000, RZ ;  /* 0x0001000038387824 */ /* 0x000fe400078e00ff */
[--C-:B------:R-:W-:Y:S01]  /*3ee0*/  FFMA R159, R61, R117, R36.reuse ;  /* 0x000000753d9f7223 */ /* 0x100fe20000000024 */
[----:B------:R-:W-:Y:S01]  /*3ef0*/  PRMT R36, R51, 0x7632, R36 ;  /* 0x0000763233247816 */ /* 0x000fe20000000024 */
[----:B------:R-:W-:Y:S01]  /*3f00*/  FFMA R54, R63, R56, R62 ;  /* 0x000000383f367223 */ /* 0x000fe2000000003e */
[----:B------:R-:W-:Y:S01]  /*3f10*/  IMAD.U32 R56, R55, 0x10000, RZ ;  /* 0x0001000037387824 */ /* 0x000fe200078e00ff */
[----:B------:R-:W0:Y:S02]  /*3f20*/  LDS.128 R60, [R81+-0x1000] ;  /* 0xfff00000513c7984 */ /* 0x000e240000000c00 */
[----:B------:R-:W-:-:S02]  /*3f30*/  IMAD.U32 R36, R36, 0x10000, RZ ;  /* 0x0001000024247824 */ /* 0x000fc400078e00ff */
[C---:B-1----:R-:W-:Y:S01]  /*3f40*/  IMAD.U32 R51, R40.reuse, 0x10000, RZ ;  /* 0x0001000028337824 */ /* 0x042fe200078e00ff */
[----:B------:R-:W-:Y:S01]  /*3f50*/  PRMT R40, R40, 0x7632, R40 ;  /* 0x0000763228287816 */ /* 0x000fe20000000028 */
[C---:B------:R-:W-:Y:S01]  /*3f60*/  IMAD.U32 R55, R44.reuse, 0x10000, RZ ;  /* 0x000100002c377824 */ /* 0x040fe200078e00ff */
[----:B------:R-:W-:Y:S01]  /*3f70*/  PRMT R44, R44, 0x7632, R44 ;  /* 0x000076322c2c7816 */ /* 0x000fe2000000002c */
[----:B------:R-:W-:Y:S02]  /*3f80*/  FFMA R56, R56, R36, R159 ;  /* 0x0000002438387223 */ /* 0x000fe4000000009f */
[----:B------:R-:W-:Y:S02]  /*3f90*/  IMAD.U32 R40, R40, 0x10000, RZ ;  /* 0x0001000028287824 */ /* 0x000fe400078e00ff */
[----:B------:R-:W-:Y:S01]  /*3fa0*/  FFMA R55, R55, R51, R56 ;  /* 0x0000003337377223 */ /* 0x000fe20000000038 */
[----:B------:R-:W-:Y:S02]  /*3fb0*/  IMAD.U32 R44, R44, 0x10000, RZ ;  /* 0x000100002c2c7824 */ /* 0x000fe400078e00ff */
[----:B------:R-:W-:-:S02]  /*3fc0*/  IMAD.U32 R159, R45, 0x10000, RZ ;  /* 0x000100002d9f7824 */ /* 0x000fc400078e00ff */
[----:B------:R-:W-:Y:S01]  /*3fd0*/  FFMA R44, R44, R40, R55 ;  /* 0x000000282c2c7223 */ /* 0x000fe20000000037 */
[----:B------:R-:W-:Y:S01]  /*3fe0*/  IMAD.U32 R55, R41, 0x10000, RZ ;  /* 0x0001000029377824 */ /* 0x000fe200078e00ff */
[----:B------:R-:W-:-:S03]  /*3ff0*/  PRMT R45, R45, 0x7632, R45 ;  /* 0x000076322d2d7816 */ /* 0x000fc6000000002d */
[--C-:B------:R-:W-:Y:S01]  /*4000*/  FFMA R159, R159, R55, R44.reuse ;  /* 0x000000379f9f7223 */ /* 0x100fe2000000002c */
[----:B------:R-:W-:Y:S01]  /*4010*/  PRMT R44, R41, 0x7632, R44 ;  /* 0x00007632292c7816 */ /* 0x000fe2000000002c */
[----:B------:R-:W-:Y:S02]  /*4020*/  IMAD.U32 R56, R45, 0x10000, RZ ;  /* 0x000100002d387824 */ /* 0x000fe400078e00ff */
[----:B------:R-:W-:Y:S01]  /*4030*/  IMAD.U32 R45, R46, 0x10000, RZ ;  /* 0x000100002e2d7824 */ /* 0x000fe200078e00ff */
[----:B------:R-:W-:Y:S01]  /*4040*/  PRMT R46, R42, 0x7632, R46 ;  /* 0x000076322a2e7816 */ /* 0x000fe2000000002e */
[----:B------:R-:W-:Y:S02]  /*4050*/  IMAD.U32 R44, R44, 0x10000, RZ ;  /* 0x000100002c2c7824 */ /* 0x000fe400078e00ff */
[----:B------:R-:W-:Y:S01]  /*4060*/  IMAD.U32 R41, R42, 0x10000, RZ ;  /* 0x000100002a297824 */ /* 0x000fe200078e00ff */
[----:B------:R-:W-:Y:S01]  /*4070*/  PRMT R42, R46, 0x7632, R42 ;  /* 0x000076322e2a7816 */ /* 0x000fe2000000002a */
[----:B------:R-:W-:Y:S01]  /*4080*/  FFMA R56, R56, R44, R159 ;  /* 0x0000002c38387223 */ /* 0x000fe2000000009f */
[----:B------:R-:W-:-:S03]  /*4090*/  IMAD.U32 R46, R46, 0x10000, RZ ;  /* 0x000100002e2e7824 */ /* 0x000fc600078e00ff */
[--C-:B------:R-:W-:Y:S01]  /*40a0*/  FFMA R45, R45, R41, R56.reuse ;  /* 0x000000292d2d7223 */ /* 0x100fe20000000038 */
        /* <DEDUP_REMOVED lines=9> */
[----:B0-----:R-:W-:-:S03]  /*4140*/  PRMT R43, R60, 0x7632, R43 ;  /* 0x000076323c2b7816 */ /* 0x001fc6000000002b */
[----:B------:R-:W-:Y:S01]  /*4150*/  FFMA R159, R42, R56, R159 ;  /* 0x000000382a9f7223 */ /* 0x000fe2000000009f */
[C---:B------:R-:W-:Y:S01]  /*4160*/  IMAD.U32 R42, R64.reuse, 0x10000, RZ ;  /* 0x00010000402a7824 */ /* 0x040fe200078e00ff */
[----:B------:R-:W-:Y:S01]  /*4170*/  PRMT R64, R64, 0x7632, R64 ;  /* 0x0000763240407816 */ /* 0x000fe20000000040 */
[----:B------:R-:W-:Y:S02]  /*4180*/  IMAD.U32 R116, R60, 0x10000, RZ ;  /* 0x000100003c747824 */ /* 0x000fe400078e00ff */
[----:B------:R-:W-:Y:S02]  /*4190*/  IMAD.U32 R43, R43, 0x10000, RZ ;  /* 0x000100002b2b7824 */ /* 0x000fe400078e00ff */
[----:B------:R-:W-:Y:S01]  /*41a0*/  FFMA R42, R42, R116, R159 ;  /* 0x000000742a2a7223 */ /* 0x000fe2000000009f */
[----:B------:R-:W-:Y:S02]  /*41b0*/  IMAD.U32 R47, R64, 0x10000, RZ ;  /* 0x00010000402f7824 */ /* 0x000fe400078e00ff */
[----:B------:R-:W-:-:S02]  /*41c0*/  IMAD.U32 R60, R61, 0x10000, RZ ;  /* 0x000100003d3c7824 */ /* 0x000fc400078e00ff */
[----:B------:R-:W-:Y:S01]  /*41d0*/  FFMA R47, R47, R43, R42 ;  /* 0x0000002b2f2f7223 */ /* 0x000fe2000000002a */
[C---:B------:R-:W-:Y:S01]  /*41e0*/  IMAD.U32 R42, R65.reuse, 0x10000, RZ ;  /* 0x00010000412a7824 */ /* 0x040fe200078e00ff */
[----:B------:R-:W-:-:S03]  /*41f0*/  PRMT R65, R65, 0x7632, R65 ;  /* 0x0000763241417816 */ /* 0x000fc60000000041 */
[--C-:B------:R-:W-:Y:S01]  /*4200*/  FFMA R42, R42, R60, R47.reuse ;  /* 0x0000003c2a2a7223 */ /* 0x100fe2000000002f */
[----:B------:R-:W-:Y:S01]  /*4210*/  PRMT R47, R61, 0x7632, R47 ;  /* 0x000076323d2f7816 */ /* 0x000fe2000000002f */
[----:B------:R-:W-:-:S04]  /*4220*/  IMAD.U32 R65, R65, 0x10000, RZ ;  /* 0x0001000041417824 */ /* 0x000fc800078e00ff */
[----:B------:R-:W-:Y:S01]  /*4230*/  IMAD.U32 R47, R47, 0x10000, RZ ;  /* 0x000100002f2f7824 */ /* 0x000fe200078e00ff */
[C---:B------:R-:W-:Y:S01]  /*4240*/  PRMT R61, R62.reuse, 0x7632, R61 ;  /* 0x000076323e3d7816 */ /* 0x040fe2000000003d */
[----:B------:R-:W-:Y:S02]  /*4250*/  IMAD.U32 R64, R62, 0x10000, RZ ;  /* 0x000100003e407824 */ /* 0x000fe400078e00ff */
[----:B------:R-:W-:Y:S01]  /*4260*/  FFMA R65, R65, R47, R42 ;  /* 0x0000002f41417223 */ /* 0x000fe2000000002a */
[C---:B------:R-:W-:Y:S01]  /*4270*/  IMAD.U32 R42, R66.reuse, 0x10000, RZ ;  /* 0x00010000422a7824 */ /* 0x040fe200078e00ff */
[----:B------:R-:W-:Y:S01]  /*4280*/  PRMT R66, R66, 0x7632, R66 ;  /* 0x0000763242427816 */ /* 0x000fe20000000042 */
[----:B------:R-:W-:Y:S02]  /*4290*/  IMAD.U32 R61, R61, 0x10000, RZ ;  /* 0x000100003d3d7824 */ /* 0x000fe400078e00ff */
[----:B------:R-:W-:Y:S02]  /*42a0*/  FFMA R42, R42, R64, R65 ;  /* 0x000000402a2a7223 */ /* 0x000fe40000000041 */
[----:B------:R-:W-:-:S02]  /*42b0*/  IMAD.U32 R65, R66, 0x10000, RZ ;  /* 0x0001000042417824 */ /* 0x000fc400078e00ff */
[----:B------:R-:W-:Y:S02]  /*42c0*/  IMAD.U32 R62, R63, 0x10000, RZ ;  /* 0x000100003f3e7824 */ /* 0x000fe400078e00ff */
[----:B------:R-:W-:Y:S01]  /*42d0*/  FFMA R65, R65, R61, R42 ;  /* 0x0000003d41417223 */ /* 0x000fe2000000002a */
[----:B------:R-:W-:Y:S01]  /*42e0*/  IMAD.U32 R42, R67, 0x10000, RZ ;  /* 0x00010000432a7824 */ /* 0x000fe200078e00ff */
[----:B------:R-:W-:Y:S02]  /*42f0*/  PRMT R63, R63, 0x7632, R63 ;  /* 0x000076323f3f7816 */ /* 0x000fe4000000003f */
[----:B------:R-:W-:Y:S01]  /*4300*/  PRMT R67, R67, 0x7632, R67 ;  /* 0x0000763243437816 */ /* 0x000fe20000000043 */
[----:B------:R-:W-:Y:S02]  /*4310*/  FFMA R42, R42, R62, R65 ;  /* 0x0000003e2a2a7223 */ /* 0x000fe40000000041 */
[----:B------:R-:W-:Y:S02]  /*4320*/  IMAD.U32 R63, R63, 0x10000, RZ ;  /* 0x000100003f3f7824 */ /* 0x000fe400078e00ff */
[----:B------:R-:W-:-:S04]  /*4330*/  IMAD.U32 R67, R67, 0x10000, RZ ;  /* 0x0001000043437824 */ /* 0x000fc800078e00ff */
[----:B------:R-:W-:Y:S01]  /*4340*/  FFMA R42, R67, R63, R42 ;  /* 0x0000003f432a7223 */ /* 0x000fe2000000002a */
[----:B------:R-:W-:-:S03]  /*4350*/  IMAD.U32 R66, R57, 0x10000, RZ ;  /* 0x0001000039427824 */ /* 0x000fc600078e00ff */
[----:B-----5:R-:W-:Y:S01]  /*4360*/  FFMA R42, R42, UR5, -R77 ;  /* 0x000000052a2a7c23 */ /* 0x020fe2000800084d */
[----:B------:R-:W-:Y:S01]  /*4370*/  IMAD.U32 R65, R37, 0x10000, RZ ;  /* 0x0001000025417824 */ /* 0x000fe200078e00ff */
[----:B------:R-:W-:Y:S02]  /*4380*/  PRMT R57, R57, 0x7632, R57 ;  /* 0x0000763239397816 */ /* 0x000fe40000000039 */
[----:B------:R-:W-:Y:S01]  /*4390*/  PRMT R37, R37, 0x7632, R37 ;  /* 0x0000763225257816 */ /* 0x000fe20000000025 */
[----:B------:R-:W-:Y:S01]  /*43a0*/  FMUL R42, R42, 1.4426950216293334961 ;  /* 0x3fb8aa3b2a2a7820 */ /* 0x000fe20000400000 */
[----:B------:R-:W-:Y:S01]  /*43b0*/  FFMA R54, R65, R66, R54 ;  /* 0x0000004241367223 */ /* 0x000fe20000000036 */
[----:B------:R-:W-:Y:S02]  /*43c0*/  IMAD.U32 R57, R57, 0x10000, RZ ;  /* 0x0001000039397824 */ /* 0x000fe400078e00ff */
[----:B------:R-:W-:Y:S01]  /*43d0*/  IMAD.U32 R37, R37, 0x10000, RZ ;  /* 0x0001000025257824 */ /* 0x000fe200078e00ff */
[----:B------:R-:W-:-:S03]  /*43e0*/  FSETP.GEU.AND P1, PT, R42, -126, PT ;  /* 0xc2fc00002a00780b */ /* 0x000fc60003f2e000 */
[----:B------:R-:W-:Y:S01]  /*43f0*/  FFMA R37, R37, R57, R54 ;  /* 0x0000003925257223 */ /* 0x000fe20000000036 */
[C---:B------:R-:W-:Y:S01]  /*4400*/  IMAD.U32 R54, R38.reuse, 0x10000, RZ ;  /* 0x0001000026367824 */ /* 0x040fe200078e00ff */
[----:B------:R-:W-:Y:S01]  /*4410*/  PRMT R38, R38, 0x7632, R38 ;  /* 0x0000763226267816 */ /* 0x000fe20000000026 */
[C---:B------:R-:W-:Y:S01]  /*4420*/  IMAD.U32 R57, R58.reuse, 0x10000, RZ ;  /* 0x000100003a397824 */ /* 0x040fe200078e00ff */
[----:B------:R-:W-:-:S03]  /*4430*/  PRMT R58, R58, 0x7632, R58 ;  /* 0x000076323a3a7816 */ /* 0x000fc6000000003a */
[----:B------:R-:W-:Y:S02]  /*4440*/  IMAD.U32 R38, R38, 0x10000, RZ ;  /* 0x0001000026267824 */ /* 0x000fe400078e00ff */
[----:B------:R-:W-:Y:S01]  /*4450*/  FFMA R37, R54, R57, R37 ;  /* 0x0000003936257223 */ /* 0x000fe20000000025 */
[----:B------:R-:W-:Y:S02]  /*4460*/  IMAD.U32 R58, R58, 0x10000, RZ ;  /* 0x000100003a3a7824 */ /* 0x000fe400078e00ff */
[----:B------:R-:W-:Y:S02]  /*4470*/  @!P1 FMUL R42, R42, 0.5 ;  /* 0x3f0000002a2a9820 */ /* 0x000fe40000400000 */
[--C-:B------:R-:W-:Y:S02]  /*4480*/  FFMA R58, R38, R58, R37.reuse ;  /* 0x0000003a263a7223 */ /* 0x100fe40000000025 */
[----:B------:R-:W0:Y:S01]  /*4490*/  MUFU.EX2 R38, R42 ;  /* 0x0000002a00267308 */ /* 0x000e220000000800 */
[C---:B------:R-:W-:Y:S01]  /*44a0*/  PRMT R37, R39.reuse, 0x7632, R37 ;  /* 0x0000763227257816 */ /* 0x040fe20000000025 */
[----:B------:R-:W-:Y:S01]  /*44b0*/  IMAD.U32 R57, R39, 0x10000, RZ ;  /* 0x0001000027397824 */ /* 0x000fe200078e00ff */
[C---:B------:R-:W-:Y:S01]  /*44c0*/  PRMT R39, R59.reuse, 0x7632, R39 ;  /* 0x000076323b277816 */ /* 0x040fe20000000027 */
[----:B------:R-:W-:-:S02]  /*44d0*/  IMAD.U32 R59, R59, 0x10000, RZ ;  /* 0x000100003b3b7824 */ /* 0x000fc400078e00ff */
[----:B------:R-:W-:Y:S02]  /*44e0*/  IMAD.U32 R54, R37, 0x10000, RZ ;  /* 0x0001000025367824 */ /* 0x000fe400078e00ff */
[----:B------:R-:W-:Y:S02]  /*44f0*/  IMAD.U32 R39, R39, 0x10000, RZ ;  /* 0x0001000027277824 */ /* 0x000fe400078e00ff */
[----:B------:R-:W-:Y:S01]  /*4500*/  FFMA R57, R57, R59, R58 ;  /* 0x0000003b39397223 */ /* 0x000fe2000000003a */
[----:B------:R-:W-:Y:S01]  /*4510*/  LOP3.LUT R48, R52, 0xfffffffd, RZ, 0xc0, !PT ;  /* 0xfffffffd34307812 */ /* 0x000fe200078ec0ff */
[----:B------:R-:W-:Y:S02]  /*4520*/  IMAD.MOV.U32 R49, RZ, RZ, R53 ;  /* 0x000000ffff317224 */ /* 0x000fe400078e0035 */
[----:B------:R-:W-:-:S03]  /*4530*/  FFMA R39, R54, R39, R57 ;  /* 0x0000002736277223 */ /* 0x000fc60000000039 */
[----:B------:R1:W5:Y:S01]  /*4540*/  LD.E R157, desc[UR12][R48.64] ;  /* 0x0000000c309d7980 */ /* 0x000362000c101900 */
[----:B------:R-:W-:Y:S01]  /*4550*/  FADD R39, R39, -R104 ;  /* 0x8000006827277221 */ /* 0x000fe20000000000 */
[----:B0-----:R-:W-:-:S04]  /*4560*/  @!P1 FMUL R38, R38, R38 ;  /* 0x0000002626269220 */ /* 0x001fc80000400000 */
[----:B------:R-:W-:-:S04]  /*4570*/  FMUL R39, R38, R39 ;  /* 0x0000002726277220 */ /* 0x000fc80000400000 */
[----:B------:R-:W-:-:S04]  /*4580*/  FMUL R42, R39, UR5 ;  /* 0x00000005272a7c20 */ /* 0x000fc80008400000 */
[-C--:B------:R-:W-:Y:S01]  /*4590*/  FFMA R11, R36, R42.reuse, R11 ;  /* 0x0000002a240b7223 */ /* 0x080fe2000000000b */
[----:B------:R-:W-:Y:S01]  /*45a0*/  LOP3.LUT R36, R52, 0x2, RZ, 0xc0, !PT ;  /* 0x0000000234247812 */ /* 0x000fe200078ec0ff */
[-C--:B------:R-:W-:Y:S01]  /*45b0*/  FMUL R109, R109, R42.reuse ;  /* 0x0000002a6d6d7220 */ /* 0x080fe20000400000 */
[----:B------:R-:W-:Y:S02]  /*45c0*/  IMAD.MOV.U32 R39, RZ, RZ, 0x3254 ;  /* 0x00003254ff277424 */ /* 0x000fe400078e00ff */
[----:B------:R-:W-:Y:S01]  /*45d0*/  ISETP.EQ.U32.AND P1, PT, R36, RZ, PT ;  /* 0x000000ff2400720c */ /* 0x000fe20003f22070 */
        /* <DEDUP_REMOVED lines=64> */
[----:B------:R-:W-:-:S02]  /*49e0*/  F2FP.BF16.F32.PACK_AB R109, RZ, R109 ;  /* 0x0000006dff6d723e */ /* 0x000fc400000010ff */
[----:B-1----:R-:W-:-:S07]  /*49f0*/  SEL R40, R39, 0x7610, P1 ;  /* 0x0000761027287807 */ /* 0x002fce0000800000 */
.L_x_545:
[----:B-----5:R-:W-:-:S05]  /*4a00*/  HADD2.BF16_V2 R36, R157, R109.H0_H0 ;  /* 0x2000006d9d247230 */ /* 0x020fca0000200000 */
[----:B------:R-:W-:-:S05]  /*4a10*/  PRMT R37, R157, R40, R36 ;  /* 0x000000289d257216 */ /* 0x000fca0000000024 */
[----:B------:R-:W2:Y:S02]  /*4a20*/  ATOM.E.CAS.STRONG.GPU PT, R36, [R48], R157, R37 ;  /* 0x0000009d3024738b */ /* 0x000ea400001ee125 */
[----:B--2---:R-:W-:Y:S01]  /*4a30*/  ISETP.NE.U32.AND P1, PT, R36, R157, PT ;  /* 0x0000009d2400720c */ /* 0x004fe20003f25070 */
[----:B------:R-:W-:-:S12]  /*4a40*/  IMAD.MOV.U32 R157, RZ, RZ, R36 ;  /* 0x000000ffff9d7224 */ /* 0x000fd800078e0024 */
[----:B------:R-:W-:Y:S05]  /*4a50*/  @P1 BRA `(.L_x_545) ;  /* 0xfffffffc00e81947 */ /* 0x000fea000383ffff */
[----:B------:R-:W-:Y:S05]  /*4a60*/  BSYNC.RECONVERGENT B2 ;  /* 0x0000000000027941 */ /* 0x000fea0003800200 */
.L_x_544:
[----:B------:R-:W0:Y:S01]  /*4a70*/  LDC.64 R36, c[0x0][0x3c8] ;  /* 0x0000f200ff247b82 */ /* 0x000e220000000a00 */
[----:B------:R-:W1:Y:S01]  /*4a80*/  LDS.U16 R43, [R78+0x4000] ;  /* 0x004000004e2b7984 */ /* 0x000e620000000400 */
[----:B------:R-:W-:Y:S01]  /*4a90*/  BSSY.RECONVERGENT B2, `(.L_x_546) ;  /* 0x0000011000027945 */ /* 0x000fe20003800200 */
[----:B0-----:R-:W-:-:S04]  /*4aa0*/  IMAD.WIDE R36, R105, 0x2, R36 ;  /* 0x0000000269247825 */ /* 0x001fc800078e0224 */
[----:B------:R-:W-:Y:S01]  /*4ab0*/  IMAD.MOV.U32 R41, RZ, RZ, R37 ;  /* 0x000000ffff297224 */ /* 0x000fe200078e0025 */
[C---:B------:R-:W-:Y:S02]  /*4ac0*/  LOP3.LUT R40, R36.reuse, 0xfffffffd, RZ, 0xc0, !PT ;  /* 0xfffffffd24287812 */ /* 0x040fe400078ec0ff */
[----:B------:R-:W-:-:S03]  /*4ad0*/  LOP3.LUT R44, R36, 0x2, RZ, 0xc0, !PT ;  /* 0x00000002242c7812 */ /* 0x000fc600078ec0ff */
[----:B------:R0:W5:Y:S01]  /*4ae0*/  LD.E R45, desc[UR12][R40.64] ;  /* 0x0000000c282d7980 */ /* 0x000162000c101900 */
[----:B------:R-:W-:-:S04]  /*4af0*/  ISETP.EQ.U32.AND P1, PT, R44, RZ, PT ;  /* 0x000000ff2c00720c */ /* 0x000fc80003f22070 */
[----:B------:R-:W-:Y:S01]  /*4b00*/  SEL R47, R39, 0x7610, P1 ;  /* 0x00007610272f7807 */ /* 0x000fe20000800000 */
[----:B-1----:R-:W-:-:S04]  /*4b10*/  IMAD.U32 R43, R43, 0x10000, RZ ;  /* 0x000100002b2b7824 */ /* 0x002fc800078e00ff */
[----:B------:R-:W-:-:S05]  /*4b20*/  FMUL R43, R38, R43 ;  /* 0x0000002b262b7220 */ /* 0x000fca0000400000 */
[----:B0-----:R-:W-:-:S07]  /*4b30*/  F2FP.BF16.F32.PACK_AB R46, RZ, R43 ;  /* 0x0000002bff2e723e */ /* 0x001fce00000010ff */
.L_x_547:
[----:B-----5:R-:W-:-:S05]  /*4b40*/  HADD2.BF16_V2 R44, R45, R46.H0_H0 ;  /* 0x2000002e2d2c7230 */ /* 0x020fca0000200000 */
[----:B------:R-:W-:-:S05]  /*4b50*/  PRMT R43, R45, R47, R44 ;  /* 0x0000002f2d2b7216 */ /* 0x000fca000000002c */
[----:B------:R-:W2:Y:S02]  /*4b60*/  ATOM.E.CAS.STRONG.GPU PT, R44, [R40], R45, R43 ;  /* 0x0000002d282c738b */ /* 0x000ea400001ee12b */
[----:B--2---:R-:W-:Y:S01]  /*4b70*/  ISETP.NE.U32.AND P1, PT, R44, R45, PT ;  /* 0x0000002d2c00720c */ /* 0x004fe20003f25070 */
[----:B------:R-:W-:-:S12]  /*4b80*/  IMAD.MOV.U32 R45, RZ, RZ, R44 ;  /* 0x000000ffff2d7224 */ /* 0x000fd800078e002c */
[----:B------:R-:W-:Y:S05]  /*4b90*/  @P1 BRA `(.L_x_547) ;  /* 0xfffffffc00e81947 */ /* 0x000fea000383ffff */
[----:B------:R-:W-:Y:S05]  /*4ba0*/  BSYNC.RECONVERGENT B2 ;  /* 0x0000000000027941 */ /* 0x000fea0003800200 */
.L_x_546:
        /* <DEDUP_REMOVED lines=12> */
.L_x_549:
[----:B-----5:R-:W-:-:S05]  /*4c70*/  HADD2.BF16_V2 R44, R45, R43.H0_H0 ;  /* 0x2000002b2d2c7230 */ /* 0x020fca0000200000 */
[----:B------:R-:W-:-:S06]  /*4c80*/  PRMT R44, R45, R46, R44 ;  /* 0x0000002e2d2c7216 */ /* 0x000fcc000000002c */
[----:B------:R-:W2:Y:S02]  /*4c90*/  ATOM.E.CAS.STRONG.GPU PT, R44, [R40], R45, R44 ;  /* 0x0000002d282c738b */ /* 0x000ea400001ee12c */
[----:B--2---:R-:W-:Y:S01]  /*4ca0*/  ISETP.NE.U32.AND P1, PT, R44, R45, PT ;  /* 0x0000002d2c00720c */ /* 0x004fe20003f25070 */
[----:B------:R-:W-:-:S12]  /*4cb0*/  IMAD.MOV.U32 R45, RZ, RZ, R44 ;  /* 0x000000ffff2d7224 */ /* 0x000fd800078e002c */
[----:B------:R-:W-:Y:S05]  /*4cc0*/  @P1 BRA `(.L_x_549) ;  /* 0xfffffffc00e81947 */ /* 0x000fea000383ffff */
[----:B------:R-:W-:Y:S05]  /*4cd0*/  BSYNC.RECONVERGENT B2 ;  /* 0x0000000000027941 */ /* 0x000fea0003800200 */
.L_x_548:
        /* <DEDUP_REMOVED lines=12> */
.L_x_551:
[----:B-----5:R-:W-:-:S05]  /*4da0*/  HADD2.BF16_V2 R44, R45, R43.H0_H0 ;  /* 0x2000002b2d2c7230 */ /* 0x020fca0000200000 */
[----:B------:R-:W-:-:S06]  /*4db0*/  PRMT R44, R45, R46, R44 ;  /* 0x0000002e2d2c7216 */ /* 0x000fcc000000002c */
[----:B------:R-:W2:Y:S02]  /*4dc0*/  ATOM.E.CAS.STRONG.GPU PT, R44, [R40], R45, R44 ;  /* 0x0000002d282c738b */ /* 0x000ea400001ee12c */
[----:B--2---:R-:W-:Y:S01]  /*4dd0*/  ISETP.NE.U32.AND P1, PT, R44, R45, PT ;  /* 0x0000002d2c00720c */ /* 0x004fe20003f25070 */
[----:B------:R-:W-:-:S12]  /*4de0*/  IMAD.MOV.U32 R45, RZ, RZ, R44 ;  /* 0x000000ffff2d7224 */ /* 0x000fd800078e002c */
[----:B------:R-:W-:Y:S05]  /*4df0*/  @P1 BRA `(.L_x_551) ;  /* 0xfffffffc00e81947 */ /* 0x000fea000383ffff */
[----:B------:R-:W-:Y:S05]  /*4e00*/  BSYNC.RECONVERGENT B2 ;  /* 0x0000000000027941 */ /* 0x000fea0003800200 */
.L_x_550:
        /* <DEDUP_REMOVED lines=12> */
.L_x_553:
[----:B-----5:R-:W-:-:S05]  /*4ed0*/  HADD2.BF16_V2 R44, R45, R43.H0_H0 ;  /* 0x2000002b2d2c7230 */ /* 0x020fca0000200000 */
[----:B------:R-:W-:-:S06]  /*4ee0*/  PRMT R44, R45, R46, R44 ;  /* 0x0000002e2d2c7216 */ /* 0x000fcc000000002c */
[----:B------:R-:W2:Y:S02]  /*4ef0*/  ATOM.E.CAS.STRONG.GPU PT, R44, [R40], R45, R44 ;  /* 0x0000002d282c738b */ /* 0x000ea400001ee12c */
[----:B--2---:R-:W-:Y:S01]  /*4f00*/  ISETP.NE.U32.AND P1, PT, R44, R45, PT ;  /* 0x0000002d2c00720c */ /* 0x004fe20003f25070 */
[----:B------:R-:W-:-:S12]  /*4f10*/  IMAD.MOV.U32 R45, RZ, RZ, R44 ;  /* 0x000000ffff2d7224 */ /* 0x000fd800078e002c */
[----:B------:R-:W-:Y:S05]  /*4f20*/  @P1 BRA `(.L_x_553) ;  /* 0xfffffffc00e81947 */ /* 0x000fea000383ffff */
[----:B------:R-:W-:Y:S05]  /*4f30*/  BSYNC.RECONVERGENT B2 ;  /* 0x0000000000027941 */ /* 0x000fea0003800200 */
.L_x_552:
        /* <DEDUP_REMOVED lines=12> */
.L_x_555:
[----:B-----5:R-:W-:-:S05]  /*5000*/  HADD2.BF16_V2 R44, R45, R43.H0_H0 ;  /* 0x2000002b2d2c7230 */ /* 0x020fca0000200000 */
[----:B------:R-:W-:-:S06]  /*5010*/  PRMT R44, R45, R46, R44 ;  /* 0x0000002e2d2c7216 */ /* 0x000fcc000000002c */
[----:B------:R-:W2:Y:S02]  /*5020*/  ATOM.E.CAS.STRONG.GPU PT, R44, [R40], R45, R44 ;  /* 0x0000002d282c738b */ /* 0x000ea400001ee12c */
[----:B--2---:R-:W-:Y:S01]  /*5030*/  ISETP.NE.U32.AND P1, PT, R44, R45, PT ;  /* 0x0000002d2c00720c */ /* 0x004fe20003f25070 */
[----:B------:R-:W-:-:S12]  /*5040*/  IMAD.MOV.U32 R45, RZ, RZ, R44 ;  /* 0x000000ffff2d7224 */ /* 0x000fd800078e002c */
[----:B------:R-:W-:Y:S05]  /*5050*/  @P1 BRA `(.L_x_555) ;  /* 0xfffffffc00e81947 */ /* 0x000fea000383ffff */
[----:B------:R-:W-:Y:S05]  /*5060*/  BSYNC.RECONVERGENT B2 ;  /* 0x0000000000027941 */ /* 0x000fea0003800200 */
.L_x_554:
        /* <DEDUP_REMOVED lines=12> */
.L_x_557:
[----:B-----5:R-:W-:-:S05]  /*5130*/  HADD2.BF16_V2 R44, R45, R43.H0_H0 ;  /* 0x2000002b2d2c7230 */ /* 0x020fca0000200000 */
[----:B------:R-:W-:-:S06]  /*5140*/  PRMT R44, R45, R46, R44 ;  /* 0x0000002e2d2c7216 */ /* 0x000fcc000000002c */
[----:B------:R-:W2:Y:S02]  /*5150*/  ATOM.E.CAS.STRONG.GPU PT, R44, [R40], R45, R44 ;  /* 0x0000002d282c738b */ /* 0x000ea400001ee12c */
[----:B--2---:R-:W-:Y:S01]  /*5160*/  ISETP.NE.U32.AND P1, PT, R44, R45, PT ;  /* 0x0000002d2c00720c */ /* 0x004fe20003f25070 */
[----:B------:R-:W-:-:S12]  /*5170*/  IMAD.MOV.U32 R45, RZ, RZ, R44 ;  /* 0x000000ffff2d7224 */ /* 0x000fd800078e002c */
[----:B------:R-:W-:Y:S05]  /*5180*/  @P1 BRA `(.L_x_557) ;  /* 0xfffffffc00e81947 */ /* 0x000fea000383ffff */
[----:B------:R-:W-:Y:S05]  /*5190*/  BSYNC.RECONVERGENT B2 ;  /* 0x0000000000027941 */ /* 0x000fea0003800200 */
.L_x_556:
        /* <DEDUP_REMOVED lines=12> */
.L_x_559:
[----:B-----5:R-:W-:-:S05]  /*5260*/  HADD2.BF16_V2 R44, R45, R43.H0_H0 ;  /* 0x2000002b2d2c7230 */ /* 0x020fca0000200000 */
[----:B------:R-:W-:-:S06]  /*5270*/  PRMT R44, R45, R46, R44 ;  /* 0x0000002e2d2c7216 */ /* 0x000fcc000000002c */
[----:B------:R-:W2:Y:S02]  /*5280*/  ATOM.E.CAS.STRONG.GPU PT, R44, [R40], R45, R44 ;  /* 0x0000002d282c738b */ /* 0x000ea400001ee12c */
[----:B--2---:R-:W-:Y:S01]  /*5290*/  ISETP.NE.U32.AND P1, PT, R44, R45, PT ;  /* 0x0000002d2c00720c */ /* 0x004fe20003f25070 */
[----:B------:R-:W-:-:S12]  /*52a0*/  IMAD.MOV.U32 R45, RZ, RZ, R44 ;  /* 0x000000ffff2d7224 */ /* 0x000fd800078e002c */
[----:B------:R-:W-:Y:S05]  /*52b0*/  @P1 BRA `(.L_x_559) ;  /* 0xfffffffc00e81947 */ /* 0x000fea000383ffff */
[----:B------:R-:W-:Y:S05]  /*52c0*/  BSYNC.RECONVERGENT B2 ;  /* 0x0000000000027941 */ /* 0x000fea0003800200 */
.L_x_558:
        /* <DEDUP_REMOVED lines=12> */
.L_x_561:
[----:B-----5:R-:W-:-:S05]  /*5390*/  HADD2.BF16_V2 R44, R45, R43.H0_H0 ;  /* 0x2000002b2d2c7230 */ /* 0x020fca0000200000 */
[----:B------:R-:W-:-:S06]  /*53a0*/  PRMT R44, R45, R46, R44 ;  /* 0x0000002e2d2c7216 */ /* 0x000fcc000000002c */
[----:B------:R-:W2:Y:S02]  /*53b0*/  ATOM.E.CAS.STRONG.GPU PT, R44, [R40], R45, R44 ;  /* 0x0000002d282c738b */ /* 0x000ea400001ee12c */
[----:B--2---:R-:W-:Y:S01]  /*53c0*/  ISETP.NE.U32.AND P1, PT, R44, R45, PT ;  /* 0x0000002d2c00720c */ /* 0x004fe20003f25070 */
[----:B------:R-:W-:-:S12]  /*53d0*/  IMAD.MOV.U32 R45, RZ, RZ, R44 ;  /* 0x000000ffff2d7224 */ /* 0x000fd800078e002c */
[----:B------:R-:W-:Y:S05]  /*53e0*/  @P1 BRA `(.L_x_561) ;  /* 0xfffffffc00e81947 */ /* 0x000fea000383ffff */
[----:B------:R-:W-:Y:S05]  /*53f0*/  BSYNC.RECONVERGENT B2 ;  /* 0x0000000000027941 */ /* 0x000fea0003800200 */
.L_x_560:
        /* <DEDUP_REMOVED lines=12> */
.L_x_563:
[----:B-----5:R-:W-:-:S05]  /*54c0*/  HADD2.BF16_V2 R44, R45, R43.H0_H0 ;  /* 0x2000002b2d2c7230 */ /* 0x020fca0000200000 */
[----:B------:R-:W-:-:S06]  /*54d0*/  PRMT R44, R45, R46, R44 ;  /* 0x0000002e2d2c7216 */ /* 0x000fcc000000002c */
[----:B------:R-:W2:Y:S02]  /*54e0*/  ATOM.E.CAS.STRONG.GPU PT, R44, [R40], R45, R44 ;  /* 0x0000002d282c738b */ /* 0x000ea400001ee12c */
[----:B--2---:R-:W-:Y:S01]  /*54f0*/  ISETP.NE.U32.AND P1, PT, R44, R45, PT ;  /* 0x0000002d2c00720c */ /* 0x004fe20003f25070 */
[----:B------:R-:W-:-:S12]  /*5500*/  IMAD.MOV.U32 R45, RZ, RZ, R44 ;  /* 0x000000ffff2d7224 */ /* 0x000fd800078e002c */
[----:B------:R-:W-:Y:S05]  /*5510*/  @P1 BRA `(.L_x_563) ;  /* 0xfffffffc00e81947 */ /* 0x000fea000383ffff */
[----:B------:R-:W-:Y:S05]  /*5520*/  BSYNC.RECONVERGENT B2 ;  /* 0x0000000000027941 */ /* 0x000fea0003800200 */
.L_x_562:
        /* <DEDUP_REMOVED lines=12> */
.L_x_565:
[----:B-----5:R-:W-:-:S05]  /*55f0*/  HADD2.BF16_V2 R44, R45, R43.H0_H0 ;  /* 0x2000002b2d2c7230 */ /* 0x020fca0000200000 */
[----:B------:R-:W-:-:S06]  /*5600*/  PRMT R44, R45, R46, R44 ;  /* 0x0000002e2d2c7216 */ /* 0x000fcc000000002c */
[----:B------:R-:W2:Y:S02]  /*5610*/  ATOM.E.CAS.STRONG.GPU PT, R44, [R40], R45, R44 ;  /* 0x0000002d282c738b */ /* 0x000ea400001ee12c */
[----:B--2---:R-:W-:Y:S01]  /*5620*/  ISETP.NE.U32.AND P1, PT, R44, R45, PT ;  /* 0x0000002d2c00720c */ /* 0x004fe20003f25070 */
[----:B------:R-:W-:-:S12]  /*5630*/  IMAD.MOV.U32 R45, RZ, RZ, R44 ;  /* 0x000000ffff2d7224 */ /* 0x000fd800078e002c */
[----:B------:R-:W-:Y:S05]  /*5640*/  @P1 BRA `(.L_x_565) ;  /* 0xfffffffc00e81947 */ /* 0x000fea000383ffff */
[----:B------:R-:W-:Y:S05]  /*5650*/  BSYNC.RECONVERGENT B2 ;  /* 0x0000000000027941 */ /* 0x000fea0003800200 */
.L_x_564:
        /* <DEDUP_REMOVED lines=12> */
.L_x_567:
[----:B-----5:R-:W-:-:S05]  /*5720*/  HADD2.BF16_V2 R44, R45, R43.H0_H0 ;  /* 0x2000002b2d2c7230 */ /* 0x020fca0000200000 */
[----:B------:R-:W-:-:S06]  /*5730*/  PRMT R44, R45, R46, R44 ;  /* 0x0000002e2d2c7216 */ /* 0x000fcc000000002c */
[----:B------:R-:W2:Y:S02]  /*5740*/  ATOM.E.CAS.STRONG.GPU PT, R44, [R40], R45, R44 ;  /* 0x0000002d282c738b */ /* 0x000ea400001ee12c */
[----:B--2---:R-:W-:Y:S01]  /*5750*/  ISETP.NE.U32.AND P1, PT, R44, R45, PT ;  /* 0x0000002d2c00720c */ /* 0x004fe20003f25070 */
[----:B------:R-:W-:-:S12]  /*5760*/  IMAD.MOV.U32 R45, RZ, RZ, R44 ;  /* 0x000000ffff2d7224 */ /* 0x000fd800078e002c */
[----:B------:R-:W-:Y:S05]  /*5770*/  @P1 BRA `(.L_x_567) ;  /* 0xfffffffc00e81947 */ /* 0x000fea000383ffff */
[----:B------:R-:W-:Y:S05]  /*5780*/  BSYNC.RECONVERGENT B2 ;  /* 0x0000000000027941 */ /* 0x000fea0003800200 */
.L_x_566:
        /* <DEDUP_REMOVED lines=12> */
.L_x_569:
[----:B-----5:R-:W-:-:S05]  /*5850*/  HADD2.BF16_V2 R44, R45, R43.H0_H0 ;  /* 0x2000002b2d2c7230 */ /* 0x020fca0000200000 */
[----:B------:R-:W-:-:S06]  /*5860*/  PRMT R44, R45, R46, R44 ;  /* 0x0000002e2d2c7216 */ /* 0x000fcc000000002c */
[----:B------:R-:W2:Y:S02]  /*5870*/  ATOM.E.CAS.STRONG.GPU PT, R44, [R40], R45, R44 ;  /* 0x0000002d282c738b */ /* 0x000ea400001ee12c */
[----:B--2---:R-:W-:Y:S01]  /*5880*/  ISETP.NE.U32.AND P1, PT, R44, R45, PT ;  /* 0x0000002d2c00720c */ /* 0x004fe20003f25070 */
[----:B------:R-:W-:-:S12]  /*5890*/  IMAD.MOV.U32 R45, RZ, RZ, R44 ;  /* 0x000000ffff2d7224 */ /* 0x000fd800078e002c */
[----:B------:R-:W-:Y:S05]  /*58a0*/  @P1 BRA `(.L_x_569) ;  /* 0xfffffffc00e81947 */ /* 0x000fea000383ffff */
[----:B------:R-:W-:Y:S05]  /*58b0*/  BSYNC.RECONVERGENT B2 ;  /* 0x0000000000027941 */ /* 0x000fea0003800200 */
.L_x_568:
        /* <DEDUP_REMOVED lines=12> */
.L_x_571:
[----:B-----5:R-:W-:-:S05]  /*5980*/  HADD2.BF16_V2 R44, R45, R43.H0_H0 ;  /* 0x2000002b2d2c7230 */ /* 0x020fca0000200000 */
[----:B------:R-:W-:-:S06]  /*5990*/  PRMT R44, R45, R46, R44 ;  /* 0x0000002e2d2c7216 */ /* 0x000fcc000000002c */
[----:B------:R-:W2:Y:S02]  /*59a0*/  ATOM.E.CAS.STRONG.GPU PT, R44, [R40], R45, R44 ;  /* 0x0000002d282c738b */ /* 0x000ea400001ee12c */
[----:B--2---:R-:W-:Y:S01]  /*59b0*/  ISETP.NE.U32.AND P1, PT, R44, R45, PT ;  /* 0x0000002d2c00720c */ /* 0x004fe20003f25070 */
[----:B------:R-:W-:-:S12]  /*59c0*/  IMAD.MOV.U32 R45, RZ, RZ, R44 ;  /* 0x000000ffff2d7224 */ /* 0x000fd800078e002c */
[----:B------:R-:W-:Y:S05]  /*59d0*/  @P1 BRA `(.L_x_571) ;  /* 0xfffffffc00e81947 */ /* 0x000fea000383ffff */
[----:B------:R-:W-:Y:S05]  /*59e0*/  BSYNC.RECONVERGENT B2 ;  /* 0x0000000000027941 */ /* 0x000fea0003800200 */
.L_x_570:
        /* <DEDUP_REMOVED lines=12> */
.L_x_573:
[----:B-----5:R-:W-:-:S05]  /*5ab0*/  HADD2.BF16_V2 R44, R45, R43.H0_H0 ;  /* 0x2000002b2d2c7230 */ /* 0x020fca0000200000 */
[----:B------:R-:W-:-:S06]  /*5ac0*/  PRMT R44, R45, R46, R44 ;  /* 0x0000002e2d2c7216 */ /* 0x000fcc000000002c */
[----:B------:R-:W2:Y:S02]  /*5ad0*/  ATOM.E.CAS.STRONG.GPU PT, R44, [R40], R45, R44 ;  /* 0x0000002d282c738b */ /* 0x000ea400001ee12c */
[----:B--2---:R-:W-:Y:S01]  /*5ae0*/  ISETP.NE.U32.AND P1, PT, R44, R45, PT ;  /* 0x0000002d2c00720c */ /* 0x004fe20003f25070 */
[----:B------:R-:W-:-:S12]  /*5af0*/  IMAD.MOV.U32 R45, RZ, RZ, R44 ;  /* 0x000000ffff2d7224 */ /* 0x000fd800078e002c */
[----:B------:R-:W-:Y:S05]  /*5b00*/  @P1 BRA `(.L_x_573) ;  /* 0xfffffffc00e81947 */ /* 0x000fea000383ffff */
[----:B------:R-:W-:Y:S05]  /*5b10*/  BSYNC.RECONVERGENT B2 ;  /* 0x0000000000027941 */ /* 0x000fea0003800200 */
.L_x_572:
        /* <DEDUP_REMOVED lines=12> */
.L_x_575:
[----:B-----5:R-:W-:-:S05]  /*5be0*/  HADD2.BF16_V2 R44, R45, R43.H0_H0 ;  /* 0x2000002b2d2c7230 */ /* 0x020fca0000200000 */
[----:B------:R-:W-:-:S06]  /*5bf0*/  PRMT R44, R45, R46, R44 ;  /* 0x0000002e2d2c7216 */ /* 0x000fcc000000002c */
[----:B------:R-:W2:Y:S02]  /*5c00*/  ATOM.E.CAS.STRONG.GPU PT, R44, [R40], R45, R44 ;  /* 0x0000002d282c738b */ /* 0x000ea400001ee12c */
[----:B--2---:R-:W-:Y:S01]  /*5c10*/  ISETP.NE.U32.AND P1, PT, R44, R45, PT ;  /* 0x0000002d2c00720c */ /* 0x004fe20003f25070 */
[----:B------:R-:W-:-:S12]  /*5c20*/  IMAD.MOV.U32 R45, RZ, RZ, R44 ;  /* 0x000000ffff2d7224 */ /* 0x000fd800078e002c */
[----:B------:R-:W-:Y:S05]  /*5c30*/  @P1 BRA `(.L_x_575) ;  /* 0xfffffffc00e81947 */ /* 0x000fea000383ffff */
[----:B------:R-:W-:Y:S05]  /*5c40*/  BSYNC.RECONVERGENT B2 ;  /* 0x0000000000027941 */ /* 0x000fea0003800200 */
.L_x_574:
        /* <DEDUP_REMOVED lines=12> */
.L_x_577:
[----:B-----5:R-:W-:-:S05]  /*5d10*/  HADD2.BF16_V2 R44, R45, R43.H0_H0 ;  /* 0x2000002b2d2c7230 */ /* 0x020fca0000200000 */
[----:B------:R-:W-:-:S06]  /*5d20*/  PRMT R44, R45, R46, R44 ;  /* 0x0000002e2d2c7216 */ /* 0x000fcc000000002c */
[----:B------:R-:W2:Y:S02]  /*5d30*/  ATOM.E.CAS.STRONG.GPU PT, R44, [R40], R45, R44 ;  /* 0x0000002d282c738b */ /* 0x000ea400001ee12c */
[----:B--2---:R-:W-:Y:S01]  /*5d40*/  ISETP.NE.U32.AND P1, PT, R44, R45, PT ;  /* 0x0000002d2c00720c */ /* 0x004fe20003f25070 */
[----:B------:R-:W-:-:S12]  /*5d50*/  IMAD.MOV.U32 R45, RZ, RZ, R44 ;  /* 0x000000ffff2d7224 */ /* 0x000fd800078e002c */
[----:B------:R-:W-:Y:S05]  /*5d60*/  @P1 BRA `(.L_x_577) ;  /* 0xfffffffc00e81947 */ /* 0x000fea000383ffff */
[----:B------:R-:W-:Y:S05]  /*5d70*/  BSYNC.RECONVERGENT B2 ;  /* 0x0000000000027941 */ /* 0x000fea0003800200 */
.L_x_576:
        /* <DEDUP_REMOVED lines=12> */
.L_x_579:
[----:B-----5:R-:W-:-:S05]  /*5e40*/  HADD2.BF16_V2 R44, R45, R43.H0_H0 ;  /* 0x2000002b2d2c7230 */ /* 0x020fca0000200000 */
[----:B------:R-:W-:-:S06]  /*5e50*/  PRMT R44, R45, R46, R44 ;  /* 0x0000002e2d2c7216 */ /* 0x000fcc000000002c */
[----:B------:R-:W2:Y:S02]  /*5e60*/  ATOM.E.CAS.STRONG.GPU PT, R44, [R40], R45, R44 ;  /* 0x0000002d282c738b */ /* 0x000ea400001ee12c */
[----:B--2---:R-:W-:Y:S01]  /*5e70*/  ISETP.NE.U32.AND P1, PT, R44, R45, PT ;  /* 0x0000002d2c00720c */ /* 0x004fe20003f25070 */
[----:B------:R-:W-:-:S12]  /*5e80*/  IMAD.MOV.U32 R45, RZ, RZ, R44 ;  /* 0x000000ffff2d7224 */ /* 0x000fd800078e002c */
[----:B------:R-:W-:Y:S05]  /*5e90*/  @P1 BRA `(.L_x_579) ;  /* 0xfffffffc00e81947 */ /* 0x000fea000383ffff */
[----:B------:R-:W-:Y:S05]  /*5ea0*/  BSYNC.RECONVERGENT B2 ;  /* 0x0000000000027941 */ /* 0x000fea0003800200 */
.L_x_578:
        /* <DEDUP_REMOVED lines=12> */
.L_x_581:
[----:B-----5:R-:W-:-:S05]  /*5f70*/  HADD2.BF16_V2 R44, R45, R43.H0_H0 ;  /* 0x2000002b2d2c7230 */ /* 0x020fca0000200000 */
[----:B------:R-:W-:-:S06]  /*5f80*/  PRMT R44, R45, R46, R44 ;  /* 0x0000002e2d2c7216 */ /* 0x000fcc000000002c */
[----:B------:R-:W2:Y:S02]  /*5f90*/  ATOM.E.CAS.STRONG.GPU PT, R44, [R40], R45, R44 ;  /* 0x0000002d282c738b */ /* 0x000ea400001ee12c */
[----:B--2---:R-:W-:Y:S01]  /*5fa0*/  ISETP.NE.U32.AND P1, PT, R44, R45, PT ;  /* 0x0000002d2c00720c */ /* 0x004fe20003f25070 */
[----:B------:R-:W-:-:S12]  /*5fb0*/  IMAD.MOV.U32 R45, RZ, RZ, R44 ;  /* 0x000000ffff2d7224 */ /* 0x000fd800078e002c */
[----:B------:R-:W-:Y:S05]  /*5fc0*/  @P1 BRA `(.L_x_581) ;  /* 0xfffffffc00e81947 */ /* 0x000fea000383ffff */
[----:B------:R-:W-:Y:S05]  /*5fd0*/  BSYNC.RECONVERGENT B2 ;  /* 0x0000000000027941 */ /* 0x000fea0003800200 */
.L_x_580:
        /* <DEDUP_REMOVED lines=12> */
.L_x_583:
[----:B-----5:R-:W-:-:S05]  /*60a0*/  HADD2.BF16_V2 R44, R45, R43.H0_H0 ;  /* 0x2000002b2d2c7230 */ /* 0x020fca0000200000 */
[----:B------:R-:W-:-:S06]  /*60b0*/  PRMT R44, R45, R46, R44 ;  /* 0x0000002e2d2c7216 */ /* 0x000fcc000000002c */
[----:B------:R-:W2:Y:S02]  /*60c0*/  ATOM.E.CAS.STRONG.GPU PT, R44, [R40], R45, R44 ;  /* 0x0000002d282c738b */ /* 0x000ea400001ee12c */
[----:B--2---:R-:W-:Y:S01]  /*60d0*/  ISETP.NE.U32.AND P1, PT, R44, R45, PT ;  /* 0x0000002d2c00720c */ /* 0x004fe20003f25070 */
[----:B------:R-:W-:-:S12]  /*60e0*/  IMAD.MOV.U32 R45, RZ, RZ, R44 ;  /* 0x000000ffff2d7224 */ /* 0x000fd800078e002c */
[----:B------:R-:W-:Y:S05]  /*60f0*/  @P1 BRA `(.L_x_583) ;  /* 0xfffffffc00e81947 */ /* 0x000fea000383ffff */
[----:B------:R-:W-:Y:S05]  /*6100*/  BSYNC.RECONVERGENT B2 ;  /* 0x0000000000027941 */ /* 0x000fea0003800200 */
.L_x_582:
        /* <DEDUP_REMOVED lines=12> */
.L_x_585:
[----:B-----5:R-:W-:-:S05]  /*61d0*/  HADD2.BF16_V2 R44, R45, R43.H0_H0 ;  /* 0x2000002b2d2c7230 */ /* 0x020fca0000200000 */
[----:B------:R-:W-:-:S06]  /*61e0*/  PRMT R44, R45, R46, R44 ;  /* 0x0000002e2d2c7216 */ /* 0x000fcc000000002c */
[----:B------:R-:W2:Y:S02]  /*61f0*/  ATOM.E.CAS.STRONG.GPU PT, R44, [R40], R45, R44 ;  /* 0x0000002d282c738b */ /* 0x000ea400001ee12c */
[----:B--2---:R-:W-:Y:S01]  /*6200*/  ISETP.NE.U32.AND P1, PT, R44, R45, PT ;  /* 0x0000002d2c00720c */ /* 0x004fe20003f25070 */
[----:B------:R-:W-:-:S12]  /*6210*/  IMAD.MOV.U32 R45, RZ, RZ, R44 ;  /* 0x000000ffff2d7224 */ /* 0x000fd800078e002c */
[----:B------:R-:W-:Y:S05]  /*6220*/  @P1 BRA `(.L_x_585) ;  /* 0xfffffffc00e81947 */ /* 0x000fea000383ffff */
[----:B------:R-:W-:Y:S05]  /*6230*/  BSYNC.RECONVERGENT B2 ;  /* 0x0000000000027941 */ /* 0x000fea0003800200 */
.L_x_584:
        /* <DEDUP_REMOVED lines=12> */
.L_x_587:
[----:B-----5:R-:W-:-:S05]  /*6300*/  HADD2.BF16_V2 R44, R45, R43.H0_H0 ;  /* 0x2000002b2d2c7230 */ /* 0x020fca0000200000 */
[----:B------:R-:W-:-:S06]  /*6310*/  PRMT R44, R45, R46, R44 ;  /* 0x0000002e2d2c7216 */ /* 0x000fcc000000002c */
[----:B------:R-:W2:Y:S02]  /*6320*/  ATOM.E.CAS.STRONG.GPU PT, R44, [R40], R45, R44 ;  /* 0x0000002d282c738b */ /* 0x000ea400001ee12c */
[----:B--2---:R-:W-:Y:S01]  /*6330*/  ISETP.NE.U32.AND P1, PT, R44, R45, PT ;  /* 0x0000002d2c00720c */ /* 0x004fe20003f25070 */
[----:B------:R-:W-:-:S12]  /*6340*/  IMAD.MOV.U32 R45, RZ, RZ, R44 ;  /* 0x000000ffff2d7224 */ /* 0x000fd800078e002c */
[----:B------:R-:W-:Y:S05]  /*6350*/  @P1 BRA `(.L_x_587) ;  /* 0xfffffffc00e81947 */ /* 0x000fea000383ffff */
[----:B------:R-:W-:Y:S05]  /*6360*/  BSYNC.RECONVERGENT B2 ;  /* 0x0000000000027941 */ /* 0x000fea0003800200 */
.L_x_586:
        /* <DEDUP_REMOVED lines=12> */
.L_x_589:
[----:B-----5:R-:W-:-:S05]  /*6430*/  HADD2.BF16_V2 R44, R45, R43.H0_H0 ;  /* 0x2000002b2d2c7230 */ /* 0x020fca0000200000 */
[----:B------:R-:W-:-:S06]  /*6440*/  PRMT R44, R45, R46, R44 ;  /* 0x0000002e2d2c7216 */ /* 0x000fcc000000002c */
[----:B------:R-:W2:Y:S02]  /*6450*/  ATOM.E.CAS.STRONG.GPU PT, R44, [R40], R45, R44 ;  /* 0x0000002d282c738b */ /* 0x000ea400001ee12c */
[----:B--2---:R-:W-:Y:S01]  /*6460*/  ISETP.NE.U32.AND P1, PT, R44, R45, PT ;  /* 0x0000002d2c00720c */ /* 0x004fe20003f25070 */
[----:B------:R-:W-:-:S12]  /*6470*/  IMAD.MOV.U32 R45, RZ, RZ, R44 ;  /* 0x000000ffff2d7224 */ /* 0x000fd800078e002c */
[----:B------:R-:W-:Y:S05]  /*6480*/  @P1 BRA `(.L_x_589) ;  /* 0xfffffffc00e81947 */ /* 0x000fea000383ffff */
[----:B------:R-:W-:Y:S05]  /*6490*/  BSYNC.RECONVERGENT B2 ;  /* 0x0000000000027941 */ /* 0x000fea0003800200 */
.L_x_588:
        /* <DEDUP_REMOVED lines=12> */
.L_x_591:
[----:B-----5:R-:W-:-:S05]  /*6560*/  HADD2.BF16_V2 R44, R45, R43.H0_H0 ;  /* 0x2000002b2d2c7230 */ /* 0x020fca0000200000 */
[----:B------:R-:W-:-:S06]  /*6570*/  PRMT R44, R45, R46, R44 ;  /* 0x0000002e2d2c7216 */ /* 0x000fcc000000002c */
[----:B------:R-:W2:Y:S02]  /*6580*/  ATOM.E.CAS.STRONG.GPU PT, R44, [R40], R45, R44 ;  /* 0x0000002d282c738b */ /* 0x000ea400001ee12c */
[----:B--2---:R-:W-:Y:S01]  /*6590*/  ISETP.NE.U32.AND P1, PT, R44, R45, PT ;  /* 0x0000002d2c00720c */ /* 0x004fe20003f25070 */
[----:B------:R-:W-:-:S12]  /*65a0*/  IMAD.MOV.U32 R45, RZ, RZ, R44 ;  /* 0x000000ffff2d7224 */ /* 0x000fd800078e002c */
[----:B------:R-:W-:Y:S05]  /*65b0*/  @P1 BRA `(.L_x_591) ;  /* 0xfffffffc00e81947 */ /* 0x000fea000383ffff */
[----:B------:R-:W-:Y:S05]  /*65c0*/  BSYNC.RECONVERGENT B2 ;  /* 0x0000000000027941 */ /* 0x000fea0003800200 */
.L_x_590:
        /* <DEDUP_REMOVED lines=12> */
.L_x_593:
[----:B-----5:R-:W-:-:S05]  /*6690*/  HADD2.BF16_V2 R44, R45, R43.H0_H0 ;  /* 0x2000002b2d2c7230 */ /* 0x020fca0000200000 */
[----:B------:R-:W-:-:S06]  /*66a0*/  PRMT R44, R45, R46, R44 ;  /* 0x0000002e2d2c7216 */ /* 0x000fcc000000002c */
[----:B------:R-:W2:Y:S02]  /*66b0*/  ATOM.E.CAS.STRONG.GPU PT, R44, [R40], R45, R44 ;  /* 0x0000002d282c738b */ /* 0x000ea400001ee12c */
[----:B--2---:R-:W-:Y:S01]  /*66c0*/  ISETP.NE.U32.AND P1, PT, R44, R45, PT ;  /* 0x0000002d2c00720c */ /* 0x004fe20003f25070 */
[----:B------:R-:W-:-:S12]  /*66d0*/  IMAD.MOV.U32 R45, RZ, RZ, R44 ;  /* 0x000000ffff2d7224 */ /* 0x000fd800078e002c */
[----:B------:R-:W-:Y:S05]  /*66e0*/  @P1 BRA `(.L_x_593) ;  /* 0xfffffffc00e81947 */ /* 0x000fea000383ffff */
[----:B------:R-:W-:Y:S05]  /*66f0*/  BSYNC.RECONVERGENT B2 ;  /* 0x0000000000027941 */ /* 0x000fea0003800200 */
.L_x_592:
        /* <DEDUP_REMOVED lines=12> */
.L_x_595:
[----:B-----5:R-:W-:-:S05]  /*67c0*/  HADD2.BF16_V2 R44, R45, R43.H0_H0 ;  /* 0x2000002b2d2c7230 */ /* 0x020fca0000200000 */
[----:B------:R-:W-:-:S06]  /*67d0*/  PRMT R44, R45, R46, R44 ;  /* 0x0000002e2d2c7216 */ /* 0x000fcc000000002c */
[----:B------:R-:W2:Y:S02]  /*67e0*/  ATOM.E.CAS.STRONG.GPU PT, R44, [R40], R45, R44 ;  /* 0x0000002d282c738b */ /* 0x000ea400001ee12c */
[----:B--2---:R-:W-:Y:S01]  /*67f0*/  ISETP.NE.U32.AND P1, PT, R44, R45, PT ;  /* 0x0000002d2c00720c */ /* 0x004fe20003f25070 */
[----:B------:R-:W-:-:S12]  /*6800*/  IMAD.MOV.U32 R45, RZ, RZ, R44 ;  /* 0x000000ffff2d7224 */ /* 0x000fd800078e002c */
[----:B------:R-:W-:Y:S05]  /*6810*/  @P1 BRA `(.L_x_595) ;  /* 0xfffffffc00e81947 */ /* 0x000fea000383ffff */
[----:B------:R-:W-:Y:S05]  /*6820*/  BSYNC.RECONVERGENT B2 ;  /* 0x0000000000027941 */ /* 0x000fea0003800200 */
.L_x_594:
        /* <DEDUP_REMOVED lines=12> */
.L_x_597:
[----:B-----5:R-:W-:-:S05]  /*68f0*/  HADD2.BF16_V2 R44, R45, R43.H0_H0 ;  /* 0x2000002b2d2c7230 */ /* 0x020fca0000200000 */
[----:B------:R-:W-:-:S06]  /*6900*/  PRMT R44, R45, R46, R44 ;  /* 0x0000002e2d2c7216 */ /* 0x000fcc000000002c */
[----:B------:R-:W2:Y:S02]  /*6910*/  ATOM.E.CAS.STRONG.GPU PT, R44, [R40], R45, R44 ;  /* 0x0000002d282c738b */ /* 0x000ea400001ee12c */
[----:B--2---:R-:W-:Y:S01]  /*6920*/  ISETP.NE.U32.AND P1, PT, R44, R45, PT ;  /* 0x0000002d2c00720c */ /* 0x004fe20003f25070 */
[----:B------:R-:W-:-:S12]  /*6930*/  IMAD.MOV.U32 R45, RZ, RZ, R44 ;  /* 0x000000ffff2d7224 */ /* 0x000fd800078e002c */
[----:B------:R-:W-:Y:S05]  /*6940*/  @P1 BRA `(.L_x_597) ;  /* 0xfffffffc00e81947 */ /* 0x000fea000383ffff */
[----:B------:R-:W-:Y:S05]  /*6950*/  BSYNC.RECONVERGENT B2 ;  /* 0x0000000000027941 */ /* 0x000fea0003800200 */
.L_x_596:
        /* <DEDUP_REMOVED lines=12> */
.L_x_599:
[----:B-----5:R-:W-:-:S05]  /*6a20*/  HADD2.BF16_V2 R44, R45, R43.H0_H0 ;  /* 0x2000002b2d2c7230 */ /* 0x020fca0000200000 */
[----:B------:R-:W-:-:S06]  /*6a30*/  PRMT R44, R45, R46, R44 ;  /* 0x0000002e2d2c7216 */ /* 0x000fcc000000002c */
[----:B------:R-:W2:Y:S02]  /*6a40*/  ATOM.E.CAS.STRONG.GPU PT, R44, [R40], R45, R44 ;  /* 0x0000002d282c738b */ /* 0x000ea400001ee12c */
[----:B--2---:R-:W-:Y:S01]  /*6a50*/  ISETP.NE.U32.AND P1, PT, R44, R45, PT ;  /* 0x0000002d2c00720c */ /* 0x004fe20003f25070 */
[----:B------:R-:W-:-:S12]  /*6a60*/  IMAD.MOV.U32 R45, RZ, RZ, R44 ;  /* 0x000000ffff2d7224 */ /* 0x000fd800078e002c */
[----:B------:R-:W-:Y:S05]  /*6a70*/  @P1 BRA `(.L_x_599) ;  /* 0xfffffffc00e81947 */ /* 0x000fea000383ffff */
[----:B------:R-:W-:Y:S05]  /*6a80*/  BSYNC.RECONVERGENT B2 ;  /* 0x0000000000027941 */ /* 0x000fea0003800200 */
.L_x_598:
        /* <DEDUP_REMOVED lines=12> */
.L_x_601:
[----:B-----5:R-:W-:-:S05]  /*6b50*/  HADD2.BF16_V2 R44, R45, R43.H0_H0 ;  /* 0x2000002b2d2c7230 */ /* 0x020fca0000200000 */
[----:B------:R-:W-:-:S06]  /*6b60*/  PRMT R44, R45, R46, R44 ;  /* 0x0000002e2d2c7216 */ /* 0x000fcc000000002c */
[----:B------:R-:W2:Y:S02]  /*6b70*/  ATOM.E.CAS.STRONG.GPU PT, R44, [R40], R45, R44 ;  /* 0x0000002d282c738b */ /* 0x000ea400001ee12c */
[----:B--2---:R-:W-:Y:S01]  /*6b80*/  ISETP.NE.U32.AND P1, PT, R44, R45, PT ;  /* 0x0000002d2c00720c */ /* 0x004fe20003f25070 */
[----:B------:R-:W-:-:S12]  /*6b90*/  IMAD.MOV.U32 R45, RZ, RZ, R44 ;  /* 0x000000ffff2d7224 */ /* 0x000fd800078e002c */
[----:B------:R-:W-:Y:S05]  /*6ba0*/  @P1 BRA `(.L_x_601) ;  /* 0xfffffffc00e81947 */ /* 0x000fea000383ffff */
[----:B------:R-:W-:Y:S05]  /*6bb0*/  BSYNC.RECONVERGENT B2 ;  /* 0x0000000000027941 */ /* 0x000fea0003800200 */
.L_x_600:
        /* <DEDUP_REMOVED lines=12> */
.L_x_603:
[----:B-----5:R-:W-:-:S05]  /*6c80*/  HADD2.BF16_V2 R44, R45, R43.H0_H0 ;  /* 0x2000002b2d2c7230 */ /* 0x020fca0000200000 */
[----:B------:R-:W-:-:S06]  /*6c90*/  PRMT R44, R45, R46, R44 ;  /* 0x0000002e2d2c7216 */ /* 0x000fcc000000002c */
[----:B------:R-:W2:Y:S02]  /*6ca0*/  ATOM.E.CAS.STRONG.GPU PT, R44, [R40], R45, R44 ;  /* 0x0000002d282c738b */ /* 0x000ea400001ee12c */
[----:B--2---:R-:W-:Y:S01]  /*6cb0*/  ISETP.NE.U32.AND P1, PT, R44, R45, PT ;  /* 0x0000002d2c00720c */ /* 0x004fe20003f25070 */
[----:B------:R-:W-:-:S12]  /*6cc0*/  IMAD.MOV.U32 R45, RZ, RZ, R44 ;  /* 0x000000ffff2d7224 */ /* 0x000fd800078e002c */
[----:B------:R-:W-:Y:S05]  /*6cd0*/  @P1 BRA `(.L_x_603) ;  /* 0xfffffffc00e81947 */ /* 0x000fea000383ffff */
[----:B------:R-:W-:Y:S05]  /*6ce0*/  BSYNC.RECONVERGENT B2 ;  /* 0x0000000000027941 */ /* 0x000fea0003800200 */
.L_x_602:
        /* <DEDUP_REMOVED lines=12> */
.L_x_605:
[----:B-----5:R-:W-:-:S05]  /*6db0*/  HADD2.BF16_V2 R44, R45, R43.H0_H0 ;  /* 0x2000002b2d2c7230 */ /* 0x020fca0000200000 */
[----:B------:R-:W-:-:S06]  /*6dc0*/  PRMT R44, R45, R46, R44 ;  /* 0x0000002e2d2c7216 */ /* 0x000fcc000000002c */
[----:B------:R-:W2:Y:S02]  /*6dd0*/  ATOM.E.CAS.STRONG.GPU PT, R44, [R40], R45, R44 ;  /* 0x0000002d282c738b */ /* 0x000ea400001ee12c */
[----:B--2---:R-:W-:Y:S01]  /*6de0*/  ISETP.NE.U32.AND P1, PT, R44, R45, PT ;  /* 0x0000002d2c00720c */ /* 0x004fe20003f25070 */
[----:B------:R-:W-:-:S12]  /*6df0*/  IMAD.MOV.U32 R45, RZ, RZ, R44 ;  /* 0x000000ffff2d7224 */ /* 0x000fd800078e002c */
[----:B------:R-:W-:Y:S05]  /*6e00*/  @P1 BRA `(.L_x_605) ;  /* 0xfffffffc00e81947 */ /* 0x000fea000383ffff */
[----:B------:R-:W-:Y:S05]  /*6e10*/  BSYNC.RECONVERGENT B2 ;  /* 0x0000000000027941 */ /* 0x000fea0003800200 */
.L_x_604:
        /* <DEDUP_REMOVED lines=12> */
.L_x_607:
[----:B-----5:R-:W-:-:S05]  /*6ee0*/  HADD2.BF16_V2 R44, R45, R43.H0_H0 ;  /* 0x2000002b2d2c7230 */ /* 0x020fca0000200000 */
[----:B------:R-:W-:-:S06]  /*6ef0*/  PRMT R44, R45, R46, R44 ;  /* 0x0000002e2d2c7216 */ /* 0x000fcc000000002c */
[----:B------:R-:W2:Y:S02]  /*6f00*/  ATOM.E.CAS.STRONG.GPU PT, R44, [R40], R45, R44 ;  /* 0x0000002d282c738b */ /* 0x000ea400001ee12c */
[----:B--2---:R-:W-:Y:S01]  /*6f10*/  ISETP.NE.U32.AND P1, PT, R44, R45, PT ;  /* 0x0000002d2c00720c */ /* 0x004fe20003f25070 */
[----:B------:R-:W-:-:S12]  /*6f20*/  IMAD.MOV.U32 R45, RZ, RZ, R44 ;  /* 0x000000ffff2d7224 */ /* 0x000fd800078e002c */
[----:B------:R-:W-:Y:S05]  /*6f30*/  @P1 BRA `(.L_x_607) ;  /* 0xfffffffc00e81947 */ /* 0x000fea000383ffff */
[----:B------:R-:W-:Y:S05]  /*6f40*/  BSYNC.RECONVERGENT B2 ;  /* 0x0000000000027941 */ /* 0x000fea0003800200 */
.L_x_606:
        /* <DEDUP_REMOVED lines=12> */
.L_x_609:
[----:B-----5:R-:W-:-:S05]  /*7010*/  HADD2.BF16_V2 R44, R45, R43.H0_H0 ;  /* 0x2000002b2d2c7230 */ /* 0x020fca0000200000 */
[----:B------:R-:W-:-:S06]  /*7020*/  PRMT R44, R45, R46, R44 ;  /* 0x0000002e2d2c7216 */ /* 0x000fcc000000002c */
[----:B------:R-:W2:Y:S02]  /*7030*/  ATOM.E.CAS.STRONG.GPU PT, R44, [R40], R45, R44 ;  /* 0x0000002d282c738b */ /* 0x000ea400001ee12c */
[----:B--2---:R-:W-:Y:S01]  /*7040*/  ISETP.NE.U32.AND P1, PT, R44, R45, PT ;  /* 0x0000002d2c00720c */ /* 0x004fe20003f25070 */
[----:B------:R-:W-:-:S12]  /*7050*/  IMAD.MOV.U32 R45, RZ, RZ, R44 ;  /* 0x000000ffff2d7224 */ /* 0x000fd800078e002c */
[----:B------:R-:W-:Y:S05]  /*7060*/  @P1 BRA `(.L_x_609) ;  /* 0xfffffffc00e81947 */ /* 0x000fea000383ffff */
[----:B------:R-:W-:Y:S05]  /*7070*/  BSYNC.RECONVERGENT B2 ;  /* 0x0000000000027941 */ /* 0x000fea0003800200 */
.L_x_608:
        /* <DEDUP_REMOVED lines=12> */
.L_x_611:
[----:B-----5:R-:W-:-:S05]  /*7140*/  HADD2.BF16_V2 R44, R45, R43.H0_H0 ;  /* 0x2000002b2d2c7230 */ /* 0x020fca0000200000 */
[----:B------:R-:W-:-:S06]  /*7150*/  PRMT R44, R45, R46, R44 ;  /* 0x0000002e2d2c7216 */ /* 0x000fcc000000002c */
[----:B------:R-:W2:Y:S02]  /*7160*/  ATOM.E.CAS.STRONG.GPU PT, R44, [R40], R45, R44 ;  /* 0x0000002d282c738b */ /* 0x000ea400001ee12c */
[----:B--2---:R-:W-:Y:S01]  /*7170*/  ISETP.NE.U32.AND P1, PT, R44, R45, PT ;  /* 0x0000002d2c00720c */ /* 0x004fe20003f25070 */
[----:B------:R-:W-:-:S12]  /*7180*/  IMAD.MOV.U32 R45, RZ, RZ, R44 ;  /* 0x000000ffff2d7224 */ /* 0x000fd800078e002c */
[----:B------:R-:W-:Y:S05]  /*7190*/  @P1 BRA `(.L_x_611) ;  /* 0xfffffffc00e81947 */ /* 0x000fea000383ffff */
[----:B------:R-:W-:Y:S05]  /*71a0*/  BSYNC.RECONVERGENT B2 ;  /* 0x0000000000027941 */ /* 0x000fea0003800200 */
.L_x_610:
        /* <DEDUP_REMOVED lines=12> */
.L_x_613:
[----:B-----5:R-:W-:-:S05]  /*7270*/  HADD2.BF16_V2 R44, R45, R43.H0_H0 ;  /* 0x2000002b2d2c7230 */ /* 0x020fca0000200000 */
[----:B------:R-:W-:-:S06]  /*7280*/  PRMT R44, R45, R46, R44 ;  /* 0x0000002e2d2c7216 */ /* 0x000fcc000000002c */
[----:B------:R-:W2:Y:S02]  /*7290*/  ATOM.E.CAS.STRONG.GPU PT, R44, [R40], R45, R44 ;  /* 0x0000002d282c738b */ /* 0x000ea400001ee12c */
[----:B--2---:R-:W-:Y:S01]  /*72a0*/  ISETP.NE.U32.AND P1, PT, R44, R45, PT ;  /* 0x0000002d2c00720c */ /* 0x004fe20003f25070 */
[----:B------:R-:W-:-:S12]  /*72b0*/  IMAD.MOV.U32 R45, RZ, RZ, R44 ;  /* 0x000000ffff2d7224 */ /* 0x000fd800078e002c */
[----:B------:R-:W-:Y:S05]  /*72c0*/  @P1 BRA `(.L_x_613) ;  /* 0xfffffffc00e81947 */ /* 0x000fea000383ffff */
[----:B------:R-:W-:Y:S05]  /*72d0*/  BSYNC.RECONVERGENT B2 ;  /* 0x0000000000027941 */ /* 0x000fea0003800200 */
.L_x_612:
        /* <DEDUP_REMOVED lines=12> */
.L_x_615:
[----:B-----5:R-:W-:-:S05]  /*73a0*/  HADD2.BF16_V2 R44, R45, R43.H0_H0 ;  /* 0x2000002b2d2c7230 */ /* 0x020fca0000200000 */
[----:B------:R-:W-:-:S06]  /*73b0*/  PRMT R44, R45, R46, R44 ;  /* 0x0000002e2d2c7216 */ /* 0x000fcc000000002c */
[----:B------:R-:W2:Y:S02]  /*73c0*/  ATOM.E.CAS.STRONG.GPU PT, R44, [R40], R45, R44 ;  /* 0x0000002d282c738b */ /* 0x000ea400001ee12c */
[----:B--2---:R-:W-:Y:S01]  /*73d0*/  ISETP.NE.U32.AND P1, PT, R44, R45, PT ;  /* 0x0000002d2c00720c */ /* 0x004fe20003f25070 */
[----:B------:R-:W-:-:S12]  /*73e0*/  IMAD.MOV.U32 R45, RZ, RZ, R44 ;  /* 0x000000ffff2d7224 */ /* 0x000fd800078e002c */
[----:B------:R-:W-:Y:S05]  /*73f0*/  @P1 BRA `(.L_x_615) ;  /* 0xfffffffc00e81947 */ /* 0x000fea000383ffff */
[----:B------:R-:W-:Y:S05]  /*7400*/  BSYNC.RECONVERGENT B2 ;  /* 0x0000000000027941 */ /* 0x000fea0003800200 */
.L_x_614:
        /* <DEDUP_REMOVED lines=12> */
.L_x_617:
[----:B-----5:R-:W-:-:S05]  /*74d0*/  HADD2.BF16_V2 R44, R45, R43.H0_H0 ;  /* 0x2000002b2d2c7230 */ /* 0x020fca0000200000 */
[----:B------:R-:W-:-:S06]  /*74e0*/  PRMT R44, R45, R46, R44 ;  /* 0x0000002e2d2c7216 */ /* 0x000fcc000000002c */
[----:B------:R-:W2:Y:S02]  /*74f0*/  ATOM.E.CAS.STRONG.GPU PT, R44, [R40], R45, R44 ;  /* 0x0000002d282c738b */ /* 0x000ea400001ee12c */
[----:B--2---:R-:W-:Y:S01]  /*7500*/  ISETP.NE.U32.AND P1, PT, R44, R45, PT ;  /* 0x0000002d2c00720c */ /* 0x004fe20003f25070 */
[----:B------:R-:W-:-:S12]  /*7510*/  IMAD.MOV.U32 R45, RZ, RZ, R44 ;  /* 0x000000ffff2d7224 */ /* 0x000fd800078e002c */
[----:B------:R-:W-:Y:S05]  /*7520*/  @P1 BRA `(.L_x_617) ;  /* 0xfffffffc00e81947 */ /* 0x000fea000383ffff */
[----:B------:R-:W-:Y:S05]  /*7530*/  BSYNC.RECONVERGENT B2 ;  /* 0x0000000000027941 */ /* 0x000fea0003800200 */
.L_x_616:
        /* <DEDUP_REMOVED lines=12> */
.L_x_619:
[----:B-----5:R-:W-:-:S05]  /*7600*/  HADD2.BF16_V2 R44, R45, R43.H0_H0 ;  /* 0x2000002b2d2c7230 */ /* 0x020fca0000200000 */
[----:B------:R-:W-:-:S06]  /*7610*/  PRMT R44, R45, R46, R44 ;  /* 0x0000002e2d2c7216 */ /* 0x000fcc000000002c */
[----:B------:R-:W2:Y:S02]  /*7620*/  ATOM.E.CAS.STRONG.GPU PT, R44, [R40], R45, R44 ;  /* 0x0000002d282c738b */ /* 0x000ea400001ee12c */
[----:B--2---:R-:W-:Y:S01]  /*7630*/  ISETP.NE.U32.AND P1, PT, R44, R45, PT ;  /* 0x0000002d2c00720c */ /* 0x004fe20003f25070 */
[----:B------:R-:W-:-:S12]  /*7640*/  IMAD.MOV.U32 R45, RZ, RZ, R44 ;  /* 0x000000ffff2d7224 */ /* 0x000fd800078e002c */
[----:B------:R-:W-:Y:S05]  /*7650*/  @P1 BRA `(.L_x_619) ;  /* 0xfffffffc00e81947 */ /* 0x000fea000383ffff */
[----:B------:R-:W-:Y:S05]  /*7660*/  BSYNC.RECONVERGENT B2 ;  /* 0x0000000000027941 */ /* 0x000fea0003800200 */
.L_x_618:
        /* <DEDUP_REMOVED lines=12> */
.L_x_621:
[----:B-----5:R-:W-:-:S05]  /*7730*/  HADD2.BF16_V2 R44, R45, R43.H0_H0 ;  /* 0x2000002b2d2c7230 */ /* 0x020fca0000200000 */
[----:B------:R-:W-:-:S06]  /*7740*/  PRMT R44, R45, R46, R44 ;  /* 0x0000002e2d2c7216 */ /* 0x000fcc000000002c */
[----:B------:R-:W2:Y:S02]  /*7750*/  ATOM.E.CAS.STRONG.GPU PT, R44, [R40], R45, R44 ;  /* 0x0000002d282c738b */ /* 0x000ea400001ee12c */
[----:B--2---:R-:W-:Y:S01]  /*7760*/  ISETP.NE.U32.AND P1, PT, R44, R45, PT ;  /* 0x0000002d2c00720c */ /* 0x004fe20003f25070 */
[----:B------:R-:W-:-:S12]  /*7770*/  IMAD.MOV.U32 R45, RZ, RZ, R44 ;  /* 0x000000ffff2d7224 */ /* 0x000fd800078e002c */
[----:B------:R-:W-:Y:S05]  /*7780*/  @P1 BRA `(.L_x_621) ;  /* 0xfffffffc00e81947 */ /* 0x000fea000383ffff */
[----:B------:R-:W-:Y:S05]  /*7790*/  BSYNC.RECONVERGENT B2 ;  /* 0x0000000000027941 */ /* 0x000fea0003800200 */
.L_x_620:
        /* <DEDUP_REMOVED lines=12> */
.L_x_623:
[----:B-----5:R-:W-:-:S05]  /*7860*/  HADD2.BF16_V2 R44, R45, R43.H0_H0 ;  /* 0x2000002b2d2c7230 */ /* 0x020fca0000200000 */
[----:B------:R-:W-:-:S06]  /*7870*/  PRMT R44, R45, R46, R44 ;  /* 0x0000002e2d2c7216 */ /* 0x000fcc000000002c */
[----:B------:R-:W2:Y:S02]  /*7880*/  ATOM.E.CAS.STRONG.GPU PT, R44, [R40], R45, R44 ;  /* 0x0000002d282c738b */ /* 0x000ea400001ee12c */
[----:B--2---:R-:W-:Y:S01]  /*7890*/  ISETP.NE.U32.AND P1, PT, R44, R45, PT ;  /* 0x0000002d2c00720c */ /* 0x004fe20003f25070 */
[----:B------:R-:W-:-:S12]  /*78a0*/  IMAD.MOV.U32 R45, RZ, RZ, R44 ;  /* 0x000000ffff2d7224 */ /* 0x000fd800078e002c */
[----:B------:R-:W-:Y:S05]  /*78b0*/  @P1 BRA `(.L_x_623) ;  /* 0xfffffffc00e81947 */ /* 0x000fea000383ffff */
[----:B------:R-:W-:Y:S05]  /*78c0*/  BSYNC.RECONVERGENT B2 ;  /* 0x0000000000027941 */ /* 0x000fea0003800200 */
.L_x_622:
        /* <DEDUP_REMOVED lines=12> */
.L_x_625:
[----:B-----5:R-:W-:-:S05]  /*7990*/  HADD2.BF16_V2 R44, R45, R43.H0_H0 ;  /* 0x2000002b2d2c7230 */ /* 0x020fca0000200000 */
[----:B------:R-:W-:-:S06]  /*79a0*/  PRMT R44, R45, R46, R44 ;  /* 0x0000002e2d2c7216 */ /* 0x000fcc000000002c */
[----:B------:R-:W2:Y:S02]  /*79b0*/  ATOM.E.CAS.STRONG.GPU PT, R44, [R40], R45, R44 ;  /* 0x0000002d282c738b */ /* 0x000ea400001ee12c */
[----:B--2---:R-:W-:Y:S01]  /*79c0*/  ISETP.NE.U32.AND P1, PT, R44, R45, PT ;  /* 0x0000002d2c00720c */ /* 0x004fe20003f25070 */
[----:B------:R-:W-:-:S12]  /*79d0*/  IMAD.MOV.U32 R45, RZ, RZ, R44 ;  /* 0x000000ffff2d7224 */ /* 0x000fd800078e002c */
[----:B------:R-:W-:Y:S05]  /*79e0*/  @P1 BRA `(.L_x_625) ;  /* 0xfffffffc00e81947 */ /* 0x000fea000383ffff */
[----:B------:R-:W-:Y:S05]  /*79f0*/  BSYNC.RECONVERGENT B2 ;  /* 0x0000000000027941 */ /* 0x000fea0003800200 */
.L_x_624:
        /* <DEDUP_REMOVED lines=12> */
.L_x_627:
[----:B-----5:R-:W-:-:S05]  /*7ac0*/  HADD2.BF16_V2 R44, R45, R43.H0_H0 ;  /* 0x2000002b2d2c7230 */ /* 0x020fca0000200000 */
[----:B------:R-:W-:-:S06]  /*7ad0*/  PRMT R44, R45, R46, R44 ;  /* 0x0000002e2d2c7216 */ /* 0x000fcc000000002c */
[----:B------:R-:W2:Y:S02]  /*7ae0*/  ATOM.E.CAS.STRONG.GPU PT, R44, [R40], R45, R44 ;  /* 0x0000002d282c738b */ /* 0x000ea400001ee12c */
[----:B--2---:R-:W-:Y:S01]  /*7af0*/  ISETP.NE.U32.AND P1, PT, R44, R45, PT ;  /* 0x0000002d2c00720c */ /* 0x004fe20003f25070 */
[----:B------:R-:W-:-:S12]  /*7b00*/  IMAD.MOV.U32 R45, RZ, RZ, R44 ;  /* 0x000000ffff2d7224 */ /* 0x000fd800078e002c */
[----:B------:R-:W-:Y:S05]  /*7b10*/  @P1 BRA `(.L_x_627) ;  /* 0xfffffffc00e81947 */ /* 0x000fea000383ffff */
[----:B------:R-:W-:Y:S05]  /*7b20*/  BSYNC.RECONVERGENT B2 ;  /* 0x0000000000027941 */ /* 0x000fea0003800200 */
.L_x_626:
        /* <DEDUP_REMOVED lines=12> */
.L_x_629:
[----:B-----5:R-:W-:-:S05]  /*7bf0*/  HADD2.BF16_V2 R44, R45, R43.H0_H0 ;  /* 0x2000002b2d2c7230 */ /* 0x020fca0000200000 */
[----:B------:R-:W-:-:S06]  /*7c00*/  PRMT R44, R45, R46, R44 ;  /* 0x0000002e2d2c7216 */ /* 0x000fcc000000002c */
[----:B------:R-:W2:Y:S02]  /*7c10*/  ATOM.E.CAS.STRONG.GPU PT, R44, [R40], R45, R44 ;  /* 0x0000002d282c738b */ /* 0x000ea400001ee12c */
[----:B--2---:R-:W-:Y:S01]  /*7c20*/  ISETP.NE.U32.AND P1, PT, R44, R45, PT ;  /* 0x0000002d2c00720c */ /* 0x004fe20003f25070 */
[----:B------:R-:W-:-:S12]  /*7c30*/  IMAD.MOV.U32 R45, RZ, RZ, R44 ;  /* 0x000000ffff2d7224 */ /* 0x000fd800078e002c */
[----:B------:R-:W-:Y:S05]  /*7c40*/  @P1 BRA `(.L_x_629) ;  /* 0xfffffffc00e81947 */ /* 0x000fea000383ffff */
[----:B------:R-:W-:Y:S05]  /*7c50*/  BSYNC.RECONVERGENT B2 ;  /* 0x0000000000027941 */ /* 0x000fea0003800200 */
.L_x_628:
        /* <DEDUP_REMOVED lines=12> */
.L_x_631:
[----:B-----5:R-:W-:-:S05]  /*7d20*/  HADD2.BF16_V2 R44, R45, R43.H0_H0 ;  /* 0x2000002b2d2c7230 */ /* 0x020fca0000200000 */
[----:B------:R-:W-:-:S06]  /*7d30*/  PRMT R44, R45, R46, R44 ;  /* 0x0000002e2d2c7216 */ /* 0x000fcc000000002c */
[----:B------:R-:W2:Y:S02]  /*7d40*/  ATOM.E.CAS.STRONG.GPU PT, R44, [R40], R45, R44 ;  /* 0x0000002d282c738b */ /* 0x000ea400001ee12c */
[----:B--2---:R-:W-:Y:S01]  /*7d50*/  ISETP.NE.U32.AND P1, PT, R44, R45, PT ;  /* 0x0000002d2c00720c */ /* 0x004fe20003f25070 */
[----:B------:R-:W-:-:S12]  /*7d60*/  IMAD.MOV.U32 R45, RZ, RZ, R44 ;  /* 0x000000ffff2d7224 */ /* 0x000fd800078e002c */
[----:B------:R-:W-:Y:S05]  /*7d70*/  @P1 BRA `(.L_x_631) ;  /* 0xfffffffc00e81947 */ /* 0x000fea000383ffff */
[----:B------:R-:W-:Y:S05]  /*7d80*/  BSYNC.RECONVERGENT B2 ;  /* 0x0000000000027941 */ /* 0x000fea0003800200 */
.L_x_630:
        /* <DEDUP_REMOVED lines=12> */
.L_x_633:
[----:B-----5:R-:W-:-:S05]  /*7e50*/  HADD2.BF16_V2 R44, R45, R43.H0_H0 ;  /* 0x2000002b2d2c7230 */ /* 0x020fca0000200000 */
[----:B------:R-:W-:-:S06]  /*7e60*/  PRMT R44, R45, R46, R44 ;  /* 0x0000002e2d2c7216 */ /* 0x000fcc000000002c */
[----:B------:R-:W2:Y:S02]  /*7e70*/  ATOM.E.CAS.STRONG.GPU PT, R44, [R40], R45, R44 ;  /* 0x0000002d282c738b */ /* 0x000ea400001ee12c */
[----:B--2---:R-:W-:Y:S01]  /*7e80*/  ISETP.NE.U32.AND P1, PT, R44, R45, PT ;  /* 0x0000002d2c00720c */ /* 0x004fe20003f25070 */
[----:B------:R-:W-:-:S12]  /*7e90*/  IMAD.MOV.U32 R45, RZ, RZ, R44 ;  /* 0x000000ffff2d7224 */ /* 0x000fd800078e002c */
[----:B------:R-:W-:Y:S05]  /*7ea0*/  @P1 BRA `(.L_x_633) ;  /* 0xfffffffc00e81947 */ /* 0x000fea000383ffff */
[----:B------:R-:W-:Y:S05]  /*7eb0*/  BSYNC.RECONVERGENT B2 ;  /* 0x0000000000027941 */ /* 0x000fea0003800200 */
.L_x_632:
        /* <DEDUP_REMOVED lines=12> */
.L_x_635:
[----:B-----5:R-:W-:-:S05]  /*7f80*/  HADD2.BF16_V2 R44, R45, R43.H0_H0 ;  /* 0x2000002b2d2c7230 */ /* 0x020fca0000200000 */
[----:B------:R-:W-:-:S06]  /*7f90*/  PRMT R44, R45, R46, R44 ;  /* 0x0000002e2d2c7216 */ /* 0x000fcc000000002c */
[----:B------:R-:W2:Y:S02]  /*7fa0*/  ATOM.E.CAS.STRONG.GPU PT, R44, [R40], R45, R44 ;  /* 0x0000002d282c738b */ /* 0x000ea400001ee12c */
[----:B--2---:R-:W-:Y:S01]  /*7fb0*/  ISETP.NE.U32.AND P1, PT, R44, R45, PT ;  /* 0x0000002d2c00720c */ /* 0x004fe20003f25070 */
[----:B------:R-:W-:-:S12]  /*7fc0*/  IMAD.MOV.U32 R45, RZ, RZ, R44 ;  /* 0x000000ffff2d7224 */ /* 0x000fd800078e002c */
[----:B------:R-:W-:Y:S05]  /*7fd0*/  @P1 BRA `(.L_x_635) ;  /* 0xfffffffc00e81947 */ /* 0x000fea000383ffff */
[----:B------:R-:W-:Y:S05]  /*7fe0*/  BSYNC.RECONVERGENT B2 ;  /* 0x0000000000027941 */ /* 0x000fea0003800200 */
.L_x_634:
        /* <DEDUP_REMOVED lines=12> */
.L_x_637:
[----:B-----5:R-:W-:-:S05]  /*80b0*/  HADD2.BF16_V2 R44, R45, R43.H0_H0 ;  /* 0x2000002b2d2c7230 */ /* 0x020fca0000200000 */
[----:B------:R-:W-:-:S06]  /*80c0*/  PRMT R44, R45, R46, R44 ;  /* 0x0000002e2d2c7216 */ /* 0x000fcc000000002c */
[----:B------:R-:W2:Y:S02]  /*80d0*/  ATOM.E.CAS.STRONG.GPU PT, R44, [R40], R45, R44 ;  /* 0x0000002d282c738b */ /* 0x000ea400001ee12c */
[----:B--2---:R-:W-:Y:S01]  /*80e0*/  ISETP.NE.U32.AND P1, PT, R44, R45, PT ;  /* 0x0000002d2c00720c */ /* 0x004fe20003f25070 */
[----:B------:R-:W-:-:S12]  /*80f0*/  IMAD.MOV.U32 R45, RZ, RZ, R44 ;  /* 0x000000ffff2d7224 */ /* 0x000fd800078e002c */
[----:B------:R-:W-:Y:S05]  /*8100*/  @P1 BRA `(.L_x_637) ;  /* 0xfffffffc00e81947 */ /* 0x000fea000383ffff */
[----:B------:R-:W-:Y:S05]  /*8110*/  BSYNC.RECONVERGENT B2 ;  /* 0x0000000000027941 */ /* 0x000fea0003800200 */
.L_x_636:
        /* <DEDUP_REMOVED lines=12> */
.L_x_639:
[----:B-----5:R-:W-:-:S05]  /*81e0*/  HADD2.BF16_V2 R44, R45, R43.H0_H0 ;  /* 0x2000002b2d2c7230 */ /* 0x020fca0000200000 */
[----:B------:R-:W-:-:S06]  /*81f0*/  PRMT R44, R45, R46, R44 ;  /* 0x0000002e2d2c7216 */ /* 0x000fcc000000002c */
[----:B------:R-:W2:Y:S02]  /*8200*/  ATOM.E.CAS.STRONG.GPU PT, R44, [R40], R45, R44 ;  /* 0x0000002d282c738b */ /* 0x000ea400001ee12c */
[----:B--2---:R-:W-:Y:S01]  /*8210*/  ISETP.NE.U32.AND P1, PT, R44, R45, PT ;  /* 0x0000002d2c00720c */ /* 0x004fe20003f25070 */
[----:B------:R-:W-:-:S12]  /*8220*/  IMAD.MOV.U32 R45, RZ, RZ, R44 ;  /* 0x000000ffff2d7224 */ /* 0x000fd800078e002c */
[----:B------:R-:W-:Y:S05]  /*8230*/  @P1 BRA `(.L_x_639) ;  /* 0xfffffffc00e81947 */ /* 0x000fea000383ffff */
[----:B------:R-:W-:Y:S05]  /*8240*/  BSYNC.RECONVERGENT B2 ;  /* 0x0000000000027941 */ /* 0x000fea0003800200 */
.L_x_638:
        /* <DEDUP_REMOVED lines=12> */
.L_x_641:
[----:B-----5:R-:W-:-:S05]  /*8310*/  HADD2.BF16_V2 R44, R45, R43.H0_H0 ;  /* 0x2000002b2d2c7230 */ /* 0x020fca0000200000 */
[----:B------:R-:W-:-:S06]  /*8320*/  PRMT R44, R45, R46, R44 ;  /* 0x0000002e2d2c7216 */ /* 0x000fcc000000002c */
[----:B------:R-:W2:Y:S02]  /*8330*/  ATOM.E.CAS.STRONG.GPU PT, R44, [R40], R45, R44 ;  /* 0x0000002d282c738b */ /* 0x000ea400001ee12c */
[----:B--2---:R-:W-:Y:S01]  /*8340*/  ISETP.NE.U32.AND P1, PT, R44, R45, PT ;  /* 0x0000002d2c00720c */ /* 0x004fe20003f25070 */
[----:B------:R-:W-:-:S12]  /*8350*/  IMAD.MOV.U32 R45, RZ, RZ, R44 ;  /* 0x000000ffff2d7224 */ /* 0x000fd800078e002c */
[----:B------:R-:W-:Y:S05]  /*8360*/  @P1 BRA `(.L_x_641) ;  /* 0xfffffffc00e81947 */ /* 0x000fea000383ffff */
[----:B------:R-:W-:Y:S05]  /*8370*/  BSYNC.RECONVERGENT B2 ;  /* 0x0000000000027941 */ /* 0x000fea0003800200 */
.L_x_640:
        /* <DEDUP_REMOVED lines=12> */
.L_x_643:
[----:B-----5:R-:W-:-:S05]  /*8440*/  HADD2.BF16_V2 R44, R45, R43.H0_H0 ;  /* 0x2000002b2d2c7230 */ /* 0x020fca0000200000 */
[----:B------:R-:W-:-:S06]  /*8450*/  PRMT R44, R45, R46, R44 ;  /* 0x0000002e2d2c7216 */ /* 0x000fcc000000002c */
[----:B------:R-:W2:Y:S02]  /*8460*/  ATOM.E.CAS.STRONG.GPU PT, R44, [R40], R45, R44 ;  /* 0x0000002d282c738b */ /* 0x000ea400001ee12c */
[----:B--2---:R-:W-:Y:S01]  /*8470*/  ISETP.NE.U32.AND P1, PT, R44, R45, PT ;  /* 0x0000002d2c00720c */ /* 0x004fe20003f25070 */
[----:B------:R-:W-:-:S12]  /*8480*/  IMAD.MOV.U32 R45, RZ, RZ, R44 ;  /* 0x000000ffff2d7224 */ /* 0x000fd800078e002c */
[----:B------:R-:W-:Y:S05]  /*8490*/  @P1 BRA `(.L_x_643) ;  /* 0xfffffffc00e81947 */ /* 0x000fea000383ffff */
[----:B------:R-:W-:Y:S05]  /*84a0*/  BSYNC.RECONVERGENT B2 ;  /* 0x0000000000027941 */ /* 0x000fea0003800200 */
.L_x_642:
        /* <DEDUP_REMOVED lines=12> */
.L_x_645:
[----:B-----5:R-:W-:-:S05]  /*8570*/  HADD2.BF16_V2 R44, R45, R43.H0_H0 ;  /* 0x2000002b2d2c7230 */ /* 0x020fca0000200000 */
[----:B------:R-:W-:-:S06]  /*8580*/  PRMT R44, R45, R46, R44 ;  /* 0x0000002e2d2c7216 */ /* 0x000fcc000000002c */
[----:B------:R-:W2:Y:S02]  /*8590*/  ATOM.E.CAS.STRONG.GPU PT, R44, [R40], R45, R44 ;  /* 0x0000002d282c738b */ /* 0x000ea400001ee12c */
[----:B--2---:R-:W-:Y:S01]  /*85a0*/  ISETP.NE.U32.AND P1, PT, R44, R45, PT ;  /* 0x0000002d2c00720c */ /* 0x004fe20003f25070 */
[----:B------:R-:W-:-:S12]  /*85b0*/  IMAD.MOV.U32 R45, RZ, RZ, R44 ;  /* 0x000000ffff2d7224 */ /* 0x000fd800078e002c */
[----:B------:R-:W-:Y:S05]  /*85c0*/  @P1 BRA `(.L_x_645) ;  /* 0xfffffffc00e81947 */ /* 0x000fea000383ffff */
[----:B------:R-:W-:Y:S05]  /*85d0*/  BSYNC.RECONVERGENT B2 ;  /* 0x0000000000027941 */ /* 0x000fea0003800200 */
.L_x_644:
        /* <DEDUP_REMOVED lines=12> */
.L_x_647:
[----:B-----5:R-:W-:-:S05]  /*86a0*/  HADD2.BF16_V2 R44, R45, R43.H0_H0 ;  /* 0x2000002b2d2c7230 */ /* 0x020fca0000200000 */
[----:B------:R-:W-:-:S06]  /*86b0*/  PRMT R44, R45, R46, R44 ;  /* 0x0000002e2d2c7216 */ /* 0x000fcc000000002c */
[----:B------:R-:W2:Y:S02]  /*86c0*/  ATOM.E.CAS.STRONG.GPU PT, R44, [R40], R45, R44 ;  /* 0x0000002d282c738b */ /* 0x000ea400001ee12c */
[----:B--2---:R-:W-:Y:S01]  /*86d0*/  ISETP.NE.U32.AND P1, PT, R44, R45, PT ;  /* 0x0000002d2c00720c */ /* 0x004fe20003f25070 */
[----:B------:R-:W-:-:S12]  /*86e0*/  IMAD.MOV.U32 R45, RZ, RZ, R44 ;  /* 0x000000ffff2d7224 */ /* 0x000fd800078e002c */
[----:B------:R-:W-:Y:S05]  /*86f0*/  @P1 BRA `(.L_x_647) ;  /* 0xfffffffc00e81947 */ /* 0x000fea000383ffff */
[----:B------:R-:W-:Y:S05]  /*8700*/  BSYNC.RECONVERGENT B2 ;  /* 0x0000000000027941 */ /* 0x000fea0003800200 */
.L_x_646:
        /* <DEDUP_REMOVED lines=12> */
.L_x_649:
[----:B-----5:R-:W-:-:S05]  /*87d0*/  HADD2.BF16_V2 R44, R45, R43.H0_H0 ;  /* 0x2000002b2d2c7230 */ /* 0x020fca0000200000 */
[----:B------:R-:W-:-:S06]  /*87e0*/  PRMT R44, R45, R46, R44 ;  /* 0x0000002e2d2c7216 */ /* 0x000fcc000000002c */
[----:B------:R-:W2:Y:S02]  /*87f0*/  ATOM.E.CAS.STRONG.GPU PT, R44, [R40], R45, R44 ;  /* 0x0000002d282c738b */ /* 0x000ea400001ee12c */
[----:B--2---:R-:W-:Y:S01]  /*8800*/  ISETP.NE.U32.AND P1, PT, R44, R45, PT ;  /* 0x0000002d2c00720c */ /* 0x004fe20003f25070 */
[----:B------:R-:W-:-:S12]  /*8810*/  IMAD.MOV.U32 R45, RZ, RZ, R44 ;  /* 0x000000ffff2d7224 */ /* 0x000fd800078e002c */
[----:B------:R-:W-:Y:S05]  /*8820*/  @P1 BRA `(.L_x_649) ;  /* 0xfffffffc00e81947 */ /* 0x000fea000383ffff */
[----:B------:R-:W-:Y:S05]  /*8830*/  BSYNC.RECONVERGENT B2 ;  /* 0x0000000000027941 */ /* 0x000fea0003800200 */
.L_x_648:
        /* <DEDUP_REMOVED lines=12> */
.L_x_651:
[----:B-----5:R-:W-:-:S05]  /*8900*/  HADD2.BF16_V2 R44, R45, R43.H0_H0 ;  /* 0x2000002b2d2c7230 */ /* 0x020fca0000200000 */
[----:B------:R-:W-:-:S06]  /*8910*/  PRMT R44, R45, R46, R44 ;  /* 0x0000002e2d2c7216 */ /* 0x000fcc000000002c */
[----:B------:R-:W2:Y:S02]  /*8920*/  ATOM.E.CAS.STRONG.GPU PT, R44, [R40], R45, R44 ;  /* 0x0000002d282c738b */ /* 0x000ea400001ee12c */
[----:B--2---:R-:W-:Y:S01]  /*8930*/  ISETP.NE.U32.AND P1, PT, R44, R45, PT ;  /* 0x0000002d2c00720c */ /* 0x004fe20003f25070 */
[----:B------:R-:W-:-:S12]  /*8940*/  IMAD.MOV.U32 R45, RZ, RZ, R44 ;  /* 0x000000ffff2d7224 */ /* 0x000fd800078e002c */
[----:B------:R-:W-:Y:S05]  /*8950*/  @P1 BRA `(.L_x_651) ;  /* 0xfffffffc00e81947 */ /* 0x000fea000383ffff */
[----:B------:R-:W-:Y:S05]  /*8960*/  BSYNC.RECONVERGENT B2 ;  /* 0x0000000000027941 */ /* 0x000fea0003800200 */
.L_x_650:
        /* <DEDUP_REMOVED lines=12> */
.L_x_653:
[----:B-----5:R-:W-:-:S05]  /*8a30*/  HADD2.BF16_V2 R44, R45, R43.H0_H0 ;  /* 0x2000002b2d2c7230 */ /* 0x020fca0000200000 */
[----:B------:R-:W-:-:S06]  /*8a40*/  PRMT R44, R45, R46, R44 ;  /* 0x0000002e2d2c7216 */ /* 0x000fcc000000002c */
[----:B------:R-:W2:Y:S02]  /*8a50*/  ATOM.E.CAS.STRONG.GPU PT, R44, [R40], R45, R44 ;  /* 0x0000002d282c738b */ /* 0x000ea400001ee12c */
[----:B--2---:R-:W-:Y:S01]  /*8a60*/  ISETP.NE.U32.AND P1, PT, R44, R45, PT ;  /* 0x0000002d2c00720c */ /* 0x004fe20003f25070 */
[----:B------:R-:W-:-:S12]  /*8a70*/  IMAD.MOV.U32 R45, RZ, RZ, R44 ;  /* 0x000000ffff2d7224 */ /* 0x000fd800078e002c */
[----:B------:R-:W-:Y:S05]  /*8a80*/  @P1 BRA `(.L_x_653) ;  /* 0xfffffffc00e81947 */ /* 0x000fea000383ffff */
[----:B------:R-:W-:Y:S05]  /*8a90*/  BSYNC.RECONVERGENT B2 ;  /* 0x0000000000027941 */ /* 0x000fea0003800200 */
.L_x_652:
        /* <DEDUP_REMOVED lines=12> */
.L_x_655:
[----:B-----5:R-:W-:-:S05]  /*8b60*/  HADD2.BF16_V2 R44, R45, R43.H0_H0 ;  /* 0x2000002b2d2c7230 */ /* 0x020fca0000200000 */
[----:B------:R-:W-:-:S06]  /*8b70*/  PRMT R44, R45, R46, R44 ;  /* 0x0000002e2d2c7216 */ /* 0x000fcc000000002c */
[----:B------:R-:W2:Y:S02]  /*8b80*/  ATOM.E.CAS.STRONG.GPU PT, R44, [R40], R45, R44 ;  /* 0x0000002d282c738b */ /* 0x000ea400001ee12c */
[----:B--2---:R-:W-:Y:S01]  /*8b90*/  ISETP.NE.U32.AND P1, PT, R44, R45, PT ;  /* 0x0000002d2c00720c */ /* 0x004fe20003f25070 */
[----:B------:R-:W-:-:S12]  /*8ba0*/  IMAD.MOV.U32 R45, RZ, RZ, R44 ;  /* 0x000000ffff2d7224 */ /* 0x000fd800078e002c */
[----:B------:R-:W-:Y:S05]  /*8bb0*/  @P1 BRA `(.L_x_655) ;  /* 0xfffffffc00e81947 */ /* 0x000fea000383ffff */
[----:B------:R-:W-:Y:S05]  /*8bc0*/  BSYNC.RECONVERGENT B2 ;  /* 0x0000000000027941 */ /* 0x000fea0003800200 */
.L_x_654:
        /* <DEDUP_REMOVED lines=12> */
.L_x_657:
[----:B-----5:R-:W-:-:S05]  /*8c90*/  HADD2.BF16_V2 R44, R45, R43.H0_H0 ;  /* 0x2000002b2d2c7230 */ /* 0x020fca0000200000 */
[----:B------:R-:W-:-:S06]  /*8ca0*/  PRMT R44, R45, R46, R44 ;  /* 0x0000002e2d2c7216 */ /* 0x000fcc000000002c */
[----:B------:R-:W2:Y:S02]  /*8cb0*/  ATOM.E.CAS.STRONG.GPU PT, R44, [R40], R45, R44 ;  /* 0x0000002d282c738b */ /* 0x000ea400001ee12c */
[----:B--2---:R-:W-:Y:S01]  /*8cc0*/  ISETP.NE.U32.AND P1, PT, R44, R45, PT ;  /* 0x0000002d2c00720c */ /* 0x004fe20003f25070 */
[----:B------:R-:W-:-:S12]  /*8cd0*/  IMAD.MOV.U32 R45, RZ, RZ, R44 ;  /* 0x000000ffff2d7224 */ /* 0x000fd800078e002c */
[----:B------:R-:W-:Y:S05]  /*8ce0*/  @P1 BRA `(.L_x_657) ;  /* 0xfffffffc00e81947 */ /* 0x000fea000383ffff */
[----:B------:R-:W-:Y:S05]  /*8cf0*/  BSYNC.RECONVERGENT B2 ;  /* 0x0000000000027941 */ /* 0x000fea0003800200 */
.L_x_656:
        /* <DEDUP_REMOVED lines=12> */
.L_x_659:
[----:B-----5:R-:W-:-:S05]  /*8dc0*/  HADD2.BF16_V2 R44, R45, R43.H0_H0 ;  /* 0x2000002b2d2c7230 */ /* 0x020fca0000200000 */
[----:B------:R-:W-:-:S06]  /*8dd0*/  PRMT R44, R45, R46, R44 ;  /* 0x0000002e2d2c7216 */ /* 0x000fcc000000002c */
[----:B------:R-:W2:Y:S02]  /*8de0*/  ATOM.E.CAS.STRONG.GPU PT, R44, [R40], R45, R44 ;  /* 0x0000002d282c738b */ /* 0x000ea400001ee12c */
[----:B--2---:R-:W-:Y:S01]  /*8df0*/  ISETP.NE.U32.AND P1, PT, R44, R45, PT ;  /* 0x0000002d2c00720c */ /* 0x004fe20003f25070 */
[----:B------:R-:W-:-:S12]  /*8e00*/  IMAD.MOV.U32 R45, RZ, RZ, R44 ;  /* 0x000000ffff2d7224 */ /* 0x000fd800078e002c */
[----:B------:R-:W-:Y:S05]  /*8e10*/  @P1 BRA `(.L_x_659) ;  /* 0xfffffffc00e81947 */ /* 0x000fea000383ffff */
[----:B------:R-:W-:Y:S05]  /*8e20*/  BSYNC.RECONVERGENT B2 ;  /* 0x0000000000027941 */ /* 0x000fea0003800200 */
.L_x_658:
        /* <DEDUP_REMOVED lines=12> */
.L_x_661:
[----:B-----5:R-:W-:-:S05]  /*8ef0*/  HADD2.BF16_V2 R44, R45, R43.H0_H0 ;  /* 0x2000002b2d2c7230 */ /* 0x020fca0000200000 */
[----:B------:R-:W-:-:S06]  /*8f00*/  PRMT R44, R45, R46, R44 ;  /* 0x0000002e2d2c7216 */ /* 0x000fcc000000002c */
[----:B------:R-:W2:Y:S02]  /*8f10*/  ATOM.E.CAS.STRONG.GPU PT, R44, [R40], R45, R44 ;  /* 0x0000002d282c738b */ /* 0x000ea400001ee12c */
[----:B--2---:R-:W-:Y:S01]  /*8f20*/  ISETP.NE.U32.AND P1, PT, R44, R45, PT ;  /* 0x0000002d2c00720c */ /* 0x004fe20003f25070 */
[----:B------:R-:W-:-:S12]  /*8f30*/  IMAD.MOV.U32 R45, RZ, RZ, R44 ;  /* 0x000000ffff2d7224 */ /* 0x000fd800078e002c */
[----:B------:R-:W-:Y:S05]  /*8f40*/  @P1 BRA `(.L_x_661) ;  /* 0xfffffffc00e81947 */ /* 0x000fea000383ffff */
[----:B------:R-:W-:Y:S05]  /*8f50*/  BSYNC.RECONVERGENT B2 ;  /* 0x0000000000027941 */ /* 0x000fea0003800200 */
.L_x_660:
        /* <DEDUP_REMOVED lines=12> */
.L_x_663:
[----:B-----5:R-:W-:-:S05]  /*9020*/  HADD2.BF16_V2 R44, R45, R43.H0_H0 ;  /* 0x2000002b2d2c7230 */ /* 0x020fca0000200000 */
[----:B------:R-:W-:-:S06]  /*9030*/  PRMT R44, R45, R46, R44 ;  /* 0x0000002e2d2c7216 */ /* 0x000fcc000000002c */
[----:B------:R-:W2:Y:S02]  /*9040*/  ATOM.E.CAS.STRONG.GPU PT, R44, [R40], R45, R44 ;  /* 0x0000002d282c738b */ /* 0x000ea400001ee12c */
[----:B--2---:R-:W-:Y:S01]  /*9050*/  ISETP.NE.U32.AND P1, PT, R44, R45, PT ;  /* 0x0000002d2c00720c */ /* 0x004fe20003f25070 */
[----:B------:R-:W-:-:S12]  /*9060*/  IMAD.MOV.U32 R45, RZ, RZ, R44 ;  /* 0x000000ffff2d7224 */ /* 0x000fd800078e002c */
[----:B------:R-:W-:Y:S05]  /*9070*/  @P1 BRA `(.L_x_663) ;  /* 0xfffffffc00e81947 */ /* 0x000fea000383ffff */
[----:B------:R-:W-:Y:S05]  /*9080*/  BSYNC.RECONVERGENT B2 ;  /* 0x0000000000027941 */ /* 0x000fea0003800200 */
.L_x_662:
        /* <DEDUP_REMOVED lines=12> */
.L_x_665:
[----:B-----5:R-:W-:-:S05]  /*9150*/  HADD2.BF16_V2 R44, R45, R43.H0_H0 ;  /* 0x2000002b2d2c7230 */ /* 0x020fca0000200000 */
[----:B------:R-:W-:-:S06]  /*9160*/  PRMT R44, R45, R46, R44 ;  /* 0x0000002e2d2c7216 */ /* 0x000fcc000000002c */
[----:B------:R-:W2:Y:S02]  /*9170*/  ATOM.E.CAS.STRONG.GPU PT, R44, [R40], R45, R44 ;  /* 0x0000002d282c738b */ /* 0x000ea400001ee12c */
[----:B--2---:R-:W-:Y:S01]  /*9180*/  ISETP.NE.U32.AND P1, PT, R44, R45, PT ;  /* 0x0000002d2c00720c */ /* 0x004fe20003f25070 */
[----:B------:R-:W-:-:S12]  /*9190*/  IMAD.MOV.U32 R45, RZ, RZ, R44 ;  /* 0x000000ffff2d7224 */ /* 0x000fd800078e002c */
[----:B------:R-:W-:Y:S05]  /*91a0*/  @P1 BRA `(.L_x_665) ;  /* 0xfffffffc00e81947 */ /* 0x000fea000383ffff */
[----:B------:R-:W-:Y:S05]  /*91b0*/  BSYNC.RECONVERGENT B2 ;  /* 0x0000000000027941 */ /* 0x000fea0003800200 */
.L_x_664:
        /* <DEDUP_REMOVED lines=12> */
.L_x_667:
[----:B-----5:R-:W-:-:S05]  /*9280*/  HADD2.BF16_V2 R44, R45, R43.H0_H0 ;  /* 0x2000002b2d2c7230 */ /* 0x020fca0000200000 */
[----:B------:R-:W-:-:S06]  /*9290*/  PRMT R44, R45, R46, R44 ;  /* 0x0000002e2d2c7216 */ /* 0x000fcc000000002c */
[----:B------:R-:W2:Y:S02]  /*92a0*/  ATOM.E.CAS.STRONG.GPU PT, R44, [R40], R45, R44 ;  /* 0x0000002d282c738b */ /* 0x000ea400001ee12c */
[----:B--2---:R-:W-:Y:S01]  /*92b0*/  ISETP.NE.U32.AND P1, PT, R44, R45, PT ;  /* 0x0000002d2c00720c */ /* 0x004fe20003f25070 */
[----:B------:R-:W-:-:S12]  /*92c0*/  IMAD.MOV.U32 R45, RZ, RZ, R44 ;  /* 0x000000ffff2d7224 */ /* 0x000fd800078e002c */
[----:B------:R-:W-:Y:S05]  /*92d0*/  @P1 BRA `(.L_x_667) ;  /* 0xfffffffc00e81947 */ /* 0x000fea000383ffff */
[----:B------:R-:W-:Y:S05]  /*92e0*/  BSYNC.RECONVERGENT B2 ;  /* 0x0000000000027941 */ /* 0x000fea0003800200 */
.L_x_666:
        /* <DEDUP_REMOVED lines=12> */
.L_x_669:
[----:B-----5:R-:W-:-:S05]  /*93b0*/  HADD2.BF16_V2 R44, R45, R43.H0_H0 ;  /* 0x2000002b2d2c7230 */ /* 0x020fca0000200000 */
[----:B------:R-:W-:-:S06]  /*93c0*/  PRMT R44, R45, R46, R44 ;  /* 0x0000002e2d2c7216 */ /* 0x000fcc000000002c */
[----:B------:R-:W2:Y:S02]  /*93d0*/  ATOM.E.CAS.STRONG.GPU PT, R44, [R40], R45, R44 ;  /* 0x0000002d282c738b */ /* 0x000ea400001ee12c */
[----:B--2---:R-:W-:Y:S01]  /*93e0*/  ISETP.NE.U32.AND P1, PT, R44, R45, PT ;  /* 0x0000002d2c00720c */ /* 0x004fe20003f25070 */
[----:B------:R-:W-:-:S12]  /*93f0*/  IMAD.MOV.U32 R45, RZ, RZ, R44 ;  /* 0x000000ffff2d7224 */ /* 0x000fd800078e002c */
[----:B------:R-:W-:Y:S05]  /*9400*/  @P1 BRA `(.L_x_669) ;  /* 0xfffffffc00e81947 */ /* 0x000fea000383ffff */
[----:B------:R-:W-:Y:S05]  /*9410*/  BSYNC.RECONVERGENT B2 ;  /* 0x0000000000027941 */ /* 0x000fea0003800200 */
.L_x_668:
        /* <DEDUP_REMOVED lines=12> */
.L_x_671:
[----:B-----5:R-:W-:-:S05]  /*94e0*/  HADD2.BF16_V2 R44, R45, R43.H0_H0 ;  /* 0x2000002b2d2c7230 */ /* 0x020fca0000200000 */
[----:B------:R-:W-:-:S06]  /*94f0*/  PRMT R44, R45, R46, R44 ;  /* 0x0000002e2d2c7216 */ /* 0x000fcc000000002c */
[----:B------:R-:W2:Y:S02]  /*9500*/  ATOM.E.CAS.STRONG.GPU PT, R44, [R40], R45, R44 ;  /* 0x0000002d282c738b */ /* 0x000ea400001ee12c */
[----:B--2---:R-:W-:Y:S01]  /*9510*/  ISETP.NE.U32.AND P1, PT, R44, R45, PT ;  /* 0x0000002d2c00720c */ /* 0x004fe20003f25070 */
[----:B------:R-:W-:-:S12]  /*9520*/  IMAD.MOV.U32 R45, RZ, RZ, R44 ;  /* 0x000000ffff2d7224 */ /* 0x000fd800078e002c */
[----:B------:R-:W-:Y:S05]  /*9530*/  @P1 BRA `(.L_x_671) ;  /* 0xfffffffc00e81947 */ /* 0x000fea000383ffff */
[----:B------:R-:W-:Y:S05]  /*9540*/  BSYNC.RECONVERGENT B2 ;  /* 0x0000000000027941 */ /* 0x000fea0003800200 */
.L_x_670:
        /* <DEDUP_REMOVED lines=12> */
.L_x_673:
[----:B-----5:R-:W-:-:S05]  /*9610*/  HADD2.BF16_V2 R44, R45, R43.H0_H0 ;  /* 0x2000002b2d2c7230 */ /* 0x020fca0000200000 */
[----:B------:R-:W-:-:S06]  /*9620*/  PRMT R44, R45, R46, R44 ;  /* 0x0000002e2d2c7216 */ /* 0x000fcc000000002c */
[----:B------:R-:W2:Y:S02]  /*9630*/  ATOM.E.CAS.STRONG.GPU PT, R44, [R40], R45, R44 ;  /* 0x0000002d282c738b */ /* 0x000ea400001ee12c */
[----:B--2---:R-:W-:Y:S01]  /*9640*/  ISETP.NE.U32.AND P1, PT, R44, R45, PT ;  /* 0x0000002d2c00720c */ /* 0x004fe20003f25070 */
[----:B------:R-:W-:-:S12]  /*9650*/  IMAD.MOV.U32 R45, RZ, RZ, R44 ;  /* 0x000000ffff2d7224 */ /* 0x000fd800078e002c */
[----:B------:R-:W-:Y:S05]  /*9660*/  @P1 BRA `(.L_x_673) ;  /* 0xfffffffc00e81947 */ /* 0x000fea000383ffff */
[----:B------:R-:W-:Y:S05]  /*9670*/  BSYNC.RECONVERGENT B2 ;  /* 0x0000000000027941 */ /* 0x000fea0003800200 */
.L_x_672:
        /* <DEDUP_REMOVED lines=12> */
.L_x_675:
[----:B-----5:R-:W-:-:S05]  /*9740*/  HADD2.BF16_V2 R44, R45, R43.H0_H0 ;  /* 0x2000002b2d2c7230 */ /* 0x020fca0000200000 */
[----:B------:R-:W-:-:S06]  /*9750*/  PRMT R44, R45, R46, R44 ;  /* 0x0000002e2d2c7216 */ /* 0x000fcc000000002c */
[----:B------:R-:W2:Y:S02]  /*9760*/  ATOM.E.CAS.STRONG.GPU PT, R44, [R40], R45, R44 ;  /* 0x0000002d282c738b */ /* 0x000ea400001ee12c */
[----:B--2---:R-:W-:Y:S01]  /*9770*/  ISETP.NE.U32.AND P1, PT, R44, R45, PT ;  /* 0x0000002d2c00720c */ /* 0x004fe20003f25070 */
[----:B------:R-:W-:-:S12]  /*9780*/  IMAD.MOV.U32 R45, RZ, RZ, R44 ;  /* 0x000000ffff2d7224 */ /* 0x000fd800078e002c */
[----:B------:R-:W-:Y:S05]  /*9790*/  @P1 BRA `(.L_x_675) ;  /* 0xfffffffc00e81947 */ /* 0x000fea000383ffff */
[----:B------:R-:W-:Y:S05]  /*97a0*/  BSYNC.RECONVERGENT B2 ;  /* 0x0000000000027941 */ /* 0x000fea0003800200 */
.L_x_674:
        /* <DEDUP_REMOVED lines=12> */
.L_x_677:
[----:B-----5:R-:W-:-:S05]  /*9870*/  HADD2.BF16_V2 R44, R45, R43.H0_H0 ;  /* 0x2000002b2d2c7230 */ /* 0x020fca0000200000 */
[----:B------:R-:W-:-:S06]  /*9880*/  PRMT R44, R45, R46, R44 ;  /* 0x0000002e2d2c7216 */ /* 0x000fcc000000002c */
[----:B------:R-:W2:Y:S02]  /*9890*/  ATOM.E.CAS.STRONG.GPU PT, R44, [R40], R45, R44 ;  /* 0x0000002d282c738b */ /* 0x000ea400001ee12c */
[----:B--2---:R-:W-:Y:S01]  /*98a0*/  ISETP.NE.U32.AND P1, PT, R44, R45, PT ;  /* 0x0000002d2c00720c */ /* 0x004fe20003f25070 */
[----:B------:R-:W-:-:S12]  /*98b0*/  IMAD.MOV.U32 R45, RZ, RZ, R44 ;  /* 0x000000ffff2d7224 */ /* 0x000fd800078e002c */
[----:B------:R-:W-:Y:S05]  /*98c0*/  @P1 BRA `(.L_x_677) ;  /* 0xfffffffc00e81947 */ /* 0x000fea000383ffff */
[----:B------:R-:W-:Y:S05]  /*98d0*/  BSYNC.RECONVERGENT B2 ;  /* 0x0000000000027941 */ /* 0x000fea0003800200 */
.L_x_676:
        /* <DEDUP_REMOVED lines=12> */
.L_x_679:
[----:B-----5:R-:W-:-:S05]  /*99a0*/  HADD2.BF16_V2 R44, R45, R43.H0_H0 ;  /* 0x2000002b2d2c7230 */ /* 0x020fca0000200000 */
[----:B------:R-:W-:-:S06]  /*99b0*/  PRMT R44, R45, R46, R44 ;  /* 0x0000002e2d2c7216 */ /* 0x000fcc000000002c */
[----:B------:R-:W2:Y:S02]  /*99c0*/  ATOM.E.CAS.STRONG.GPU PT, R44, [R40], R45, R44 ;  /* 0x0000002d282c738b */ /* 0x000ea400001ee12c */
[----:B--2---:R-:W-:Y:S01]  /*99d0*/  ISETP.NE.U32.AND P1, PT, R44, R45, PT ;  /* 0x0000002d2c00720c */ /* 0x004fe20003f25070 */
[----:B------:R-:W-:-:S12]  /*99e0*/  IMAD.MOV.U32 R45, RZ, RZ, R44 ;  /* 0x000000ffff2d7224 */ /* 0x000fd800078e002c */
[----:B------:R-:W-:Y:S05]  /*99f0*/  @P1 BRA `(.L_x_679) ;  /* 0xfffffffc00e81947 */ /* 0x000fea000383ffff */
[----:B------:R-:W-:Y:S05]  /*9a00*/  BSYNC.RECONVERGENT B2 ;  /* 0x0000000000027941 */ /* 0x000fea0003800200 */
.L_x_678:
        /* <DEDUP_REMOVED lines=12> */
.L_x_681:
[----:B-----5:R-:W-:-:S05]  /*9ad0*/  HADD2.BF16_V2 R44, R45, R43.H0_H0 ;  /* 0x2000002b2d2c7230 */ /* 0x020fca0000200000 */
[----:B------:R-:W-:-:S06]  /*9ae0*/  PRMT R44, R45, R46, R44 ;  /* 0x0000002e2d2c7216 */ /* 0x000fcc000000002c */
[----:B------:R-:W2:Y:S02]  /*9af0*/  ATOM.E.CAS.STRONG.GPU PT, R44, [R40], R45, R44 ;  /* 0x0000002d282c738b */ /* 0x000ea400001ee12c */
[----:B--2---:R-:W-:Y:S01]  /*9b00*/  ISETP.NE.U32.AND P1, PT, R44, R45, PT ;  /* 0x0000002d2c00720c */ /* 0x004fe20003f25070 */
[----:B------:R-:W-:-:S12]  /*9b10*/  IMAD.MOV.U32 R45, RZ, RZ, R44 ;  /* 0x000000ffff2d7224 */ /* 0x000fd800078e002c */
[----:B------:R-:W-:Y:S05]  /*9b20*/  @P1 BRA `(.L_x_681) ;  /* 0xfffffffc00e81947 */ /* 0x000fea000383ffff */
[----:B------:R-:W-:Y:S05]  /*9b30*/  BSYNC.RECONVERGENT B2 ;  /* 0x0000000000027941 */ /* 0x000fea0003800200 */
.L_x_680:
        /* <DEDUP_REMOVED lines=12> */
.L_x_683:
[----:B-----5:R-:W-:-:S05]  /*9c00*/  HADD2.BF16_V2 R44, R45, R43.H0_H0 ;  /* 0x2000002b2d2c7230 */ /* 0x020fca0000200000 */
[----:B------:R-:W-:-:S06]  /*9c10*/  PRMT R44, R45, R46, R44 ;  /* 0x0000002e2d2c7216 */ /* 0x000fcc000000002c */
[----:B------:R-:W2:Y:S02]  /*9c20*/  ATOM.E.CAS.STRONG.GPU PT, R44, [R40], R45, R44 ;  /* 0x0000002d282c738b */ /* 0x000ea400001ee12c */
[----:B--2---:R-:W-:Y:S01]  /*9c30*/  ISETP.NE.U32.AND P1, PT, R44, R45, PT ;  /* 0x0000002d2c00720c */ /* 0x004fe20003f25070 */
[----:B------:R-:W-:-:S12]  /*9c40*/  IMAD.MOV.U32 R45, RZ, RZ, R44 ;  /* 0x000000ffff2d7224 */ /* 0x000fd800078e002c */
[----:B------:R-:W-:Y:S05]  /*9c50*/  @P1 BRA `(.L_x_683) ;  /* 0xfffffffc00e81947 */ /* 0x000fea000383ffff */
[----:B------:R-:W-:Y:S05]  /*9c60*/  BSYNC.RECONVERGENT B2 ;  /* 0x0000000000027941 */ /* 0x000fea0003800200 */
.L_x_682:
        /* <DEDUP_REMOVED lines=12> */
.L_x_685:
[----:B-----5:R-:W-:-:S05]  /*9d30*/  HADD2.BF16_V2 R44, R45, R43.H0_H0 ;  /* 0x2000002b2d2c7230 */ /* 0x020fca0000200000 */
[----:B------:R-:W-:-:S06]  /*9d40*/  PRMT R44, R45, R46, R44 ;  /* 0x0000002e2d2c7216 */ /* 0x000fcc000000002c */
[----:B------:R-:W2:Y:S02]  /*9d50*/  ATOM.E.CAS.STRONG.GPU PT, R44, [R40], R45, R44 ;  /* 0x0000002d282c738b */ /* 0x000ea400001ee12c */
[----:B--2---:R-:W-:Y:S01]  /*9d60*/  ISETP.NE.U32.AND P1, PT, R44, R45, PT ;  /* 0x0000002d2c00720c */ /* 0x004fe20003f25070 */
[----:B------:R-:W-:-:S12]  /*9d70*/  IMAD.MOV.U32 R45, RZ, RZ, R44 ;  /* 0x000000ffff2d7224 */ /* 0x000fd800078e002c */
[----:B------:R-:W-:Y:S05]  /*9d80*/  @P1 BRA `(.L_x_685) ;  /* 0xfffffffc00e81947 */ /* 0x000fea000383ffff */
[----:B------:R-:W-:Y:S05]  /*9d90*/  BSYNC.RECONVERGENT B2 ;  /* 0x0000000000027941 */ /* 0x000fea0003800200 */
.L_x_684:
        /* <DEDUP_REMOVED lines=12> */
.L_x_687:
[----:B-----5:R-:W-:-:S05]  /*9e60*/  HADD2.BF16_V2 R44, R45, R43.H0_H0 ;  /* 0x2000002b2d2c7230 */ /* 0x020fca0000200000 */
[----:B------:R-:W-:-:S06]  /*9e70*/  PRMT R44, R45, R46, R44 ;  /* 0x0000002e2d2c7216 */ /* 0x000fcc000000002c */
[----:B------:R-:W2:Y:S02]  /*9e80*/  ATOM.E.CAS.STRONG.GPU PT, R44, [R40], R45, R44 ;  /* 0x0000002d282c738b */ /* 0x000ea400001ee12c */
[----:B--2---:R-:W-:Y:S01]  /*9e90*/  ISETP.NE.U32.AND P1, PT, R44, R45, PT ;  /* 0x0000002d2c00720c */ /* 0x004fe20003f25070 */
[----:B------:R-:W-:-:S12]  /*9ea0*/  IMAD.MOV.U32 R45, RZ, RZ, R44 ;  /* 0x000000ffff2d7224 */ /* 0x000fd800078e002c */
[----:B------:R-:W-:Y:S05]  /*9eb0*/  @P1 BRA `(.L_x_687) ;  /* 0xfffffffc00e81947 */ /* 0x000fea000383ffff */
[----:B------:R-:W-:Y:S05]  /*9ec0*/  BSYNC.RECONVERGENT B2 ;  /* 0x0000000000027941 */ /* 0x000fea0003800200 */
.L_x_686:
        /* <DEDUP_REMOVED lines=12> */
.L_x_689:
[----:B-----5:R-:W-:-:S05]  /*9f90*/  HADD2.BF16_V2 R44, R45, R43.H0_H0 ;  /* 0x2000002b2d2c7230 */ /* 0x020fca0000200000 */
[----:B------:R-:W-:-:S06]  /*9fa0*/  PRMT R44, R45, R46, R44 ;  /* 0x0000002e2d2c7216 */ /* 0x000fcc000000002c */
[----:B------:R-:W2:Y:S02]  /*9fb0*/  ATOM.E.CAS.STRONG.GPU PT, R44, [R40], R45, R44 ;  /* 0x0000002d282c738b */ /* 0x000ea400001ee12c */
[----:B--2---:R-:W-:Y:S01]  /*9fc0*/  ISETP.NE.U32.AND P1, PT, R44, R45, PT ;  /* 0x0000002d2c00720c */ /* 0x004fe20003f25070 */
[----:B------:R-:W-:-:S12]  /*9fd0*/  IMAD.MOV.U32 R45, RZ, RZ, R44 ;  /* 0x000000ffff2d7224 */ /* 0x000fd800078e002c */
[----:B------:R-:W-:Y:S05]  /*9fe0*/  @P1 BRA `(.L_x_689) ;  /* 0xfffffffc00e81947 */ /* 0x000fea000383ffff */
[----:B------:R-:W-:Y:S05]  /*9ff0*/  BSYNC.RECONVERGENT B2 ;  /* 0x0000000000027941 */ /* 0x000fea0003800200 */
.L_x_688:
        /* <DEDUP_REMOVED lines=12> */
.L_x_691:
[----:B-----5:R-:W-:-:S05]  /*a0c0*/  HADD2.BF16_V2 R44, R45, R43.H0_H0 ;  /* 0x2000002b2d2c7230 */ /* 0x020fca0000200000 */
[----:B------:R-:W-:-:S06]  /*a0d0*/  PRMT R44, R45, R46, R44 ;  /* 0x0000002e2d2c7216 */ /* 0x000fcc000000002c */
[----:B------:R-:W2:Y:S02]  /*a0e0*/  ATOM.E.CAS.STRONG.GPU PT, R44, [R40], R45, R44 ;  /* 0x0000002d282c738b */ /* 0x000ea400001ee12c */
[----:B--2---:R-:W-:Y:S01]  /*a0f0*/  ISETP.NE.U32.AND P1, PT, R44, R45, PT ;  /* 0x0000002d2c00720c */ /* 0x004fe20003f25070 */
[----:B------:R-:W-:-:S12]  /*a100*/  IMAD.MOV.U32 R45, RZ, RZ, R44 ;  /* 0x000000ffff2d7224 */ /* 0x000fd800078e002c */
[----:B------:R-:W-:Y:S05]  /*a110*/  @P1 BRA `(.L_x_691) ;  /* 0xfffffffc00e81947 */ /* 0x000fea000383ffff */
[----:B------:R-:W-:Y:S05]  /*a120*/  BSYNC.RECONVERGENT B2 ;  /* 0x0000000000027941 */ /* 0x000fea0003800200 */
.L_x_690:
        /* <DEDUP_REMOVED lines=12> */
.L_x_693:
[----:B-----5:R-:W-:-:S05]  /*a1f0*/  HADD2.BF16_V2 R44, R45, R43.H0_H0 ;  /* 0x2000002b2d2c7230 */ /* 0x020fca0000200000 */
[----:B------:R-:W-:-:S06]  /*a200*/  PRMT R44, R45, R46, R44 ;  /* 0x0000002e2d2c7216 */ /* 0x000fcc000000002c */
[----:B------:R-:W2:Y:S02]  /*a210*/  ATOM.E.CAS.STRONG.GPU PT, R44, [R40], R45, R44 ;  /* 0x0000002d282c738b */ /* 0x000ea400001ee12c */
[----:B--2---:R-:W-:Y:S01]  /*a220*/  ISETP.NE.U32.AND P1, PT, R44, R45, PT ;  /* 0x0000002d2c00720c */ /* 0x004fe20003f25070 */
[----:B------:R-:W-:-:S12]  /*a230*/  IMAD.MOV.U32 R45, RZ, RZ, R44 ;  /* 0x000000ffff2d7224 */ /* 0x000fd800078e002c */
[----:B------:R-:W-:Y:S05]  /*a240*/  @P1 BRA `(.L_x_693) ;  /* 0xfffffffc00e81947 */ /* 0x000fea000383ffff */
[----:B------:R-:W-:Y:S05]  /*a250*/  BSYNC.RECONVERGENT B2 ;  /* 0x0000000000027941 */ /* 0x000fea0003800200 */
.L_x_692:
        /* <DEDUP_REMOVED lines=12> */
.L_x_695:
[----:B-----5:R-:W-:-:S05]  /*a320*/  HADD2.BF16_V2 R44, R45, R43.H0_H0 ;  /* 0x2000002b2d2c7230 */ /* 0x020fca0000200000 */
[----:B------:R-:W-:-:S06]  /*a330*/  PRMT R44, R45, R46, R44 ;  /* 0x0000002e2d2c7216 */ /* 0x000fcc000000002c */
[----:B------:R-:W2:Y:S02]  /*a340*/  ATOM.E.CAS.STRONG.GPU PT, R44, [R40], R45, R44 ;  /* 0x0000002d282c738b */ /* 0x000ea400001ee12c */
[----:B--2---:R-:W-:Y:S01]  /*a350*/  ISETP.NE.U32.AND P1, PT, R44, R45, PT ;  /* 0x0000002d2c00720c */ /* 0x004fe20003f25070 */
[----:B------:R-:W-:-:S12]  /*a360*/  IMAD.MOV.U32 R45, RZ, RZ, R44 ;  /* 0x000000ffff2d7224 */ /* 0x000fd800078e002c */
[----:B------:R-:W-:Y:S05]  /*a370*/  @P1 BRA `(.L_x_695) ;  /* 0xfffffffc00e81947 */ /* 0x000fea000383ffff */
[----:B------:R-:W-:Y:S05]  /*a380*/  BSYNC.RECONVERGENT B2 ;  /* 0x0000000000027941 */ /* 0x000fea0003800200 */
.L_x_694:
        /* <DEDUP_REMOVED lines=12> */
.L_x_697:
[----:B-----5:R-:W-:-:S05]  /*a450*/  HADD2.BF16_V2 R44, R45, R43.H0_H0 ;  /* 0x2000002b2d2c7230 */ /* 0x020fca0000200000 */
[----:B------:R-:W-:-:S06]  /*a460*/  PRMT R44, R45, R46, R44 ;  /* 0x0000002e2d2c7216 */ /* 0x000fcc000000002c */
[----:B------:R-:W2:Y:S02]  /*a470*/  ATOM.E.CAS.STRONG.GPU PT, R44, [R40], R45, R44 ;  /* 0x0000002d282c738b */ /* 0x000ea400001ee12c */
[----:B--2---:R-:W-:Y:S01]  /*a480*/  ISETP.NE.U32.AND P1, PT, R44, R45, PT ;  /* 0x0000002d2c00720c */ /* 0x004fe20003f25070 */
[----:B------:R-:W-:-:S12]  /*a490*/  IMAD.MOV.U32 R45, RZ, RZ, R44 ;  /* 0x000000ffff2d7224 */ /* 0x000fd800078e002c */
[----:B------:R-:W-:Y:S05]  /*a4a0*/  @P1 BRA `(.L_x_697) ;  /* 0xfffffffc00e81947 */ /* 0x000fea000383ffff */
[----:B------:R-:W-:Y:S05]  /*a4b0*/  BSYNC.RECONVERGENT B2 ;  /* 0x0000000000027941 */ /* 0x000fea0003800200 */
.L_x_696:
        /* <DEDUP_REMOVED lines=12> */
.L_x_699:
[----:B-----5:R-:W-:-:S05]  /*a580*/  HADD2.BF16_V2 R44, R45, R43.H0_H0 ;  /* 0x2000002b2d2c7230 */ /* 0x020fca0000200000 */
[----:B------:R-:W-:-:S06]  /*a590*/  PRMT R44, R45, R46, R44 ;  /* 0x0000002e2d2c7216 */ /* 0x000fcc000000002c */
[----:B------:R-:W2:Y:S02]  /*a5a0*/  ATOM.E.CAS.STRONG.GPU PT, R44, [R40], R45, R44 ;  /* 0x0000002d282c738b */ /* 0x000ea400001ee12c */
[----:B--2---:R-:W-:Y:S01]  /*a5b0*/  ISETP.NE.U32.AND P1, PT, R44, R45, PT ;  /* 0x0000002d2c00720c */ /* 0x004fe20003f25070 */
[----:B------:R-:W-:-:S12]  /*a5c0*/  IMAD.MOV.U32 R45, RZ, RZ, R44 ;  /* 0x000000ffff2d7224 */ /* 0x000fd800078e002c */
[----:B------:R-:W-:Y:S05]  /*a5d0*/  @P1 BRA `(.L_x_699) ;  /* 0xfffffffc00e81947 */ /* 0x000fea000383ffff */
[----:B------:R-:W-:Y:S05]  /*a5e0*/  BSYNC.RECONVERGENT B2 ;  /* 0x0000000000027941 */ /* 0x000fea0003800200 */
.L_x_698:
        /* <DEDUP_REMOVED lines=12> */
.L_x_701:
[----:B-----5:R-:W-:-:S05]  /*a6b0*/  HADD2.BF16_V2 R44, R45, R43.H0_H0 ;  /* 0x2000002b2d2c7230 */ /* 0x020fca0000200000 */
[----:B------:R-:W-:-:S06]  /*a6c0*/  PRMT R44, R45, R46, R44 ;  /* 0x0000002e2d2c7216 */ /* 0x000fcc000000002c */
[----:B------:R-:W2:Y:S02]  /*a6d0*/  ATOM.E.CAS.STRONG.GPU PT, R44, [R40], R45, R44 ;  /* 0x0000002d282c738b */ /* 0x000ea400001ee12c */
[----:B--2---:R-:W-:Y:S01]  /*a6e0*/  ISETP.NE.U32.AND P1, PT, R44, R45, PT ;  /* 0x0000002d2c00720c */ /* 0x004fe20003f25070 */
[----:B------:R-:W-:-:S12]  /*a6f0*/  IMAD.MOV.U32 R45, RZ, RZ, R44 ;  /* 0x000000ffff2d7224 */ /* 0x000fd800078e002c */
[----:B------:R-:W-:Y:S05]  /*a700*/  @P1 BRA `(.L_x_701) ;  /* 0xfffffffc00e81947 */ /* 0x000fea000383ffff */
[----:B------:R-:W-:Y:S05]  /*a710*/  BSYNC.RECONVERGENT B2 ;  /* 0x0000000000027941 */ /* 0x000fea0003800200 */
.L_x_700:
        /* <DEDUP_REMOVED lines=12> */
.L_x_703:
[----:B-----5:R-:W-:-:S05]  /*a7e0*/  HADD2.BF16_V2 R44, R45, R43.H0_H0 ;  /* 0x2000002b2d2c7230 */ /* 0x020fca0000200000 */
[----:B------:R-:W-:-:S06]  /*a7f0*/  PRMT R44, R45, R46, R44 ;  /* 0x0000002e2d2c7216 */ /* 0x000fcc000000002c */
[----:B------:R-:W2:Y:S02]  /*a800*/  ATOM.E.CAS.STRONG.GPU PT, R44, [R40], R45, R44 ;  /* 0x0000002d282c738b */ /* 0x000ea400001ee12c */
[----:B--2---:R-:W-:Y:S01]  /*a810*/  ISETP.NE.U32.AND P1, PT, R44, R45, PT ;  /* 0x0000002d2c00720c */ /* 0x004fe20003f25070 */
[----:B------:R-:W-:-:S12]  /*a820*/  IMAD.MOV.U32 R45, RZ, RZ, R44 ;  /* 0x000000ffff2d7224 */ /* 0x000fd800078e002c */
[----:B------:R-:W-:Y:S05]  /*a830*/  @P1 BRA `(.L_x_703) ;  /* 0xfffffffc00e81947 */ /* 0x000fea000383ffff */
[----:B------:R-:W-:Y:S05]  /*a840*/  BSYNC.RECONVERGENT B2 ;  /* 0x0000000000027941 */ /* 0x000fea0003800200 */
.L_x_702:
        /* <DEDUP_REMOVED lines=12> */
.L_x_705:
[----:B-----5:R-:W-:-:S05]  /*a910*/  HADD2.BF16_V2 R44, R45, R43.H0_H0 ;  /* 0x2000002b2d2c7230 */ /* 0x020fca0000200000 */
[----:B------:R-:W-:-:S06]  /*a920*/  PRMT R44, R45, R46, R44 ;  /* 0x0000002e2d2c7216 */ /* 0x000fcc000000002c */
[----:B------:R-:W2:Y:S02]  /*a930*/  ATOM.E.CAS.STRONG.GPU PT, R44, [R40], R45, R44 ;  /* 0x0000002d282c738b */ /* 0x000ea400001ee12c */
[----:B--2---:R-:W-:Y:S01]  /*a940*/  ISETP.NE.U32.AND P1, PT, R44, R45, PT ;  /* 0x0000002d2c00720c */ /* 0x004fe20003f25070 */
[----:B------:R-:W-:-:S12]  /*a950*/  IMAD.MOV.U32 R45, RZ, RZ, R44 ;  /* 0x000000ffff2d7224 */ /* 0x000fd800078e002c */
[----:B------:R-:W-:Y:S05]  /*a960*/  @P1 BRA `(.L_x_705) ;  /* 0xfffffffc00e81947 */ /* 0x000fea000383ffff */
[----:B------:R-:W-:Y:S05]  /*a970*/  BSYNC.RECONVERGENT B2 ;  /* 0x0000000000027941 */ /* 0x000fea0003800200 */
.L_x_704:
        /* <DEDUP_REMOVED lines=12> */
.L_x_707:
[----:B-----5:R-:W-:-:S05]  /*aa40*/  HADD2.BF16_V2 R44, R45, R43.H0_H0 ;  /* 0x2000002b2d2c7230 */ /* 0x020fca0000200000 */
[----:B------:R-:W-:-:S06]  /*aa50*/  PRMT R44, R45, R46, R44 ;  /* 0x0000002e2d2c7216 */ /* 0x000fcc000000002c */
[----:B------:R-:W2:Y:S02]  /*aa60*/  ATOM.E.CAS.STRONG.GPU PT, R44, [R40], R45, R44 ;  /* 0x0000002d282c738b */ /* 0x000ea400001ee12c */
[----:B--2---:R-:W-:Y:S01]  /*aa70*/  ISETP.NE.U32.AND P1, PT, R44, R45, PT ;  /* 0x0000002d2c00720c */ /* 0x004fe20003f25070 */
[----:B------:R-:W-:-:S12]  /*aa80*/  IMAD.MOV.U32 R45, RZ, RZ, R44 ;  /* 0x000000ffff2d7224 */ /* 0x000fd800078e002c */
[----:B------:R-:W-:Y:S05]  /*aa90*/  @P1 BRA `(.L_x_707) ;  /* 0xfffffffc00e81947 */ /* 0x000fea000383ffff */
[----:B------:R-:W-:Y:S05]  /*aaa0*/  BSYNC.RECONVERGENT B2 ;  /* 0x0000000000027941 */ /* 0x000fea0003800200 */
.L_x_706:
        /* <DEDUP_REMOVED lines=12> */
.L_x_709:
[----:B-----5:R-:W-:-:S05]  /*ab70*/  HADD2.BF16_V2 R44, R45, R43.H0_H0 ;  /* 0x2000002b2d2c7230 */ /* 0x020fca0000200000 */
[----:B------:R-:W-:-:S06]  /*ab80*/  PRMT R44, R45, R46, R44 ;  /* 0x0000002e2d2c7216 */ /* 0x000fcc000000002c */
[----:B------:R-:W2:Y:S02]  /*ab90*/  ATOM.E.CAS.STRONG.GPU PT, R44, [R40], R45, R44 ;  /* 0x0000002d282c738b */ /* 0x000ea400001ee12c */
[----:B--2---:R-:W-:Y:S01]  /*aba0*/  ISETP.NE.U32.AND P1, PT, R44, R45, PT ;  /* 0x0000002d2c00720c */ /* 0x004fe20003f25070 */
[----:B------:R-:W-:-:S12]  /*abb0*/  IMAD.MOV.U32 R45, RZ, RZ, R44 ;  /* 0x000000ffff2d7224 */ /* 0x000fd800078e002c */
[----:B------:R-:W-:Y:S05]  /*abc0*/  @P1 BRA `(.L_x_709) ;  /* 0xfffffffc00e81947 */ /* 0x000fea000383ffff */
[----:B------:R-:W-:Y:S05]  /*abd0*/  BSYNC.RECONVERGENT B2 ;  /* 0x0000000000027941 */ /* 0x000fea0003800200 */
.L_x_708:
        /* <DEDUP_REMOVED lines=12> */
.L_x_711:
[----:B-----5:R-:W-:-:S05]  /*aca0*/  HADD2.BF16_V2 R44, R45, R43.H0_H0 ;  /* 0x2000002b2d2c7230 */ /* 0x020fca0000200000 */
[----:B------:R-:W-:-:S06]  /*acb0*/  PRMT R44, R45, R46, R44 ;  /* 0x0000002e2d2c7216 */ /* 0x000fcc000000002c */
[----:B------:R-:W2:Y:S02]  /*acc0*/  ATOM.E.CAS.STRONG.GPU PT, R44, [R40], R45, R44 ;  /* 0x0000002d282c738b */ /* 0x000ea400001ee12c */
[----:B--2---:R-:W-:Y:S01]  /*acd0*/  ISETP.NE.U32.AND P1, PT, R44, R45, PT ;  /* 0x0000002d2c00720c */ /* 0x004fe20003f25070 */
[----:B------:R-:W-:-:S12]  /*ace0*/  IMAD.MOV.U32 R45, RZ, RZ, R44 ;  /* 0x000000ffff2d7224 */ /* 0x000fd800078e002c */
[----:B------:R-:W-:Y:S05]  /*acf0*/  @P1 BRA `(.L_x_711) ;  /* 0xfffffffc00e81947 */ /* 0x000fea000383ffff */
[----:B------:R-:W-:Y:S05]  /*ad00*/  BSYNC.RECONVERGENT B2 ;  /* 0x0000000000027941 */ /* 0x000fea0003800200 */
.L_x_710:
        /* <DEDUP_REMOVED lines=12> */
.L_x_713:
[----:B-----5:R-:W-:-:S05]  /*add0*/  HADD2.BF16_V2 R44, R45, R43.H0_H0 ;  /* 0x2000002b2d2c7230 */ /* 0x020fca0000200000 */
[----:B------:R-:W-:-:S06]  /*ade0*/  PRMT R44, R45, R46, R44 ;  /* 0x0000002e2d2c7216 */ /* 0x000fcc000000002c */
[----:B------:R-:W2:Y:S02]  /*adf0*/  ATOM.E.CAS.STRONG.GPU PT, R44, [R40], R45, R44 ;  /* 0x0000002d282c738b */ /* 0x000ea400001ee12c */
[----:B--2---:R-:W-:Y:S01]  /*ae00*/  ISETP.NE.U32.AND P1, PT, R44, R45, PT ;  /* 0x0000002d2c00720c */ /* 0x004fe20003f25070 */
[----:B------:R-:W-:-:S12]  /*ae10*/  IMAD.MOV.U32 R45, RZ, RZ, R44 ;  /* 0x000000ffff2d7224 */ /* 0x000fd800078e002c */
[----:B------:R-:W-:Y:S05]  /*ae20*/  @P1 BRA `(.L_x_713) ;  /* 0xfffffffc00e81947 */ /* 0x000fea000383ffff */
[----:B------:R-:W-:Y:S05]  /*ae30*/  BSYNC.RECONVERGENT B2 ;  /* 0x0000000000027941 */ /* 0x000fea0003800200 */
.L_x_712:
        /* <DEDUP_REMOVED lines=12> */
.L_x_715:
[----:B-----5:R-:W-:-:S05]  /*af00*/  HADD2.BF16_V2 R44, R45, R43.H0_H0 ;  /* 0x2000002b2d2c7230 */ /* 0x020fca0000200000 */
[----:B------:R-:W-:-:S06]  /*af10*/  PRMT R44, R45, R46, R44 ;  /* 0x0000002e2d2c7216 */ /* 0x000fcc000000002c */
[----:B------:R-:W2:Y:S02]  /*af20*/  ATOM.E.CAS.STRONG.GPU PT, R44, [R40], R45, R44 ;  /* 0x0000002d282c738b */ /* 0x000ea400001ee12c */
[----:B--2---:R-:W-:Y:S01]  /*af30*/  ISETP.NE.U32.AND P1, PT, R44, R45, PT ;  /* 0x0000002d2c00720c */ /* 0x004fe20003f25070 */
[----:B------:R-:W-:-:S12]  /*af40*/  IMAD.MOV.U32 R45, RZ, RZ, R44 ;  /* 0x000000ffff2d7224 */ /* 0x000fd800078e002c */
[----:B------:R-:W-:Y:S05]  /*af50*/  @P1 BRA `(.L_x_715) ;  /* 0xfffffffc00e81947 */ /* 0x000fea000383ffff */
[----:B------:R-:W-:Y:S05]  /*af60*/  BSYNC.RECONVERGENT B2 ;  /* 0x0000000000027941 */ /* 0x000fea0003800200 */
.L_x_714:
        /* <DEDUP_REMOVED lines=12> */
.L_x_717:
[----:B-----5:R-:W-:-:S05]  /*b030*/  HADD2.BF16_V2 R44, R45, R43.H0_H0 ;  /* 0x2000002b2d2c7230 */ /* 0x020fca0000200000 */
[----:B------:R-:W-:-:S06]  /*b040*/  PRMT R44, R45, R46, R44 ;  /* 0x0000002e2d2c7216 */ /* 0x000fcc000000002c */
[----:B------:R-:W2:Y:S02]  /*b050*/  ATOM.E.CAS.STRONG.GPU PT, R44, [R40], R45, R44 ;  /* 0x0000002d282c738b */ /* 0x000ea400001ee12c */
[----:B--2---:R-:W-:Y:S01]  /*b060*/  ISETP.NE.U32.AND P1, PT, R44, R45, PT ;  /* 0x0000002d2c00720c */ /* 0x004fe20003f25070 */
[----:B------:R-:W-:-:S12]  /*b070*/  IMAD.MOV.U32 R45, RZ, RZ, R44 ;  /* 0x000000ffff2d7224 */ /* 0x000fd800078e002c */
[----:B------:R-:W-:Y:S05]  /*b080*/  @P1 BRA `(.L_x_717) ;  /* 0xfffffffc00e81947 */ /* 0x000fea000383ffff */
[----:B------:R-:W-:Y:S05]  /*b090*/  BSYNC.RECONVERGENT B2 ;  /* 0x0000000000027941 */ /* 0x000fea0003800200 */
.L_x_716:
        /* <DEDUP_REMOVED lines=12> */
.L_x_719:
[----:B-----5:R-:W-:-:S05]  /*b160*/  HADD2.BF16_V2 R44, R45, R43.H0_H0 ;  /* 0x2000002b2d2c7230 */ /* 0x020fca0000200000 */
[----:B------:R-:W-:-:S06]  /*b170*/  PRMT R44, R45, R46, R44 ;  /* 0x0000002e2d2c7216 */ /* 0x000fcc000000002c */
[----:B------:R-:W2:Y:S02]  /*b180*/  ATOM.E.CAS.STRONG.GPU PT, R44, [R40], R45, R44 ;  /* 0x0000002d282c738b */ /* 0x000ea400001ee12c */
[----:B--2---:R-:W-:Y:S01]  /*b190*/  ISETP.NE.U32.AND P1, PT, R44, R45, PT ;  /* 0x0000002d2c00720c */ /* 0x004fe20003f25070 */
[----:B------:R-:W-:-:S12]  /*b1a0*/  IMAD.MOV.U32 R45, RZ, RZ, R44 ;  /* 0x000000ffff2d7224 */ /* 0x000fd800078e002c */
[----:B------:R-:W-:Y:S05]  /*b1b0*/  @P1 BRA `(.L_x_719) ;  /* 0xfffffffc00e81947 */ /* 0x000fea000383ffff */
[----:B------:R-:W-:Y:S05]  /*b1c0*/  BSYNC.RECONVERGENT B2 ;  /* 0x0000000000027941 */ /* 0x000fea0003800200 */
.L_x_718:
        /* <DEDUP_REMOVED lines=12> */
.L_x_721:
[----:B-----5:R-:W-:-:S05]  /*b290*/  HADD2.BF16_V2 R44, R45, R43.H0_H0 ;  /* 0x2000002b2d2c7230 */ /* 0x020fca0000200000 */
[----:B------:R-:W-:-:S06]  /*b2a0*/  PRMT R44, R45, R46, R44 ;  /* 0x0000002e2d2c7216 */ /* 0x000fcc000000002c */
[----:B------:R-:W2:Y:S02]  /*b2b0*/  ATOM.E.CAS.STRONG.GPU PT, R44, [R40], R45, R44 ;  /* 0x0000002d282c738b */ /* 0x000ea400001ee12c */
[----:B--2---:R-:W-:Y:S01]  /*b2c0*/  ISETP.NE.U32.AND P1, PT, R44, R45, PT ;  /* 0x0000002d2c00720c */ /* 0x004fe20003f25070 */
[----:B------:R-:W-:-:S12]  /*b2d0*/  IMAD.MOV.U32 R45, RZ, RZ, R44 ;  /* 0x000000ffff2d7224 */ /* 0x000fd800078e002c */
[----:B------:R-:W-:Y:S05]  /*b2e0*/  @P1 BRA `(.L_x_721) ;  /* 0xfffffffc00e81947 */ /* 0x000fea000383ffff */
[----:B------:R-:W-:Y:S05]  /*b2f0*/  BSYNC.RECONVERGENT B2 ;  /* 0x0000000000027941 */ /* 0x000fea0003800200 */
.L_x_720:
        /* <DEDUP_REMOVED lines=12> */
.L_x_723:
[----:B-----5:R-:W-:-:S05]  /*b3c0*/  HADD2.BF16_V2 R44, R45, R43.H0_H0 ;  /* 0x2000002b2d2c7230 */ /* 0x020fca0000200000 */
[----:B------:R-:W-:-:S06]  /*b3d0*/  PRMT R44, R45, R46, R44 ;  /* 0x0000002e2d2c7216 */ /* 0x000fcc000000002c */
[----:B------:R-:W2:Y:S02]  /*b3e0*/  ATOM.E.CAS.STRONG.GPU PT, R44, [R40], R45, R44 ;  /* 0x0000002d282c738b */ /* 0x000ea400001ee12c */
[----:B--2---:R-:W-:Y:S01]  /*b3f0*/  ISETP.NE.U32.AND P1, PT, R44, R45, PT ;  /* 0x0000002d2c00720c */ /* 0x004fe20003f25070 */
[----:B------:R-:W-:-:S12]  /*b400*/  IMAD.MOV.U32 R45, RZ, RZ, R44 ;  /* 0x000000ffff2d7224 */ /* 0x000fd800078e002c */
[----:B------:R-:W-:Y:S05]  /*b410*/  @P1 BRA `(.L_x_723) ;  /* 0xfffffffc00e81947 */ /* 0x000fea000383ffff */
[----:B------:R-:W-:Y:S05]  /*b420*/  BSYNC.RECONVERGENT B2 ;  /* 0x0000000000027941 */ /* 0x000fea0003800200 */
.L_x_722:
        /* <DEDUP_REMOVED lines=12> */
.L_x_725:
[----:B-----5:R-:W-:-:S05]  /*b4f0*/  HADD2.BF16_V2 R44, R45, R43.H0_H0 ;  /* 0x2000002b2d2c7230 */ /* 0x020fca0000200000 */
[----:B------:R-:W-:-:S06]  /*b500*/  PRMT R44, R45, R46, R44 ;  /* 0x0000002e2d2c7216 */ /* 0x000fcc000000002c */
[----:B------:R-:W2:Y:S02]  /*b510*/  ATOM.E.CAS.STRONG.GPU PT, R44, [R40], R45, R44 ;  /* 0x0000002d282c738b */ /* 0x000ea400001ee12c */
[----:B--2---:R-:W-:Y:S01]  /*b520*/  ISETP.NE.U32.AND P1, PT, R44, R45, PT ;  /* 0x0000002d2c00720c */ /* 0x004fe20003f25070 */
[----:B------:R-:W-:-:S12]  /*b530*/  IMAD.MOV.U32 R45, RZ, RZ, R44 ;  /* 0x000000ffff2d7224 */ /* 0x000fd800078e002c */
[----:B------:R-:W-:Y:S05]  /*b540*/  @P1 BRA `(.L_x_725) ;  /* 0xfffffffc00e81947 */ /* 0x000fea000383ffff */
[----:B------:R-:W-:Y:S05]  /*b550*/  BSYNC.RECONVERGENT B2 ;  /* 0x0000000000027941 */ /* 0x000fea0003800200 */
.L_x_724:
        /* <DEDUP_REMOVED lines=12> */
.L_x_727:
[----:B-----5:R-:W-:-:S05]  /*b620*/  HADD2.BF16_V2 R44, R45, R43.H0_H0 ;  /* 0x2000002b2d2c7230 */ /* 0x020fca0000200000 */
[----:B------:R-:W-:-:S06]  /*b630*/  PRMT R44, R45, R46, R44 ;  /* 0x0000002e2d2c7216 */ /* 0x000fcc000000002c */
[----:B------:R-:W2:Y:S02]  /*b640*/  ATOM.E.CAS.STRONG.GPU PT, R44, [R40], R45, R44 ;  /* 0x0000002d282c738b */ /* 0x000ea400001ee12c */
[----:B--2---:R-:W-:Y:S01]  /*b650*/  ISETP.NE.U32.AND P1, PT, R44, R45, PT ;  /* 0x0000002d2c00720c */ /* 0x004fe20003f25070 */
[----:B------:R-:W-:-:S12]  /*b660*/  IMAD.MOV.U32 R45, RZ, RZ, R44 ;  /* 0x000000ffff2d7224 */ /* 0x000fd800078e002c */
[----:B------:R-:W-:Y:S05]  /*b670*/  @P1 BRA `(.L_x_727) ;  /* 0xfffffffc00e81947 */ /* 0x000fea000383ffff */
[----:B------:R-:W-:Y:S05]  /*b680*/  BSYNC.RECONVERGENT B2 ;  /* 0x0000000000027941 */ /* 0x000fea0003800200 */
.L_x_726:
        /* <DEDUP_REMOVED lines=12> */
.L_x_729:
[----:B-----5:R-:W-:-:S05]  /*b750*/  HADD2.BF16_V2 R44, R45, R43.H0_H0 ;  /* 0x2000002b2d2c7230 */ /* 0x020fca0000200000 */
[----:B------:R-:W-:-:S06]  /*b760*/  PRMT R44, R45, R46, R44 ;  /* 0x0000002e2d2c7216 */ /* 0x000fcc000000002c */
[----:B------:R-:W2:Y:S02]  /*b770*/  ATOM.E.CAS.STRONG.GPU PT, R44, [R40], R45, R44 ;  /* 0x0000002d282c738b */ /* 0x000ea400001ee12c */
[----:B--2---:R-:W-:Y:S01]  /*b780*/  ISETP.NE.U32.AND P1, PT, R44, R45, PT ;  /* 0x0000002d2c00720c */ /* 0x004fe20003f25070 */
[----:B------:R-:W-:-:S12]  /*b790*/  IMAD.MOV.U32 R45, RZ, RZ, R44 ;  /* 0x000000ffff2d7224 */ /* 0x000fd800078e002c */
[----:B------:R-:W-:Y:S05]  /*b7a0*/  @P1 BRA `(.L_x_729) ;  /* 0xfffffffc00e81947 */ /* 0x000fea000383ffff */
[----:B------:R-:W-:Y:S05]  /*b7b0*/  BSYNC.RECONVERGENT B2 ;  /* 0x0000000000027941 */ /* 0x000fea0003800200 */
.L_x_728:
        /* <DEDUP_REMOVED lines=12> */
.L_x_731:
[----:B-----5:R-:W-:-:S05]  /*b880*/  HADD2.BF16_V2 R44, R45, R43.H0_H0 ;  /* 0x2000002b2d2c7230 */ /* 0x020fca0000200000 */
[----:B------:R-:W-:-:S06]  /*b890*/  PRMT R44, R45, R46, R44 ;  /* 0x0000002e2d2c7216 */ /* 0x000fcc000000002c */
[----:B------:R-:W2:Y:S02]  /*b8a0*/  ATOM.E.CAS.STRONG.GPU PT, R44, [R40], R45, R44 ;  /* 0x0000002d282c738b */ /* 0x000ea400001ee12c */
[----:B--2---:R-:W-:Y:S01]  /*b8b0*/  ISETP.NE.U32.AND P1, PT, R44, R45, PT ;  /* 0x0000002d2c00720c */ /* 0x004fe20003f25070 */
[----:B------:R-:W-:-:S12]  /*b8c0*/  IMAD.MOV.U32 R45, RZ, RZ, R44 ;  /* 0x000000ffff2d7224 */ /* 0x000fd800078e002c */
[----:B------:R-:W-:Y:S05]  /*b8d0*/  @P1 BRA `(.L_x_731) ;  /* 0xfffffffc00e81947 */ /* 0x000fea000383ffff */
[----:B------:R-:W-:Y:S05]  /*b8e0*/  BSYNC.RECONVERGENT B2 ;  /* 0x0000000000027941 */ /* 0x000fea0003800200 */
.L_x_730:
        /* <DEDUP_REMOVED lines=12> */
.L_x_733:
[----:B-----5:R-:W-:-:S05]  /*b9b0*/  HADD2.BF16_V2 R44, R45, R43.H0_H0 ;  /* 0x2000002b2d2c7230 */ /* 0x020fca0000200000 */
[----:B------:R-:W-:-:S06]  /*b9c0*/  PRMT R44, R45, R46, R44 ;  /* 0x0000002e2d2c7216 */ /* 0x000fcc000000002c */
[----:B------:R-:W2:Y:S02]  /*b9d0*/  ATOM.E.CAS.STRONG.GPU PT, R44, [R40], R45, R44 ;  /* 0x0000002d282c738b */ /* 0x000ea400001ee12c */
[----:B--2---:R-:W-:Y:S01]  /*b9e0*/  ISETP.NE.U32.AND P1, PT, R44, R45, PT ;  /* 0x0000002d2c00720c */ /* 0x004fe20003f25070 */
[----:B------:R-:W-:-:S12]  /*b9f0*/  IMAD.MOV.U32 R45, RZ, RZ, R44 ;  /* 0x000000ffff2d7224 */ /* 0x000fd800078e002c */
[----:B------:R-:W-:Y:S05]  /*ba00*/  @P1 BRA `(.L_x_733) ;  /* 0xfffffffc00e81947 */ /* 0x000fea000383ffff */
[----:B------:R-:W-:Y:S05]  /*ba10*/  BSYNC.RECONVERGENT B2 ;  /* 0x0000000000027941 */ /* 0x000fea0003800200 */
.L_x_732:
        /* <DEDUP_REMOVED lines=12> */
.L_x_735:
[----:B-----5:R-:W-:-:S05]  /*bae0*/  HADD2.BF16_V2 R44, R45, R43.H0_H0 ;  /* 0x2000002b2d2c7230 */ /* 0x020fca0000200000 */
[----:B------:R-:W-:-:S06]  /*baf0*/  PRMT R44, R45, R46, R44 ;  /* 0x0000002e2d2c7216 */ /* 0x000fcc000000002c */
[----:B------:R-:W2:Y:S02]  /*bb00*/  ATOM.E.CAS.STRONG.GPU PT, R44, [R40], R45, R44 ;  /* 0x0000002d282c738b */ /* 0x000ea400001ee12c */
[----:B--2---:R-:W-:Y:S01]  /*bb10*/  ISETP.NE.U32.AND P1, PT, R44, R45, PT ;  /* 0x0000002d2c00720c */ /* 0x004fe20003f25070 */
[----:B------:R-:W-:-:S12]  /*bb20*/  IMAD.MOV.U32 R45, RZ, RZ, R44 ;  /* 0x000000ffff2d7224 */ /* 0x000fd800078e002c */
[----:B------:R-:W-:Y:S05]  /*bb30*/  @P1 BRA `(.L_x_735) ;  /* 0xfffffffc00e81947 */ /* 0x000fea000383ffff */
[----:B------:R-:W-:Y:S05]  /*bb40*/  BSYNC.RECONVERGENT B2 ;  /* 0x0000000000027941 */ /* 0x000fea0003800200 */
.L_x_734:
        /* <DEDUP_REMOVED lines=12> */
.L_x_737:
[----:B-----5:R-:W-:-:S05]  /*bc10*/  HADD2.BF16_V2 R44, R45, R43.H0_H0 ;  /* 0x2000002b2d2c7230 */ /* 0x020fca0000200000 */
[----:B------:R-:W-:-:S06]  /*bc20*/  PRMT R44, R45, R46, R44 ;  /* 0x0000002e2d2c7216 */ /* 0x000fcc000000002c */
[----:B------:R-:W2:Y:S02]  /*bc30*/  ATOM.E.CAS.STRONG.GPU PT, R44, [R40], R45, R44 ;  /* 0x0000002d282c738b */ /* 0x000ea400001ee12c */
[----:B--2---:R-:W-:Y:S01]  /*bc40*/  ISETP.NE.U32.AND P1, PT, R44, R45, PT ;  /* 0x0000002d2c00720c */ /* 0x004fe20003f25070 */
[----:B------:R-:W-:-:S12]  /*bc50*/  IMAD.MOV.U32 R45, RZ, RZ, R44 ;  /* 0x000000ffff2d7224 */ /* 0x000fd800078e002c */
[----:B------:R-:W-:Y:S05]  /*bc60*/  @P1 BRA `(.L_x_737) ;  /* 0xfffffffc00e81947 */ /* 0x000fea000383ffff */
[----:B------:R-:W-:Y:S05]  /*bc70*/  BSYNC.RECONVERGENT B2 ;  /* 0x0000000000027941 */ /* 0x000fea0003800200 */
.L_x_736:
        /* <DEDUP_REMOVED lines=12> */
.L_x_739:
[----:B-----5:R-:W-:-:S05]  /*bd40*/  HADD2.BF16_V2 R44, R45, R43.H0_H0 ;  /* 0x2000002b2d2c7230 */ /* 0x020fca0000200000 */
[----:B------:R-:W-:-:S06]  /*bd50*/  PRMT R44, R45, R46, R44 ;  /* 0x0000002e2d2c7216 */ /* 0x000fcc000000002c */
[----:B------:R-:W2:Y:S02]  /*bd60*/  ATOM.E.CAS.STRONG.GPU PT, R44, [R40], R45, R44 ;  /* 0x0000002d282c738b */ /* 0x000ea400001ee12c */
[----:B--2---:R-:W-:Y:S01]  /*bd70*/  ISETP.NE.U32.AND P1, PT, R44, R45, PT ;  /* 0x0000002d2c00720c */ /* 0x004fe20003f25070 */
[----:B------:R-:W-:-:S12]  /*bd80*/  IMAD.MOV.U32 R45, RZ, RZ, R44 ;  /* 0x000000ffff2d7224 */ /* 0x000fd800078e002c */
[----:B------:R-:W-:Y:S05]  /*bd90*/  @P1 BRA `(.L_x_739) ;  /* 0xfffffffc00e81947 */ /* 0x000fea000383ffff */
[----:B------:R-:W-:Y:S05]  /*bda0*/  BSYNC.RECONVERGENT B2 ;  /* 0x0000000000027941 */ /* 0x000fea0003800200 */
.L_x_738:
        /* <DEDUP_REMOVED lines=12> */
.L_x_741:
[----:B-----5:R-:W-:-:S05]  /*be70*/  HADD2.BF16_V2 R44, R45, R43.H0_H0 ;  /* 0x2000002b2d2c7230 */ /* 0x020fca0000200000 */
[----:B------:R-:W-:-:S06]  /*be80*/  PRMT R44, R45, R46, R44 ;  /* 0x0000002e2d2c7216 */ /* 0x000fcc000000002c */
[----:B------:R-:W2:Y:S02]  /*be90*/  ATOM.E.CAS.STRONG.GPU PT, R44, [R40], R45, R44 ;  /* 0x0000002d282c738b */ /* 0x000ea400001ee12c */
[----:B--2---:R-:W-:Y:S01]  /*bea0*/  ISETP.NE.U32.AND P1, PT, R44, R45, PT ;  /* 0x0000002d2c00720c */ /* 0x004fe20003f25070 */
[----:B------:R-:W-:-:S12]  /*beb0*/  IMAD.MOV.U32 R45, RZ, RZ, R44 ;  /* 0x000000ffff2d7224 */ /* 0x000fd800078e002c */
[----:B------:R-:W-:Y:S05]  /*bec0*/  @P1 BRA `(.L_x_741) ;  /* 0xfffffffc00e81947 */ /* 0x000fea000383ffff */
[----:B------:R-:W-:Y:S05]  /*bed0*/  BSYNC.RECONVERGENT B2 ;  /* 0x0000000000027941 */ /* 0x000fea0003800200 */
.L_x_740:
        /* <DEDUP_REMOVED lines=12> */
.L_x_743:
[----:B-----5:R-:W-:-:S05]  /*bfa0*/  HADD2.BF16_V2 R44, R45, R43.H0_H0 ;  /* 0x2000002b2d2c7230 */ /* 0x020fca0000200000 */
[----:B------:R-:W-:-:S06]  /*bfb0*/  PRMT R44, R45, R46, R44 ;  /* 0x0000002e2d2c7216 */ /* 0x000fcc000000002c */
[----:B------:R-:W2:Y:S02]  /*bfc0*/  ATOM.E.CAS.STRONG.GPU PT, R44, [R40], R45, R44 ;  /* 0x0000002d282c738b */ /* 0x000ea400001ee12c */
[----:B--2---:R-:W-:Y:S01]  /*bfd0*/  ISETP.NE.U32.AND P1, PT, R44, R45, PT ;  /* 0x0000002d2c00720c */ /* 0x004fe20003f25070 */
[----:B------:R-:W-:-:S12]  /*bfe0*/  IMAD.MOV.U32 R45, RZ, RZ, R44 ;  /* 0x000000ffff2d7224 */ /* 0x000fd800078e002c */
[----:B------:R-:W-:Y:S05]  /*bff0*/  @P1 BRA `(.L_x_743) ;  /* 0xfffffffc00e81947 */ /* 0x000fea000383ffff */
[----:B------:R-:W-:Y:S05]  /*c000*/  BSYNC.RECONVERGENT B2 ;  /* 0x0000000000027941 */ /* 0x000fea0003800200 */
.L_x_742:
        /* <DEDUP_REMOVED lines=12> */
.L_x_745:
[----:B-----5:R-:W-:-:S05]  /*c0d0*/  HADD2.BF16_V2 R44, R45, R43.H0_H0 ;  /* 0x2000002b2d2c7230 */ /* 0x020fca0000200000 */
[----:B------:R-:W-:-:S06]  /*c0e0*/  PRMT R44, R45, R46, R44 ;  /* 0x0000002e2d2c7216 */ /* 0x000fcc000000002c */
[----:B------:R-:W2:Y:S02]  /*c0f0*/  ATOM.E.CAS.STRONG.GPU PT, R44, [R40], R45, R44 ;  /* 0x0000002d282c738b */ /* 0x000ea400001ee12c */
[----:B--2---:R-:W-:Y:S01]  /*c100*/  ISETP.NE.U32.AND P1, PT, R44, R45, PT ;  /* 0x0000002d2c00720c */ /* 0x004fe20003f25070 */
[----:B------:R-:W-:-:S12]  /*c110*/  IMAD.MOV.U32 R45, RZ, RZ, R44 ;  /* 0x000000ffff2d7224 */ /* 0x000fd800078e002c */
[----:B------:R-:W-:Y:S05]  /*c120*/  @P1 BRA `(.L_x_745) ;  /* 0xfffffffc00e81947 */ /* 0x000fea000383ffff */
[----:B------:R-:W-:Y:S05]  /*c130*/  BSYNC.RECONVERGENT B2 ;  /* 0x0000000000027941 */ /* 0x000fea0003800200 */
.L_x_744:
        /* <DEDUP_REMOVED lines=12> */
.L_x_747:
[----:B-----5:R-:W-:-:S05]  /*c200*/  HADD2.BF16_V2 R44, R45, R43.H0_H0 ;  /* 0x2000002b2d2c7230 */ /* 0x020fca0000200000 */
[----:B------:R-:W-:-:S06]  /*c210*/  PRMT R44, R45, R46, R44 ;  /* 0x0000002e2d2c7216 */ /* 0x000fcc000000002c */
[----:B------:R-:W2:Y:S02]  /*c220*/  ATOM.E.CAS.STRONG.GPU PT, R44, [R40], R45, R44 ;  /* 0x0000002d282c738b */ /* 0x000ea400001ee12c */
[----:B--2---:R-:W-:Y:S01]  /*c230*/  ISETP.NE.U32.AND P1, PT, R44, R45, PT ;  /* 0x0000002d2c00720c */ /* 0x004fe20003f25070 */
[----:B------:R-:W-:-:S12]  /*c240*/  IMAD.MOV.U32 R45, RZ, RZ, R44 ;  /* 0x000000ffff2d7224 */ /* 0x000fd800078e002c */
[----:B------:R-:W-:Y:S05]  /*c250*/  @P1 BRA `(.L_x_747) ;  /* 0xfffffffc00e81947 */ /* 0x000fea000383ffff */
[----:B------:R-:W-:Y:S05]  /*c260*/  BSYNC.RECONVERGENT B2 ;  /* 0x0000000000027941 */ /* 0x000fea0003800200 */
.L_x_746:
        /* <DEDUP_REMOVED lines=12> */
.L_x_749:
[----:B-----5:R-:W-:-:S05]  /*c330*/  HADD2.BF16_V2 R44, R45, R43.H0_H0 ;  /* 0x2000002b2d2c7230 */ /* 0x020fca0000200000 */
[----:B------:R-:W-:-:S06]  /*c340*/  PRMT R44, R45, R46, R44 ;  /* 0x0000002e2d2c7216 */ /* 0x000fcc000000002c */
[----:B------:R-:W2:Y:S02]  /*c350*/  ATOM.E.CAS.STRONG.GPU PT, R44, [R40], R45, R44 ;  /* 0x0000002d282c738b */ /* 0x000ea400001ee12c */
[----:B--2---:R-:W-:Y:S01]  /*c360*/  ISETP.NE.U32.AND P1, PT, R44, R45, PT ;  /* 0x0000002d2c00720c */ /* 0x004fe20003f25070 */
[----:B------:R-:W-:-:S12]  /*c370*/  IMAD.MOV.U32 R45, RZ, RZ, R44 ;  /* 0x000000ffff2d7224 */ /* 0x000fd800078e002c */
[----:B------:R-:W-:Y:S05]  /*c380*/  @P1 BRA `(.L_x_749) ;  /* 0xfffffffc00e81947 */ /* 0x000fea000383ffff */
[----:B------:R-:W-:Y:S05]  /*c390*/  BSYNC.RECONVERGENT B2 ;  /* 0x0000000000027941 */ /* 0x000fea0003800200 */
.L_x_748:
        /* <DEDUP_REMOVED lines=12> */
.L_x_751:
[----:B-----5:R-:W-:-:S05]  /*c460*/  HADD2.BF16_V2 R44, R45, R43.H0_H0 ;  /* 0x2000002b2d2c7230 */ /* 0x020fca0000200000 */
[----:B------:R-:W-:-:S06]  /*c470*/  PRMT R44, R45, R46, R44 ;  /* 0x0000002e2d2c7216 */ /* 0x000fcc000000002c */
[----:B------:R-:W2:Y:S02]  /*c480*/  ATOM.E.CAS.STRONG.GPU PT, R44, [R40], R45, R44 ;  /* 0x0000002d282c738b */ /* 0x000ea400001ee12c */
[----:B--2---:R-:W-:Y:S01]  /*c490*/  ISETP.NE.U32.AND P1, PT, R44, R45, PT ;  /* 0x0000002d2c00720c */ /* 0x004fe20003f25070 */
[----:B------:R-:W-:-:S12]  /*c4a0*/  IMAD.MOV.U32 R45, RZ, RZ, R44 ;  /* 0x000000ffff2d7224 */ /* 0x000fd800078e002c */
[----:B------:R-:W-:Y:S05]  /*c4b0*/  @P1 BRA `(.L_x_751) ;  /* 0xfffffffc00e81947 */ /* 0x000fea000383ffff */
[----:B------:R-:W-:Y:S05]  /*c4c0*/  BSYNC.RECONVERGENT B2 ;  /* 0x0000000000027941 */ /* 0x000fea0003800200 */
.L_x_750:
        /* <DEDUP_REMOVED lines=12> */
.L_x_753:
[----:B-----5:R-:W-:-:S05]  /*c590*/  HADD2.BF16_V2 R44, R45, R43.H0_H0 ;  /* 0x2000002b2d2c7230 */ /* 0x020fca0000200000 */
[----:B------:R-:W-:-:S06]  /*c5a0*/  PRMT R44, R45, R46, R44 ;  /* 0x0000002e2d2c7216 */ /* 0x000fcc000000002c */
[----:B------:R-:W2:Y:S02]  /*c5b0*/  ATOM.E.CAS.STRONG.GPU PT, R44, [R40], R45, R44 ;  /* 0x0000002d282c738b */ /* 0x000ea400001ee12c */
[----:B--2---:R-:W-:Y:S01]  /*c5c0*/  ISETP.NE.U32.AND P1, PT, R44, R45, PT ;  /* 0x0000002d2c00720c */ /* 0x004fe20003f25070 */
[----:B------:R-:W-:-:S12]  /*c5d0*/  IMAD.MOV.U32 R45, RZ, RZ, R44 ;  /* 0x000000ffff2d7224 */ /* 0x000fd800078e002c */
[----:B------:R-:W-:Y:S05]  /*c5e0*/  @P1 BRA `(.L_x_753) ;  /* 0xfffffffc00e81947 */ /* 0x000fea000383ffff */
[----:B------:R-:W-:Y:S05]  /*c5f0*/  BSYNC.RECONVERGENT B2 ;  /* 0x0000000000027941 */ /* 0x000fea0003800200 */
.L_x_752:
        /* <DEDUP_REMOVED lines=12> */
.L_x_755:
[----:B-----5:R-:W-:-:S05]  /*c6c0*/  HADD2.BF16_V2 R44, R45, R43.H0_H0 ;  /* 0x2000002b2d2c7230 */ /* 0x020fca0000200000 */
[----:B------:R-:W-:-:S06]  /*c6d0*/  PRMT R44, R45, R46, R44 ;  /* 0x0000002e2d2c7216 */ /* 0x000fcc000000002c */
[----:B------:R-:W2:Y:S02]  /*c6e0*/  ATOM.E.CAS.STRONG.GPU PT, R44, [R40], R45, R44 ;  /* 0x0000002d282c738b */ /* 0x000ea400001ee12c */
[----:B--2---:R-:W-:Y:S01]  /*c6f0*/  ISETP.NE.U32.AND P1, PT, R44, R45, PT ;  /* 0x0000002d2c00720c */ /* 0x004fe20003f25070 */
[----:B------:R-:W-:-:S12]  /*c700*/  IMAD.MOV.U32 R45, RZ, RZ, R44 ;  /* 0x000000ffff2d7224 */ /* 0x000fd800078e002c */
[----:B------:R-:W-:Y:S05]  /*c710*/  @P1 BRA `(.L_x_755) ;  /* 0xfffffffc00e81947 */ /* 0x000fea000383ffff */
[----:B------:R-:W-:Y:S05]  /*c720*/  BSYNC.RECONVERGENT B2 ;  /* 0x0000000000027941 */ /* 0x000fea0003800200 */
.L_x_754:
        /* <DEDUP_REMOVED lines=12> */
.L_x_757:
[----:B-----5:R-:W-:-:S05]  /*c7f0*/  HADD2.BF16_V2 R44, R45, R43.H0_H0 ;  /* 0x2000002b2d2c7230 */ /* 0x020fca0000200000 */
[----:B------:R-:W-:-:S06]  /*c800*/  PRMT R44, R45, R46, R44 ;  /* 0x0000002e2d2c7216 */ /* 0x000fcc000000002c */
[----:B------:R-:W2:Y:S02]  /*c810*/  ATOM.E.CAS.STRONG.GPU PT, R44, [R40], R45, R44 ;  /* 0x0000002d282c738b */ /* 0x000ea400001ee12c */
[----:B--2---:R-:W-:Y:S01]  /*c820*/  ISETP.NE.U32.AND P1, PT, R44, R45, PT ;  /* 0x0000002d2c00720c */ /* 0x004fe20003f25070 */
[----:B------:R-:W-:-:S12]  /*c830*/  IMAD.MOV.U32 R45, RZ, RZ, R44 ;  /* 0x000000ffff2d7224 */ /* 0x000fd800078e002c */
[----:B------:R-:W-:Y:S05]  /*c840*/  @P1 BRA `(.L_x_757) ;  /* 0xfffffffc00e81947 */ /* 0x000fea000383ffff */
[----:B------:R-:W-:Y:S05]  /*c850*/  BSYNC.RECONVERGENT B2 ;  /* 0x0000000000027941 */ /* 0x000fea0003800200 */
.L_x_756:
        /* <DEDUP_REMOVED lines=12> */
.L_x_759:
[----:B-----5:R-:W-:-:S05]  /*c920*/  HADD2.BF16_V2 R44, R45, R43.H0_H0 ;  /* 0x2000002b2d2c7230 */ /* 0x020fca0000200000 */
[----:B------:R-:W-:-:S06]  /*c930*/  PRMT R44, R45, R46, R44 ;  /* 0x0000002e2d2c7216 */ /* 0x000fcc000000002c */
[----:B------:R-:W2:Y:S02]  /*c940*/  ATOM.E.CAS.STRONG.GPU PT, R44, [R40], R45, R44 ;  /* 0x0000002d282c738b */ /* 0x000ea400001ee12c */
[----:B--2---:R-:W-:Y:S01]  /*c950*/  ISETP.NE.U32.AND P1, PT, R44, R45, PT ;  /* 0x0000002d2c00720c */ /* 0x004fe20003f25070 */
[----:B------:R-:W-:-:S12]  /*c960*/  IMAD.MOV.U32 R45, RZ, RZ, R44 ;  /* 0x000000ffff2d7224 */ /* 0x000fd800078e002c */
[----:B------:R-:W-:Y:S05]  /*c970*/  @P1 BRA `(.L_x_759) ;  /* 0xfffffffc00e81947 */ /* 0x000fea000383ffff */
[----:B------:R-:W-:Y:S05]  /*c980*/  BSYNC.RECONVERGENT B2 ;  /* 0x0000000000027941 */ /* 0x000fea0003800200 */
.L_x_758:
        /* <DEDUP_REMOVED lines=12> */
.L_x_761:
[----:B-----5:R-:W-:-:S05]  /*ca50*/  HADD2.BF16_V2 R44, R45, R43.H0_H0 ;  /* 0x2000002b2d2c7230 */ /* 0x020fca0000200000 */
[----:B------:R-:W-:-:S06]  /*ca60*/  PRMT R44, R45, R46, R44 ;  /* 0x0000002e2d2c7216 */ /* 0x000fcc000000002c */
[----:B------:R-:W2:Y:S02]  /*ca70*/  ATOM.E.CAS.STRONG.GPU PT, R44, [R40], R45, R44 ;  /* 0x0000002d282c738b */ /* 0x000ea400001ee12c */
[----:B--2---:R-:W-:Y:S01]  /*ca80*/  ISETP.NE.U32.AND P1, PT, R44, R45, PT ;  /* 0x0000002d2c00720c */ /* 0x004fe20003f25070 */
[----:B------:R-:W-:-:S12]  /*ca90*/  IMAD.MOV.U32 R45, RZ, RZ, R44 ;  /* 0x000000ffff2d7224 */ /* 0x000fd800078e002c */
[----:B------:R-:W-:Y:S05]  /*caa0*/  @P1 BRA `(.L_x_761) ;  /* 0xfffffffc00e81947 */ /* 0x000fea000383ffff */
[----:B------:R-:W-:Y:S05]  /*cab0*/  BSYNC.RECONVERGENT B2 ;  /* 0x0000000000027941 */ /* 0x000fea0003800200 */
.L_x_760:
        /* <DEDUP_REMOVED lines=12> */
.L_x_763:
[----:B-----5:R-:W-:-:S05]  /*cb80*/  HADD2.BF16_V2 R44, R45, R43.H0_H0 ;  /* 0x2000002b2d2c7230 */ /* 0x020fca0000200000 */
[----:B------:R-:W-:-:S06]  /*cb90*/  PRMT R44, R45, R46, R44 ;  /* 0x0000002e2d2c7216 */ /* 0x000fcc000000002c */
[----:B------:R-:W2:Y:S02]  /*cba0*/  ATOM.E.CAS.STRONG.GPU PT, R44, [R40], R45, R44 ;  /* 0x0000002d282c738b */ /* 0x000ea400001ee12c */
[----:B--2---:R-:W-:Y:S01]  /*cbb0*/  ISETP.NE.U32.AND P1, PT, R44, R45, PT ;  /* 0x0000002d2c00720c */ /* 0x004fe20003f25070 */
[----:B------:R-:W-:-:S12]  /*cbc0*/  IMAD.MOV.U32 R45, RZ, RZ, R44 ;  /* 0x000000ffff2d7224 */ /* 0x000fd800078e002c */
[----:B------:R-:W-:Y:S05]  /*cbd0*/  @P1 BRA `(.L_x_763) ;  /* 0xfffffffc00e81947 */ /* 0x000fea000383ffff */
[----:B------:R-:W-:Y:S05]  /*cbe0*/  BSYNC.RECONVERGENT B2 ;  /* 0x0000000000027941 */ /* 0x000fea0003800200 */
.L_x_762:
        /* <DEDUP_REMOVED lines=12> */
.L_x_765:
[----:B-----5:R-:W-:-:S05]  /*ccb0*/  HADD2.BF16_V2 R44, R45, R43.H0_H0 ;  /* 0x2000002b2d2c7230 */ /* 0x020fca0000200000 */
[----:B------:R-:W-:-:S06]  /*ccc0*/  PRMT R44, R45, R46, R44 ;  /* 0x0000002e2d2c7216 */ /* 0x000fcc000000002c */
[----:B------:R-:W2:Y:S02]  /*ccd0*/  ATOM.E.CAS.STRONG.GPU PT, R44, [R40], R45, R44 ;  /* 0x0000002d282c738b */ /* 0x000ea400001ee12c */
[----:B--2---:R-:W-:Y:S01]  /*cce0*/  ISETP.NE.U32.AND P1, PT, R44, R45, PT ;  /* 0x0000002d2c00720c */ /* 0x004fe20003f25070 */
[----:B------:R-:W-:-:S12]  /*ccf0*/  IMAD.MOV.U32 R45, RZ, RZ, R44 ;  /* 0x000000ffff2d7224 */ /* 0x000fd800078e002c */
[----:B------:R-:W-:Y:S05]  /*cd00*/  @P1 BRA `(.L_x_765) ;  /* 0xfffffffc00e81947 */ /* 0x000fea000383ffff */
[----:B------:R-:W-:Y:S05]  /*cd10*/  BSYNC.RECONVERGENT B2 ;  /* 0x0000000000027941 */ /* 0x000fea0003800200 */
.L_x_764:
        /* <DEDUP_REMOVED lines=12> */
.L_x_767:
[----:B-----5:R-:W-:-:S05]  /*cde0*/  HADD2.BF16_V2 R44, R45, R43.H0_H0 ;  /* 0x2000002b2d2c7230 */ /* 0x020fca0000200000 */
[----:B------:R-:W-:-:S06]  /*cdf0*/  PRMT R44, R45, R46, R44 ;  /* 0x0000002e2d2c7216 */ /* 0x000fcc000000002c */
[----:B------:R-:W2:Y:S02]  /*ce00*/  ATOM.E.CAS.STRONG.GPU PT, R44, [R40], R45, R44 ;  /* 0x0000002d282c738b */ /* 0x000ea400001ee12c */
[----:B--2---:R-:W-:Y:S01]  /*ce10*/  ISETP.NE.U32.AND P1, PT, R44, R45, PT ;  /* 0x0000002d2c00720c */ /* 0x004fe20003f25070 */
[----:B------:R-:W-:-:S12]  /*ce20*/  IMAD.MOV.U32 R45, RZ, RZ, R44 ;  /* 0x000000ffff2d7224 */ /* 0x000fd800078e002c */
[----:B------:R-:W-:Y:S05]  /*ce30*/  @P1 BRA `(.L_x_767) ;  /* 0xfffffffc00e81947 */ /* 0x000fea000383ffff */
[----:B------:R-:W-:Y:S05]  /*ce40*/  BSYNC.RECONVERGENT B2 ;  /* 0x0000000000027941 */ /* 0x000fea0003800200 */
.L_x_766:
        /* <DEDUP_REMOVED lines=12> */
.L_x_769:
[----:B-----5:R-:W-:-:S05]  /*cf10*/  HADD2.BF16_V2 R44, R45, R43.H0_H0 ;  /* 0x2000002b2d2c7230 */ /* 0x020fca0000200000 */
[----:B------:R-:W-:-:S06]  /*cf20*/  PRMT R44, R45, R46, R44 ;  /* 0x0000002e2d2c7216 */ /* 0x000fcc000000002c */
[----:B------:R-:W2:Y:S02]  /*cf30*/  ATOM.E.CAS.STRONG.GPU PT, R44, [R40], R45, R44 ;  /* 0x0000002d282c738b */ /* 0x000ea400001ee12c */
[----:B--2---:R-:W-:Y:S01]  /*cf40*/  ISETP.NE.U32.AND P1, PT, R44, R45, PT ;  /* 0x0000002d2c00720c */ /* 0x004fe20003f25070 */
[----:B------:R-:W-:-:S12]  /*cf50*/  IMAD.MOV.U32 R45, RZ, RZ, R44 ;  /* 0x000000ffff2d7224 */ /* 0x000fd800078e002c */
[----:B------:R-:W-:Y:S05]  /*cf60*/  @P1 BRA `(.L_x_769) ;  /* 0xfffffffc00e81947 */ /* 0x000fea000383ffff */
[----:B------:R-:W-:Y:S05]  /*cf70*/  BSYNC.RECONVERGENT B2 ;  /* 0x0000000000027941 */ /* 0x000fea0003800200 */
.L_x_768:
        /* <DEDUP_REMOVED lines=12> */
.L_x_771:
[----:B-----5:R-:W-:-:S05]  /*d040*/  HADD2.BF16_V2 R44, R45, R43.H0_H0 ;  /* 0x2000002b2d2c7230 */ /* 0x020fca0000200000 */
[----:B------:R-:W-:-:S06]  /*d050*/  PRMT R44, R45, R46, R44 ;  /* 0x0000002e2d2c7216 */ /* 0x000fcc000000002c */
[----:B------:R-:W2:Y:S02]  /*d060*/  ATOM.E.CAS.STRONG.GPU PT, R44, [R40], R45, R44 ;  /* 0x0000002d282c738b */ /* 0x000ea400001ee12c */
[----:B--2---:R-:W-:Y:S01]  /*d070*/  ISETP.NE.U32.AND P1, PT, R44, R45, PT ;  /* 0x0000002d2c00720c */ /* 0x004fe20003f25070 */
[----:B------:R-:W-:-:S12]  /*d080*/  IMAD.MOV.U32 R45, RZ, RZ, R44 ;  /* 0x000000ffff2d7224 */ /* 0x000fd800078e002c */
[----:B------:R-:W-:Y:S05]  /*d090*/  @P1 BRA `(.L_x_771) ;  /* 0xfffffffc00e81947 */ /* 0x000fea000383ffff */
[----:B------:R-:W-:Y:S05]  /*d0a0*/  BSYNC.RECONVERGENT B2 ;  /* 0x0000000000027941 */ /* 0x000fea0003800200 */
.L_x_770:
        /* <DEDUP_REMOVED lines=12> */
.L_x_773:
[----:B-----5:R-:W-:-:S05]  /*d170*/  HADD2.BF16_V2 R44, R45, R43.H0_H0 ;  /* 0x2000002b2d2c7230 */ /* 0x020fca0000200000 */
[----:B------:R-:W-:-:S06]  /*d180*/  PRMT R44, R45, R46, R44 ;  /* 0x0000002e2d2c7216 */ /* 0x000fcc000000002c */
[----:B------:R-:W2:Y:S02]  /*d190*/  ATOM.E.CAS.STRONG.GPU PT, R44, [R40], R45, R44 ;  /* 0x0000002d282c738b */ /* 0x000ea400001ee12c */
[----:B--2---:R-:W-:Y:S01]  /*d1a0*/  ISETP.NE.U32.AND P1, PT, R44, R45, PT ;  /* 0x0000002d2c00720c */ /* 0x004fe20003f25070 */
[----:B------:R-:W-:-:S12]  /*d1b0*/  IMAD.MOV.U32 R45, RZ, RZ, R44 ;  /* 0x000000ffff2d7224 */ /* 0x000fd800078e002c */
[----:B------:R-:W-:Y:S05]  /*d1c0*/  @P1 BRA `(.L_x_773) ;  /* 0xfffffffc00e81947 */ /* 0x000fea000383ffff */
[----:B------:R-:W-:Y:S05]  /*d1d0*/  BSYNC.RECONVERGENT B2 ;  /* 0x0000000000027941 */ /* 0x000fea0003800200 */
.L_x_772:
        /* <DEDUP_REMOVED lines=12> */
.L_x_775:
[----:B-----5:R-:W-:-:S05]  /*d2a0*/  HADD2.BF16_V2 R44, R45, R43.H0_H0 ;  /* 0x2000002b2d2c7230 */ /* 0x020fca0000200000 */
[----:B------:R-:W-:-:S06]  /*d2b0*/  PRMT R44, R45, R46, R44 ;  /* 0x0000002e2d2c7216 */ /* 0x000fcc000000002c */
[----:B------:R-:W2:Y:S02]  /*d2c0*/  ATOM.E.CAS.STRONG.GPU PT, R44, [R40], R45, R44 ;  /* 0x0000002d282c738b */ /* 0x000ea400001ee12c */
[----:B--2---:R-:W-:Y:S01]  /*d2d0*/  ISETP.NE.U32.AND P1, PT, R44, R45, PT ;  /* 0x0000002d2c00720c */ /* 0x004fe20003f25070 */
[----:B------:R-:W-:-:S12]  /*d2e0*/  IMAD.MOV.U32 R45, RZ, RZ, R44 ;  /* 0x000000ffff2d7224 */ /* 0x000fd800078e002c */
[----:B------:R-:W-:Y:S05]  /*d2f0*/  @P1 BRA `(.L_x_775) ;  /* 0xfffffffc00e81947 */ /* 0x000fea000383ffff */
[----:B------:R-:W-:Y:S05]  /*d300*/  BSYNC.RECONVERGENT B2 ;  /* 0x0000000000027941 */ /* 0x000fea0003800200 */
.L_x_774:
        /* <DEDUP_REMOVED lines=12> */
.L_x_777:
[----:B-----5:R-:W-:-:S05]  /*d3d0*/  HADD2.BF16_V2 R44, R45, R43.H0_H0 ;  /* 0x2000002b2d2c7230 */ /* 0x020fca0000200000 */
[----:B------:R-:W-:-:S06]  /*d3e0*/  PRMT R44, R45, R46, R44 ;  /* 0x0000002e2d2c7216 */ /* 0x000fcc000000002c */
[----:B------:R-:W2:Y:S02]  /*d3f0*/  ATOM.E.CAS.STRONG.GPU PT, R44, [R40], R45, R44 ;  /* 0x0000002d282c738b */ /* 0x000ea400001ee12c */
[----:B--2---:R-:W-:Y:S01]  /*d400*/  ISETP.NE.U32.AND P1, PT, R44, R45, PT ;  /* 0x0000002d2c00720c */ /* 0x004fe20003f25070 */
[----:B------:R-:W-:-:S12]  /*d410*/  IMAD.MOV.U32 R45, RZ, RZ, R44 ;  /* 0x000000ffff2d7224 */ /* 0x000fd800078e002c */
[----:B------:R-:W-:Y:S05]  /*d420*/  @P1 BRA `(.L_x_777) ;  /* 0xfffffffc00e81947 */ /* 0x000fea000383ffff */
[----:B------:R-:W-:Y:S05]  /*d430*/  BSYNC.RECONVERGENT B2 ;  /* 0x0000000000027941 */ /* 0x000fea0003800200 */
.L_x_776:
        /* <DEDUP_REMOVED lines=12> */
.L_x_779:
[----:B-----5:R-:W-:-:S05]  /*d500*/  HADD2.BF16_V2 R44, R45, R43.H0_H0 ;  /* 0x2000002b2d2c7230 */ /* 0x020fca0000200000 */
[----:B------:R-:W-:-:S06]  /*d510*/  PRMT R44, R45, R46, R44 ;  /* 0x0000002e2d2c7216 */ /* 0x000fcc000000002c */
[----:B------:R-:W2:Y:S02]  /*d520*/  ATOM.E.CAS.STRONG.GPU PT, R44, [R40], R45, R44 ;  /* 0x0000002d282c738b */ /* 0x000ea400001ee12c */
[----:B--2---:R-:W-:Y:S01]  /*d530*/  ISETP.NE.U32.AND P1, PT, R44, R45, PT ;  /* 0x0000002d2c00720c */ /* 0x004fe20003f25070 */
[----:B------:R-:W-:-:S12]  /*d540*/  IMAD.MOV.U32 R45, RZ, RZ, R44 ;  /* 0x000000ffff2d7224 */ /* 0x000fd800078e002c */
[----:B------:R-:W-:Y:S05]  /*d550*/  @P1 BRA `(.L_x_779) ;  /* 0xfffffffc00e81947 */ /* 0x000fea000383ffff */
[----:B------:R-:W-:Y:S05]  /*d560*/  BSYNC.RECONVERGENT B2 ;  /* 0x0000000000027941 */ /* 0x000fea0003800200 */
.L_x_778:
        /* <DEDUP_REMOVED lines=12> */
.L_x_781:
[----:B-----5:R-:W-:-:S05]  /*d630*/  HADD2.BF16_V2 R44, R45, R43.H0_H0 ;  /* 0x2000002b2d2c7230 */ /* 0x020fca0000200000 */
[----:B------:R-:W-:-:S06]  /*d640*/  PRMT R44, R45, R46, R44 ;  /* 0x0000002e2d2c7216 */ /* 0x000fcc000000002c */
[----:B------:R-:W2:Y:S02]  /*d650*/  ATOM.E.CAS.STRONG.GPU PT, R44, [R40], R45, R44 ;  /* 0x0000002d282c738b */ /* 0x000ea400001ee12c */
[----:B--2---:R-:W-:Y:S01]  /*d660*/  ISETP.NE.U32.AND P1, PT, R44, R45, PT ;  /* 0x0000002d2c00720c */ /* 0x004fe20003f25070 */
[----:B------:R-:W-:-:S12]  /*d670*/  IMAD.MOV.U32 R45, RZ, RZ, R44 ;  /* 0x000000ffff2d7224 */ /* 0x000fd800078e002c */
[----:B------:R-:W-:Y:S05]  /*d680*/  @P1 BRA `(.L_x_781) ;  /* 0xfffffffc00e81947 */ /* 0x000fea000383ffff */
[----:B------:R-:W-:Y:S05]  /*d690*/  BSYNC.RECONVERGENT B2 ;  /* 0x0000000000027941 */ /* 0x000fea0003800200 */
.L_x_780:
        /* <DEDUP_REMOVED lines=12> */
.L_x_783:
[----:B-----5:R-:W-:-:S05]  /*d760*/  HADD2.BF16_V2 R44, R45, R43.H0_H0 ;  /* 0x2000002b2d2c7230 */ /* 0x020fca0000200000 */
[----:B------:R-:W-:-:S06]  /*d770*/  PRMT R44, R45, R46, R44 ;  /* 0x0000002e2d2c7216 */ /* 0x000fcc000000002c */
[----:B------:R-:W2:Y:S02]  /*d780*/  ATOM.E.CAS.STRONG.GPU PT, R44, [R40], R45, R44 ;  /* 0x0000002d282c738b */ /* 0x000ea400001ee12c */
[----:B--2---:R-:W-:Y:S01]  /*d790*/  ISETP.NE.U32.AND P1, PT, R44, R45, PT ;  /* 0x0000002d2c00720c */ /* 0x004fe20003f25070 */
[----:B------:R-:W-:-:S12]  /*d7a0*/  IMAD.MOV.U32 R45, RZ, RZ, R44 ;  /* 0x000000ffff2d7224 */ /* 0x000fd800078e002c */
[----:B------:R-:W-:Y:S05]  /*d7b0*/  @P1 BRA `(.L_x_783) ;  /* 0xfffffffc00e81947 */ /* 0x000fea000383ffff */
[----:B------:R-:W-:Y:S05]  /*d7c0*/  BSYNC.RECONVERGENT B2 ;  /* 0x0000000000027941 */ /* 0x000fea0003800200 */
.L_x_782:
        /* <DEDUP_REMOVED lines=12> */
.L_x_785:
[----:B-----5:R-:W-:-:S05]  /*d890*/  HADD2.BF16_V2 R44, R45, R43.H0_H0 ;  /* 0x2000002b2d2c7230 */ /* 0x020fca0000200000 */
[----:B------:R-:W-:-:S06]  /*d8a0*/  PRMT R44, R45, R46, R44 ;  /* 0x0000002e2d2c7216 */ /* 0x000fcc000000002c */
[----:B------:R-:W2:Y:S02]  /*d8b0*/  ATOM.E.CAS.STRONG.GPU PT, R44, [R40], R45, R44 ;  /* 0x0000002d282c738b */ /* 0x000ea400001ee12c */
[----:B--2---:R-:W-:Y:S01]  /*d8c0*/  ISETP.NE.U32.AND P1, PT, R44, R45, PT ;  /* 0x0000002d2c00720c */ /* 0x004fe20003f25070 */
[----:B------:R-:W-:-:S12]  /*d8d0*/  IMAD.MOV.U32 R45, RZ, RZ, R44 ;  /* 0x000000ffff2d7224 */ /* 0x000fd800078e002c */
[----:B------:R-:W-:Y:S05]  /*d8e0*/  @P1 BRA `(.L_x_785) ;  /* 0xfffffffc00e81947 */ /* 0x000fea000383ffff */
[----:B------:R-:W-:Y:S05]  /*d8f0*/  BSYNC.RECONVERGENT B2 ;  /* 0x0000000000027941 */ /* 0x000fea0003800200 */
.L_x_784:
        /* <DEDUP_REMOVED lines=12> */
.L_x_787:
[----:B-----5:R-:W-:-:S05]  /*d9c0*/  HADD2.BF16_V2 R44, R45, R43.H0_H0 ;  /* 0x2000002b2d2c7230 */ /* 0x020fca0000200000 */
[----:B------:R-:W-:-:S06]  /*d9d0*/  PRMT R44, R45, R46, R44 ;  /* 0x0000002e2d2c7216 */ /* 0x000fcc000000002c */
[----:B------:R-:W2:Y:S02]  /*d9e0*/  ATOM.E.CAS.STRONG.GPU PT, R44, [R40], R45, R44 ;  /* 0x0000002d282c738b */ /* 0x000ea400001ee12c */
[----:B--2---:R-:W-:Y:S01]  /*d9f0*/  ISETP.NE.U32.AND P1, PT, R44, R45, PT ;  /* 0x0000002d2c00720c */ /* 0x004fe20003f25070 */
[----:B------:R-:W-:-:S12]  /*da00*/  IMAD.MOV.U32 R45, RZ, RZ, R44 ;  /* 0x000000ffff2d7224 */ /* 0x000fd800078e002c */
[----:B------:R-:W-:Y:S05]  /*da10*/  @P1 BRA `(.L_x_787) ;  /* 0xfffffffc00e81947 */ /* 0x000fea000383ffff */
[----:B------:R-:W-:Y:S05]  /*da20*/  BSYNC.RECONVERGENT B2 ;  /* 0x0000000000027941 */ /* 0x000fea0003800200 */
.L_x_786:
        /* <DEDUP_REMOVED lines=12> */
.L_x_789:
[----:B-----5:R-:W-:-:S05]  /*daf0*/  HADD2.BF16_V2 R44, R45, R43.H0_H0 ;  /* 0x2000002b2d2c7230 */ /* 0x020fca0000200000 */
[----:B------:R-:W-:-:S06]  /*db00*/  PRMT R44, R45, R46, R44 ;  /* 0x0000002e2d2c7216 */ /* 0x000fcc000000002c */
[----:B------:R-:W2:Y:S02]  /*db10*/  ATOM.E.CAS.STRONG.GPU PT, R44, [R40], R45, R44 ;  /* 0x0000002d282c738b */ /* 0x000ea400001ee12c */
[----:B--2---:R-:W-:Y:S01]  /*db20*/  ISETP.NE.U32.AND P1, PT, R44, R45, PT ;  /* 0x0000002d2c00720c */ /* 0x004fe20003f25070 */
[----:B------:R-:W-:-:S12]  /*db30*/  IMAD.MOV.U32 R45, RZ, RZ, R44 ;  /* 0x000000ffff2d7224 */ /* 0x000fd800078e002c */
[----:B------:R-:W-:Y:S05]  /*db40*/  @P1 BRA `(.L_x_789) ;  /* 0xfffffffc00e81947 */ /* 0x000fea000383ffff */
[----:B------:R-:W-:Y:S05]  /*db50*/  BSYNC.RECONVERGENT B2 ;  /* 0x0000000000027941 */ /* 0x000fea0003800200 */
.L_x_788:
        /* <DEDUP_REMOVED lines=12> */
.L_x_791:
[----:B-----5:R-:W-:-:S05]  /*dc20*/  HADD2.BF16_V2 R44, R45, R43.H0_H0 ;  /* 0x2000002b2d2c7230 */ /* 0x020fca0000200000 */
[----:B------:R-:W-:-:S06]  /*dc30*/  PRMT R44, R45, R46, R44 ;  /* 0x0000002e2d2c7216 */ /* 0x000fcc000000002c */
[----:B------:R-:W2:Y:S02]  /*dc40*/  ATOM.E.CAS.STRONG.GPU PT, R44, [R40], R45, R44 ;  /* 0x0000002d282c738b */ /* 0x000ea400001ee12c */
[----:B--2---:R-:W-:Y:S01]  /*dc50*/  ISETP.NE.U32.AND P1, PT, R44, R45, PT ;  /* 0x0000002d2c00720c */ /* 0x004fe20003f25070 */
[----:B------:R-:W-:-:S12]  /*dc60*/  IMAD.MOV.U32 R45, RZ, RZ, R44 ;  /* 0x000000ffff2d7224 */ /* 0x000fd800078e002c */
[----:B------:R-:W-:Y:S05]  /*dc70*/  @P1 BRA `(.L_x_791) ;  /* 0xfffffffc00e81947 */ /* 0x000fea000383ffff */
[----:B------:R-:W-:Y:S05]  /*dc80*/  BSYNC.RECONVERGENT B2 ;  /* 0x0000000000027941 */ /* 0x000fea0003800200 */
.L_x_790:
        /* <DEDUP_REMOVED lines=12> */
.L_x_793:
[----:B-----5:R-:W-:-:S05]  /*dd50*/  HADD2.BF16_V2 R44, R45, R43.H0_H0 ;  /* 0x2000002b2d2c7230 */ /* 0x020fca0000200000 */
[----:B------:R-:W-:-:S06]  /*dd60*/  PRMT R44, R45, R46, R44 ;  /* 0x0000002e2d2c7216 */ /* 0x000fcc000000002c */
[----:B------:R-:W2:Y:S02]  /*dd70*/  ATOM.E.CAS.STRONG.GPU PT, R44, [R40], R45, R44 ;  /* 0x0000002d282c738b */ /* 0x000ea400001ee12c */
[----:B--2---:R-:W-:Y:S01]  /*dd80*/  ISETP.NE.U32.AND P1, PT, R44, R45, PT ;  /* 0x0000002d2c00720c */ /* 0x004fe20003f25070 */
[----:B------:R-:W-:-:S12]  /*dd90*/  IMAD.MOV.U32 R45, RZ, RZ, R44 ;  /* 0x000000ffff2d7224 */ /* 0x000fd800078e002c */
[----:B------:R-:W-:Y:S05]  /*dda0*/  @P1 BRA `(.L_x_793) ;  /* 0xfffffffc00e81947 */ /* 0x000fea000383ffff */
[----:B------:R-:W-:Y:S05]  /*ddb0*/  BSYNC.RECONVERGENT B2 ;  /* 0x0000000000027941 */ /* 0x000fea0003800200 */
.L_x_792:
        /* <DEDUP_REMOVED lines=12> */
.L_x_795:
[----:B-----5:R-:W-:-:S05]  /*de80*/  HADD2.BF16_V2 R44, R45, R43.H0_H0 ;  /* 0x2000002b2d2c7230 */ /* 0x020fca0000200000 */
[----:B------:R-:W-:-:S06]  /*de90*/  PRMT R44, R45, R46, R44 ;  /* 0x0000002e2d2c7216 */ /* 0x000fcc000000002c */
[----:B------:R-:W2:Y:S02]  /*dea0*/  ATOM.E.CAS.STRONG.GPU PT, R44, [R40], R45, R44 ;  /* 0x0000002d282c738b */ /* 0x000ea400001ee12c */
[----:B--2---:R-:W-:Y:S01]  /*deb0*/  ISETP.NE.U32.AND P1, PT, R44, R45, PT ;  /* 0x0000002d2c00720c */ /* 0x004fe20003f25070 */
[----:B------:R-:W-:-:S12]  /*dec0*/  IMAD.MOV.U32 R45, RZ, RZ, R44 ;  /* 0x000000ffff2d7224 */ /* 0x000fd800078e002c */
[----:B------:R-:W-:Y:S05]  /*ded0*/  @P1 BRA `(.L_x_795) ;  /* 0xfffffffc00e81947 */ /* 0x000fea000383ffff */
[----:B------:R-:W-:Y:S05]  /*dee0*/  BSYNC.RECONVERGENT B2 ;  /* 0x0000000000027941 */ /* 0x000fea0003800200 */
.L_x_794:
[----:B------:R-:W0:Y:S01]  /*def0*/  LDS.U16 R40, [R78+0x7e] ;  /* 0x00007e004e287984 */ /* 0x000e220000000400 */
[----:B------:R-:W-:Y:S01]  /*df00*/  IADD3 R47, P1, PT, R52, 0x7e, RZ ;  /* 0x0000007e342f7810 */ /* 0x000fe20007f3e0ff */
[----:B------:R-:W-:Y:S03]  /*df10*/  BSSY.RECONVERGENT B2, `(.L_x_796) ;  /* 0x0000010000027945 */ /* 0x000fe60003800200 */
[C---:B------:R-:W-:Y:S01]  /*df20*/  LOP3.LUT R52, R47.reuse, 0xfffffffd, RZ, 0xc0, !PT ;  /* 0xfffffffd2f347812 */ /* 0x040fe200078ec0ff */
[----:B------:R-:W-:Y:S01]  /*df30*/  IMAD.X R53, RZ, RZ, R53, P1 ;  /* 0x000000ffff357224 */ /* 0x000fe200008e0635 */
[----:B------:R-:W-:-:S04]  /*df40*/  LOP3.LUT R43, R47, 0x2, RZ, 0xc0, !PT ;  /* 0x000000022f2b7812 */ /* 0x000fc800078ec0ff */
[----:B------:R1:W5:Y:S01]  /*df50*/  LD.E R45, desc[UR12][R52.64] ;  /* 0x0000000c342d7980 */ /* 0x000362000c101900 */
[----:B------:R-:W-:Y:S01]  /*df60*/  ISETP.EQ.U32.AND P1, PT, R43, RZ, PT ;  /* 0x000000ff2b00720c */ /* 0x000fe20003f22070 */
[----:B0-----:R-:W-:-:S04]  /*df70*/  IMAD.U32 R41, R40, 0x10000, RZ ;  /* 0x0001000028297824 */ /* 0x001fc800078e00ff */
[----:B------:R-:W-:Y:S01]  /*df80*/  FMUL R41, R42, R41 ;  /* 0x000000292a297220 */ /* 0x000fe20000400000 */
[----:B------:R-:W-:-:S04]  /*df90*/  SEL R42, R39, 0x7610, P1 ;  /* 0x00007610272a7807 */ /* 0x000fc80000800000 */
[----:B-1----:R-:W-:-:S07]  /*dfa0*/  F2FP.BF16.F32.PACK_AB R41, RZ, R41 ;  /* 0x00000029ff29723e */ /* 0x002fce00000010ff */
.L_x_797:
[----:B-----5:R-:W-:-:S05]  /*dfb0*/  HADD2.BF16_V2 R40, R45, R41.H0_H0 ;  /* 0x200000292d287230 */ /* 0x020fca0000200000 */
[----:B------:R-:W-:-:S06]  /*dfc0*/  PRMT R40, R45, R42, R40 ;  /* 0x0000002a2d287216 */ /* 0x000fcc0000000028 */
[----:B------:R-:W2:Y:S02]  /*dfd0*/  ATOM.E.CAS.STRONG.GPU PT, R40, [R52], R45, R40 ;  /* 0x0000002d3428738b */ /* 0x000ea400001ee128 */
[----:B--2---:R-:W-:Y:S01]  /*dfe0*/  ISETP.NE.U32.AND P1, PT, R40, R45, PT ;  /* 0x0000002d2800720c */ /* 0x004fe20003f25070 */
[----:B------:R-:W-:-:S12]  /*dff0*/  IMAD.MOV.U32 R45, RZ, RZ, R40 ;  /* 0x000000ffff2d7224 */ /* 0x000fd800078e0028 */
[----:B------:R-:W-:Y:S05]  /*e000*/  @P1 BRA `(.L_x_797) ;  /* 0xfffffffc00e81947 */ /* 0x000fea000383ffff */
[----:B------:R-:W-:Y:S05]  /*e010*/  BSYNC.RECONVERGENT B2 ;  /* 0x0000000000027941 */ /* 0x000fea0003800200 */
.L_x_796:
        /* <DEDUP_REMOVED lines=11> */
.L_x_798:
[----:B-----5:R-:W-:-:S05]  /*e0d0*/  HADD2.BF16_V2 R38, R43, R41.H0_H0 ;  /* 0x200000292b267230 */ /* 0x020fca0000200000 */
[----:B------:R-:W-:-:S06]  /*e0e0*/  PRMT R38, R43, R39, R38 ;  /* 0x000000272b267216 */ /* 0x000fcc0000000026 */
[----:B------:R-:W2:Y:S02]  /*e0f0*/  ATOM.E.CAS.STRONG.GPU PT, R38, [R36], R43, R38 ;  /* 0x0000002b2426738b */ /* 0x000ea400001ee126 */
[----:B--2---:R-:W-:Y:S01]  /*e100*/  ISETP.NE.U32.AND P1, PT, R38, R43, PT ;  /* 0x0000002b2600720c */ /* 0x004fe20003f25070 */
[----:B------:R-:W-:-:S12]  /*e110*/  IMAD.MOV.U32 R43, RZ, RZ, R38 ;  /* 0x000000ffff2b7224 */ /* 0x000fd800078e0026 */
[----:B------:R-:W-:Y:S05]  /*e120*/  @P1 BRA `(.L_x_798) ;  /* 0xfffffffc00e81947 */ /* 0x000fea000383ffff */
.L_x_543:
[----:B------:R-:W-:Y:S05]  /*e130*/  BSYNC.RECONVERGENT B0 ;  /* 0x0000000000007941 */ /* 0x000fea0003800200 */
.L_x_542:
[----:B------:R-:W-:Y:S02]  /*e140*/  VIADD R82, R82, 0x1 ;  /* 0x0000000152527836 */ /* 0x000fe40000000000 */
[----:B------:R-:W-:Y:S01]  /*e150*/  VIADD R81, R81, 0x80 ;  /* 0x0000008051517836 */ /* 0x000fe20000000000 */
[----:B------:R-:W-:Y:S06]  /*e160*/  @!P0 BRA `(.L_x_799) ;  /* 0xffffff3c00948947 */ /* 0x000fec000383ffff */
.L_x_541:
[----:B------:R-:W-:Y:S05]  /*e170*/  BSYNC.RECONVERGENT B1 ;  /* 0x0000000000017941 */ /* 0x000fea0003800200 */
.L_x_540:
[----:B------:R-:W1:Y:S01]  /*e180*/  LDCU UR5, c[0x0][0x3dc] ;  /* 0x00007b80ff0577ac */ /* 0x000e620008000800 */
[----:B------:R-:W-:Y:S02]  /*e190*/  UIADD3 UR4, UPT, UPT, UR4, 0x1, URZ ;  /* 0x0000000104047890 */ /* 0x000fe4000fffe0ff */
[----:B-1----:R-:W-:-:S04]  /*e1a0*/  UIADD3 UR5, UPT, UPT, UR5, 0x1f, URZ ;  /* 0x0000001f05057890 */ /* 0x002fc8000fffe0ff */
[----:B------:R-:W-:-:S04]  /*e1b0*/  USHF.R.U32.HI UR5, URZ, 0x5, UR5 ;  /* 0x00000005ff057899 */ /* 0x000fc80008011605 */
[----:B------:R-:W-:Y:S01]  /*e1c0*/  UISETP.NE.AND UP0, UPT, UR4, UR5, UPT ;  /* 0x000000050400728c */ /* 0x000fe2000bf05270 */
[----:B------:R-:W-:Y:S08]  /*e1d0*/  BAR.SYNC.DEFER_BLOCKING 0x0 ;  /* 0x0000000000007b1d */ /* 0x000ff00000010000 */
[----:B------:R-:W-:Y:S05]  /*e1e0*/  BRA.U UP0, `(.L_x_800) ;  /* 0xffffff3900187547 */ /* 0x000fea000b83ffff */
.L_x_536:
[----:B------:R-:W2:Y:S02]  /*e1f0*/  S2R R0, SR_TID.X ;  /* 0x0000000000007919 */ /* 0x000ea40000002100 */
[----:B--2---:R-:W-:-:S13]  /*e200*/  ISETP.GE.AND P0, PT, R0, UR6, PT ;  /* 0x0000000600007c0c */ /* 0x004fda000bf06270 */
[----:B------:R-:W-:Y:S05]  /*e210*/  @P0 EXIT ;  /* 0x000000000000094d */ /* 0x000fea0003800000 */
[----:B01----:R-:W0:Y:S01]  /*e220*/  S2R R37, SR_CTAID.Y ;  /* 0x0000000000257919 */ /* 0x003e220000002600 */
[----:B------:R-:W1:Y:S01]  /*e230*/  LDCU.64 UR4, c[0x0][0x3b8] ;  /* 0x00007700ff0477ac */ /* 0x000e620008000a00 */
[----:B------:R-:W-:Y:S02]  /*e240*/  F2FP.BF16.F32.PACK_AB R83, R84, R83 ;  /* 0x000000535453723e */ /* 0x000fe400000010ff */
[----:B------:R-:W-:Y:S02]  /*e250*/  F2FP.BF16.F32.PACK_AB R87, R88, R87 ;  /* 0x000000575857723e */ /* 0x000fe400000010ff */
[----:B------:R-:W-:Y:S02]  /*e260*/  F2FP.BF16.F32.PACK_AB R91, R92, R91 ;  /* 0x0000005b5c5b723e */ /* 0x000fe400000010ff */
[----:B------:R-:W-:Y:S02]  /*e270*/  PRMT R39, R87, 0x7632, R39 ;  /* 0x0000763257277816 */ /* 0x000fe40000000027 */
[----:B------:R-:W-:-:S02]  /*e280*/  F2FP.BF16.F32.PACK_AB R95, R96, R95 ;  /* 0x0000005f605f723e */ /* 0x000fc400000010ff */
[----:B------:R-:W-:Y:S02]  /*e290*/  F2FP.BF16.F32.PACK_AB R99, R100, R99 ;  /* 0x000000636463723e */ /* 0x000fe400000010ff */
[----:B------:R-:W-:Y:S02]  /*e2a0*/  F2FP.BF16.F32.PACK_AB R2, R2, R103 ;  /* 0x000000670202723e */ /* 0x000fe400000010ff */
[----:B------:R-:W-:Y:S02]  /*e2b0*/  F2FP.BF16.F32.PACK_AB R33, R33, R34 ;  /* 0x000000222121723e */ /* 0x000fe400000010ff */
[----:B------:R-:W-:Y:S02]  /*e2c0*/  F2FP.BF16.F32.PACK_AB R29, R29, R30 ;  /* 0x0000001e1d1d723e */ /* 0x000fe400000010ff */
[----:B------:R-:W-:Y:S02]  /*e2d0*/  F2FP.BF16.F32.PACK_AB R25, R25, R26 ;  /* 0x0000001a1919723e */ /* 0x000fe400000010ff */
[----:B------:R-:W-:-:S02]  /*e2e0*/  F2FP.BF16.F32.PACK_AB R21, R21, R22 ;  /* 0x000000161515723e */ /* 0x000fc400000010ff */
[----:B------:R-:W-:Y:S02]  /*e2f0*/  F2FP.BF16.F32.PACK_AB R19, R19, R20 ;  /* 0x000000141313723e */ /* 0x000fe400000010ff */
[----:B------:R-:W-:Y:S02]  /*e300*/  F2FP.BF16.F32.PACK_AB R85, R86, R85 ;  /* 0x000000555655723e */ /* 0x000fe400000010ff */
[----:B------:R-:W-:Y:S02]  /*e310*/  F2FP.BF16.F32.PACK_AB R89, R90, R89 ;  /* 0x000000595a59723e */ /* 0x000fe400000010ff */
[----:B------:R-:W-:Y:S01]  /*e320*/  F2FP.BF16.F32.PACK_AB R17, R17, R18 ;  /* 0x000000121111723e */ /* 0x000fe200000010ff */
[----:B0-----:R-:W-:Y:S01]  /*e330*/  IMAD R0, R37, 0x40, R0 ;  /* 0x0000004025007824 */ /* 0x001fe200078e0200 */
[----:B------:R-:W-:Y:S02]  /*e340*/  F2FP.BF16.F32.PACK_AB R13, R13, R14 ;  /* 0x0000000e0d0d723e */ /* 0x000fe400000010ff */
[----:B------:R-:W-:-:S02]  /*e350*/  PRMT R18, R19, 0x7632, R18 ;  /* 0x0000763213127816 */ /* 0x000fc40000000012 */
[----:B------:R-:W-:Y:S02]  /*e360*/  LEA R0, P0, R0, UR10, 0x6 ;  /* 0x0000000a00007c11 */ /* 0x000fe4000f8030ff */
[----:B------:R-:W-:Y:S02]  /*e370*/  PRMT R38, R85, 0x7632, R38 ;  /* 0x0000763255267816 */ /* 0x000fe40000000026 */
[----:B------:R-:W-:Y:S01]  /*e380*/  PRMT R40, R89, 0x7632, R40 ;  /* 0x0000763259287816 */ /* 0x000fe20000000028 */
[----:B------:R-:W-:Y:S01]  /*e390*/  IMAD.X R37, RZ, RZ, UR15, P0 ;  /* 0x0000000fff257e24 */ /* 0x000fe200080e06ff */
[C---:B-1----:R-:W-:Y:S02]  /*e3a0*/  LEA R36, P0, R0.reuse, UR4, 0x1 ;  /* 0x0000000400247c11 */ /* 0x042fe4000f8008ff */
[----:B------:R-:W-:Y:S02]  /*e3b0*/  F2FP.BF16.F32.PACK_AB R11, R11, R12 ;  /* 0x0000000c0b0b723e */ /* 0x000fe400000010ff */
[----:B------:R-:W-:-:S02]  /*e3c0*/  LEA.HI.X R37, R0, UR5, R37, 0x1, P0 ;  /* 0x0000000500257c11 */ /* 0x000fc400080f0c25 */
[----:B------:R-:W-:Y:S02]  /*e3d0*/  PRMT R0, R83, 0x7632, R0 ;  /* 0x0000763253007816 */ /* 0x000fe40000000000 */
[----:B------:R-:W-:Y:S01]  /*e3e0*/  F2FP.BF16.F32.PACK_AB R93, R94, R93 ;  /* 0x0000005d5e5d723e */ /* 0x000fe200000010ff */
[----:B------:R0:W-:Y:S01]  /*e3f0*/  STG.E.U16 desc[UR12][R36.64+0xa], R39 ;  /* 0x00000a2724007986 */ /* 0x0001e2000c10150c */
[----:B------:R-:W-:Y:S02]  /*e400*/  F2FP.BF16.F32.PACK_AB R97, R98, R97 ;  /* 0x000000616261723e */ /* 0x000fe400000010ff */
[----:B------:R-:W-:Y:S01]  /*e410*/  F2FP.BF16.F32.PACK_AB R9, R9, R10 ;  /* 0x0000000a0909723e */ /* 0x000fe200000010ff */
[----:B------:R1:W-:Y:S01]  /*e420*/  STG.E.U16 desc[UR12][R36.64+0x2], R0 ;  /* 0x0000020024007986 */ /* 0x0003e2000c10150c */
[----:B------:R-:W-:Y:S02]  /*e430*/  F2FP.BF16.F32.PACK_AB R5, R5, R6 ;  /* 0x000000060505723e */ /* 0x000fe400000010ff */
[----:B------:R-:W-:Y:S01]  /*e440*/  F2FP.BF16.F32.PACK_AB R3, R3, R4 ;  /* 0x000000040303723e */ /* 0x000fe200000010ff */
[----:B------:R-:W-:Y:S01]  /*e450*/  STG.E.U16 desc[UR12][R36.64+0x28], R2 ;  /* 0x0000280224007986 */ /* 0x000fe2000c10150c */
[----:B------:R-:W-:-:S02]  /*e460*/  F2FP.BF16.F32.PACK_AB R101, R102, R101 ;  /* 0x000000656665723e */ /* 0x000fc400000010ff */
[----:B------:R-:W-:Y:S01]  /*e470*/  F2FP.BF16.F32.PACK_AB R35, R35, R68 ;  /* 0x000000442323723e */ /* 0x000fe200000010ff */
[----:B------:R2:W-:Y:S01]  /*e480*/  STG.E.U16 desc[UR12][R36.64+0x4e], R18 ;  /* 0x00004e1224007986 */ /* 0x0005e2000c10150c */
[----:B0-----:R-:W-:Y:S02]  /*e490*/  PRMT R39, R95, 0x7632, R39 ;  /* 0x000076325f277816 */ /* 0x001fe40000000027 */
[----:B------:R-:W-:Y:S01]  /*e4a0*/  F2FP.BF16.F32.PACK_AB R31, R31, R32 ;  /* 0x000000201f1f723e */ /* 0x000fe200000010ff */
[----:B------:R0:W-:Y:S01]  /*e4b0*/  STG.E.U16 desc[UR12][R36.64+0x6], R38 ;  /* 0x0000062624007986 */ /* 0x0001e2000c10150c */
[----:B-1----:R-:W-:Y:S02]  /*e4c0*/  PRMT R0, R91, 0x7632, R0 ;  /* 0x000076325b007816 */ /* 0x002fe40000000000 */
[----:B------:R-:W-:Y:S01]  /*e4d0*/  F2FP.BF16.F32.PACK_AB R27, R27, R28 ;  /* 0x0000001c1b1b723e */ /* 0x000fe200000010ff */
[----:B------:R1:W-:Y:S01]  /*e4e0*/  STG.E.U16 desc[UR12][R36.64+0x1a], R39 ;  /* 0x00001a2724007986 */ /* 0x0003e2000c10150c */
[----:B------:R-:W-:-:S02]  /*e4f0*/  F2FP.BF16.F32.PACK_AB R23, R23, R24 ;  /* 0x000000181717723e */ /* 0x000fc400000010ff */
[----:B------:R-:W-:Y:S01]  /*e500*/  F2FP.BF16.F32.PACK_AB R15, R15, R16 ;  /* 0x000000100f0f723e */ /* 0x000fe200000010ff */
[----:B------:R3:W-:Y:S01]  /*e510*/  STG.E.U16 desc[UR12][R36.64+0x12], R0 ;  /* 0x0000120024007986 */ /* 0x0007e2000c10150c */
[----:B--2---:R-:W-:Y:S02]  /*e520*/  PRMT R18, R11, 0x7632, R18 ;  /* 0x000076320b127816 */ /* 0x004fe40000000012 */
[----:B------:R-:W-:Y:S01]  /*e530*/  F2FP.BF16.F32.PACK_AB R7, R7, R8 ;  /* 0x000000080707723e */ /* 0x000fe200000010ff */
[----:B------:R2:W-:Y:S01]  /*e540*/  STG.E.U16 desc[UR12][R36.64+0xe], R40 ;  /* 0x00000e2824007986 */ /* 0x0005e2000c10150c */
[----:B0-----:R-:W-:Y:S02]  /*e550*/  PRMT R38, R93, 0x7632, R38 ;  /* 0x000076325d267816 */ /* 0x001fe40000000026 */
[----:B------:R-:W-:Y:S01]  /*e560*/  F2FP.BF16.F32.PACK_AB R69, R70, R69 ;  /* 0x000000454645723e */ /* 0x000fe200000010ff */
[----:B------:R0:W-:Y:S01]  /*e570*/  STG.E.U16 desc[UR12][R36.64+0x5e], R18 ;  /* 0x00005e1224007986 */ /* 0x0001e2000c10150c */
[----:B-1----:R-:W-:-:S02]  /*e580*/  PRMT R39, R2, 0x7632, R39 ;  /* 0x0000763202277816 */ /* 0x002fc40000000027 */
[----:B------:R-:W-:Y:S01]  /*e590*/  PRMT R2, R29, 0x7632, R2 ;  /* 0x000076321d027816 */ /* 0x000fe20000000002 */
[----:B------:R1:W-:Y:S01]  /*e5a0*/  STG.E.U16 desc[UR12][R36.64+0x16], R38 ;  /* 0x0000162624007986 */ /* 0x0003e2000c10150c */
[----:B---3--:R-:W-:Y:S02]  /*e5b0*/  PRMT R0, R99, 0x7632, R0 ;  /* 0x0000763263007816 */ /* 0x008fe40000000000 */
[----:B------:R-:W-:Y:S01]  /*e5c0*/  F2FP.BF16.F32.PACK_AB R71, R72, R71 ;  /* 0x000000474847723e */ /* 0x000fe200000010ff */
[----:B------:R3:W-:Y:S01]  /*e5d0*/  STG.E.U16 desc[UR12][R36.64+0x3a], R2 ;  /* 0x00003a0224007986 */ /* 0x0007e2000c10150c */
[----:B--2---:R-:W-:Y:S02]  /*e5e0*/  PRMT R40, R97, 0x7632, R40 ;  /* 0x0000763261287816 */ /* 0x004fe40000000028 */
[----:B------:R-:W-:Y:S01]  /*e5f0*/  F2FP.BF16.F32.PACK_AB R73, R74, R73 ;  /* 0x000000494a49723e */ /* 0x000fe200000010ff */
[----:B------:R2:W-:Y:S01]  /*e600*/  STG.E.U16 desc[UR12][R36.64+0x22], R0 ;  /* 0x0000220024007986 */ /* 0x0005e2000c10150c */
[----:B------:R-:W-:-:S02]  /*e610*/  F2FP.BF16.F32.PACK_AB R75, R76, R75 ;  /* 0x0000004b4c4b723e */ /* 0x000fc400000010ff */
[----:B0-----:R-:W-:Y:S01]  /*e620*/  PRMT R18, R3, 0x7632, R18 ;  /* 0x0000763203127816 */ /* 0x001fe20000000012 */
[----:B------:R0:W-:Y:S01]  /*e630*/  STG.E.U16 desc[UR12][R36.64+0x1e], R40 ;  /* 0x00001e2824007986 */ /* 0x0001e2000c10150c */
[----:B-1----:R-:W-:Y:S02]  /*e640*/  PRMT R38, R101, 0x7632, R38 ;  /* 0x0000763265267816 */ /* 0x002fe40000000026 */
[----:B------:R-:W-:Y:S01]  /*e650*/  PRMT R30, R31, 0x7632, R30 ;  /* 0x000076321f1e7816 */ /* 0x000fe2000000001e */
[----:B------:R1:W-:Y:S01]  /*e660*/  STG.E.U16 desc[UR12][R36.64+0x6c], R3 ;  /* 0x00006c0324007986 */ /* 0x0003e2000c10150c */
[----:B---3--:R-:W-:Y:S02]  /*e670*/  PRMT R2, R21, 0x7632, R2 ;  /* 0x0000763215027816 */ /* 0x008fe40000000002 */
[----:B------:R-:W-:Y:S01]  /*e680*/  PRMT R26, R27, 0x7632, R26 ;  /* 0x000076321b1a7816 */ /* 0x000fe2000000001a */
[----:B------:R-:W-:Y:S01]  /*e690*/  STG.E.U16 desc[UR12][R36.64], R83 ;  /* 0x0000005324007986 */ /* 0x000fe2000c10150c */
[----:B--2---:R-:W-:-:S02]  /*e6a0*/  PRMT R0, R33, 0x7632, R0 ;  /* 0x0000763221007816 */ /* 0x004fc40000000000 */
[----:B------:R-:W-:Y:S01]  /*e6b0*/  PRMT R22, R23, 0x7632, R22 ;  /* 0x0000763217167816 */ /* 0x000fe20000000016 */
[----:B------:R2:W-:Y:S01]  /*e6c0*/  STG.E.U16 desc[UR12][R36.64+0x4a], R2 ;  /* 0x00004a0224007986 */ /* 0x0005e2000c10150c */
[----:B0-----:R-:W-:Y:S02]  /*e6d0*/  PRMT R40, R35, 0x7632, R40 ;  /* 0x0000763223287816 */ /* 0x001fe40000000028 */
[----:B------:R-:W-:Y:S01]  /*e6e0*/  PRMT R16, R15, 0x7632, R16 ;  /* 0x000076320f107816 */ /* 0x000fe20000000010 */
[----:B------:R0:W-:Y:S01]  /*e6f0*/  STG.E.U16 desc[UR12][R36.64+0x32], R0 ;  /* 0x0000320024007986 */ /* 0x0001e2000c10150c */
[----:B------:R-:W-:Y:S02]  /*e700*/  PRMT R6, R7, 0x7632, R6 ;  /* 0x0000763207067816 */ /* 0x000fe40000000006 */
[----:B------:R-:W-:Y:S01]  /*e710*/  PRMT R4, R73, 0x7632, R4 ;  /* 0x0000763249047816 */ /* 0x000fe20000000004 */
[----:B------:R-:W-:Y:S01]  /*e720*/  STG.E.U16 desc[UR12][R36.64+0x4], R85 ;  /* 0x0000045524007986 */ /* 0x000fe2000c10150c */
[----:B-1----:R-:W-:-:S02]  /*e730*/  PRMT R3, R75, 0x7632, R3 ;  /* 0x000076324b037816 */ /* 0x002fc40000000003 */
[----:B--2---:R-:W-:Y:S01]  /*e740*/  PRMT R2, R13, 0x7632, R2 ;  /* 0x000076320d027816 */ /* 0x004fe20000000002 */
[----:B------:R-:W-:Y:S01]  /*e750*/  STG.E.U16 desc[UR12][R36.64+0x8], R87 ;  /* 0x0000085724007986 */ /* 0x000fe2000c10150c */
[----:B0-----:R-:W-:-:S03]  /*e760*/  PRMT R0, R25, 0x7632, R0 ;  /* 0x0000763219007816 */ /* 0x001fc60000000000 */
[----:B------:R0:W-:Y:S04]  /*e770*/  STG.E.U16 desc[UR12][R36.64+0x5a], R2 ;  /* 0x00005a0224007986 */ /* 0x0001e8000c10150c */
[----:B------:R1:W-:Y:S04]  /*e780*/  STG.E.U16 desc[UR12][R36.64+0x42], R0 ;  /* 0x0000420024007986 */ /* 0x0003e8000c10150c */
[----:B------:R-:W-:Y:S01]  /*e790*/  STG.E.U16 desc[UR12][R36.64+0xc], R89 ;  /* 0x00000c5924007986 */ /* 0x000fe2000c10150c */
[----:B0-----:R-:W-:-:S03]  /*e7a0*/  PRMT R2, R5, 0x7632, R2 ;  /* 0x0000763205027816 */ /* 0x001fc60000000002 */
[----:B------:R-:W-:Y:S01]  /*e7b0*/  STG.E.U16 desc[UR12][R36.64+0x10], R91 ;  /* 0x0000105b24007986 */ /* 0x000fe2000c10150c */
[----:B-1----:R-:W-:-:S03]  /*e7c0*/  PRMT R0, R17, 0x7632, R0 ;  /* 0x0000763211007816 */ /* 0x002fc60000000000 */
[----:B------:R0:W-:Y:S04]  /*e7d0*/  STG.E.U16 desc[UR12][R36.64+0x6a], R2 ;  /* 0x00006a0224007986 */ /* 0x0001e8000c10150c */
[----:B------:R1:W-:Y:S04]  /*e7e0*/  STG.E.U16 desc[UR12][R36.64+0x52], R0 ;  /* 0x0000520024007986 */ /* 0x0003e8000c10150c */
[----:B------:R-:W-:Y:S01]  /*e7f0*/  STG.E.U16 desc[UR12][R36.64+0x14], R93 ;  /* 0x0000145d24007986 */ /* 0x000fe2000c10150c */
[----:B0-----:R-:W-:-:S03]  /*e800*/  PRMT R2, R71, 0x7632, R2 ;  /* 0x0000763247027816 */ /* 0x001fc60000000002 */
        /* <DEDUP_REMOVED lines=41> */
.L_x_801:
        /* <DEDUP_REMOVED lines=14> */
.L_x_3281:


//--------------------- .text.paged_flash_attention_bwd_128_fp16_small --------------------------
	.section	.text.paged_flash_attention_bwd_128_fp16_small,"ax",@progbits
	.align	128
        .global         paged_flash_attention_bwd_128_fp16_small
        .type           paged_flash_attention_bwd_128_fp16_small,@function
        .size           paged_flash_attention_bwd_128_fp16_small,(.L_x_3282 - paged_flash_attention_bwd_128_fp16_small)
        .other          paged_flash_attention_bwd_128_fp16_small,@"STO_CUDA_ENTRY STV_DEFAULT"
paged_flash_attention_bwd_128_fp16_small:
.text.paged_flash_attention_bwd_128_fp16_small:
        /* <DEDUP_REMOVED lines=9> */
[----:B------:R-:W-:Y:S01]  /*0090*/  HFMA2 R252, -RZ, RZ, 0, 0 ;  /* 0x00000000fffc7431 */ /* 0x000fe200000001ff */
[----:B------:R-:W0:Y:S01]  /*00a0*/  LDCU.64 UR12, c[0x0][0x358] ;  /* 0x00006b00ff0c77ac */ /* 0x000e220008000a00 */
[----:B------:R-:W5:Y:S01]  /*00b0*/  S2UR UR14, SR_CTAID.Y ;  /* 0x00000000000e79c3 */ /* 0x000f620000002600 */
[----:B------:R0:W-:Y:S01]  /*00c0*/  STL [R1+0x40], RZ ;  /* 0x000040ff01007387 */ /* 0x0001e20000100800 */
[----:B------:R-:W-:Y:S01]  /*00d0*/  HFMA2 R208, -RZ, RZ, 0, 0 ;  /* 0x00000000ffd07431 */ /* 0x000fe200000001ff */
[----:B------:R-:W0:Y:S01]  /*00e0*/  LDCU.64 UR16, c[0x0][0x380] ;  /* 0x00007000ff1077ac */ /* 0x000e220008000a00 */
[----:B------:R-:W-:Y:S01]  /*00f0*/  HFMA2 R150, -RZ, RZ, 0, 0 ;  /* 0x00000000ff967431 */ /* 0x000fe200000001ff */
[----:B------:R0:W-:Y:S01]  /*0100*/  STL [R1+0x3c], RZ ;  /* 0x00003cff01007387 */ /* 0x0001e20000100800 */
[----:B------:R-:W-:Y:S01]  /*0110*/  HFMA2 R127, -RZ, RZ, 0, 0 ;  /* 0x00000000ff7f7431 */ /* 0x000fe200000001ff */
[----:B------:R-:W0:Y:S01]  /*0120*/  LDCU.64 UR18, c[0x0][0x3a0] ;  /* 0x00007400ff1277ac */ /* 0x000e220008000a00 */
[----:B-1----:R-:W-:Y:S01]  /*0130*/  IMAD.U32 R0, RZ, RZ, UR8 ;  /* 0x00000008ff007e24 */ /* 0x002fe2000f8e00ff */
[----:B------:R1:W-:Y:S01]  /*0140*/  STL [R1+0x38], RZ ;  /* 0x000038ff01007387 */ /* 0x0003e20000100800 */
[----:B------:R-:W-:Y:S01]  /*0150*/  CS2R R250, SRZ ;  /* 0x0000000000fa7805 */ /* 0x000fe2000001ff00 */
[----:B------:R-:W-:Y:S01]  /*0160*/  UISETP.NE.AND UP0, UPT, UR8, URZ, UPT ;  /* 0x000000ff0800728c */ /* 0x000fe2000bf05270 */
[----:B------:R-:W-:Y:S01]  /*0170*/  IMAD.MOV.U32 R249, RZ, RZ, RZ ;  /* 0x000000fffff97224 */ /* 0x000fe200078e00ff */
[----:B------:R-:W-:Y:S01]  /*0180*/  IABS R0, R0 ;  /* 0x0000000000007213 */ /* 0x000fe20000000000 */
[----:B------:R1:W-:Y:S01]  /*0190*/  STL [R1+0x34], RZ ;  /* 0x000034ff01007387 */ /* 0x0003e20000100800 */
[----:B------:R-:W-:Y:S01]  /*01a0*/  IMAD.MOV.U32 R235, RZ, RZ, RZ ;  /* 0x000000ffffeb7224 */ /* 0x000fe200078e00ff */
[----:B------:R-:W-:Y:S01]  /*01b0*/  MOV R231, RZ ;  /* 0x000000ff00e77202 */ /* 0x000fe20000000f00 */
[----:B------:R-:W-:Y:S01]  /*01c0*/  IMAD.MOV.U32 R233, RZ, RZ, RZ ;  /* 0x000000ffffe97224 */ /* 0x000fe200078e00ff */
[----:B------:R-:W-:Y:S01]  /*01d0*/  R2UR UR11, R0 ;  /* 0x00000000000b72ca */ /* 0x000fe200000e0000 */
[----:B------:R1:W-:Y:S01]  /*01e0*/  STL [R1+0x30], RZ ;  /* 0x000030ff01007387 */ /* 0x0003e20000100800 */
[----:B------:R-:W-:Y:S01]  /*01f0*/  CS2R R228, SRZ ;  /* 0x0000000000e47805 */ /* 0x000fe2000001ff00 */
[----:B------:R-:W-:Y:S01]  /*0200*/  IMAD.MOV.U32 R224, RZ, RZ, RZ ;  /* 0x000000ffffe07224 */ /* 0x000fe200078e00ff */
[----:B------:R-:W-:-:S02]  /*0210*/  CS2R R220, SRZ ;  /* 0x0000000000dc7805 */ /* 0x000fc4000001ff00 */
[----:B--2---:R-:W-:Y:S01]  /*0220*/  IABS R3, R3 ;  /* 0x0000000300037213 */ /* 0x004fe20000000000 */
[----:B------:R1:W-:Y:S01]  /*0230*/  STL [R1+0x2c], RZ ;  /* 0x00002cff01007387 */ /* 0x0003e20000100800 */
[----:B------:R-:W-:Y:S01]  /*0240*/  IMAD.MOV.U32 R223, RZ, RZ, RZ ;  /* 0x000000ffffdf7224 */ /* 0x000fe200078e00ff */
[----:B------:R-:W-:Y:S02]  /*0250*/  CS2R R218, SRZ ;  /* 0x0000000000da7805 */ /* 0x000fe4000001ff00 */
[----:B------:R-:W-:Y:S01]  /*0260*/  R2UR UR9, R3 ;  /* 0x00000000030972ca */ /* 0x000fe200000e0000 */
[----:B------:R1:W-:Y:S01]  /*0270*/  STL [R1+0x28], RZ ;  /* 0x000028ff01007387 */ /* 0x0003e20000100800 */
[----:B------:R-:W-:Y:S02]  /*0280*/  CS2R R216, SRZ ;  /* 0x0000000000d87805 */ /* 0x000fe4000001ff00 */
[----:B------:R-:W-:Y:S01]  /*0290*/  CS2R R214, SRZ ;  /* 0x0000000000d67805 */ /* 0x000fe2000001ff00 */
[----:B------:R-:W2:Y:S01]  /*02a0*/  I2F.RP R0, UR11 ;  /* 0x0000000b00007d06 */ /* 0x000ea20008209400 */
[----:B------:R1:W-:Y:S01]  /*02b0*/  STL [R1+0x24], RZ ;  /* 0x000024ff01007387 */ /* 0x0003e20000100800 */
[----:B------:R-:W-:Y:S01]  /*02c0*/  IMAD.MOV.U32 R211, RZ, RZ, RZ ;  /* 0x000000ffffd37224 */ /* 0x000fe200078e00ff */
[----:B------:R-:W-:Y:S01]  /*02d0*/  CS2R R202, SRZ ;  /* 0x0000000000ca7805 */ /* 0x000fe2000001ff00 */
[----:B------:R-:W-:Y:S01]  /*02e0*/  IMAD.MOV.U32 R205, RZ, RZ, RZ ;  /* 0x000000ffffcd7224 */ /* 0x000fe200078e00ff */
[----:B------:R1:W-:Y:S01]  /*02f0*/  STL [R1+0x20], RZ ;  /* 0x000020ff01007387 */ /* 0x0003e20000100800 */
[----:B------:R-:W-:Y:S01]  /*0300*/  IMAD.MOV.U32 R200, RZ, RZ, RZ ;  /* 0x000000ffffc87224 */ /* 0x000fe200078e00ff */
[----:B------:R-:W-:Y:S01]  /*0310*/  MOV R194, RZ ;  /* 0x000000ff00c27202 */ /* 0x000fe20000000f00 */
[----:B------:R-:W-:Y:S01]  /*0320*/  IMAD.MOV.U32 R197, RZ, RZ, RZ ;  /* 0x000000ffffc57224 */ /* 0x000fe200078e00ff */
[----:B------:R1:W-:Y:S01]  /*0330*/  STL [R1+0x1c], RZ ;  /* 0x00001cff01007387 */ /* 0x0003e20000100800 */
[----:B------:R-:W-:Y:S01]  /*0340*/  IMAD.MOV.U32 R184, RZ, RZ, RZ ;  /* 0x000000ffffb87224 */ /* 0x000fe200078e00ff */
[----:B------:R-:W-:Y:S01]  /*0350*/  CS2R R180, SRZ ;  /* 0x0000000000b47805 */ /* 0x000fe2000001ff00 */
[----:B------:R-:W-:Y:S01]  /*0360*/  IMAD.MOV.U32 R183, RZ, RZ, RZ ;  /* 0x000000ffffb77224 */ /* 0x000fe200078e00ff */
[----:B------:R1:W-:Y:S01]  /*0370*/  STL [R1+0x18], RZ ;  /* 0x000018ff01007387 */ /* 0x0003e20000100800 */
[----:B------:R-:W-:Y:S01]  /*0380*/  CS2R R178, SRZ ;  /* 0x0000000000b27805 */ /* 0x000fe2000001ff00 */
[----:B--2---:R-:W2:Y:S01]  /*0390*/  MUFU.RCP R0, R0 ;  /* 0x0000000000007308 */ /* 0x004ea20000001000 */
[----:B------:R-:W-:Y:S01]  /*03a0*/  CS2R R176, SRZ ;  /* 0x0000000000b07805 */ /* 0x000fe2000001ff00 */
[----:B------:R1:W-:Y:S01]  /*03b0*/  STL [R1+0x14], RZ ;  /* 0x000014ff01007387 */ /* 0x0003e20000100800 */
[----:B------:R-:W-:Y:S01]  /*03c0*/  CS2R R166, SRZ ;  /* 0x0000000000a67805 */ /* 0x000fe2000001ff00 */
[----:B------:R-:W-:Y:S01]  /*03d0*/  IMAD.MOV.U32 R164, RZ, RZ, RZ ;  /* 0x000000ffffa47224 */ /* 0x000fe200078e00ff */
[----:B------:R-:W-:Y:S01]  /*03e0*/  CS2R R162, SRZ ;  /* 0x0000000000a27805 */ /* 0x000fe2000001ff00 */
[----:B------:R1:W-:Y:S01]  /*03f0*/  STL [R1+0x10], RZ ;  /* 0x000010ff01007387 */ /* 0x0003e20000100800 */
[----:B------:R-:W-:Y:S01]  /*0400*/  IMAD.MOV.U32 R149, RZ, RZ, RZ ;  /* 0x000000ffff957224 */ /* 0x000fe200078e00ff */
[----:B------:R-:W-:Y:S01]  /*0410*/  MOV R138, RZ ;  /* 0x000000ff008a7202 */ /* 0x000fe20000000f00 */
[----:B------:R-:W-:Y:S01]  /*0420*/  IMAD.MOV.U32 R147, RZ, RZ, RZ ;  /* 0x000000ffff937224 */ /* 0x000fe200078e00ff */
[----:B------:R1:W-:Y:S01]  /*0430*/  STL [R1+0xc], RZ ;  /* 0x00000cff01007387 */ /* 0x0003e20000100800 */
[----:B------:R-:W-:Y:S01]  /*0440*/  IMAD.MOV.U32 R140, RZ, RZ, RZ ;  /* 0x000000ffff8c7224 */ /* 0x000fe200078e00ff */
[----:B------:R-:W-:-:S02]  /*0450*/  CS2R R136, SRZ ;  /* 0x0000000000887805 */ /* 0x000fc4000001ff00 */
[----:B------:R-:W-:Y:S01]  /*0460*/  CS2R R134, SRZ ;  /* 0x0000000000867805 */ /* 0x000fe2000001ff00 */
[----:B------:R1:W-:Y:S01]  /*0470*/  STL [R1+0x8], RZ ;  /* 0x000008ff01007387 */ /* 0x0003e20000100800 */
[----:B------:R-:W-:Y:S01]  /*0480*/  IMAD.MOV.U32 R133, RZ, RZ, RZ ;  /* 0x000000ffff857224 */ /* 0x000fe200078e00ff */
[----:B------:R-:W-:Y:S01]  /*0490*/  CS2R R112, SRZ ;  /* 0x0000000000707805 */ /* 0x000fe2000001ff00 */
[----:B--2---:R-:W-:Y:S01]  /*04a0*/  VIADD R2, R0, 0xffffffe ;  /* 0x0ffffffe00027836 */ /* 0x004fe20000000000 */
[----:B------:R1:W-:Y:S01]  /*04b0*/  STL [R1+0x4], RZ ;  /* 0x000004ff01007387 */ /* 0x0003e20000100800 */
[----:B------:R-:W-:Y:S01]  /*04c0*/  IMAD.MOV.U32 R131, RZ, RZ, RZ ;  /* 0x000000ffff837224 */ /* 0x000fe200078e00ff */
[----:B------:R-:W-:Y:S01]  /*04d0*/  MOV R110, RZ ;  /* 0x000000ff006e7202 */ /* 0x000fe20000000f00 */
[----:B------:R-:W-:Y:S01]  /*04e0*/  IMAD.MOV.U32 R128, RZ, RZ, RZ ;  /* 0x000000ffff807224 */ /* 0x000fe200078e00ff */
[----:B------:R1:W-:Y:S01]  /*04f0*/  STL [R1], RZ ;  /* 0x000000ff01007387 */ /* 0x0003e20000100800 */
        /* <DEDUP_REMOVED lines=20> */
[----:B------:R-:W-:Y:S02]  /*0640*/  CS2R R26, SRZ ;  /* 0x00000000001a7805 */ /* 0x000fe4000001ff00 */
[----:B------:R-:W-:Y:S01]  /*0650*/  CS2R R28, SRZ ;  /* 0x00000000001c7805 */ /* 0x000fe2000001ff00 */
[----:B------:R-:W-:Y:S01]  /*0660*/  IMAD.MOV.U32 R30, RZ, RZ, RZ ;  /* 0x000000ffff1e7224 */ /* 0x000fe200078e00ff */
        /* <DEDUP_REMOVED lines=34> */
[----:B------:R-:W-:Y:S02]  /*0890*/  MOV R31, 0x400 ;  /* 0x00000400001f7802 */ /* 0x000fe40000000f00 */
[----:B------:R-:W-:Y:S02]  /*08a0*/  MOV R0, R33 ;  /* 0x0000002100007202 */ /* 0x000fe40000000f00 */
[----:B-1----:R-:W-:-:S07]  /*08b0*/  LEA R31, R32, R31, 0x18 ;  /* 0x0000001f201f7211 */ /* 0x002fce00078ec0ff */
.L_x_804:
        /* <DEDUP_REMOVED lines=17> */
[----:B------:R-:W-:Y:S01]  /*09d0*/  LEA R38, R0, R31, 0x1 ;  /* 0x0000001f00267211 */ /* 0x000fe200078e08ff */
[----:B--2---:R-:W-:-:S05]  /*09e0*/  IMAD.IADD R0, R39, 0x1, R0 ;  /* 0x0000000127007824 */ /* 0x004fca00078e0200 */
[----:B------:R-:W-:Y:S01]  /*09f0*/  ISETP.GE.AND P1, PT, R0, UR7, PT ;  /* 0x0000000700007c0c */ /* 0x000fe2000bf26270 */
[----:B---3--:R1:W-:Y:S04]  /*0a00*/  STS.U16 [R38], R33 ;  /* 0x0000002126007388 */ /* 0x0083e80000000400 */
[----:B----4-:R1:W-:Y:S04]  /*0a10*/  STS.U16 [R38+0x8000], R35 ;  /* 0x0080002326007388 */ /* 0x0103e80000000400 */
[----:B-----5:R1:W-:Y:S04]  /*0a20*/  STS.U16 [R38+0x6000], R37 ;  /* 0x0060002526007388 */ /* 0x0203e80000000400 */
[----:B------:R-:W-:Y:S05]  /*0a30*/  @!P1 BRA `(.L_x_804) ;  /* 0xfffffffc00a09947 */ /* 0x000fea000383ffff */
.L_x_803:
[----:B0-----:R-:W-:Y:S05]  /*0a40*/  BSYNC.RECONVERGENT B0 ;  /* 0x0000000000007941 */ /* 0x001fea0003800200 */
.L_x_802:
[----:B------:R-:W0:Y:S01]  /*0a50*/  S2R R34, SR_TID.X ;  /* 0x0000000000227919 */ /* 0x000e220000002100 */
[----:B------:R-:W-:Y:S01]  /*0a60*/  BSSY.RECONVERGENT B0, `(.L_x_805) ;  /* 0x000000d000007945 */ /* 0x000fe20003800200 */
[----:B------:R-:W-:Y:S06]  /*0a70*/  BAR.SYNC.DEFER_BLOCKING 0x0 ;  /* 0x0000000000007b1d */ /* 0x000fec0000010000 */
[----:B------:R-:W-:Y:S05]  /*0a80*/  @P0 BRA `(.L_x_806) ;  /* 0x0000000000280947 */ /* 0x000fea0003800000 */
[----:B------:R-:W0:Y:S01]  /*0a90*/  S2R R0, SR_CTAID.Y ;  /* 0x0000000000007919 */ /* 0x000e220000002600 */
[----:B------:R-:W2:Y:S01]  /*0aa0*/  LDCU.64 UR8, c[0x0][0x3a8] ;  /* 0x00007500ff0877ac */ /* 0x000ea20008000a00 */
[----:B------:R-:W-:Y:S01]  /*0ab0*/  MOV R31, UR4 ;  /* 0x00000004001f7c02 */ /* 0x000fe20008000f00 */
[----:B0-----:R-:W-:-:S05]  /*0ac0*/  IMAD R0, R0, 0x20, R34 ;  /* 0x0000002000007824 */ /* 0x001fca00078e0222 */
[----:B------:R-:W-:-:S04]  /*0ad0*/  IADD3 R0, P1, PT, R0, UR4, RZ ;  /* 0x0000000400007c10 */ /* 0x000fc8000ff3e0ff */
[----:B------:R-:W-:Y:S02]  /*0ae0*/  LEA.HI.X.SX32 R31, R31, RZ, 0x1, P1 ;  /* 0x000000ff1f1f7211 */ /* 0x000fe400008f0eff */
[----:B--2---:R-:W-:-:S04]  /*0af0*/  LEA R32, P1, R0, UR8, 0x2 ;  /* 0x0000000800207c11 */ /* 0x004fc8000f8210ff */
[----:B-1----:R-:W-:-:S05]  /*0b00*/  LEA.HI.X R33, R0, UR9, R31, 0x2, P1 ;  /* 0x0000000900217c11 */ /* 0x002fca00088f141f */
[----:B------:R-:W2:Y:S04]  /*0b10*/  LDG.E R0, desc[UR12][R32.64] ;  /* 0x0000000c20007981 */ /* 0x000ea8000c1e1900 */
[----:B--2---:R2:W-:Y:S02]  /*0b20*/  STL [R1+0x40], R0 ;  /* 0x0000400001007387 */ /* 0x0045e40000100800 */
.L_x_806:
[----:B------:R-:W-:Y:S05]  /*0b30*/  BSYNC.RECONVERGENT B0 ;  /* 0x0000000000007941 */ /* 0x000fea0003800200 */
.L_x_805:
[----:B------:R-:W-:Y:S04]  /*0b40*/  BSSY.RECONVERGENT B0, `(.L_x_807) ;  /* 0x00001a7000007945 */ /* 0x000fe80003800200 */
[----:B------:R-:W-:Y:S05]  /*0b50*/  @P0 BRA `(.L_x_808) ;  /* 0x0000001800940947 */ /* 0x000fea0003800000 */
[----:B------:R-:W3:Y:S01]  /*0b60*/  S2UR UR5, SR_CgaCtaId ;  /* 0x00000000000579c3 */ /* 0x000ee20000008800 */
[----:B------:R-:W-:Y:S02]  /*0b70*/  UMOV UR4, 0x400 ;  /* 0x0000040000047882 */ /* 0x000fe40000000000 */
[----:B---3--:R-:W-:-:S06]  /*0b80*/  ULEA UR4, UR5, UR4, 0x18 ;  /* 0x0000000405047291 */ /* 0x008fcc000f8ec0ff */
[----:B0-----:R-:W-:-:S05]  /*0b90*/  LEA R31, R34, UR4, 0x8 ;  /* 0x00000004221f7c11 */ /* 0x001fca000f8e40ff */
[----:B-1----:R-:W2:Y:S04]  /*0ba0*/  LDS.128 R36, [R31+0x6000] ;  /* 0x006000001f247984 */ /* 0x002ea80000000c00 */
[----:B------:R-:W0:Y:S04]  /*0bb0*/  LDS.128 R44, [R31+0x8000] ;  /* 0x008000001f2c7984 */ /* 0x000e280000000c00 */
[----:B------:R-:W1:Y:S04]  /*0bc0*/  LDS.128 R40, [R31+0x6010] ;  /* 0x006010001f287984 */ /* 0x000e680000000c00 */
[----:B------:R-:W3:Y:S04]  /*0bd0*/  LDS.128 R32, [R31+0x8010] ;  /* 0x008010001f207984 */ /* 0x000ee80000000c00 */
[----:B------:R-:W4:Y:S04]  /*0be0*/  LDS.128 R52, [R31+0x8020] ;  /* 0x008020001f347984 */ /* 0x000f280000000c00 */
[----:B------:R-:W-:Y:S01]  /*0bf0*/  LDS.128 R56, [R31+0x6030] ;  /* 0x006030001f387984 */ /* 0x000fe20000000c00 */
[----:B--2---:R-:W-:-:S02]  /*0c00*/  HADD2.F32 R0, -RZ, R36.H0_H0 ;  /* 0x20000024ff007230 */ /* 0x004fc40000004100 */
[----:B------:R-:W-:Y:S02]  /*0c10*/  HADD2.F32 R51, -RZ, R36.H1_H1 ;  /* 0x30000024ff337230 */ /* 0x000fe40000004100 */
[--C-:B0-----:R-:W-:Y:S02]  /*0c20*/  HADD2.F32 R49, -RZ, R44.reuse.H0_H0 ;  /* 0x2000002cff317230 */ /* 0x101fe40000004100 */
[----:B------:R-:W-:Y:S02]  /*0c30*/  HADD2.F32 R44, -RZ, R44.H1_H1 ;  /* 0x3000002cff2c7230 */ /* 0x000fe40000004100 */
[----:B------:R-:W-:Y:S02]  /*0c40*/  HADD2.F32 R36, -RZ, R45.H0_H0 ;  /* 0x2000002dff247230 */ /* 0x000fe40000004100 */
[----:B------:R-:W-:Y:S01]  /*0c50*/  FFMA R0, R0, R49, RZ ;  /* 0x0000003100007223 */ /* 0x000fe200000000ff */
[--C-:B------:R-:W-:Y:S02]  /*0c60*/  HADD2.F32 R49, -RZ, R37.reuse.H0_H0 ;  /* 0x20000025ff317230 */ /* 0x100fe40000004100 */
[----:B------:R-:W-:-:S02]  /*0c70*/  HADD2.F32 R37, -RZ, R37.H1_H1 ;  /* 0x30000025ff257230 */ /* 0x000fc40000004100 */
[----:B------:R-:W-:Y:S01]  /*0c80*/  FFMA R0, R51, R44, R0 ;  /* 0x0000002c33007223 */ /* 0x000fe20000000000 */
[----:B------:R-:W-:Y:S02]  /*0c90*/  HADD2.F32 R45, -RZ, R45.H1_H1 ;  /* 0x3000002dff2d7230 */ /* 0x000fe40000004100 */
[----:B------:R-:W-:Y:S02]  /*0ca0*/  HADD2.F32 R44, -RZ, R47.H0_H0 ;  /* 0x2000002fff2c7230 */ /* 0x000fe40000004100 */
[----:B------:R-:W-:Y:S01]  /*0cb0*/  FFMA R0, R49, R36, R0 ;  /* 0x0000002431007223 */ /* 0x000fe20000000000 */
[----:B------:R-:W-:Y:S02]  /*0cc0*/  HADD2.F32 R49, -RZ, R38.H0_H0 ;  /* 0x20000026ff317230 */ /* 0x000fe40000004100 */
[----:B------:R-:W-:Y:S02]  /*0cd0*/  HADD2.F32 R36, -RZ, R46.H0_H0 ;  /* 0x2000002eff247230 */ /* 0x000fe40000004100 */
[----:B------:R-:W-:Y:S01]  /*0ce0*/  FFMA R0, R37, R45, R0 ;  /* 0x0000002d25007223 */ /* 0x000fe20000000000 */
[----:B------:R-:W-:-:S02]  /*0cf0*/  HADD2.F32 R37, -RZ, R38.H1_H1 ;  /* 0x30000026ff257230 */ /* 0x000fc40000004100 */
[----:B------:R-:W-:Y:S02]  /*0d00*/  HADD2.F32 R46, -RZ, R46.H1_H1 ;  /* 0x3000002eff2e7230 */ /* 0x000fe40000004100 */
[----:B------:R-:W-:Y:S01]  /*0d10*/  FFMA R0, R49, R36, R0 ;  /* 0x0000002431007223 */ /* 0x000fe20000000000 */
[--C-:B------:R-:W-:Y:S02]  /*0d20*/  HADD2.F32 R45, -RZ, R39.reuse.H0_H0 ;  /* 0x20000027ff2d7230 */ /* 0x100fe40000004100 */
[----:B------:R-:W-:Y:S02]  /*0d30*/  HADD2.F32 R49, -RZ, R39.H1_H1 ;  /* 0x30000027ff317230 */ /* 0x000fe40000004100 */
[----:B------:R-:W-:Y:S01]  /*0d40*/  FFMA R0, R37, R46, R0 ;  /* 0x0000002e25007223 */ /* 0x000fe20000000000 */
[----:B------:R-:W-:Y:S01]  /*0d50*/  HADD2.F32 R47, -RZ, R47.H1_H1 ;  /* 0x3000002fff2f7230 */ /* 0x000fe20000004100 */
[----:B------:R-:W0:Y:S02]  /*0d60*/  LDS.128 R36, [R31+0x6020] ;  /* 0x006020001f247984 */ /* 0x000e240000000c00 */
[----:B------:R-:W-:Y:S01]  /*0d70*/  FFMA R0, R45, R44, R0 ;  /* 0x0000002c2d007223 */ /* 0x000fe20000000000 */
[----:B-1----:R-:W-:-:S02]  /*0d80*/  HADD2.F32 R45, -RZ, R40.H0_H0 ;  /* 0x20000028ff2d7230 */ /* 0x002fc40000004100 */
[----:B---3--:R-:W-:Y:S02]  /*0d90*/  HADD2.F32 R44, -RZ, R32.H0_H0 ;  /* 0x20000020ff2c7230 */ /* 0x008fe40000004100 */
[----:B------:R-:W-:Y:S01]  /*0da0*/  FFMA R0, R49, R47, R0 ;  /* 0x0000002f31007223 */ /* 0x000fe20000000000 */
[----:B------:R-:W-:Y:S01]  /*0db0*/  HADD2.F32 R47, -RZ, R40.H1_H1 ;  /* 0x30000028ff2f7230 */ /* 0x000fe20000004100 */
[----:B------:R-:W1:Y:S01]  /*0dc0*/  LDS.128 R48, [R31+0x8030] ;  /* 0x008030001f307984 */ /* 0x000e620000000c00 */
[----:B------:R-:W-:Y:S02]  /*0dd0*/  HADD2.F32 R32, -RZ, R32.H1_H1 ;  /* 0x30000020ff207230 */ /* 0x000fe40000004100 */
[----:B------:R-:W-:Y:S01]  /*0de0*/  FFMA R0, R45, R44, R0 ;  /* 0x0000002c2d007223 */ /* 0x000fe20000000000 */
[----:B------:R-:W-:Y:S02]  /*0df0*/  HADD2.F32 R45, -RZ, R41.H0_H0 ;  /* 0x20000029ff2d7230 */ /* 0x000fe40000004100 */
[----:B------:R-:W-:-:S02]  /*0e00*/  HADD2.F32 R40, -RZ, R33.H0_H0 ;  /* 0x20000021ff287230 */ /* 0x000fc40000004100 */
[----:B------:R-:W-:Y:S01]  /*0e10*/  FFMA R0, R47, R32, R0 ;  /* 0x000000202f007223 */ /* 0x000fe20000000000 */
[----:B------:R-:W-:Y:S02]  /*0e20*/  HADD2.F32 R41, -RZ, R41.H1_H1 ;  /* 0x30000029ff297230 */ /* 0x000fe40000004100 */
[----:B------:R-:W-:Y:S02]  /*0e30*/  HADD2.F32 R33, -RZ, R33.H1_H1 ;  /* 0x30000021ff217230 */ /* 0x000fe40000004100 */
[----:B------:R-:W-:Y:S01]  /*0e40*/  FFMA R0, R45, R40, R0 ;  /* 0x000000282d007223 */ /* 0x000fe20000000000 */
[----:B------:R-:W-:Y:S02]  /*0e50*/  HADD2.F32 R45, -RZ, R42.H0_H0 ;  /* 0x2000002aff2d7230 */ /* 0x000fe40000004100 */
[----:B------:R-:W-:Y:S02]  /*0e60*/  HADD2.F32 R32, -RZ, R34.H0_H0 ;  /* 0x20000022ff207230 */ /* 0x000fe40000004100 */
[----:B------:R-:W-:Y:S01]  /*0e70*/  FFMA R0, R41, R33, R0 ;  /* 0x0000002129007223 */ /* 0x000fe20000000000 */
[----:B------:R-:W-:-:S02]  /*0e80*/  HADD2.F32 R33, -RZ, R42.H1_H1 ;  /* 0x3000002aff217230 */ /* 0x000fc40000004100 */
[----:B------:R-:W-:Y:S02]  /*0e90*/  HADD2.F32 R34, -RZ, R34.H1_H1 ;  /* 0x30000022ff227230 */ /* 0x000fe40000004100 */
[----:B------:R-:W-:Y:S01]  /*0ea0*/  FFMA R0, R45, R32, R0 ;  /* 0x000000202d007223 */ /* 0x000fe20000000000 */
[----:B------:R-:W-:Y:S01]  /*0eb0*/  HADD2.F32 R41, -RZ, R43.H0_H0 ;  /* 0x2000002bff297230 */ /* 0x000fe20000004100 */
[----:B------:R-:W2:Y:S01]  /*0ec0*/  LDS.128 R44, [R31+0x8040] ;  /* 0x008040001f2c7984 */ /* 0x000ea20000000c00 */
[----:B------:R-:W-:Y:S02]  /*0ed0*/  HADD2.F32 R32, -RZ, R35.H0_H0 ;  /* 0x20000023ff207230 */ /* 0x000fe40000004100 */
[----:B------:R-:W-:Y:S01]  /*0ee0*/  FFMA R0, R33, R34, R0 ;  /* 0x0000002221007223 */ /* 0x000fe20000000000 */
[----:B------:R-:W-:Y:S02]  /*0ef0*/  HADD2.F32 R43, -RZ, R43.H1_H1 ;  /* 0x3000002bff2b7230 */ /* 0x000fe40000004100 */
[----:B------:R-:W-:-:S02]  /*0f00*/  HADD2.F32 R35, -RZ, R35.H1_H1 ;  /* 0x30000023ff237230 */ /* 0x000fc40000004100 */
[----:B------:R-:W-:Y:S01]  /*0f10*/  FFMA R0, R41, R32, R0 ;  /* 0x0000002029007223 */ /* 0x000fe20000000000 */
[--C-:B----4-:R-:W-:Y:S02]  /*0f20*/  HADD2.F32 R32, -RZ, R52.reuse.H0_H0 ;  /* 0x20000034ff207230 */ /* 0x110fe40000004100 */
[----:B------:R-:W-:Y:S02]  /*0f30*/  HADD2.F32 R52, -RZ, R52.H1_H1 ;  /* 0x30000034ff347230 */ /* 0x000fe40000004100 */
[----:B------:R-:W-:Y:S01]  /*0f40*/  FFMA R0, R43, R35, R0 ;  /* 0x000000232b007223 */ /* 0x000fe20000000000 */
[--C-:B0-----:R-:W-:Y:S02]  /*0f50*/  HADD2.F32 R33, -RZ, R36.reuse.H0_H0 ;  /* 0x20000024ff217230 */ /* 0x101fe40000004100 */
[----:B------:R-:W-:Y:S02]  /*0f60*/  HADD2.F32 R35, -RZ, R36.H1_H1 ;  /* 0x30000024ff237230 */ /* 0x000fe40000004100 */
[----:B------:R-:W-:-:S02]  /*0f70*/  HADD2.F32 R41, -RZ, R39.H1_H1 ;  /* 0x30000027ff297230 */ /* 0x000fc40000004100 */
[----:B------:R-:W-:Y:S01]  /*0f80*/  FFMA R0, R33, R32, R0 ;  /* 0x0000002021007223 */ /* 0x000fe20000000000 */
[----:B------:R-:W-:Y:S02]  /*0f90*/  HADD2.F32 R33, -RZ, R37.H0_H0 ;  /* 0x20000025ff217230 */ /* 0x000fe40000004100 */
[----:B------:R-:W-:Y:S02]  /*0fa0*/  HADD2.F32 R32, -RZ, R53.H0_H0 ;  /* 0x20000035ff207230 */ /* 0x000fe40000004100 */
[----:B------:R-:W-:Y:S01]  /*0fb0*/  FFMA R0, R35, R52, R0 ;  /* 0x0000003423007223 */ /* 0x000fe20000000000 */
[----:B------:R-:W-:Y:S02]  /*0fc0*/  HADD2.F32 R37, -RZ, R37.H1_H1 ;  /* 0x30000025ff257230 */ /* 0x000fe40000004100 */
[----:B------:R-:W-:Y:S02]  /*0fd0*/  HADD2.F32 R53, -RZ, R53.H1_H1 ;  /* 0x30000035ff357230 */ /* 0x000fe40000004100 */
[----:B------:R-:W-:Y:S01]  /*0fe0*/  FFMA R0, R33, R32, R0 ;  /* 0x0000002021007223 */ /* 0x000fe20000000000 */
[----:B------:R-:W-:-:S02]  /*0ff0*/  HADD2.F32 R33, -RZ, R38.H0_H0 ;  /* 0x20000026ff217230 */ /* 0x000fc40000004100 */
[----:B------:R-:W-:Y:S02]  /*1000*/  HADD2.F32 R32, -RZ, R54.H0_H0 ;  /* 0x20000036ff207230 */ /* 0x000fe40000004100 */
[----:B------:R-:W-:Y:S01]  /*1010*/  FFMA R0, R37, R53, R0 ;  /* 0x0000003525007223 */ /* 0x000fe20000000000 */
[----:B------:R-:W-:Y:S02]  /*1020*/  HADD2.F32 R35, -RZ, R38.H1_H1 ;  /* 0x30000026ff237230 */ /* 0x000fe40000004100 */
[----:B------:R-:W-:Y:S02]  /*1030*/  HADD2.F32 R54, -RZ, R54.H1_H1 ;  /* 0x30000036ff367230 */ /* 0x000fe40000004100 */
[----:B------:R-:W-:Y:S01]  /*1040*/  FFMA R0, R33, R32, R0 ;  /* 0x0000002021007223 */ /* 0x000fe20000000000 */
[----:B------:R-:W-:Y:S02]  /*1050*/  HADD2.F32 R33, -RZ, R39.H0_H0 ;  /* 0x20000027ff217230 */ /* 0x000fe40000004100 */
[--C-:B------:R-:W-:Y:S01]  /*1060*/  HADD2.F32 R32, -RZ, R55.reuse.H0_H0 ;  /* 0x20000037ff207230 */ /* 0x100fe20000004100 */
[----:B------:R-:W0:Y:S01]  /*1070*/  LDS.128 R36, [R31+0x6040] ;  /* 0x006040001f247984 */ /* 0x000e220000000c00 */
[----:B------:R-:W-:Y:S01]  /*1080*/  FFMA R0, R35, R54, R0 ;  /* 0x0000003623007223 */ /* 0x000fe20000000000 */
[----:B------:R-:W-:-:S02]  /*1090*/  HADD2.F32 R55, -RZ, R55.H1_H1 ;  /* 0x30000037ff377230 */ /* 0x000fc40000004100 */
[--C-:B------:R-:W-:Y:S02]  /*10a0*/  HADD2.F32 R35, -RZ, R56.reuse.H1_H1 ;  /* 0x30000038ff237230 */ /* 0x100fe40000004100 */
[----:B------:R-:W-:Y:S01]  /*10b0*/  FFMA R0, R33, R32, R0 ;  /* 0x0000002021007223 */ /* 0x000fe20000000000 */
[----:B------:R-:W-:Y:S02]  /*10c0*/  HADD2.F32 R33, -RZ, R56.H0_H0 ;  /* 0x20000038ff217230 */ /* 0x000fe40000004100 */
[--C-:B-1----:R-:W-:Y:S02]  /*10d0*/  HADD2.F32 R32, -RZ, R48.reuse.H0_H0 ;  /* 0x20000030ff207230 */ /* 0x102fe40000004100 */
[----:B------:R-:W-:Y:S01]  /*10e0*/  FFMA R0, R41, R55, R0 ;  /* 0x0000003729007223 */ /* 0x000fe20000000000 */
[----:B------:R-:W-:Y:S01]  /*10f0*/  HADD2.F32 R48, -RZ, R48.H1_H1 ;  /* 0x30000030ff307230 */ /* 0x000fe20000004100 */
[----:B------:R-:W1:Y:S01]  /*1100*/  LDS.128 R40, [R31+0x6050] ;  /* 0x006050001f287984 */ /* 0x000e620000000c00 */
[----:B------:R-:W-:-:S02]  /*1110*/  HADD2.F32 R53, -RZ, R59.H0_H0 ;  /* 0x2000003bff357230 */ /* 0x000fc40000004100 */
        /* <DEDUP_REMOVED lines=13> */
[----:B------:R-:W-:Y:S01]  /*11f0*/  HADD2.F32 R48, -RZ, R51.H0_H0 ;  /* 0x20000033ff307230 */ /* 0x000fe20000004100 */
[----:B------:R-:W3:Y:S01]  /*1200*/  LDS.128 R32, [R31+0x8050] ;  /* 0x008050001f207984 */ /* 0x000ee20000000c00 */
[----:B------:R-:W-:-:S02]  /*1210*/  HADD2.F32 R59, -RZ, R59.H1_H1 ;  /* 0x3000003bff3b7230 */ /* 0x000fc40000004100 */
[----:B------:R-:W-:Y:S01]  /*1220*/  FFMA R0, R49, R50, R0 ;  /* 0x0000003231007223 */ /* 0x000fe20000000000 */
[----:B------:R-:W-:-:S03]  /*1230*/  HADD2.F32 R51, -RZ, R51.H1_H1 ;  /* 0x30000033ff337230 */ /* 0x000fc60000004100 */
[----:B------:R-:W-:Y:S01]  /*1240*/  FFMA R0, R53, R48, R0 ;  /* 0x0000003035007223 */ /* 0x000fe20000000000 */
[----:B--2---:R-:W-:Y:S02]  /*1250*/  HADD2.F32 R48, -RZ, R44.H0_H0 ;  /* 0x2000002cff307230 */ /* 0x004fe40000004100 */
[--C-:B0-----:R-:W-:Y:S02]  /*1260*/  HADD2.F32 R49, -RZ, R36.reuse.H0_H0 ;  /* 0x20000024ff317230 */ /* 0x101fe40000004100 */
[----:B------:R-:W-:Y:S01]  /*1270*/  FFMA R0, R59, R51, R0 ;  /* 0x000000333b007223 */ /* 0x000fe20000000000 */
[----:B------:R-:W-:Y:S01]  /*1280*/  HADD2.F32 R51, -RZ, R36.H1_H1 ;  /* 0x30000024ff337230 */ /* 0x000fe20000004100 */
[----:B------:R-:W-:Y:S01]  /*1290*/  LDS.128 R56, [R31+0x6070] ;  /* 0x006070001f387984 */ /* 0x000fe20000000c00 */
        /* <DEDUP_REMOVED lines=14> */
[--C-:B------:R-:W-:Y:S01]  /*1380*/  HADD2.F32 R45, -RZ, R39.reuse.H0_H0 ;  /* 0x20000027ff2d7230 */ /* 0x100fe20000004100 */
[----:B------:R-:W0:Y:S01]  /*1390*/  LDS.128 R48, [R31+0x8060] ;  /* 0x008060001f307984 */ /* 0x000e220000000c00 */
[----:B------:R-:W-:Y:S02]  /*13a0*/  HADD2.F32 R53, -RZ, R39.H1_H1 ;  /* 0x30000027ff357230 */ /* 0x000fe40000004100 */
[----:B------:R-:W-:Y:S01]  /*13b0*/  FFMA R0, R37, R46, R0 ;  /* 0x0000002e25007223 */ /* 0x000fe20000000000 */
[--C-:B------:R-:W-:Y:S01]  /*13c0*/  HADD2.F32 R44, -RZ, R47.reuse.H0_H0 ;  /* 0x2000002fff2c7230 */ /* 0x100fe20000004100 */
[----:B------:R-:W2:Y:S01]  /*13d0*/  LDS.128 R36, [R31+0x6060] ;  /* 0x006060001f247984 */ /* 0x000ea20000000c00 */
[----:B------:R-:W-:-:S03]  /*13e0*/  HADD2.F32 R47, -RZ, R47.H1_H1 ;  /* 0x3000002fff2f7230 */ /* 0x000fc60000004100 */
[----:B------:R-:W-:Y:S01]  /*13f0*/  FFMA R0, R45, R44, R0 ;  /* 0x0000002c2d007223 */ /* 0x000fe20000000000 */
[----:B-1----:R-:W-:Y:S02]  /*1400*/  HADD2.F32 R45, -RZ, R40.H0_H0 ;  /* 0x20000028ff2d7230 */ /* 0x002fe40000004100 */
[----:B---3--:R-:W-:Y:S02]  /*1410*/  HADD2.F32 R44, -RZ, R32.H0_H0 ;  /* 0x20000020ff2c7230 */ /* 0x008fe40000004100 */
[----:B------:R-:W-:Y:S01]  /*1420*/  FFMA R0, R53, R47, R0 ;  /* 0x0000002f35007223 */ /* 0x000fe20000000000 */
[----:B------:R-:W-:Y:S01]  /*1430*/  HADD2.F32 R47, -RZ, R40.H1_H1 ;  /* 0x30000028ff2f7230 */ /* 0x000fe20000004100 */
[----:B------:R-:W1:Y:S01]  /*1440*/  LDS.128 R52, [R31+0x8070] ;  /* 0x008070001f347984 */ /* 0x000e620000000c00 */
        /* <DEDUP_REMOVED lines=14> */
[----:B------:R-:W-:Y:S01]  /*1530*/  HADD2.F32 R41, -RZ, R43.H0_H0 ;  /* 0x2000002bff297230 */ /* 0x000fe20000004100 */
[----:B------:R-:W3:Y:S01]  /*1540*/  LDS.128 R44, [R31+0x8080] ;  /* 0x008080001f2c7984 */ /* 0x000ee20000000c00 */
[----:B------:R-:W-:Y:S02]  /*1550*/  HADD2.F32 R32, -RZ, R35.H0_H0 ;  /* 0x20000023ff207230 */ /* 0x000fe40000004100 */
[----:B------:R-:W-:Y:S01]  /*1560*/  FFMA R0, R33, R34, R0 ;  /* 0x0000002221007223 */ /* 0x000fe20000000000 */
[----:B------:R-:W-:-:S02]  /*1570*/  HADD2.F32 R43, -RZ, R43.H1_H1 ;  /* 0x3000002bff2b7230 */ /* 0x000fc40000004100 */
[----:B------:R-:W-:Y:S02]  /*1580*/  HADD2.F32 R35, -RZ, R35.H1_H1 ;  /* 0x30000023ff237230 */ /* 0x000fe40000004100 */
[----:B------:R-:W-:Y:S01]  /*1590*/  FFMA R0, R41, R32, R0 ;  /* 0x0000002029007223 */ /* 0x000fe20000000000 */
[--C-:B0-----:R-:W-:Y:S02]  /*15a0*/  HADD2.F32 R32, -RZ, R48.reuse.H0_H0 ;  /* 0x20000030ff207230 */ /* 0x101fe40000004100 */
[----:B------:R-:W-:Y:S02]  /*15b0*/  HADD2.F32 R48, -RZ, R48.H1_H1 ;  /* 0x30000030ff307230 */ /* 0x000fe40000004100 */
[----:B------:R-:W-:Y:S01]  /*15c0*/  FFMA R0, R43, R35, R0 ;  /* 0x000000232b007223 */ /* 0x000fe20000000000 */
[--C-:B--2---:R-:W-:Y:S01]  /*15d0*/  HADD2.F32 R33, -RZ, R36.reuse.H0_H0 ;  /* 0x20000024ff217230 */ /* 0x104fe20000004100 */
[----:B------:R-:W-:Y:S01]  /*15e0*/  LDS.128 R40, [R31+0x8090] ;  /* 0x008090001f287984 */ /* 0x000fe20000000c00 */
[----:B------:R-:W-:-:S02]  /*15f0*/  HADD2.F32 R35, -RZ, R36.H1_H1 ;  /* 0x30000024ff237230 */ /* 0x000fc40000004100 */
[----:B------:R-:W-:Y:S02]  /*1600*/  HADD2.F32 R36, -RZ, R51.H0_H0 ;  /* 0x20000033ff247230 */ /* 0x000fe40000004100 */
[----:B------:R-:W-:Y:S01]  /*1610*/  FFMA R0, R33, R32, R0 ;  /* 0x0000002021007223 */ /* 0x000fe20000000000 */
[----:B------:R-:W-:Y:S02]  /*1620*/  HADD2.F32 R33, -RZ, R37.H0_H0 ;  /* 0x20000025ff217230 */ /* 0x000fe40000004100 */
[----:B------:R-:W-:Y:S02]  /*1630*/  HADD2.F32 R32, -RZ, R49.H0_H0 ;  /* 0x20000031ff207230 */ /* 0x000fe40000004100 */
[----:B------:R-:W-:Y:S01]  /*1640*/  FFMA R0, R35, R48, R0 ;  /* 0x0000003023007223 */ /* 0x000fe20000000000 */
        /* <DEDUP_REMOVED lines=10> */
[----:B------:R-:W-:Y:S02]  /*16f0*/  HADD2.F32 R39, -RZ, R39.H1_H1 ;  /* 0x30000027ff277230 */ /* 0x000fe40000004100 */
[----:B------:R-:W-:Y:S01]  /*1700*/  FFMA R0, R35, R50, R0 ;  /* 0x0000003223007223 */ /* 0x000fe20000000000 */
[----:B------:R-:W-:Y:S01]  /*1710*/  HADD2.F32 R51, -RZ, R51.H1_H1 ;  /* 0x30000033ff337230 */ /* 0x000fe20000004100 */
[----:B------:R-:W0:Y:S02]  /*1720*/  LDS.128 R32, [R31+0x6080] ;  /* 0x006080001f207984 */ /* 0x000e240000000c00 */
[----:B------:R-:W-:Y:S01]  /*1730*/  FFMA R0, R37, R36, R0 ;  /* 0x0000002425007223 */ /* 0x000fe20000000000 */
[----:B------:R-:W-:Y:S02]  /*1740*/  HADD2.F32 R37, -RZ, R56.H0_H0 ;  /* 0x20000038ff257230 */ /* 0x000fe40000004100 */
[----:B-1----:R-:W-:Y:S02]  /*1750*/  HADD2.F32 R36, -RZ, R52.H0_H0 ;  /* 0x20000034ff247230 */ /* 0x002fe40000004100 */
[----:B------:R-:W-:Y:S01]  /*1760*/  FFMA R0, R39, R51, R0 ;  /* 0x0000003327007223 */ /* 0x000fe20000000000 */
[----:B------:R-:W-:Y:S01]  /*1770*/  HADD2.F32 R39, -RZ, R56.H1_H1 ;  /* 0x30000038ff277230 */ /* 0x000fe20000004100 */
[----:B------:R-:W1:Y:S01]  /*1780*/  LDS.128 R48, [R31+0x6090] ;  /* 0x006090001f307984 */ /* 0x000e620000000c00 */
        /* <DEDUP_REMOVED lines=9> */
[--C-:B------:R-:W-:Y:S02]  /*1820*/  HADD2.F32 R36, -RZ, R54.reuse.H0_H0 ;  /* 0x20000036ff247230 */ /* 0x100fe40000004100 */
[----:B------:R-:W-:Y:S01]  /*1830*/  FFMA R0, R57, R53, R0 ;  /* 0x0000003539007223 */ /* 0x000fe20000000000 */
[----:B------:R-:W-:Y:S02]  /*1840*/  HADD2.F32 R54, -RZ, R54.H1_H1 ;  /* 0x30000036ff367230 */ /* 0x000fe40000004100 */
[----:B------:R-:W-:Y:S02]  /*1850*/  HADD2.F32 R39, -RZ, R59.H0_H0 ;  /* 0x2000003bff277230 */ /* 0x000fe40000004100 */
[----:B------:R-:W-:Y:S01]  /*1860*/  FFMA R0, R37, R36, R0 ;  /* 0x0000002425007223 */ /* 0x000fe20000000000 */
[----:B------:R-:W-:Y:S02]  /*1870*/  HADD2.F32 R37, -RZ, R58.H1_H1 ;  /* 0x3000003aff257230 */ /* 0x000fe40000004100 */
[----:B------:R-:W-:-:S02]  /*1880*/  HADD2.F32 R36, -RZ, R55.H0_H0 ;  /* 0x20000037ff247230 */ /* 0x000fc40000004100 */
[----:B------:R-:W-:Y:S02]  /*1890*/  HADD2.F32 R59, -RZ, R59.H1_H1 ;  /* 0x3000003bff3b7230 */ /* 0x000fe40000004100 */
[----:B------:R-:W-:Y:S01]  /*18a0*/  FFMA R0, R37, R54, R0 ;  /* 0x0000003625007223 */ /* 0x000fe20000000000 */
[----:B------:R-:W-:-:S03]  /*18b0*/  HADD2.F32 R55, -RZ, R55.H1_H1 ;  /* 0x30000037ff377230 */ /* 0x000fc60000004100 */
[----:B------:R-:W-:Y:S01]  /*18c0*/  FFMA R0, R39, R36, R0 ;  /* 0x0000002427007223 */ /* 0x000fe20000000000 */
[--C-:B---3--:R-:W-:Y:S02]  /*18d0*/  HADD2.F32 R36, -RZ, R44.reuse.H0_H0 ;  /* 0x2000002cff247230 */ /* 0x108fe40000004100 */
[----:B------:R-:W-:Y:S02]  /*18e0*/  HADD2.F32 R44, -RZ, R44.H1_H1 ;  /* 0x3000002cff2c7230 */ /* 0x000fe40000004100 */
[----:B------:R-:W-:Y:S01]  /*18f0*/  FFMA R0, R59, R55, R0 ;  /* 0x000000373b007223 */ /* 0x000fe20000000000 */
[--C-:B0-----:R-:W-:Y:S01]  /*1900*/  HADD2.F32 R37, -RZ, R32.reuse.H0_H0 ;  /* 0x20000020ff257230 */ /* 0x101fe20000004100 */
[----:B------:R-:W0:Y:S01]  /*1910*/  LDS.128 R52, [R31+0x80a0] ;  /* 0x0080a0001f347984 */ /* 0x000e220000000c00 */
[----:B------:R-:W-:Y:S02]  /*1920*/  HADD2.F32 R39, -RZ, R32.H1_H1 ;  /* 0x30000020ff277230 */ /* 0x000fe40000004100 */
[----:B------:R-:W-:-:S02]  /*1930*/  HADD2.F32 R32, -RZ, R45.H0_H0 ;  /* 0x2000002dff207230 */ /* 0x000fc40000004100 */
[----:B------:R-:W-:Y:S01]  /*1940*/  FFMA R0, R37, R36, R0 ;  /* 0x0000002425007223 */ /* 0x000fe20000000000 */
[--C-:B------:R-:W-:Y:S01]  /*1950*/  HADD2.F32 R37, -RZ, R33.reuse.H0_H0 ;  /* 0x20000021ff257230 */ /* 0x100fe20000004100 */
[----:B------:R-:W-:Y:S01]  /*1960*/  LDS.128 R56, [R31+0x60d0] ;  /* 0x0060d0001f387984 */ /* 0x000fe20000000c00 */
[----:B------:R-:W-:Y:S02]  /*1970*/  HADD2.F32 R33, -RZ, R33.H1_H1 ;  /* 0x30000021ff217230 */ /* 0x000fe40000004100 */
[----:B------:R-:W-:Y:S01]  /*1980*/  FFMA R0, R39, R44, R0 ;  /* 0x0000002c27007223 */ /* 0x000fe20000000000 */
[----:B------:R-:W-:-:S03]  /*1990*/  HADD2.F32 R45, -RZ, R45.H1_H1 ;  /* 0x3000002dff2d7230 */ /* 0x000fc60000004100 */
[----:B------:R-:W-:Y:S01]  /*19a0*/  FFMA R0, R37, R32, R0 ;  /* 0x0000002025007223 */ /* 0x000fe20000000000 */
[----:B------:R-:W-:Y:S02]  /*19b0*/  HADD2.F32 R37, -RZ, R34.H0_H0 ;  /* 0x20000022ff257230 */ /* 0x000fe40000004100 */
[----:B------:R-:W-:Y:S02]  /*19c0*/  HADD2.F32 R32, -RZ, R46.H0_H0 ;  /* 0x2000002eff207230 */ /* 0x000fe40000004100 */
[----:B------:R-:W-:Y:S01]  /*19d0*/  FFMA R0, R33, R45, R0 ;  /* 0x0000002d21007223 */ /* 0x000fe20000000000 */
[----:B------:R-:W-:Y:S02]  /*19e0*/  HADD2.F32 R33, -RZ, R34.H1_H1 ;  /* 0x30000022ff217230 */ /* 0x000fe40000004100 */
[----:B------:R-:W-:Y:S02]  /*19f0*/  HADD2.F32 R46, -RZ, R46.H1_H1 ;  /* 0x3000002eff2e7230 */ /* 0x000fe40000004100 */
[----:B------:R-:W-:Y:S01]  /*1a00*/  FFMA R0, R37, R32, R0 ;  /* 0x0000002025007223 */ /* 0x000fe20000000000 */
[----:B------:R-:W-:Y:S01]  /*1a10*/  HADD2.F32 R45, -RZ, R35.H0_H0 ;  /* 0x20000023ff2d7230 */ /* 0x000fe20000004100 */
[----:B------:R-:W2:Y:S01]  /*1a20*/  LDS.128 R36, [R31+0x60a0] ;  /* 0x0060a0001f247984 */ /* 0x000ea20000000c00 */
[----:B------:R-:W-:-:S02]  /*1a30*/  HADD2.F32 R32, -RZ, R47.H0_H0 ;  /* 0x2000002fff207230 */ /* 0x000fc40000004100 */
[----:B------:R-:W-:Y:S01]  /*1a40*/  FFMA R0, R33, R46, R0 ;  /* 0x0000002e21007223 */ /* 0x000fe20000000000 */
[----:B------:R-:W-:Y:S02]  /*1a50*/  HADD2.F32 R35, -RZ, R35.H1_H1 ;  /* 0x30000023ff237230 */ /* 0x000fe40000004100 */
[----:B------:R-:W-:Y:S02]  /*1a60*/  HADD2.F32 R47, -RZ, R47.H1_H1 ;  /* 0x3000002fff2f7230 */ /* 0x000fe40000004100 */
[----:B------:R-:W-:Y:S01]  /*1a70*/  FFMA R0, R45, R32, R0 ;  /* 0x000000202d007223 */ /* 0x000fe20000000000 */
[----:B-1----:R-:W-:Y:S02]  /*1a80*/  HADD2.F32 R33, -RZ, R48.H0_H0 ;  /* 0x20000030ff217230 */ /* 0x002fe40000004100 */
[----:B------:R-:W-:Y:S02]  /*1a90*/  HADD2.F32 R32, -RZ, R40.H0_H0 ;  /* 0x20000028ff207230 */ /* 0x000fe40000004100 */
        /* <DEDUP_REMOVED lines=19> */
[----:B------:R-:W-:-:S02]  /*1bd0*/  HADD2.F32 R40, -RZ, R43.H0_H0 ;  /* 0x2000002bff287230 */ /* 0x000fc40000004100 */
[----:B------:R-:W-:Y:S01]  /*1be0*/  FFMA R0, R41, R42, R0 ;  /* 0x0000002a29007223 */ /* 0x000fe20000000000 */
[----:B------:R-:W-:Y:S02]  /*1bf0*/  HADD2.F32 R51, -RZ, R51.H1_H1 ;  /* 0x30000033ff337230 */ /* 0x000fe40000004100 */
[----:B------:R-:W-:Y:S02]  /*1c00*/  HADD2.F32 R43, -RZ, R43.H1_H1 ;  /* 0x3000002bff2b7230 */ /* 0x000fe40000004100 */
[----:B------:R-:W-:Y:S01]  /*1c10*/  FFMA R0, R49, R40, R0 ;  /* 0x0000002831007223 */ /* 0x000fe20000000000 */
[----:B0-----:R-:W-:Y:S02]  /*1c20*/  HADD2.F32 R40, -RZ, R52.H0_H0 ;  /* 0x20000034ff287230 */ /* 0x001fe40000004100 */
[--C-:B--2---:R-:W-:Y:S02]  /*1c30*/  HADD2.F32 R41, -RZ, R36.reuse.H0_H0 ;  /* 0x20000024ff297230 */ /* 0x104fe40000004100 */
[----:B------:R-:W-:Y:S01]  /*1c40*/  FFMA R0, R51, R43, R0 ;  /* 0x0000002b33007223 */ /* 0x000fe20000000000 */
[----:B------:R-:W-:Y:S01]  /*1c50*/  HADD2.F32 R43, -RZ, R36.H1_H1 ;  /* 0x30000024ff2b7230 */ /* 0x000fe20000004100 */
[----:B------:R-:W0:Y:S01]  /*1c60*/  LDS.128 R48, [R31+0x80c0] ;  /* 0x0080c0001f307984 */ /* 0x000e220000000c00 */
        /* <DEDUP_REMOVED lines=14> */
[--C-:B------:R-:W-:Y:S02]  /*1d50*/  HADD2.F32 R41, -RZ, R39.reuse.H0_H0 ;  /* 0x20000027ff297230 */ /* 0x100fe40000004100 */
[----:B------:R-:W-:-:S02]  /*1d60*/  HADD2.F32 R43, -RZ, R39.H1_H1 ;  /* 0x30000027ff2b7230 */ /* 0x000fc40000004100 */
        /* <DEDUP_REMOVED lines=30> */
[--C-:B0-----:R-:W-:Y:S01]  /*1f50*/  HADD2.F32 R32, -RZ, R48.reuse.H0_H0 ;  /* 0x20000030ff207230 */ /* 0x101fe20000004100 */
[----:B------:R-:W-:Y:S01]  /*1f60*/  LDS.128 R40, [R31+0x80e0] ;  /* 0x0080e0001f287984 */ /* 0x000fe20000000c00 */
[----:B------:R-:W-:Y:S02]  /*1f70*/  HADD2.F32 R48, -RZ, R48.H1_H1 ;  /* 0x30000030ff307230 */ /* 0x000fe40000004100 */
[----:B------:R-:W-:Y:S01]  /*1f80*/  FFMA R0, R47, R35, R0 ;  /* 0x000000232f007223 */ /* 0x000fe20000000000 */
[--C-:B--2---:R-:W-:Y:S01]  /*1f90*/  HADD2.F32 R33, -RZ, R36.reuse.H0_H0 ;  /* 0x20000024ff217230 */ /* 0x104fe20000004100 */
[----:B------:R-:W0:Y:S01]  /*1fa0*/  LDS.128 R44, [R31+0x60e0] ;  /* 0x0060e0001f2c7984 */ /* 0x000e220000000c00 */
        /* <DEDUP_REMOVED lines=40> */
[----:B------:R2:W3:Y:S01]  /*2230*/  LDS.128 R32, [R31+0x80f0] ;  /* 0x0080f0001f207984 */ /* 0x0004e20000000c00 */
[----:B------:R-:W-:-:S02]  /*2240*/  HADD2.F32 R48, -RZ, R55.H0_H0 ;  /* 0x20000037ff307230 */ /* 0x000fc40000004100 */
[----:B------:R-:W-:Y:S01]  /*2250*/  FFMA R0, R49, R54, R0 ;  /* 0x0000003631007223 */ /* 0x000fe20000000000 */
[----:B------:R-:W-:Y:S02]  /*2260*/  HADD2.F32 R59, -RZ, R59.H1_H1 ;  /* 0x3000003bff3b7230 */ /* 0x000fe40000004100 */
[----:B------:R-:W-:Y:S02]  /*2270*/  HADD2.F32 R55, -RZ, R55.H1_H1 ;  /* 0x30000037ff377230 */ /* 0x000fe40000004100 */
[----:B------:R-:W-:Y:S01]  /*2280*/  FFMA R0, R51, R48, R0 ;  /* 0x0000003033007223 */ /* 0x000fe20000000000 */
[----:B0-----:R-:W-:Y:S02]  /*2290*/  HADD2.F32 R49, -RZ, R44.H0_H0 ;  /* 0x2000002cff317230 */ /* 0x001fe40000004100 */
[----:B------:R-:W-:Y:S02]  /*22a0*/  HADD2.F32 R48, -RZ, R40.H0_H0 ;  /* 0x20000028ff307230 */ /* 0x000fe40000004100 */
[----:B------:R-:W-:Y:S01]  /*22b0*/  FFMA R0, R59, R55, R0 ;  /* 0x000000373b007223 */ /* 0x000fe20000000000 */
[----:B------:R-:W-:-:S02]  /*22c0*/  HADD2.F32 R51, -RZ, R44.H1_H1 ;  /* 0x3000002cff337230 */ /* 0x000fc40000004100 */
[----:B------:R-:W-:Y:S02]  /*22d0*/  HADD2.F32 R40, -RZ, R40.H1_H1 ;  /* 0x30000028ff287230 */ /* 0x000fe40000004100 */
[----:B------:R-:W-:Y:S01]  /*22e0*/  FFMA R0, R49, R48, R0 ;  /* 0x0000003031007223 */ /* 0x000fe20000000000 */
[----:B--2---:R-:W-:Y:S02]  /*22f0*/  HADD2.F32 R31, -RZ, R45.H0_H0 ;  /* 0x2000002dff1f7230 */ /* 0x004fe40000004100 */
        /* <DEDUP_REMOVED lines=17> */
[----:B-1----:R-:W-:Y:S02]  /*2410*/  HADD2.F32 R31, -RZ, R36.H0_H0 ;  /* 0x20000024ff1f7230 */ /* 0x002fe40000004100 */
[----:B---3--:R-:W-:-:S02]  /*2420*/  HADD2.F32 R40, -RZ, R32.H0_H0 ;  /* 0x20000020ff287230 */ /* 0x008fc40000004100 */
        /* <DEDUP_REMOVED lines=21> */
[----:B------:R-:W-:-:S04]  /*2580*/  FFMA R0, R31, R32, R0 ;  /* 0x000000201f007223 */ /* 0x000fc80000000000 */
[----:B------:R-:W-:-:S05]  /*2590*/  FFMA R0, R39, R35, R0 ;  /* 0x0000002327007223 */ /* 0x000fca0000000000 */
[----:B------:R3:W-:Y:S02]  /*25a0*/  STL [R1+0x3c], R0 ;  /* 0x00003c0001007387 */ /* 0x0007e40000100800 */
.L_x_808:
[----:B------:R-:W-:Y:S05]  /*25b0*/  BSYNC.RECONVERGENT B0 ;  /* 0x0000000000007941 */ /* 0x000fea0003800200 */
.L_x_807:
[----:B------:R-:W4:Y:S01]  /*25c0*/  LDCU UR4, c[0x0][0x3dc] ;  /* 0x00007b80ff0477ac */ /* 0x000f220008000800 */
[----:B------:R-:W-:Y:S02]  /*25d0*/  HFMA2 R51, -RZ, RZ, 0, 0 ;  /* 0x00000000ff337431 */ /* 0x000fe400000001ff */
[----:B------:R-:W-:Y:S01]  /*25e0*/  IMAD.MOV.U32 R31, RZ, RZ, RZ ;  /* 0x000000ffff1f7224 */ /* 0x000fe200078e00ff */
[----:B-1----:R-:W-:Y:S02]  /*25f0*/  CS2R R32, SRZ ;  /* 0x0000000000207805 */ /* 0x002fe4000001ff00 */
[----:B0-----:R-:W-:Y:S02]  /*2600*/  CS2R R34, SRZ ;  /* 0x0000000000227805 */ /* 0x001fe4000001ff00 */
[----:B------:R-:W-:Y:S02]  /*2610*/  CS2R R36, SRZ ;  /* 0x0000000000247805 */ /* 0x000fe4000001ff00 */
[----:B------:R-:W-:-:S02]  /*2620*/  CS2R R38, SRZ ;  /* 0x0000000000267805 */ /* 0x000fc4000001ff00 */
[----:B------:R-:W-:Y:S02]  /*2630*/  CS2R R40, SRZ ;  /* 0x0000000000287805 */ /* 0x000fe4000001ff00 */
[----:B------:R-:W-:Y:S02]  /*2640*/  CS2R R42, SRZ ;  /* 0x00000000002a7805 */ /* 0x000fe4000001ff00 */
[----:B------:R-:W-:Y:S02]  /*2650*/  CS2R R44, SRZ ;  /* 0x00000000002c7805 */ /* 0x000fe4000001ff00 */
[----:B------:R-:W-:Y:S01]  /*2660*/  CS2R R52, SRZ ;  /* 0x0000000000347805 */ /* 0x000fe2000001ff00 */
[----:B------:R-:W-:Y:S01]  /*2670*/  IMAD.MOV.U32 R46, RZ, RZ, RZ ;  /* 0x000000ffff2e7224 */ /* 0x000fe200078e00ff */
[----:B------:R-:W-:Y:S01]  /*2680*/  CS2R R54, SRZ ;  /* 0x0000000000367805 */ /* 0x000fe2000001ff00 */
[----:B----4-:R-:W-:-:S09]  /*2690*/  UISETP.GE.AND UP0, UPT, UR4, 0x1, UPT ;  /* 0x000000010400788c */ /* 0x010fd2000bf06270 */
[----:B------:R-:W-:Y:S05]  /*26a0*/  BRA.U !UP0, `(.L_x_809) ;  /* 0x0000017908087547 */ /* 0x000fea000b800000 */
[----:B------:R-:W-:Y:S01]  /*26b0*/  IMAD.MOV.U32 R2, RZ, RZ, RZ ;  /* 0x000000ffff027224 */ /* 0x000fe200078e00ff */
[----:B------:R-:W-:-:S06]  /*26c0*/  UMOV UR4, URZ ;  /* 0x000000ff00047c82 */ /* 0x000fcc0008000000 */
.L_x_1329:
[----:B0-23--:R-:W0:Y:S01]  /*26d0*/  LDC R0, c[0x0][0x3dc] ;  /* 0x0000f700ff007b82 */ /* 0x00de220000000800 */
[----:B------:R-:W-:Y:S01]  /*26e0*/  USHF.L.U32 UR8, UR4, 0x5, URZ ;  /* 0x0000000504087899 */ /* 0x000fe200080006ff */
[----:B------:R-:W1:Y:S01]  /*26f0*/  S2R R60, SR_TID.X ;  /* 0x00000000003c7919 */ /* 0x000e620000002100 */
[----:B------:R-:W2:Y:S01]  /*2700*/  LDCU UR9, c[0x0][0x3e0] ;  /* 0x00007c00ff0977ac */ /* 0x000ea20008000800 */
[----:B------:R-:W-:Y:S03]  /*2710*/  BSSY.RECONVERGENT B0, `(.L_x_810) ;  /* 0x0000044000007945 */ /* 0x000fe60003800200 */
[----:B------:R-:W-:-:S05]  /*2720*/  IMAD.U32 R47, RZ, RZ, UR8 ;  /* 0x00000008ff2f7e24 */ /* 0x000fca000f8e00ff */
[----:B0-----:R-:W-:Y:S02]  /*2730*/  VIADDMNMX R0, R47, 0x20, R0, PT ;  /* 0x000000202f007846 */ /* 0x001fe40003800100 */
[----:B------:R-:W-:Y:S02]  /*2740*/  MOV R47, UR8 ;  /* 0x00000008002f7c02 */ /* 0x000fe40008000f00 */
[----:B------:R-:W-:-:S13]  /*2750*/  R2UR UR5, R0 ;  /* 0x00000000000572ca */ /* 0x000fda00000e0000 */
        /* <DEDUP_REMOVED lines=16> */
[----:B0-----:R-:W-:Y:S01]  /*2860*/  MOV R48, RZ ;  /* 0x000000ff00307202 */ /* 0x001fe20000000f00 */
[----:B-1----:R-:W-:-:S04]  /*2870*/  IMAD.MOV R56, RZ, RZ, -R49 ;  /* 0x000000ffff387224 */ /* 0x002fc800078e0a31 */
[----:B------:R-:W-:-:S04]  /*2880*/  IMAD R57, R56, R63, RZ ;  /* 0x0000003f38397224 */ /* 0x000fc800078e02ff */
[----:B------:R-:W-:-:S07]  /*2890*/  IMAD.HI.U32 R58, R49, R57, R48 ;  /* 0x00000039313a7227 */ /* 0x000fce00078e0030 */
.L_x_812:
        /* <DEDUP_REMOVED lines=11> */
[----:B------:R-:W-:Y:S01]  /*2950*/  @!P2 IADD3 R48, PT, PT, R48, -R57, RZ ;  /* 0x800000393030a210 */ /* 0x000fe20007ffe0ff */
[----:B------:R-:W-:-:S03]  /*2960*/  @!P2 VIADD R56, R56, 0x1 ;  /* 0x000000013838a836 */ /* 0x000fc60000000000 */
[----:B------:R-:W-:Y:S02]  /*2970*/  ISETP.GE.U32.AND P1, PT, R48, R63, PT ;  /* 0x0000003f3000720c */ /* 0x000fe40003f26070 */
[----:B------:R-:W-:-:S04]  /*2980*/  LOP3.LUT R48, R65, R64, RZ, 0x3c, !PT ;  /* 0x0000004041307212 */ /* 0x000fc800078e3cff */
[----:B------:R-:W-:Y:S02]  /*2990*/  ISETP.GE.AND P3, PT, R48, RZ, PT ;  /* 0x000000ff3000720c */ /* 0x000fe40003f66270 */
[----:B------:R-:W0:Y:S05]  /*29a0*/  LDC.64 R48, c[0x0][0x3b0] ;  /* 0x0000ec00ff307b82 */ /* 0x000e2a0000000a00 */
[----:B------:R-:W-:-:S06]  /*29b0*/  @P1 VIADD R56, R56, 0x1 ;  /* 0x0000000138381836 */ /* 0x000fcc0000000000 */
[----:B------:R-:W-:-:S04]  /*29c0*/  @!P3 IADD3 R56, PT, PT, -R56, RZ, RZ ;  /* 0x000000ff3838b210 */ /* 0x000fc80007ffe1ff */
[----:B------:R-:W-:-:S05]  /*29d0*/  SEL R59, R61, R56, !P0 ;  /* 0x000000383d3b7207 */ /* 0x000fca0004000000 */
[----:B------:R-:W-:-:S04]  /*29e0*/  IMAD R57, R60, UR11, R59 ;  /* 0x0000000b3c397c24 */ /* 0x000fc8000f8e023b */
[----:B0-----:R-:W-:Y:S02]  /*29f0*/  IMAD.WIDE R48, R57, 0x4, R48 ;  /* 0x0000000439307825 */ /* 0x001fe400078e0230 */
[----:B------:R-:W0:Y:S03]  /*2a00*/  LDC.64 R56, c[0x0][0x390] ;  /* 0x0000e400ff387b82 */ /* 0x000e260000000a00 */
[----:B------:R1:W2:Y:S01]  /*2a10*/  LDG.E R60, desc[UR12][R48.64] ;  /* 0x0000000c303c7981 */ /* 0x0002a2000c1e1900 */
[----:B------:R-:W-:Y:S01]  /*2a20*/  IMAD.MOV R62, RZ, RZ, -R59 ;  /* 0x000000ffff3e7224 */ /* 0x000fe200078e0a3b */
[----:B------:R-:W-:-:S03]  /*2a30*/  LOP3.LUT R59, R50, 0xffffff80, RZ, 0xc0, !PT ;  /* 0xffffff80323b7812 */ /* 0x000fc600078ec0ff */
[----:B------:R-:W-:Y:S01]  /*2a40*/  IMAD R50, R64, R62, R65 ;  /* 0x0000003e40327224 */ /* 0x000fe200078e0241 */
[----:B------:R-:W-:Y:S01]  /*2a50*/  IADD3 R59, PT, PT, -R59, R0, RZ ;  /* 0x000000003b3b7210 */ /* 0x000fe20007ffe1ff */
[----:B-1----:R-:W1:Y:S04]  /*2a60*/  LDC.64 R48, c[0x0][0x388] ;  /* 0x0000e200ff307b82 */ /* 0x002e680000000a00 */
        /* <DEDUP_REMOVED lines=8> */
[C---:B------:R-:W-:Y:S01]  /*2af0*/  LEA R50, R0.reuse, R67, 0x1 ;  /* 0x0000004300327211 */ /* 0x040fe200078e08ff */
[----:B0-----:R-:W-:-:S05]  /*2b00*/  VIADD R0, R0, UR5 ;  /* 0x0000000500007c36 */ /* 0x001fca0008000000 */
[----:B------:R-:W-:Y:S01]  /*2b10*/  ISETP.GE.AND P1, PT, R0, UR14, PT ;  /* 0x0000000e00007c0c */ /* 0x000fe2000bf26270 */
[----:B--2---:R0:W-:Y:S04]  /*2b20*/  STS.U16 [R50+0x2000], R49 ;  /* 0x0020003132007388 */ /* 0x0041e80000000400 */
[----:B---3--:R0:W-:Y:S08]  /*2b30*/  STS.U16 [R50+0x4000], R57 ;  /* 0x0040003932007388 */ /* 0x0081f00000000400 */
[----:B------:R-:W-:Y:S05]  /*2b40*/  @!P1 BRA `(.L_x_812) ;  /* 0xfffffffc00549947 */ /* 0x000fea000383ffff */
.L_x_811:
[----:B------:R-:W-:Y:S05]  /*2b50*/  BSYNC.RECONVERGENT B0 ;  /* 0x0000000000007941 */ /* 0x000fea0003800200 */
.L_x_810:
        /* <DEDUP_REMOVED lines=8> */
[----:B------:R-:W2:Y:S01]  /*2be0*/  S2R R0, SR_CTAID.Y ;  /* 0x0000000000007919 */ /* 0x000ea20000002600 */
[----:B------:R-:W-:Y:S01]  /*2bf0*/  UMOV UR5, 0x400 ;  /* 0x0000040000057882 */ /* 0x000fe20000000000 */
[----:B------:R-:W-:Y:S01]  /*2c00*/  IMAD.MOV.U32 R48, RZ, RZ, RZ ;  /* 0x000000ffff307224 */ /* 0x000fe200078e00ff */
[----:B0-----:R-:W2:Y:S01]  /*2c10*/  S2R R49, SR_TID.X ;  /* 0x0000000000317919 */ /* 0x001ea20000002100 */
[----:B-1----:R-:W-:-:S04]  /*2c20*/  ULEA UR5, UR8, UR5, 0x18 ;  /* 0x0000000508057291 */ /* 0x002fc8000f8ec0ff */
[----:B------:R-:W-:Y:S01]  /*2c30*/  UIADD3 UR5, UPT, UPT, UR5, 0x2080, URZ ;  /* 0x0000208005057890 */ /* 0x000fe2000fffe0ff */
[----:B--2---:R-:W-:-:S05]  /*2c40*/  LEA R0, R0, R49, 0x5 ;  /* 0x0000003100007211 */ /* 0x004fca00078e28ff */
[----:B------:R-:W-:-:S07]  /*2c50*/  IMAD.U32 R49, RZ, RZ, UR5 ;  /* 0x00000005ff317e24 */ /* 0x000fce000f8e00ff */
.L_x_1328:
[----:B------:R-:W0:Y:S01]  /*2c60*/  S2R R50, SR_TID.X ;  /* 0x0000000000327919 */ /* 0x000e220000002100 */
[----:B------:R-:W1:Y:S01]  /*2c70*/  LDCU UR5, c[0x0][0x3ec] ;  /* 0x00007d80ff0577ac */ /* 0x000e620008000800 */
[----:B------:R-:W-:Y:S01]  /*2c80*/  IADD3 R48, PT, PT, R48, 0x1, RZ ;  /* 0x0000000130307810 */ /* 0x000fe20007ffe0ff */
[----:B------:R-:W-:Y:S01]  /*2c90*/  BSSY.RECONVERGENT B0, `(.L_x_815) ;  /* 0x0001718000007945 */ /* 0x000fe20003800200 */
[----:B------:R-:W0:Y:S02]  /*2ca0*/  S2R R0, SR_CTAID.Y ;  /* 0x0000000000007919 */ /* 0x000e240000002600 */
        /* <DEDUP_REMOVED lines=9> */
[----:B------:R-:W-:Y:S01]  /*2d40*/  LDS.128 R60, [R49+0x1f90] ;  /* 0x001f9000313c7984 */ /* 0x000fe20000000c00 */
[----:B-1----:R-:W-:-:S06]  /*2d50*/  ULEA UR5, UR8, UR5, 0x18 ;  /* 0x0000000508057291 */ /* 0x002fcc000f8ec0ff */
[----:B0-----:R-:W-:-:S05]  /*2d60*/  LEA R50, R0, UR5, 0x8 ;  /* 0x0000000500327c11 */ /* 0x001fca000f8e40ff */
[----:B------:R-:W0:Y:S01]  /*2d70*/  LDCU UR5, c[0x0][0x3e8] ;  /* 0x00007d00ff0577ac */ /* 0x000e220008000800 */
[----:B------:R-:W1:Y:S04]  /*2d80*/  LDS.128 R56, [R50+0x6000] ;  /* 0x0060000032387984 */ /* 0x000e680000000c00 */
[----:B------:R-:W3:Y:S01]  /*2d90*/  LDS.128 R64, [R50+0x6010] ;  /* 0x0060100032407984 */ /* 0x000ee20000000c00 */
[----:B--2---:R-:W-:-:S03]  /*2da0*/  HADD2.F32 R69, -RZ, R72.H0_H0 ;  /* 0x20000048ff457230 */ /* 0x004fc60000004100 */
[----:B------:R-:W-:Y:S01]  /*2db0*/  LDS.128 R84, [R50+0x20] ;  /* 0x0000200032547984 */ /* 0x000fe20000000c00 */
[----:B------:R-:W-:Y:S02]  /*2dc0*/  HADD2.F32 R72, -RZ, R72.H1_H1 ;  /* 0x30000048ff487230 */ /* 0x000fe40000004100 */
[--C-:B-1----:R-:W-:Y:S02]  /*2dd0*/  HADD2.F32 R0, -RZ, R56.reuse.H0_H0 ;  /* 0x20000038ff007230 */ /* 0x102fe40000004100 */
[----:B------:R-:W-:Y:S02]  /*2de0*/  HADD2.F32 R71, -RZ, R56.H1_H1 ;  /* 0x30000038ff477230 */ /* 0x000fe40000004100 */
[----:B------:R-:W-:Y:S02]  /*2df0*/  HADD2.F32 R56, -RZ, R73.H0_H0 ;  /* 0x20000049ff387230 */ /* 0x000fe40000004100 */
[----:B------:R-:W-:Y:S01]  /*2e00*/  FFMA R0, R0, R69, RZ ;  /* 0x0000004500007223 */ /* 0x000fe200000000ff */
[----:B------:R-:W-:-:S02]  /*2e10*/  HADD2.F32 R69, -RZ, R57.H0_H0 ;  /* 0x20000039ff457230 */ /* 0x000fc40000004100 */
[----:B------:R-:W-:Y:S02]  /*2e20*/  HADD2.F32 R73, -RZ, R73.H1_H1 ;  /* 0x30000049ff497230 */ /* 0x000fe40000004100 */
        /* <DEDUP_REMOVED lines=11> */
[----:B------:R-:W1:Y:S01]  /*2ee0*/  LDS.128 R68, [R50+0x6020] ;  /* 0x0060200032447984 */ /* 0x000e620000000c00 */
[--C-:B------:R-:W-:Y:S02]  /*2ef0*/  HADD2.F32 R72, -RZ, R75.reuse.H0_H0 ;  /* 0x2000004bff487230 */ /* 0x100fe40000004100 */
[----:B------:R-:W-:Y:S01]  /*2f00*/  FFMA R0, R57, R74, R0 ;  /* 0x0000004a39007223 */ /* 0x000fe20000000000 */
[----:B------:R-:W-:Y:S01]  /*2f10*/  HADD2.F32 R75, -RZ, R75.H1_H1 ;  /* 0x3000004bff4b7230 */ /* 0x000fe20000004100 */
[----:B------:R-:W2:Y:S02]  /*2f20*/  LDS.128 R56, [R49+0x1fa0] ;  /* 0x001fa00031387984 */ /* 0x000ea40000000c00 */
[----:B------:R-:W-:Y:S01]  /*2f30*/  FFMA R0, R73, R72, R0 ;  /* 0x0000004849007223 */ /* 0x000fe20000000000 */
[----:B------:R-:W-:-:S02]  /*2f40*/  HADD2.F32 R72, -RZ, R60.H0_H0 ;  /* 0x2000003cff487230 */ /* 0x000fc40000004100 */
[----:B---3--:R-:W-:Y:S02]  /*2f50*/  HADD2.F32 R73, -RZ, R64.H0_H0 ;  /* 0x20000040ff497230 */ /* 0x008fe40000004100 */
[----:B------:R-:W-:Y:S01]  /*2f60*/  FFMA R0, R77, R75, R0 ;  /* 0x0000004b4d007223 */ /* 0x000fe20000000000 */
[----:B------:R-:W-:Y:S01]  /*2f70*/  HADD2.F32 R60, -RZ, R60.H1_H1 ;  /* 0x3000003cff3c7230 */ /* 0x000fe20000004100 */
[----:B------:R-:W3:Y:S01]  /*2f80*/  LDS.128 R76, [R50+0x6030] ;  /* 0x00603000324c7984 */ /* 0x000ee20000000c00 */
        /* <DEDUP_REMOVED lines=15> */
[----:B------:R-:W4:Y:S01]  /*3080*/  LDS.128 R72, [R49+0x1fb0] ;  /* 0x001fb00031487984 */ /* 0x000f220000000c00 */
[--C-:B------:R-:W-:Y:S02]  /*3090*/  HADD2.F32 R65, -RZ, R67.reuse.H0_H0 ;  /* 0x20000043ff417230 */ /* 0x100fe40000004100 */
[----:B------:R-:W-:Y:S01]  /*30a0*/  FFMA R0, R61, R62, R0 ;  /* 0x0000003e3d007223 */ /* 0x000fe20000000000 */
[----:B------:R-:W-:Y:S02]  /*30b0*/  HADD2.F32 R67, -RZ, R67.H1_H1 ;  /* 0x30000043ff437230 */ /* 0x000fe40000004100 */
[----:B------:R-:W-:-:S02]  /*30c0*/  HADD2.F32 R63, -RZ, R63.H1_H1 ;  /* 0x3000003fff3f7230 */ /* 0x000fc40000004100 */
[----:B------:R-:W-:Y:S01]  /*30d0*/  FFMA R0, R65, R60, R0 ;  /* 0x0000003c41007223 */ /* 0x000fe20000000000 */
[----:B-1----:R-:W-:-:S03]  /*30e0*/  HADD2.F32 R61, -RZ, R68.H0_H0 ;  /* 0x20000044ff3d7230 */ /* 0x002fc60000004100 */
[----:B------:R-:W-:Y:S01]  /*30f0*/  FFMA R0, R67, R63, R0 ;  /* 0x0000003f43007223 */ /* 0x000fe20000000000 */
[----:B------:R-:W-:Y:S01]  /*3100*/  HADD2.F32 R63, -RZ, R68.H1_H1 ;  /* 0x30000044ff3f7230 */ /* 0x000fe20000004100 */
[----:B------:R-:W1:Y:S01]  /*3110*/  LDS.128 R64, [R49+0x1fc0] ;  /* 0x001fc00031407984 */ /* 0x000e620000000c00 */
[--C-:B--2---:R-:W-:Y:S02]  /*3120*/  HADD2.F32 R60, -RZ, R56.reuse.H0_H0 ;  /* 0x20000038ff3c7230 */ /* 0x104fe40000004100 */
        /* <DEDUP_REMOVED lines=19> */
[----:B------:R-:W-:Y:S02]  /*3260*/  HADD2.F32 R59, -RZ, R59.H1_H1 ;  /* 0x3000003bff3b7230 */ /* 0x000fe40000004100 */
[----:B---3--:R-:W-:Y:S02]  /*3270*/  HADD2.F32 R57, -RZ, R76.H0_H0 ;  /* 0x2000004cff397230 */ /* 0x008fe40000004100 */
[----:B------:R-:W-:Y:S01]  /*3280*/  FFMA R0, R61, R56, R0 ;  /* 0x000000383d007223 */ /* 0x000fe20000000000 */
[--C-:B----4-:R-:W-:Y:S02]  /*3290*/  HADD2.F32 R56, -RZ, R72.reuse.H0_H0 ;  /* 0x20000048ff387230 */ /* 0x110fe40000004100 */
[----:B------:R-:W-:-:S02]  /*32a0*/  HADD2.F32 R72, -RZ, R72.H1_H1 ;  /* 0x30000048ff487230 */ /* 0x000fc40000004100 */
[----:B------:R-:W-:Y:S01]  /*32b0*/  FFMA R0, R63, R59, R0 ;  /* 0x0000003b3f007223 */ /* 0x000fe20000000000 */
[----:B------:R-:W-:Y:S01]  /*32c0*/  HADD2.F32 R59, -RZ, R76.H1_H1 ;  /* 0x3000004cff3b7230 */ /* 0x000fe20000004100 */
[----:B------:R-:W3:Y:S02]  /*32d0*/  LDS.128 R60, [R50+0x6050] ;  /* 0x00605000323c7984 */ /* 0x000ee40000000c00 */
        /* <DEDUP_REMOVED lines=13> */
[----:B------:R-:W-:Y:S01]  /*33b0*/  HADD2.F32 R72, -RZ, R75.H0_H0 ;  /* 0x2000004bff487230 */ /* 0x000fe20000004100 */
[----:B------:R-:W4:Y:S01]  /*33c0*/  LDS.128 R56, [R49+0x1fd0] ;  /* 0x001fd00031387984 */ /* 0x000f220000000c00 */
[--C-:B------:R-:W-:Y:S02]  /*33d0*/  HADD2.F32 R77, -RZ, R79.reuse.H0_H0 ;  /* 0x2000004fff4d7230 */ /* 0x100fe40000004100 */
[----:B------:R-:W-:Y:S01]  /*33e0*/  FFMA R0, R73, R74, R0 ;  /* 0x0000004a49007223 */ /* 0x000fe20000000000 */
[----:B------:R-:W-:Y:S02]  /*33f0*/  HADD2.F32 R79, -RZ, R79.H1_H1 ;  /* 0x3000004fff4f7230 */ /* 0x000fe40000004100 */
[----:B------:R-:W-:Y:S02]  /*3400*/  HADD2.F32 R75, -RZ, R75.H1_H1 ;  /* 0x3000004bff4b7230 */ /* 0x000fe40000004100 */
[----:B------:R-:W-:Y:S01]  /*3410*/  FFMA R0, R77, R72, R0 ;  /* 0x000000484d007223 */ /* 0x000fe20000000000 */
[----:B-1----:R-:W-:-:S02]  /*3420*/  HADD2.F32 R72, -RZ, R64.H0_H0 ;  /* 0x20000040ff487230 */ /* 0x002fc40000004100 */
[----:B------:R-:W-:Y:S02]  /*3430*/  HADD2.F32 R64, -RZ, R64.H1_H1 ;  /* 0x30000040ff407230 */ /* 0x000fe40000004100 */
[----:B------:R-:W-:Y:S01]  /*3440*/  FFMA R0, R79, R75, R0 ;  /* 0x0000004b4f007223 */ /* 0x000fe20000000000 */
[--C-:B--2---:R-:W-:Y:S01]  /*3450*/  HADD2.F32 R73, -RZ, R68.reuse.H0_H0 ;  /* 0x20000044ff497230 */ /* 0x104fe20000004100 */
[----:B------:R-:W1:Y:S01]  /*3460*/  LDS.128 R76, [R50+0x6060] ;  /* 0x00606000324c7984 */ /* 0x000e620000000c00 */
[----:B------:R-:W-:Y:S02]  /*3470*/  HADD2.F32 R75, -RZ, R68.H1_H1 ;  /* 0x30000044ff4b7230 */ /* 0x000fe40000004100 */
[----:B------:R-:W-:Y:S02]  /*3480*/  HADD2.F32 R68, -RZ, R65.H0_H0 ;  /* 0x20000041ff447230 */ /* 0x000fe40000004100 */
[----:B------:R-:W-:Y:S01]  /*3490*/  FFMA R0, R73, R72, R0 ;  /* 0x0000004849007223 */ /* 0x000fe20000000000 */
[----:B------:R-:W-:-:S02]  /*34a0*/  HADD2.F32 R73, -RZ, R69.H0_H0 ;  /* 0x20000045ff497230 */ /* 0x000fc40000004100 */
[----:B------:R-:W-:Y:S02]  /*34b0*/  HADD2.F32 R65, -RZ, R65.H1_H1 ;  /* 0x30000041ff417230 */ /* 0x000fe40000004100 */
[----:B------:R-:W-:Y:S01]  /*34c0*/  FFMA R0, R75, R64, R0 ;  /* 0x000000404b007223 */ /* 0x000fe20000000000 */
[----:B------:R-:W-:Y:S02]  /*34d0*/  HADD2.F32 R69, -RZ, R69.H1_H1 ;  /* 0x30000045ff457230 */ /* 0x000fe40000004100 */
[----:B------:R-:W-:Y:S02]  /*34e0*/  HADD2.F32 R64, -RZ, R66.H0_H0 ;  /* 0x20000042ff407230 */ /* 0x000fe40000004100 */
[----:B------:R-:W-:Y:S01]  /*34f0*/  FFMA R0, R73, R68, R0 ;  /* 0x0000004449007223 */ /* 0x000fe20000000000 */
[----:B------:R-:W-:Y:S02]  /*3500*/  HADD2.F32 R73, -RZ, R70.H0_H0 ;  /* 0x20000046ff497230 */ /* 0x000fe40000004100 */
[----:B------:R-:W-:-:S02]  /*3510*/  HADD2.F32 R66, -RZ, R66.H1_H1 ;  /* 0x30000042ff427230 */ /* 0x000fc40000004100 */
[----:B------:R-:W-:Y:S01]  /*3520*/  FFMA R0, R69, R65, R0 ;  /* 0x0000004145007223 */ /* 0x000fe20000000000 */
[----:B------:R-:W-:Y:S02]  /*3530*/  HADD2.F32 R65, -RZ, R70.H1_H1 ;  /* 0x30000046ff417230 */ /* 0x000fe40000004100 */
[----:B------:R-:W-:Y:S02]  /*3540*/  HADD2.F32 R69, -RZ, R71.H0_H0 ;  /* 0x20000047ff457230 */ /* 0x000fe40000004100 */
[----:B------:R-:W-:Y:S01]  /*3550*/  FFMA R0, R73, R64, R0 ;  /* 0x0000004049007223 */ /* 0x000fe20000000000 */
[----:B------:R-:W-:Y:S01]  /*3560*/  HADD2.F32 R64, -RZ, R67.H0_H0 ;  /* 0x20000043ff407230 */ /* 0x000fe20000004100 */
[----:B------:R-:W2:Y:S01]  /*3570*/  LDS.128 R72, [R49+0x1fe0] ;  /* 0x001fe00031487984 */ /* 0x000ea20000000c00 */
[----:B------:R-:W-:Y:S02]  /*3580*/  HADD2.F32 R71, -RZ, R71.H1_H1 ;  /* 0x30000047ff477230 */ /* 0x000fe40000004100 */
[----:B------:R-:W-:Y:S01]  /*3590*/  FFMA R0, R65, R66, R0 ;  /* 0x0000004241007223 */ /* 0x000fe20000000000 */
[----:B------:R-:W-:-:S02]  /*35a0*/  HADD2.F32 R67, -RZ, R67.H1_H1 ;  /* 0x30000043ff437230 */ /* 0x000fc40000004100 */
[----:B---3--:R-:W-:Y:S02]  /*35b0*/  HADD2.F32 R65, -RZ, R60.H0_H0 ;  /* 0x2000003cff417230 */ /* 0x008fe40000004100 */
[----:B------:R-:W-:Y:S01]  /*35c0*/  FFMA R0, R69, R64, R0 ;  /* 0x0000004045007223 */ /* 0x000fe20000000000 */
[--C-:B----4-:R-:W-:Y:S02]  /*35d0*/  HADD2.F32 R64, -RZ, R56.reuse.H0_H0 ;  /* 0x20000038ff407230 */ /* 0x110fe40000004100 */
[----:B------:R-:W-:Y:S02]  /*35e0*/  HADD2.F32 R56, -RZ, R56.H1_H1 ;  /* 0x30000038ff387230 */ /* 0x000fe40000004100 */
[----:B------:R-:W-:Y:S01]  /*35f0*/  FFMA R0, R71, R67, R0 ;  /* 0x0000004347007223 */ /* 0x000fe20000000000 */
[----:B------:R-:W-:Y:S01]  /*3600*/  HADD2.F32 R67, -RZ, R60.H1_H1 ;  /* 0x3000003cff437230 */ /* 0x000fe20000004100 */
[----:B------:R-:W3:Y:S01]  /*3610*/  LDS.128 R68, [R50] ;  /* 0x0000000032447984 */ /* 0x000ee20000000c00 */
[----:B------:R-:W-:-:S02]  /*3620*/  HADD2.F32 R60, -RZ, R57.H0_H0 ;  /* 0x20000039ff3c7230 */ /* 0x000fc40000004100 */
[----:B------:R-:W-:Y:S01]  /*3630*/  FFMA R0, R65, R64, R0 ;  /* 0x0000004041007223 */ /* 0x000fe20000000000 */
[----:B------:R-:W-:Y:S02]  /*3640*/  HADD2.F32 R65, -RZ, R61.H0_H0 ;  /* 0x2000003dff417230 */ /* 0x000fe40000004100 */
[----:B------:R-:W-:Y:S02]  /*3650*/  HADD2.F32 R57, -RZ, R57.H1_H1 ;  /* 0x30000039ff397230 */ /* 0x000fe40000004100 */
[----:B------:R-:W-:Y:S01]  /*3660*/  FFMA R0, R67, R56, R0 ;  /* 0x0000003843007223 */ /* 0x000fe20000000000 */
        /* <DEDUP_REMOVED lines=9> */
[----:B------:R-:W-:Y:S01]  /*3700*/  HADD2.F32 R56, -RZ, R59.H0_H0 ;  /* 0x2000003bff387230 */ /* 0x000fe20000004100 */
[----:B------:R-:W4:Y:S01]  /*3710*/  LDS.128 R64, [R49+-0x80] ;  /* 0xffff800031407984 */ /* 0x000f220000000c00 */
[----:B------:R-:W-:-:S02]  /*3720*/  HADD2.F32 R63, -RZ, R63.H1_H1 ;  /* 0x3000003fff3f7230 */ /* 0x000fc40000004100 */
[----:B------:R-:W-:Y:S01]  /*3730*/  FFMA R0, R57, R58, R0 ;  /* 0x0000003a39007223 */ /* 0x000fe20000000000 */
[----:B------:R-:W-:Y:S02]  /*3740*/  HADD2.F32 R59, -RZ, R59.H1_H1 ;  /* 0x3000003bff3b7230 */ /* 0x000fe40000004100 */
[----:B-1----:R-:W-:Y:S02]  /*3750*/  HADD2.F32 R57, -RZ, R76.H0_H0 ;  /* 0x2000004cff397230 */ /* 0x002fe40000004100 */
[----:B------:R-:W-:Y:S01]  /*3760*/  FFMA R0, R61, R56, R0 ;  /* 0x000000383d007223 */ /* 0x000fe20000000000 */
[----:B------:R-:W-:Y:S02]  /*3770*/  HADD2.F32 R81, -RZ, R78.H0_H0 ;  /* 0x2000004eff517230 */ /* 0x000fe40000004100 */
[--C-:B--2---:R-:W-:Y:S02]  /*3780*/  HADD2.F32 R56, -RZ, R72.reuse.H0_H0 ;  /* 0x20000048ff387230 */ /* 0x104fe40000004100 */
        /* <DEDUP_REMOVED lines=11> */
[--C-:B------:R-:W-:Y:S01]  /*3840*/  HADD2.F32 R72, -RZ, R74.reuse.H0_H0 ;  /* 0x2000004aff487230 */ /* 0x100fe20000004100 */
[----:B------:R-:W2:Y:S01]  /*3850*/  LDS.128 R56, [R49+0x1ff0] ;  /* 0x001ff00031387984 */ /* 0x000ea20000000c00 */
[----:B------:R-:W-:-:S02]  /*3860*/  HADD2.F32 R74, -RZ, R74.H1_H1 ;  /* 0x3000004aff4a7230 */ /* 0x000fc40000004100 */
[----:B------:R-:W-:Y:S01]  /*3870*/  FFMA R0, R77, R73, R0 ;  /* 0x000000494d007223 */ /* 0x000fe20000000000 */
[----:B------:R-:W-:Y:S02]  /*3880*/  HADD2.F32 R73, -RZ, R78.H1_H1 ;  /* 0x3000004eff497230 */ /* 0x000fe40000004100 */
[----:B------:R-:W-:Y:S02]  /*3890*/  HADD2.F32 R77, -RZ, R79.H0_H0 ;  /* 0x2000004fff4d7230 */ /* 0x000fe40000004100 */
[----:B------:R-:W-:Y:S01]  /*38a0*/  FFMA R0, R81, R72, R0 ;  /* 0x0000004851007223 */ /* 0x000fe20000000000 */
[----:B------:R-:W-:Y:S02]  /*38b0*/  HADD2.F32 R72, -RZ, R75.H0_H0 ;  /* 0x2000004bff487230 */ /* 0x000fe40000004100 */
[----:B------:R-:W-:Y:S02]  /*38c0*/  HADD2.F32 R83, -RZ, R79.H1_H1 ;  /* 0x3000004fff537230 */ /* 0x000fe40000004100 */
[----:B------:R-:W-:Y:S01]  /*38d0*/  FFMA R74, R73, R74, R0 ;  /* 0x0000004a494a7223 */ /* 0x000fe20000000000 */
[----:B---3--:R-:W-:-:S02]  /*38e0*/  HADD2.F32 R0, -RZ, R68.H0_H0 ;  /* 0x20000044ff007230 */ /* 0x008fc40000004100 */
[----:B------:R-:W-:Y:S02]  /*38f0*/  HADD2.F32 R73, -RZ, R68.H1_H1 ;  /* 0x30000044ff497230 */ /* 0x000fe40000004100 */
[----:B------:R-:W-:Y:S01]  /*3900*/  FFMA R68, R77, R72, R74 ;  /* 0x000000484d447223 */ /* 0x000fe2000000004a */
[----:B------:R-:W-:Y:S01]  /*3910*/  HADD2.F32 R80, -RZ, R75.H1_H1 ;  /* 0x3000004bff507230 */ /* 0x000fe20000004100 */
[----:B------:R-:W3:Y:S01]  /*3920*/  LDS.128 R76, [R50+0x10] ;  /* 0x00001000324c7984 */ /* 0x000ee20000000c00 */
[--C-:B----4-:R-:W-:Y:S02]  /*3930*/  HADD2.F32 R88, -RZ, R64.reuse.H0_H0 ;  /* 0x20000040ff587230 */ /* 0x110fe40000004100 */
[----:B------:R-:W-:Y:S02]  /*3940*/  HADD2.F32 R89, -RZ, R64.H1_H1 ;  /* 0x30000040ff597230 */ /* 0x000fe40000004100 */
[----:B------:R-:W-:Y:S01]  /*3950*/  FFMA R68, R83, R80, R68 ;  /* 0x0000005053447223 */ /* 0x000fe20000000044 */
[----:B------:R-:W-:-:S02]  /*3960*/  HADD2.F32 R90, -RZ, R65.H0_H0 ;  /* 0x20000041ff5a7230 */ /* 0x000fc40000004100 */
[----:B------:R-:W-:Y:S01]  /*3970*/  FFMA R64, R0, R88, RZ ;  /* 0x0000005800407223 */ /* 0x000fe200000000ff */
[----:B------:R-:W-:Y:S02]  /*3980*/  HADD2.F32 R91, -RZ, R65.H1_H1 ;  /* 0x30000041ff5b7230 */ /* 0x000fe40000004100 */
[----:B------:R-:W-:Y:S02]  /*3990*/  HADD2.F32 R92, -RZ, R66.H0_H0 ;  /* 0x20000042ff5c7230 */ /* 0x000fe40000004100 */
[----:B------:R-:W-:Y:S01]  /*39a0*/  FFMA R81, R73, R89, R64 ;  /* 0x0000005949517223 */ /* 0x000fe20000000040 */
[--C-:B------:R-:W-:Y:S01]  /*39b0*/  HADD2.F32 R64, -RZ, R69.reuse.H0_H0 ;  /* 0x20000045ff407230 */ /* 0x100fe20000004100 */
[----:B------:R-:W4:Y:S01]  /*39c0*/  LDS.128 R72, [R49+-0x70] ;  /* 0xffff900031487984 */ /* 0x000f220000000c00 */
[----:B------:R-:W-:Y:S02]  /*39d0*/  HADD2.F32 R69, -RZ, R69.H1_H1 ;  /* 0x30000045ff457230 */ /* 0x000fe40000004100 */
[----:B-1----:R-:W-:-:S02]  /*39e0*/  HADD2.F32 R99, -RZ, R60.H0_H0 ;  /* 0x2000003cff637230 */ /* 0x002fc40000004100 */
[----:B------:R-:W-:Y:S01]  /*39f0*/  FFMA R64, R64, R90, R81 ;  /* 0x0000005a40407223 */ /* 0x000fe20000000051 */
[----:B------:R-:W-:Y:S01]  /*3a00*/  HADD2.F32 R101, -RZ, R60.H1_H1 ;  /* 0x3000003cff657230 */ /* 0x000fe20000004100 */
[----:B------:R-:W1:Y:S01]  /*3a10*/  LDS.128 R80, [R49+-0x60] ;  /* 0xffffa00031507984 */ /* 0x000e620000000c00 */
[----:B------:R-:W-:Y:S02]  /*3a20*/  HADD2.F32 R60, -RZ, R70.H0_H0 ;  /* 0x20000046ff3c7230 */ /* 0x000fe40000004100 */
[----:B------:R-:W-:Y:S01]  /*3a30*/  FFMA R69, R69, R91, R64 ;  /* 0x0000005b45457223 */ /* 0x000fe20000000040 */
[----:B------:R-:W-:Y:S02]  /*3a40*/  HADD2.F32 R95, -RZ, R66.H1_H1 ;  /* 0x30000042ff5f7230 */ /* 0x000fe40000004100 */
[----:B------:R-:W-:Y:S02]  /*3a50*/  HADD2.F32 R98, -RZ, R67.H0_H0 ;  /* 0x20000043ff627230 */ /* 0x000fe40000004100 */
[----:B------:R-:W-:Y:S01]  /*3a60*/  FFMA R60, R60, R92, R69 ;  /* 0x0000005c3c3c7223 */ /* 0x000fe20000000045 */
[----:B--2---:R-:W-:-:S02]  /*3a70*/  HADD2.F32 R104, -RZ, R57.H0_H0 ;  /* 0x20000039ff687230 */ /* 0x004fc40000004100 */
[----:B------:R-:W-:Y:S02]  /*3a80*/  HADD2.F32 R106, -RZ, R57.H1_H1 ;  /* 0x30000039ff6a7230 */ /* 0x000fe40000004100 */
[----:B------:R-:W-:Y:S02]  /*3a90*/  HADD2.F32 R57, -RZ, R70.H1_H1 ;  /* 0x30000046ff397230 */ /* 0x000fe40000004100 */
[--C-:B------:R-:W-:Y:S02]  /*3aa0*/  HADD2.F32 R64, -RZ, R71.reuse.H0_H0 ;  /* 0x20000047ff407230 */ /* 0x100fe40000004100 */
[----:B------:R-:W-:Y:S02]  /*3ab0*/  HADD2.F32 R69, -RZ, R56.H0_H0 ;  /* 0x20000038ff457230 */ /* 0x000fe40000004100 */
[----:B------:R-:W-:Y:S01]  /*3ac0*/  FFMA R65, R57, R95, R60 ;  /* 0x0000005f39417223 */ /* 0x000fe2000000003c */
[----:B------:R-:W-:Y:S02]  /*3ad0*/  HADD2.F32 R66, -RZ, R71.H1_H1 ;  /* 0x30000047ff427230 */ /* 0x000fe40000004100 */
[----:B------:R-:W-:-:S02]  /*3ae0*/  HADD2.F32 R100, -RZ, R67.H1_H1 ;  /* 0x30000043ff647230 */ /* 0x000fc40000004100 */
[----:B------:R-:W-:Y:S01]  /*3af0*/  FFMA R65, R64, R98, R65 ;  /* 0x0000006240417223 */ /* 0x000fe20000000041 */
[----:B------:R-:W-:Y:S02]  /*3b00*/  HADD2.F32 R102, -RZ, R56.H1_H1 ;  /* 0x30000038ff667230 */ /* 0x000fe40000004100 */
[----:B------:R-:W-:Y:S01]  /*3b10*/  FFMA R68, R99, R69, R68 ;  /* 0x0000004563447223 */ /* 0x000fe20000000044 */
[----:B---3--:R-:W-:Y:S02]  /*3b20*/  HADD2.F32 R67, -RZ, R76.H0_H0 ;  /* 0x2000004cff437230 */ /* 0x008fe40000004100 */
[----:B------:R-:W-:Y:S01]  /*3b30*/  FFMA R66, R66, R100, R65 ;  /* 0x0000006442427223 */ /* 0x000fe20000000041 */
[--C-:B------:R-:W-:Y:S02]  /*3b40*/  HADD2.F32 R103, -RZ, R61.reuse.H0_H0 ;  /* 0x2000003dff677230 */ /* 0x100fe40000004100 */
[----:B------:R-:W-:Y:S01]  /*3b50*/  FFMA R68, R101, R102, R68 ;  /* 0x0000006665447223 */ /* 0x000fe20000000044 */
[----:B------:R-:W-:-:S02]  /*3b60*/  HADD2.F32 R105, -RZ, R61.H1_H1 ;  /* 0x3000003dff697230 */ /* 0x000fc40000004100 */
[--C-:B------:R-:W-:Y:S02]  /*3b70*/  HADD2.F32 R107, -RZ, R62.reuse.H0_H0 ;  /* 0x2000003eff6b7230 */ /* 0x100fe40000004100 */
[----:B------:R-:W-:Y:S01]  /*3b80*/  FFMA R68, R103, R104, R68 ;  /* 0x0000006867447223 */ /* 0x000fe20000000044 */
[----:B------:R-:W-:Y:S02]  /*3b90*/  HADD2.F32 R109, -RZ, R62.H1_H1 ;  /* 0x3000003eff6d7230 */ /* 0x000fe40000004100 */
[--C-:B------:R-:W-:Y:S02]  /*3ba0*/  HADD2.F32 R111, -RZ, R63.reuse.H0_H0 ;  /* 0x2000003fff6f7230 */ /* 0x100fe40000004100 */
[----:B------:R-:W-:Y:S01]  /*3bb0*/  FFMA R68, R105, R106, R68 ;  /* 0x0000006a69447223 */ /* 0x000fe20000000044 */
[----:B----4-:R-:W-:Y:S02]  /*3bc0*/  HADD2.F32 R99, -RZ, R72.H0_H0 ;  /* 0x20000048ff637230 */ /* 0x010fe40000004100 */
[----:B------:R-:W-:-:S02]  /*3bd0*/  HADD2.F32 R117, -RZ, R63.H1_H1 ;  /* 0x3000003fff757230 */ /* 0x000fc40000004100 */
[--C-:B------:R-:W-:Y:S01]  /*3be0*/  HADD2.F32 R70, -RZ, R58.reuse.H0_H0 ;  /* 0x2000003aff467230 */ /* 0x100fe20000004100 */
[----:B------:R-:W2:Y:S01]  /*3bf0*/  LDS.128 R60, [R50+0x6080] ;  /* 0x00608000323c7984 */ /* 0x000ea20000000c00 */
[----:B------:R-:W-:Y:S02]  /*3c00*/  HADD2.F32 R108, -RZ, R58.H1_H1 ;  /* 0x3000003aff6c7230 */ /* 0x000fe40000004100 */
[----:B------:R-:W-:Y:S01]  /*3c10*/  FFMA R66, R67, R99, R66 ;  /* 0x0000006343427223 */ /* 0x000fe20000000042 */
[--C-:B------:R-:W-:Y:S02]  /*3c20*/  HADD2.F32 R114, -RZ, R59.reuse.H0_H0 ;  /* 0x2000003bff727230 */ /* 0x100fe40000004100 */
[----:B------:R-:W-:Y:S01]  /*3c30*/  FFMA R68, R107, R70, R68 ;  /* 0x000000466b447223 */ /* 0x000fe20000000044 */
[----:B------:R-:W-:Y:S02]  /*3c40*/  HADD2.F32 R116, -RZ, R59.H1_H1 ;  /* 0x3000003bff747230 */ /* 0x000fe40000004100 */
[----:B------:R-:W3:Y:S01]  /*3c50*/  LDS.128 R56, [R49+0x2000] ;  /* 0x0020000031387984 */ /* 0x000ee20000000c00 */
[----:B------:R-:W-:-:S02]  /*3c60*/  HADD2.F32 R101, -RZ, R72.H1_H1 ;  /* 0x30000048ff657230 */ /* 0x000fc40000004100 */
[----:B------:R-:W-:Y:S01]  /*3c70*/  FFMA R68, R109, R108, R68 ;  /* 0x0000006c6d447223 */ /* 0x000fe20000000044 */
[----:B------:R-:W-:Y:S02]  /*3c80*/  HADD2.F32 R65, -RZ, R76.H1_H1 ;  /* 0x3000004cff417230 */ /* 0x000fe40000004100 */
[----:B------:R-:W-:Y:S02]  /*3c90*/  HADD2.F32 R102, -RZ, R73.H0_H0 ;  /* 0x20000049ff667230 */ /* 0x000fe40000004100 */
[----:B------:R-:W-:Y:S01]  /*3ca0*/  FFMA R68, R111, R114, R68 ;  /* 0x000000726f447223 */ /* 0x000fe20000000044 */
[----:B------:R-:W-:Y:S02]  /*3cb0*/  HADD2.F32 R64, -RZ, R77.H0_H0 ;  /* 0x2000004dff407230 */ /* 0x000fe40000004100 */
[----:B------:R-:W-:Y:S01]  /*3cc0*/  FFMA R65, R65, R101, R66 ;  /* 0x0000006541417223 */ /* 0x000fe20000000042 */
[----:B------:R-:W-:Y:S02]  /*3cd0*/  HADD2.F32 R103, -RZ, R73.H1_H1 ;  /* 0x30000049ff677230 */ /* 0x000fe40000004100 */
[----:B------:R-:W-:Y:S01]  /*3ce0*/  FFMA R116, R117, R116, R68 ;  /* 0x0000007475747223 */ /* 0x000fe20000000044 */
[----:B------:R-:W-:-:S02]  /*3cf0*/  HADD2.F32 R77, -RZ, R77.H1_H1 ;  /* 0x3000004dff4d7230 */ /* 0x000fc40000004100 */
[----:B------:R-:W-:Y:S01]  /*3d00*/  FFMA R64, R64, R102, R65 ;  /* 0x0000006640407223 */ /* 0x000fe20000000041 */
[----:B------:R-:W-:Y:S01]  /*3d10*/  HADD2.F32 R104, -RZ, R74.H0_H0 ;  /* 0x2000004aff687230 */ /* 0x000fe20000004100 */
[----:B------:R-:W4:Y:S01]  /*3d20*/  LDS.128 R68, [R49+-0x50] ;  /* 0xffffb00031447984 */ /* 0x000f220000000c00 */
        /* <DEDUP_REMOVED lines=9> */
[----:B------:R-:W-:Y:S02]  /*3dc0*/  HADD2.F32 R108, -RZ, R75.H1_H1 ;  /* 0x3000004bff6c7230 */ /* 0x000fe40000004100 */
[----:B------:R-:W-:Y:S01]  /*3dd0*/  FFMA R65, R64, R106, R65 ;  /* 0x0000006a40417223 */ /* 0x000fe20000000041 */
[----:B-1----:R-:W-:Y:S02]  /*3de0*/  HADD2.F32 R107, -RZ, R80.H0_H0 ;  /* 0x20000050ff6b7230 */ /* 0x002fe40000004100 */
[----:B------:R-:W-:-:S02]  /*3df0*/  HADD2.F32 R73, -RZ, R84.H0_H0 ;  /* 0x20000054ff497230 */ /* 0x000fc40000004100 */
[----:B------:R-:W-:Y:S01]  /*3e00*/  FFMA R72, R66, R108, R65 ;  /* 0x0000006c42487223 */ /* 0x000fe20000000041 */
[----:B--2---:R-:W-:Y:S01]  /*3e10*/  HADD2.F32 R75, -RZ, R60.H0_H0 ;  /* 0x2000003cff4b7230 */ /* 0x004fe20000004100 */
[----:B------:R-:W1:Y:S01]  /*3e20*/  LDS.128 R64, [R50+0x30] ;  /* 0x0000300032407984 */ /* 0x000e620000000c00 */
[----:B------:R-:W-:Y:S02]  /*3e30*/  HADD2.F32 R109, -RZ, R80.H1_H1 ;  /* 0x30000050ff6d7230 */ /* 0x000fe40000004100 */
[----:B------:R-:W-:Y:S01]  /*3e40*/  FFMA R72, R73, R107, R72 ;  /* 0x0000006b49487223 */ /* 0x000fe20000000048 */
[----:B------:R-:W-:Y:S02]  /*3e50*/  HADD2.F32 R73, -RZ, R84.H1_H1 ;  /* 0x30000054ff497230 */ /* 0x000fe40000004100 */
[----:B------:R-:W-:Y:S02]  /*3e60*/  HADD2.F32 R77, -RZ, R60.H1_H1 ;  /* 0x3000003cff4d7230 */ /* 0x000fe40000004100 */
[----:B---3--:R-:W-:-:S02]  /*3e70*/  HADD2.F32 R74, -RZ, R56.H0_H0 ;  /* 0x20000038ff4a7230 */ /* 0x008fc40000004100 */
[----:B------:R-:W-:Y:S01]  /*3e80*/  FFMA R72, R73, R109, R72 ;  /* 0x0000006d49487223 */ /* 0x000fe20000000048 */
[----:B------:R-:W-:Y:S02]  /*3e90*/  HADD2.F32 R56, -RZ, R56.H1_H1 ;  /* 0x30000038ff387230 */ /* 0x000fe40000004100 */
[----:B------:R-:W-:Y:S02]  /*3ea0*/  HADD2.F32 R111, -RZ, R81.H0_H0 ;  /* 0x20000051ff6f7230 */ /* 0x000fe40000004100 */
[----:B------:R-:W-:Y:S01]  /*3eb0*/  FFMA R74, R75, R74, R116 ;  /* 0x0000004a4b4a7223 */ /* 0x000fe20000000074 */
[----:B------:R-:W-:Y:S02]  /*3ec0*/  HADD2.F32 R75, -RZ, R85.H0_H0 ;  /* 0x20000055ff4b7230 */ /* 0x000fe40000004100 */
[----:B------:R-:W-:Y:S02]  /*3ed0*/  HADD2.F32 R60, -RZ, R57.H0_H0 ;  /* 0x20000039ff3c7230 */ /* 0x000fe40000004100 */
[----:B------:R-:W-:Y:S01]  /*3ee0*/  FFMA R74, R77, R56, R74 ;  /* 0x000000384d4a7223 */ /* 0x000fe2000000004a */
[----:B------:R-:W-:-:S02]  /*3ef0*/  HADD2.F32 R73, -RZ, R61.H0_H0 ;  /* 0x2000003dff497230 */ /* 0x000fc40000004100 */
[----:B------:R-:W-:Y:S01]  /*3f00*/  FFMA R75, R75, R111, R72 ;  /* 0x0000006f4b4b7223 */ /* 0x000fe20000000048 */
[----:B------:R-:W-:Y:S01]  /*3f10*/  HADD2.F32 R114, -RZ, R81.H1_H1 ;  /* 0x30000051ff727230 */ /* 0x000fe20000004100 */
[----:B------:R-:W-:Y:S01]  /*3f20*/  LDS.128 R76, [R50+0x6090] ;  /* 0x00609000324c7984 */ /* 0x000fe20000000c00 */
[----:B------:R-:W-:Y:S02]  /*3f30*/  HADD2.F32 R56, -RZ, R85.H1_H1 ;  /* 0x30000055ff387230 */ /* 0x000fe40000004100 */
        /* <DEDUP_REMOVED lines=20> */
[----:B----4-:R-:W-:-:S02]  /*4080*/  HADD2.F32 R120, -RZ, R68.H0_H0 ;  /* 0x20000044ff787230 */ /* 0x010fc40000004100 */
[----:B-1----:R-:W-:Y:S02]  /*4090*/  HADD2.F32 R60, -RZ, R64.H0_H0 ;  /* 0x20000040ff3c7230 */ /* 0x002fe40000004100 */
[----:B------:R-:W-:Y:S01]  /*40a0*/  FFMA R80, R80, R57, R61 ;  /* 0x0000003950507223 */ /* 0x000fe2000000003d */
[----:B------:R-:W-:Y:S02]  /*40b0*/  HADD2.F32 R58, -RZ, R58.H1_H1 ;  /* 0x3000003aff3a7230 */ /* 0x000fe40000004100 */
[----:B------:R-:W-:Y:S02]  /*40c0*/  HADD2.F32 R81, -RZ, R62.H1_H1 ;  /* 0x3000003eff517230 */ /* 0x000fe40000004100 */
[----:B------:R-:W-:Y:S01]  /*40d0*/  FFMA R60, R60, R120, R87 ;  /* 0x000000783c3c7223 */ /* 0x000fe20000000057 */
[----:B------:R-:W-:Y:S01]  /*40e0*/  HADD2.F32 R121, -RZ, R68.H1_H1 ;  /* 0x30000044ff797230 */ /* 0x000fe20000004100 */
[----:B------:R-:W1:Y:S01]  /*40f0*/  LDS.128 R84, [R49+-0x40] ;  /* 0xffffc00031547984 */ /* 0x000e620000000c00 */
[----:B------:R-:W-:-:S02]  /*4100*/  HADD2.F32 R57, -RZ, R64.H1_H1 ;  /* 0x30000040ff397230 */ /* 0x000fc40000004100 */
[----:B------:R-:W-:Y:S01]  /*4110*/  FFMA R58, R81, R58, R80 ;  /* 0x0000003a513a7223 */ /* 0x000fe20000000050 */
[----:B------:R-:W-:Y:S01]  /*4120*/  HADD2.F32 R123, -RZ, R69.H0_H0 ;  /* 0x20000045ff7b7230 */ /* 0x000fe20000004100 */
[----:B------:R-:W3:Y:S01]  /*4130*/  LDS.128 R80, [R50+0x40] ;  /* 0x0000400032507984 */ /* 0x000ee20000000c00 */
        /* <DEDUP_REMOVED lines=8> */
[----:B------:R-:W-:Y:S02]  /*41c0*/  HADD2.F32 R126, -RZ, R70.H0_H0 ;  /* 0x20000046ff7e7230 */ /* 0x000fe40000004100 */
[----:B------:R-:W-:Y:S02]  /*41d0*/  HADD2.F32 R56, -RZ, R66.H0_H0 ;  /* 0x20000042ff387230 */ /* 0x000fe40000004100 */
[----:B------:R-:W-:Y:S01]  /*41e0*/  FFMA R58, R57, R61, R58 ;  /* 0x0000003d393a7223 */ /* 0x000fe2000000003a */
[----:B------:R-:W-:Y:S02]  /*41f0*/  HADD2.F32 R63, -RZ, R63.H1_H1 ;  /* 0x3000003fff3f7230 */ /* 0x000fe40000004100 */
[----:B------:R-:W-:-:S02]  /*4200*/  HADD2.F32 R59, -RZ, R59.H1_H1 ;  /* 0x3000003bff3b7230 */ /* 0x000fc40000004100 */
[----:B------:R-:W-:Y:S01]  /*4210*/  FFMA R56, R56, R126, R65 ;  /* 0x0000007e38387223 */ /* 0x000fe20000000041 */
[----:B------:R-:W-:Y:S02]  /*4220*/  HADD2.F32 R129, -RZ, R70.H1_H1 ;  /* 0x30000046ff817230 */ /* 0x000fe40000004100 */
[----:B------:R-:W-:Y:S02]  /*4230*/  HADD2.F32 R57, -RZ, R66.H1_H1 ;  /* 0x30000042ff397230 */ /* 0x000fe40000004100 */
[----:B------:R-:W-:Y:S01]  /*4240*/  FFMA R59, R63, R59, R58 ;  /* 0x0000003b3f3b7223 */ /* 0x000fe2000000003a */
[----:B------:R-:W-:Y:S02]  /*4250*/  HADD2.F32 R130, -RZ, R71.H0_H0 ;  /* 0x20000047ff827230 */ /* 0x000fe40000004100 */
[----:B------:R-:W-:Y:S02]  /*4260*/  HADD2.F32 R58, -RZ, R67.H0_H0 ;  /* 0x20000043ff3a7230 */ /* 0x000fe40000004100 */
[----:B------:R-:W-:Y:S01]  /*4270*/  FFMA R57, R57, R129, R56 ;  /* 0x0000008139397223 */ /* 0x000fe20000000038 */
[----:B--2---:R-:W-:-:S02]  /*4280*/  HADD2.F32 R61, -RZ, R72.H0_H0 ;  /* 0x20000048ff3d7230 */ /* 0x004fc40000004100 */
[----:B------:R-:W-:Y:S02]  /*4290*/  HADD2.F32 R60, -RZ, R76.H0_H0 ;  /* 0x2000004cff3c7230 */ /* 0x000fe40000004100 */
[----:B------:R-:W-:Y:S01]  /*42a0*/  FFMA R57, R58, R130, R57 ;  /* 0x000000823a397223 */ /* 0x000fe20000000039 */
[----:B------:R-:W-:Y:S02]  /*42b0*/  HADD2.F32 R56, -RZ, R67.H1_H1 ;  /* 0x30000043ff387230 */ /* 0x000fe40000004100 */
[----:B------:R-:W-:Y:S02]  /*42c0*/  HADD2.F32 R132, -RZ, R71.H1_H1 ;  /* 0x30000047ff847230 */ /* 0x000fe40000004100 */
[----:B------:R-:W-:Y:S01]  /*42d0*/  FFMA R59, R60, R61, R59 ;  /* 0x0000003d3c3b7223 */ /* 0x000fe2000000003b */
[----:B------:R-:W-:Y:S01]  /*42e0*/  HADD2.F32 R72, -RZ, R72.H1_H1 ;  /* 0x30000048ff487230 */ /* 0x000fe20000004100 */
[----:B------:R-:W2:Y:S01]  /*42f0*/  LDS.128 R68, [R49+0x2020] ;  /* 0x0020200031447984 */ /* 0x000ea20000000c00 */
[----:B------:R-:W-:-:S02]  /*4300*/  HADD2.F32 R76, -RZ, R76.H1_H1 ;  /* 0x3000004cff4c7230 */ /* 0x000fc40000004100 */
[----:B------:R-:W-:Y:S01]  /*4310*/  FFMA R56, R56, R132, R57 ;  /* 0x0000008438387223 */ /* 0x000fe20000000039 */
[----:B------:R-:W-:Y:S01]  /*4320*/  HADD2.F32 R58, -RZ, R77.H0_H0 ;  /* 0x2000004dff3a7230 */ /* 0x000fe20000004100 */
[----:B------:R-:W-:Y:S01]  /*4330*/  LDS.128 R60, [R50+0x60a0] ;  /* 0x0060a000323c7984 */ /* 0x000fe20000000c00 */
[----:B------:R-:W-:Y:S02]  /*4340*/  HADD2.F32 R64, -RZ, R73.H0_H0 ;  /* 0x20000049ff407230 */ /* 0x000fe40000004100 */
[----:B------:R-:W-:Y:S01]  /*4350*/  FFMA R59, R76, R72, R59 ;  /* 0x000000484c3b7223 */ /* 0x000fe2000000003b */
[----:B-1----:R-:W-:Y:S02]  /*4360*/  HADD2.F32 R139, -RZ, R84.H0_H0 ;  /* 0x20000054ff8b7230 */ /* 0x002fe40000004100 */
[----:B---3--:R-:W-:Y:S02]  /*4370*/  HADD2.F32 R57, -RZ, R80.H0_H0 ;  /* 0x20000050ff397230 */ /* 0x008fe40000004100 */
[----:B------:R-:W-:-:S02]  /*4380*/  HADD2.F32 R151, -RZ, R75.H0_H0 ;  /* 0x2000004bff977230 */ /* 0x000fc40000004100 */
[----:B------:R-:W-:Y:S02]  /*4390*/  HADD2.F32 R153, -RZ, R75.H1_H1 ;  /* 0x3000004bff997230 */ /* 0x000fe40000004100 */
[----:B------:R-:W-:Y:S01]  /*43a0*/  FFMA R75, R58, R64, R59 ;  /* 0x000000403a4b7223 */ /* 0x000fe2000000003b */
[----:B------:R-:W-:Y:S01]  /*43b0*/  FFMA R72, R57, R139, R56 ;  /* 0x0000008b39487223 */ /* 0x000fe20000000038 */
[----:B------:R-:W-:Y:S01]  /*43c0*/  LDS.128 R64, [R50+0x50] ;  /* 0x0000500032407984 */ /* 0x000fe20000000c00 */
[----:B------:R-:W-:Y:S02]  /*43d0*/  HADD2.F32 R76, -RZ, R73.H1_H1 ;  /* 0x30000049ff4c7230 */ /* 0x000fe40000004100 */
[----:B------:R-:W-:Y:S01]  /*43e0*/  HADD2.F32 R141, -RZ, R84.H1_H1 ;  /* 0x30000054ff8d7230 */ /* 0x000fe20000004100 */
[----:B------:R-:W1:Y:S01]  /*43f0*/  LDS.128 R56, [R49+-0x30] ;  /* 0xffffd00031387984 */ /* 0x000e620000000c00 */
[----:B------:R-:W-:Y:S02]  /*4400*/  HADD2.F32 R73, -RZ, R80.H1_H1 ;  /* 0x30000050ff497230 */ /* 0x000fe40000004100 */
[----:B------:R-:W-:-:S02]  /*4410*/  HADD2.F32 R144, -RZ, R77.H1_H1 ;  /* 0x3000004dff907230 */ /* 0x000fc40000004100 */
[--C-:B------:R-:W-:Y:S02]  /*4420*/  HADD2.F32 R148, -RZ, R79.reuse.H0_H0 ;  /* 0x2000004fff947230 */ /* 0x100fe40000004100 */
[----:B------:R-:W-:Y:S01]  /*4430*/  FFMA R73, R73, R141, R72 ;  /* 0x0000008d49497223 */ /* 0x000fe20000000048 */
[----:B------:R-:W-:Y:S02]  /*4440*/  HADD2.F32 R152, -RZ, R79.H1_H1 ;  /* 0x3000004fff987230 */ /* 0x000fe40000004100 */
[----:B------:R-:W-:Y:S01]  /*4450*/  FFMA R75, R144, R76, R75 ;  /* 0x0000004c904b7223 */ /* 0x000fe2000000004b */
[--C-:B------:R-:W-:Y:S02]  /*4460*/  HADD2.F32 R77, -RZ, R74.reuse.H0_H0 ;  /* 0x2000004aff4d7230 */ /* 0x100fe40000004100 */
[----:B------:R-:W-:Y:S02]  /*4470*/  HADD2.F32 R79, -RZ, R74.H1_H1 ;  /* 0x3000004aff4f7230 */ /* 0x000fe40000004100 */
[----:B------:R-:W-:-:S02]  /*4480*/  HADD2.F32 R142, -RZ, R85.H0_H0 ;  /* 0x20000055ff8e7230 */ /* 0x000fc40000004100 */
[----:B------:R-:W-:Y:S02]  /*4490*/  HADD2.F32 R74, -RZ, R81.H0_H0 ;  /* 0x20000051ff4a7230 */ /* 0x000fe40000004100 */
[----:B------:R-:W-:Y:S02]  /*44a0*/  HADD2.F32 R143, -RZ, R85.H1_H1 ;  /* 0x30000055ff8f7230 */ /* 0x000fe40000004100 */
[----:B------:R-:W-:Y:S02]  /*44b0*/  HADD2.F32 R81, -RZ, R81.H1_H1 ;  /* 0x30000051ff517230 */ /* 0x000fe40000004100 */
[----:B------:R-:W-:Y:S01]  /*44c0*/  FFMA R74, R74, R142, R73 ;  /* 0x0000008e4a4a7223 */ /* 0x000fe20000000049 */
[----:B------:R-:W-:Y:S02]  /*44d0*/  HADD2.F32 R146, -RZ, R78.H0_H0 ;  /* 0x2000004eff927230 */ /* 0x000fe40000004100 */
[----:B------:R-:W-:Y:S02]  /*44e0*/  HADD2.F32 R144, -RZ, R86.H0_H0 ;  /* 0x20000056ff907230 */ /* 0x000fe40000004100 */
[----:B------:R-:W-:Y:S01]  /*44f0*/  FFMA R81, R81, R143, R74 ;  /* 0x0000008f51517223 */ /* 0x000fe2000000004a */
[----:B------:R-:W-:-:S02]  /*4500*/  HADD2.F32 R72, -RZ, R82.H0_H0 ;  /* 0x20000052ff487230 */ /* 0x000fc40000004100 */
[----:B------:R-:W-:Y:S01]  /*4510*/  FFMA R75, R146, R77, R75 ;  /* 0x0000004d924b7223 */ /* 0x000fe2000000004b */
[----:B------:R-:W-:Y:S02]  /*4520*/  HADD2.F32 R78, -RZ, R78.H1_H1 ;  /* 0x3000004eff4e7230 */ /* 0x000fe40000004100 */
[----:B------:R-:W-:Y:S02]  /*4530*/  HADD2.F32 R145, -RZ, R86.H1_H1 ;  /* 0x30000056ff917230 */ /* 0x000fe40000004100 */
[----:B------:R-:W-:Y:S01]  /*4540*/  FFMA R72, R72, R144, R81 ;  /* 0x0000009048487223 */ /* 0x000fe20000000051 */
[----:B------:R-:W-:Y:S02]  /*4550*/  HADD2.F32 R73, -RZ, R82.H1_H1 ;  /* 0x30000052ff497230 */ /* 0x000fe40000004100 */
[----:B------:R-:W-:Y:S01]  /*4560*/  FFMA R75, R78, R79, R75 ;  /* 0x0000004f4e4b7223 */ /* 0x000fe2000000004b */
[----:B------:R-:W-:Y:S02]  /*4570*/  HADD2.F32 R146, -RZ, R87.H0_H0 ;  /* 0x20000057ff927230 */ /* 0x000fe40000004100 */
[----:B------:R-:W-:-:S02]  /*4580*/  HADD2.F32 R74, -RZ, R83.H0_H0 ;  /* 0x20000053ff4a7230 */ /* 0x000fc40000004100 */
[----:B------:R-:W-:Y:S01]  /*4590*/  FFMA R73, R73, R145, R72 ;  /* 0x0000009149497223 */ /* 0x000fe20000000048 */
[----:B------:R-:W-:Y:S01]  /*45a0*/  FFMA R75, R148, R151, R75 ;  /* 0x00000097944b7223 */ /* 0x000fe2000000004b */
[----:B------:R-:W-:Y:S02]  /*45b0*/  HADD2.F32 R72, -RZ, R83.H1_H1 ;  /* 0x30000053ff487230 */ /* 0x000fe40000004100 */
[----:B------:R-:W-:Y:S02]  /*45c0*/  HADD2.F32 R148, -RZ, R87.H1_H1 ;  /* 0x30000057ff947230 */ /* 0x000fe40000004100 */
[----:B------:R-:W-:Y:S01]  /*45d0*/  FFMA R73, R74, R146, R73 ;  /* 0x000000924a497223 */ /* 0x000fe20000000049 */
[--C-:B--2---:R-:W-:Y:S02]  /*45e0*/  HADD2.F32 R156, -RZ, R69.reuse.H0_H0 ;  /* 0x20000045ff9c7230 */ /* 0x104fe40000004100 */
[----:B------:R-:W-:Y:S01]  /*45f0*/  FFMA R153, R152, R153, R75 ;  /* 0x0000009998997223 */ /* 0x000fe2000000004b */
[----:B------:R-:W-:-:S02]  /*4600*/  HADD2.F32 R158, -RZ, R69.H1_H1 ;  /* 0x30000045ff9e7230 */ /* 0x000fc40000004100 */
[----:B------:R-:W-:Y:S01]  /*4610*/  FFMA R76, R72, R148, R73 ;  /* 0x00000094484c7223 */ /* 0x000fe20000000049 */
[----:B-1----:R-:W-:Y:S01]  /*4620*/  HADD2.F32 R151, -RZ, R56.H0_H0 ;  /* 0x20000038ff977230 */ /* 0x002fe20000004100 */
[----:B------:R-:W1:Y:S01]  /*4630*/  LDS.128 R72, [R49+-0x20] ;  /* 0xffffe00031487984 */ /* 0x000e620000000c00 */
[----:B------:R-:W-:Y:S02]  /*4640*/  HADD2.F32 R69, -RZ, R64.H0_H0 ;  /* 0x20000040ff457230 */ /* 0x000fe40000004100 */
[----:B------:R-:W-:Y:S01]  /*4650*/  HADD2.F32 R78, -RZ, R60.H0_H0 ;  /* 0x2000003cff4e7230 */ /* 0x000fe20000004100 */
[----:B------:R-:W-:Y:S01]  /*4660*/  LDS.128 R80, [R50+0x60b0] ;  /* 0x0060b00032507984 */ /* 0x000fe20000000c00 */
[----:B------:R-:W-:Y:S02]  /*4670*/  HADD2.F32 R77, -RZ, R68.H0_H0 ;  /* 0x20000044ff4d7230 */ /* 0x000fe40000004100 */
[----:B------:R-:W-:Y:S01]  /*4680*/  FFMA R69, R69, R151, R76 ;  /* 0x0000009745457223 */ /* 0x000fe2000000004c */
[----:B------:R-:W-:-:S02]  /*4690*/  HADD2.F32 R79, -RZ, R60.H1_H1 ;  /* 0x3000003cff4f7230 */ /* 0x000fc40000004100 */
[--C-:B------:R-:W-:Y:S02]  /*46a0*/  HADD2.F32 R87, -RZ, R61.reuse.H0_H0 ;  /* 0x2000003dff577230 */ /* 0x100fe40000004100 */
[----:B------:R-:W-:Y:S01]  /*46b0*/  FFMA R78, R78, R77, R153 ;  /* 0x0000004d4e4e7223 */ /* 0x000fe20000000099 */
[----:B------:R-:W-:Y:S02]  /*46c0*/  HADD2.F32 R157, -RZ, R61.H1_H1 ;  /* 0x3000003dff9d7230 */ /* 0x000fe40000004100 */
[--C-:B------:R-:W-:Y:S02]  /*46d0*/  HADD2.F32 R159, -RZ, R62.reuse.H0_H0 ;  /* 0x2000003eff9f7230 */ /* 0x100fe40000004100 */
[----:B------:R-:W-:Y:S02]  /*46e0*/  HADD2.F32 R86, -RZ, R62.H1_H1 ;  /* 0x3000003eff567230 */ /* 0x000fe40000004100 */
[--C-:B------:R-:W-:Y:S02]  /*46f0*/  HADD2.F32 R85, -RZ, R63.reuse.H0_H0 ;  /* 0x2000003fff557230 */ /* 0x100fe40000004100 */
[----:B------:R-:W-:-:S02]  /*4700*/  HADD2.F32 R84, -RZ, R63.H1_H1 ;  /* 0x3000003fff547230 */ /* 0x000fc40000004100 */
[----:B------:R-:W-:Y:S01]  /*4710*/  HADD2.F32 R152, -RZ, R56.H1_H1 ;  /* 0x30000038ff987230 */ /* 0x000fe20000004100 */
[----:B------:R-:W2:Y:S01]  /*4720*/  LDS.128 R60, [R50+0x60] ;  /* 0x00006000323c7984 */ /* 0x000ea20000000c00 */
[----:B------:R-:W-:Y:S02]  /*4730*/  HADD2.F32 R64, -RZ, R64.H1_H1 ;  /* 0x30000040ff407230 */ /* 0x000fe40000004100 */
[----:B------:R-:W-:Y:S02]  /*4740*/  HADD2.F32 R68, -RZ, R68.H1_H1 ;  /* 0x30000044ff447230 */ /* 0x000fe40000004100 */
[----:B------:R-:W-:Y:S02]  /*4750*/  HADD2.F32 R153, -RZ, R57.H0_H0 ;  /* 0x20000039ff997230 */ /* 0x000fe40000004100 */
[----:B------:R-:W-:Y:S01]  /*4760*/  FFMA R64, R64, R152, R69 ;  /* 0x0000009840407223 */ /* 0x000fe20000000045 */
[----:B------:R-:W-:Y:S02]  /*4770*/  HADD2.F32 R77, -RZ, R65.H0_H0 ;  /* 0x20000041ff4d7230 */ /* 0x000fe40000004100 */
[----:B------:R-:W-:Y:S01]  /*4780*/  FFMA R68, R79, R68, R78 ;  /* 0x000000444f447223 */ /* 0x000fe2000000004e */
[----:B------:R-:W-:-:S02]  /*4790*/  HADD2.F32 R154, -RZ, R57.H1_H1 ;  /* 0x30000039ff9a7230 */ /* 0x000fc40000004100 */
[----:B------:R-:W-:Y:S02]  /*47a0*/  HADD2.F32 R56, -RZ, R65.H1_H1 ;  /* 0x30000041ff387230 */ /* 0x000fe40000004100 */
[----:B------:R-:W-:Y:S01]  /*47b0*/  FFMA R57, R77, R153, R64 ;  /* 0x000000994d397223 */ /* 0x000fe20000000040 */
[----:B------:R-:W-:Y:S01]  /*47c0*/  FFMA R68, R87, R156, R68 ;  /* 0x0000009c57447223 */ /* 0x000fe20000000044 */
[----:B------:R-:W3:Y:S01]  /*47d0*/  LDS.128 R76, [R49+0x2030] ;  /* 0x00203000314c7984 */ /* 0x000ee20000000c00 */
[----:B------:R-:W-:Y:S02]  /*47e0*/  HADD2.F32 R160, -RZ, R70.H0_H0 ;  /* 0x20000046ffa07230 */ /* 0x000fe40000004100 */
[----:B------:R-:W-:Y:S01]  /*47f0*/  FFMA R56, R56, R154, R57 ;  /* 0x0000009a38387223 */ /* 0x000fe20000000039 */
[----:B------:R-:W-:Y:S01]  /*4800*/  FFMA R68, R157, R158, R68 ;  /* 0x0000009e9d447223 */ /* 0x000fe20000000044 */
[----:B------:R-:W-:Y:S02]  /*4810*/  HADD2.F32 R155, -RZ, R58.H0_H0 ;  /* 0x2000003aff9b7230 */ /* 0x000fe40000004100 */
[----:B------:R-:W-:-:S02]  /*4820*/  HADD2.F32 R65, -RZ, R66.H0_H0 ;  /* 0x20000042ff417230 */ /* 0x000fc40000004100 */
[----:B------:R-:W-:Y:S01]  /*4830*/  FFMA R159, R159, R160, R68 ;  /* 0x000000a09f9f7223 */ /* 0x000fe20000000044 */
[----:B------:R-:W-:Y:S02]  /*4840*/  HADD2.F32 R70, -RZ, R70.H1_H1 ;  /* 0x30000046ff467230 */ /* 0x000fe40000004100 */
[----:B------:R-:W-:Y:S02]  /*4850*/  HADD2.F32 R156, -RZ, R58.H1_H1 ;  /* 0x3000003aff9c7230 */ /* 0x000fe40000004100 */
[----:B------:R-:W-:Y:S01]  /*4860*/  FFMA R65, R65, R155, R56 ;  /* 0x0000009b41417223 */ /* 0x000fe20000000038 */
[----:B------:R-:W-:Y:S02]  /*4870*/  HADD2.F32 R66, -RZ, R66.H1_H1 ;  /* 0x30000042ff427230 */ /* 0x000fe40000004100 */
[----:B------:R-:W-:Y:S01]  /*4880*/  FFMA R70, R86, R70, R159 ;  /* 0x0000004656467223 */ /* 0x000fe2000000009f */
[--C-:B------:R-:W-:Y:S02]  /*4890*/  HADD2.F32 R161, -RZ, R71.reuse.H0_H0 ;  /* 0x20000047ffa17230 */ /* 0x100fe40000004100 */
[----:B------:R-:W-:-:S02]  /*48a0*/  HADD2.F32 R71, -RZ, R71.H1_H1 ;  /* 0x30000047ff477230 */ /* 0x000fc40000004100 */
[----:B------:R-:W-:Y:S01]  /*48b0*/  FFMA R66, R66, R156, R65 ;  /* 0x0000009c42427223 */ /* 0x000fe20000000041 */
[----:B------:R-:W-:Y:S02]  /*48c0*/  HADD2.F32 R157, -RZ, R59.H0_H0 ;  /* 0x2000003bff9d7230 */ /* 0x000fe40000004100 */
[----:B------:R-:W-:Y:S01]  /*48d0*/  FFMA R85, R85, R161, R70 ;  /* 0x000000a155557223 */ /* 0x000fe20000000046 */
[--C-:B------:R-:W-:Y:S02]  /*48e0*/  HADD2.F32 R57, -RZ, R67.reuse.H0_H0 ;  /* 0x20000043ff397230 */ /* 0x100fe40000004100 */
[----:B------:R-:W-:Y:S02]  /*48f0*/  HADD2.F32 R56, -RZ, R67.H1_H1 ;  /* 0x30000043ff387230 */ /* 0x000fe40000004100 */
[----:B------:R-:W-:Y:S01]  /*4900*/  FFMA R86, R84, R71, R85 ;  /* 0x0000004754567223 */ /* 0x000fe20000000055 */
[----:B------:R-:W-:Y:S02]  /*4910*/  HADD2.F32 R158, -RZ, R59.H1_H1 ;  /* 0x3000003bff9e7230 */ /* 0x000fe40000004100 */
[----:B------:R-:W-:Y:S01]  /*4920*/  FFMA R57, R57, R157, R66 ;  /* 0x0000009d39397223 */ /* 0x000fe20000000042 */
[----:B------:R-:W-:Y:S01]  /*4930*/  LDS.128 R68, [R50+0x70] ;  /* 0x0000700032447984 */ /* 0x000fe20000000c00 */
[----:B-1----:R-:W-:-:S02]  /*4940*/  HADD2.F32 R159, -RZ, R72.H0_H0 ;  /* 0x20000048ff9f7230 */ /* 0x002fc40000004100 */
[----:B--2---:R-:W-:Y:S01]  /*4950*/  HADD2.F32 R59, -RZ, R60.H0_H0 ;  /* 0x2000003cff3b7230 */ /* 0x004fe20000004100 */
[----:B------:R-:W1:Y:S01]  /*4960*/  LDS.128 R64, [R49+-0x10] ;  /* 0xfffff00031407984 */ /* 0x000e620000000c00 */
        /* <DEDUP_REMOVED lines=8> */
[----:B------:R-:W-:Y:S02]  /*49f0*/  HADD2.F32 R57, -RZ, R61.H0_H0 ;  /* 0x2000003dff397230 */ /* 0x000fe40000004100 */
[----:B------:R-:W-:Y:S02]  /*4a00*/  HADD2.F32 R87, -RZ, R80.H0_H0 ;  /* 0x20000050ff577230 */ /* 0x000fe40000004100 */
[----:B---3--:R-:W-:Y:S02]  /*4a10*/  HADD2.F32 R81, -RZ, R76.H0_H0 ;  /* 0x2000004cff517230 */ /* 0x008fe40000004100 */
[----:B------:R-:W-:Y:S02]  /*4a20*/  HADD2.F32 R165, -RZ, R73.H1_H1 ;  /* 0x30000049ffa57230 */ /* 0x000fe40000004100 */
[----:B------:R-:W-:-:S02]  /*4a30*/  HADD2.F32 R169, -RZ, R80.H1_H1 ;  /* 0x30000050ffa97230 */ /* 0x000fc40000004100 */
[----:B------:R-:W-:Y:S01]  /*4a40*/  FFMA R80, R57, R161, R56 ;  /* 0x000000a139507223 */ /* 0x000fe20000000038 */
[----:B------:R-:W-:Y:S02]  /*4a50*/  HADD2.F32 R73, -RZ, R61.H1_H1 ;  /* 0x3000003dff497230 */ /* 0x000fe40000004100 */
[----:B------:R-:W-:Y:S01]  /*4a60*/  FFMA R86, R87, R81, R86 ;  /* 0x0000005157567223 */ /* 0x000fe20000000056 */
[----:B------:R-:W-:Y:S01]  /*4a70*/  HADD2.F32 R170, -RZ, R76.H1_H1 ;  /* 0x3000004cffaa7230 */ /* 0x000fe20000004100 */
[----:B------:R-:W2:Y:S01]  /*4a80*/  LDS.128 R56, [R50+0x60c0] ;  /* 0x0060c00032387984 */ /* 0x000ea20000000c00 */
[----:B------:R-:W-:Y:S02]  /*4a90*/  HADD2.F32 R168, -RZ, R74.H0_H0 ;  /* 0x2000004affa87230 */ /* 0x000fe40000004100 */
[----:B------:R-:W-:Y:S01]  /*4aa0*/  FFMA R73, R73, R165, R80 ;  /* 0x000000a549497223 */ /* 0x000fe20000000050 */
[----:B------:R-:W-:Y:S02]  /*4ab0*/  HADD2.F32 R76, -RZ, R62.H0_H0 ;  /* 0x2000003eff4c7230 */ /* 0x000fe40000004100 */
[----:B------:R-:W-:Y:S01]  /*4ac0*/  FFMA R86, R169, R170, R86 ;  /* 0x000000aaa9567223 */ /* 0x000fe20000000056 */
[----:B------:R-:W-:-:S02]  /*4ad0*/  HADD2.F32 R172, -RZ, R77.H0_H0 ;  /* 0x2000004dffac7230 */ /* 0x000fc40000004100 */
[----:B------:R-:W-:Y:S02]  /*4ae0*/  HADD2.F32 R174, -RZ, R77.H1_H1 ;  /* 0x3000004dffae7230 */ /* 0x000fe40000004100 */
[----:B------:R-:W-:Y:S01]  /*4af0*/  FFMA R76, R76, R168, R73 ;  /* 0x000000a84c4c7223 */ /* 0x000fe20000000049 */
[----:B------:R-:W-:Y:S02]  /*4b00*/  HADD2.F32 R169, -RZ, R74.H1_H1 ;  /* 0x3000004affa97230 */ /* 0x000fe40000004100 */
[----:B------:R-:W-:Y:S01]  /*4b10*/  FFMA R86, R171, R172, R86 ;  /* 0x000000acab567223 */ /* 0x000fe20000000056 */
[----:B------:R-:W-:Y:S02]  /*4b20*/  HADD2.F32 R77, -RZ, R62.H1_H1 ;  /* 0x3000003eff4d7230 */ /* 0x000fe40000004100 */
[----:B------:R-:W-:Y:S02]  /*4b30*/  HADD2.F32 R170, -RZ, R75.H0_H0 ;  /* 0x2000004bffaa7230 */ /* 0x000fe40000004100 */
[----:B------:R-:W-:Y:S01]  /*4b40*/  FFMA R86, R173, R174, R86 ;  /* 0x000000aead567223 */ /* 0x000fe20000000056 */
[----:B------:R-:W-:-:S02]  /*4b50*/  HADD2.F32 R62, -RZ, R63.H0_H0 ;  /* 0x2000003fff3e7230 */ /* 0x000fc40000004100 */
[----:B------:R-:W-:Y:S01]  /*4b60*/  FFMA R77, R77, R169, R76 ;  /* 0x000000a94d4d7223 */ /* 0x000fe2000000004c */
[----:B------:R-:W-:Y:S02]  /*4b70*/  HADD2.F32 R85, -RZ, R82.H0_H0 ;  /* 0x20000052ff557230 */ /* 0x000fe40000004100 */
[----:B------:R-:W-:Y:S02]  /*4b80*/  HADD2.F32 R175, -RZ, R78.H0_H0 ;  /* 0x2000004effaf7230 */ /* 0x000fe40000004100 */
[----:B------:R-:W-:Y:S01]  /*4b90*/  FFMA R62, R62, R170, R77 ;  /* 0x000000aa3e3e7223 */ /* 0x000fe2000000004d */
[----:B------:R-:W-:Y:S02]  /*4ba0*/  HADD2.F32 R84, -RZ, R82.H1_H1 ;  /* 0x30000052ff547230 */ /* 0x000fe40000004100 */
[--C-:B------:R-:W-:Y:S02]  /*4bb0*/  HADD2.F32 R72, -RZ, R83.reuse.H0_H0 ;  /* 0x20000053ff487230 */ /* 0x100fe40000004100 */
[----:B------:R-:W-:Y:S01]  /*4bc0*/  FFMA R85, R85, R175, R86 ;  /* 0x000000af55557223 */ /* 0x000fe20000000056 */
[----:B------:R-:W-:-:S02]  /*4bd0*/  HADD2.F32 R60, -RZ, R83.H1_H1 ;  /* 0x30000053ff3c7230 */ /* 0x000fc40000004100 */
[----:B------:R-:W-:Y:S01]  /*4be0*/  HADD2.F32 R63, -RZ, R63.H1_H1 ;  /* 0x3000003fff3f7230 */ /* 0x000fe20000004100 */
[----:B------:R-:W3:Y:S01]  /*4bf0*/  LDS.128 R80, [R49+0x2040] ;  /* 0x0020400031507984 */ /* 0x000ee20000000c00 */
[----:B------:R-:W-:Y:S02]  /*4c00*/  HADD2.F32 R171, -RZ, R75.H1_H1 ;  /* 0x3000004bffab7230 */ /* 0x000fe40000004100 */
[----:B------:R-:W-:Y:S02]  /*4c10*/  HADD2.F32 R78, -RZ, R78.H1_H1 ;  /* 0x3000004eff4e7230 */ /* 0x000fe40000004100 */
[----:B-1----:R-:W-:Y:S02]  /*4c20*/  HADD2.F32 R172, -RZ, R64.H0_H0 ;  /* 0x20000040ffac7230 */ /* 0x002fe40000004100 */
        /* <DEDUP_REMOVED lines=13> */
[----:B------:R-:W-:Y:S01]  /*4d00*/  LDS.128 R76, [R50+0x80] ;  /* 0x00008000324c7984 */ /* 0x000fe20000000c00 */
[----:B------:R-:W-:Y:S02]  /*4d10*/  HADD2.F32 R175, -RZ, R65.H1_H1 ;  /* 0x30000041ffaf7230 */ /* 0x000fe40000004100 */
[----:B------:R-:W-:Y:S01]  /*4d20*/  HADD2.F32 R69, -RZ, R69.H1_H1 ;  /* 0x30000045ff457230 */ /* 0x000fe20000004100 */
[----:B------:R-:W1:Y:S01]  /*4d30*/  LDS.128 R72, [R49] ;  /* 0x0000000031487984 */ /* 0x000e620000000c00 */
[----:B------:R-:W-:Y:S01]  /*4d40*/  FFMA R62, R62, R174, R61 ;  /* 0x000000ae3e3e7223 */ /* 0x000fe2000000003d */
[--C-:B--2---:R-:W-:Y:S02]  /*4d50*/  HADD2.F32 R187, -RZ, R56.reuse.H0_H0 ;  /* 0x20000038ffbb7230 */ /* 0x104fe40000004100 */
[----:B------:R-:W-:Y:S02]  /*4d60*/  HADD2.F32 R65, -RZ, R56.H1_H1 ;  /* 0x30000038ff417230 */ /* 0x000fe40000004100 */
[----:B------:R-:W-:Y:S01]  /*4d70*/  FFMA R69, R69, R175, R62 ;  /* 0x000000af45457223 */ /* 0x000fe2000000003e */
[----:B------:R-:W-:Y:S01]  /*4d80*/  HADD2.F32 R182, -RZ, R66.H0_H0 ;  /* 0x20000042ffb67230 */ /* 0x000fe20000004100 */
[----:B------:R-:W-:Y:S01]  /*4d90*/  LDS.128 R60, [R50+0x60d0] ;  /* 0x0060d000323c7984 */ /* 0x000fe20000000c00 */
[----:B------:R-:W-:-:S02]  /*4da0*/  HADD2.F32 R56, -RZ, R70.H0_H0 ;  /* 0x20000046ff387230 */ /* 0x000fc40000004100 */
[----:B------:R-:W-:Y:S02]  /*4db0*/  HADD2.F32 R185, -RZ, R66.H1_H1 ;  /* 0x30000042ffb97230 */ /* 0x000fe40000004100 */
[--C-:B------:R-:W-:Y:S02]  /*4dc0*/  HADD2.F32 R87, -RZ, R57.reuse.H0_H0 ;  /* 0x20000039ff577230 */ /* 0x100fe40000004100 */
[----:B------:R-:W-:Y:S01]  /*4dd0*/  FFMA R68, R56, R182, R69 ;  /* 0x000000b638447223 */ /* 0x000fe20000000045 */
[----:B------:R-:W-:Y:S02]  /*4de0*/  HADD2.F32 R69, -RZ, R70.H1_H1 ;  /* 0x30000046ff457230 */ /* 0x000fe40000004100 */
[----:B---3--:R-:W-:Y:S02]  /*4df0*/  HADD2.F32 R186, -RZ, R80.H0_H0 ;  /* 0x20000050ffba7230 */ /* 0x008fe40000004100 */
[----:B------:R-:W-:Y:S02]  /*4e00*/  HADD2.F32 R86, -RZ, R57.H1_H1 ;  /* 0x30000039ff567230 */ /* 0x000fe40000004100 */
[----:B------:R-:W-:Y:S01]  /*4e10*/  FFMA R69, R69, R185, R68 ;  /* 0x000000b945457223 */ /* 0x000fe20000000044 */
[----:B------:R-:W-:-:S02]  /*4e20*/  HADD2.F32 R190, -RZ, R58.H0_H0 ;  /* 0x2000003affbe7230 */ /* 0x000fc40000004100 */
[----:B------:R-:W-:Y:S01]  /*4e30*/  FFMA R66, R187, R186, R64 ;  /* 0x000000babb427223 */ /* 0x000fe20000000040 */
[----:B------:R-:W-:Y:S02]  /*4e40*/  HADD2.F32 R191, -RZ, R58.H1_H1 ;  /* 0x3000003affbf7230 */ /* 0x000fe40000004100 */
[--C-:B------:R-:W-:Y:S02]  /*4e50*/  HADD2.F32 R84, -RZ, R59.reuse.H0_H0 ;  /* 0x2000003bff547230 */ /* 0x100fe40000004100 */
[----:B------:R-:W-:Y:S02]  /*4e60*/  HADD2.F32 R85, -RZ, R59.H1_H1 ;  /* 0x3000003bff557230 */ /* 0x000fe40000004100 */
[----:B------:R-:W-:Y:S01]  /*4e70*/  HADD2.F32 R188, -RZ, R80.H1_H1 ;  /* 0x30000050ffbc7230 */ /* 0x000fe20000004100 */
[----:B------:R-:W2:Y:S01]  /*4e80*/  LDS.128 R56, [R49+0x2050] ;  /* 0x0020500031387984 */ /* 0x000ea20000000c00 */
[----:B------:R-:W-:Y:S02]  /*4e90*/  HADD2.F32 R186, -RZ, R67.H0_H0 ;  /* 0x20000043ffba7230 */ /* 0x000fe40000004100 */
[----:B------:R-:W-:-:S02]  /*4ea0*/  HADD2.F32 R64, -RZ, R71.H0_H0 ;  /* 0x20000047ff407230 */ /* 0x000fc40000004100 */
[----:B------:R-:W-:Y:S01]  /*4eb0*/  FFMA R198, R65, R188, R66 ;  /* 0x000000bc41c67223 */ /* 0x000fe20000000042 */
[--C-:B------:R-:W-:Y:S02]  /*4ec0*/  HADD2.F32 R192, -RZ, R81.reuse.H0_H0 ;  /* 0x20000051ffc07230 */ /* 0x100fe40000004100 */
[----:B------:R-:W-:Y:S02]  /*4ed0*/  HADD2.F32 R189, -RZ, R81.H1_H1 ;  /* 0x30000051ffbd7230 */ /* 0x000fe40000004100 */
[--C-:B------:R-:W-:Y:S02]  /*4ee0*/  HADD2.F32 R81, -RZ, R83.reuse.H0_H0 ;  /* 0x20000053ff517230 */ /* 0x100fe40000004100 */
[----:B------:R-:W-:Y:S01]  /*4ef0*/  FFMA R195, R87, R192, R198 ;  /* 0x000000c057c37223 */ /* 0x000fe200000000c6 */
[----:B------:R-:W-:Y:S02]  /*4f00*/  HADD2.F32 R80, -RZ, R83.H1_H1 ;  /* 0x30000053ff507230 */ /* 0x000fe40000004100 */
[----:B------:R-:W-:Y:S01]  /*4f10*/  FFMA R83, R64, R186, R69 ;  /* 0x000000ba40537223 */ /* 0x000fe20000000045 */
[----:B------:R-:W-:-:S02]  /*4f20*/  HADD2.F32 R196, -RZ, R71.H1_H1 ;  /* 0x30000047ffc47230 */ /* 0x000fc40000004100 */
[----:B------:R-:W-:Y:S01]  /*4f30*/  FFMA R195, R86, R189, R195 ;  /* 0x000000bd56c37223 */ /* 0x000fe200000000c3 */
[----:B------:R-:W-:Y:S01]  /*4f40*/  HADD2.F32 R188, -RZ, R67.H1_H1 ;  /* 0x30000043ffbc7230 */ /* 0x000fe20000004100 */
[----:B------:R-:W-:Y:S01]  /*4f50*/  LDS.128 R68, [R50+0x90] ;  /* 0x0000900032447984 */ /* 0x000fe20000000c00 */
[----:B-1----:R-:W-:Y:S02]  /*4f60*/  HADD2.F32 R187, -RZ, R72.H0_H0 ;  /* 0x20000048ffbb7230 */ /* 0x002fe40000004100 */
[----:B------:R-:W-:Y:S01]  /*4f70*/  HADD2.F32 R87, -RZ, R76.H0_H0 ;  /* 0x2000004cff577230 */ /* 0x000fe20000004100 */
[----:B------:R-:W1:Y:S01]  /*4f80*/  LDS.128 R64, [R49+0x10] ;  /* 0x0000100031407984 */ /* 0x000e620000000c00 */
[----:B------:R-:W-:Y:S01]  /*4f90*/  FFMA R196, R196, R188, R83 ;  /* 0x000000bcc4c47223 */ /* 0x000fe20000000053 */
[----:B------:R-:W-:Y:S02]  /*4fa0*/  HADD2.F32 R193, -RZ, R82.H0_H0 ;  /* 0x20000052ffc17230 */ /* 0x000fe40000004100 */
[----:B------:R-:W-:-:S02]  /*4fb0*/  HADD2.F32 R189, -RZ, R72.H1_H1 ;  /* 0x30000048ffbd7230 */ /* 0x000fc40000004100 */
[----:B------:R-:W-:Y:S01]  /*4fc0*/  FFMA R196, R87, R187, R196 ;  /* 0x000000bb57c47223 */ /* 0x000fe200000000c4 */
[----:B------:R-:W-:Y:S02]  /*4fd0*/  HADD2.F32 R83, -RZ, R76.H1_H1 ;  /* 0x3000004cff537230 */ /* 0x000fe40000004100 */
[----:B------:R-:W-:Y:S01]  /*4fe0*/  FFMA R76, R190, R193, R195 ;  /* 0x000000c1be4c7223 */ /* 0x000fe200000000c3 */
        /* <DEDUP_REMOVED lines=17> */
[----:B------:R-:W-:Y:S01]  /*5100*/  LDS.128 R84, [R50+0xa0] ;  /* 0x0000a00032547984 */ /* 0x000fe20000000c00 */
[----:B------:R-:W-:Y:S02]  /*5110*/  HADD2.F32 R195, -RZ, R75.H0_H0 ;  /* 0x2000004bffc37230 */ /* 0x000fe40000004100 */
[----:B------:R-:W-:Y:S01]  /*5120*/  FFMA R76, R73, R193, R76 ;  /* 0x000000c1494c7223 */ /* 0x000fe2000000004c */
[----:B------:R-:W-:Y:S02]  /*5130*/  HADD2.F32 R72, -RZ, R79.H1_H1 ;  /* 0x3000004fff487230 */ /* 0x000fe40000004100 */
[----:B------:R-:W-:Y:S02]  /*5140*/  HADD2.F32 R196, -RZ, R75.H1_H1 ;  /* 0x3000004bffc47230 */ /* 0x000fe40000004100 */
[----:B------:R-:W-:Y:S01]  /*5150*/  FFMA R77, R77, R195, R76 ;  /* 0x000000c34d4d7223 */ /* 0x000fe2000000004c */
[----:B--2---:R-:W-:-:S02]  /*5160*/  HADD2.F32 R74, -RZ, R56.H0_H0 ;  /* 0x20000038ff4a7230 */ /* 0x004fc40000004100 */
[----:B------:R-:W-:Y:S02]  /*5170*/  HADD2.F32 R73, -RZ, R60.H0_H0 ;  /* 0x2000003cff497230 */ /* 0x000fe40000004100 */
[----:B------:R-:W-:Y:S01]  /*5180*/  FFMA R77, R72, R196, R77 ;  /* 0x000000c4484d7223 */ /* 0x000fe2000000004d */
[----:B------:R-:W-:Y:S02]  /*5190*/  HADD2.F32 R72, -RZ, R56.H1_H1 ;  /* 0x30000038ff487230 */ /* 0x000fe40000004100 */
[----:B------:R-:W-:Y:S02]  /*51a0*/  HADD2.F32 R60, -RZ, R60.H1_H1 ;  /* 0x3000003cff3c7230 */ /* 0x000fe40000004100 */
[----:B------:R-:W-:Y:S01]  /*51b0*/  FFMA R73, R73, R74, R80 ;  /* 0x0000004a49497223 */ /* 0x000fe20000000050 */
[----:B-1----:R-:W-:Y:S01]  /*51c0*/  HADD2.F32 R198, -RZ, R64.H0_H0 ;  /* 0x20000040ffc67230 */ /* 0x002fe20000004100 */
[----:B------:R-:W-:Y:S01]  /*51d0*/  LDS.128 R80, [R50+0x60e0] ;  /* 0x0060e00032507984 */ /* 0x000fe20000000c00 */
[----:B------:R-:W-:-:S02]  /*51e0*/  HADD2.F32 R56, -RZ, R68.H0_H0 ;  /* 0x20000044ff387230 */ /* 0x000fc40000004100 */
[----:B------:R-:W-:Y:S01]  /*51f0*/  FFMA R60, R60, R72, R73 ;  /* 0x000000483c3c7223 */ /* 0x000fe20000000049 */
[----:B------:R-:W-:Y:S01]  /*5200*/  HADD2.F32 R76, -RZ, R57.H0_H0 ;  /* 0x20000039ff4c7230 */ /* 0x000fe20000004100 */
[----:B------:R-:W1:Y:S01]  /*5210*/  LDS.128 R72, [R49+0x2060] ;  /* 0x0020600031487984 */ /* 0x000e620000000c00 */
[----:B------:R-:W-:Y:S02]  /*5220*/  HADD2.F32 R79, -RZ, R61.H0_H0 ;  /* 0x2000003dff4f7230 */ /* 0x000fe40000004100 */
[----:B------:R-:W-:Y:S01]  /*5230*/  FFMA R56, R56, R198, R77 ;  /* 0x000000c638387223 */ /* 0x000fe2000000004d */
[----:B------:R-:W-:Y:S02]  /*5240*/  HADD2.F32 R199, -RZ, R64.H1_H1 ;  /* 0x30000040ffc77230 */ /* 0x000fe40000004100 */
[----:B------:R-:W-:Y:S02]  /*5250*/  HADD2.F32 R207, -RZ, R68.H1_H1 ;  /* 0x30000044ffcf7230 */ /* 0x000fe40000004100 */
[----:B------:R-:W-:Y:S01]  /*5260*/  FFMA R60, R79, R76, R60 ;  /* 0x0000004c4f3c7223 */ /* 0x000fe2000000003c */
[----:B------:R-:W-:Y:S01]  /*5270*/  HADD2.F32 R64, -RZ, R57.H1_H1 ;  /* 0x30000039ff407230 */ /* 0x000fe20000004100 */
[----:B------:R-:W2:Y:S01]  /*5280*/  LDS.128 R76, [R49+0x20] ;  /* 0x00002000314c7984 */ /* 0x000ea20000000c00 */
[----:B------:R-:W-:-:S02]  /*5290*/  HADD2.F32 R201, -RZ, R65.H0_H0 ;  /* 0x20000041ffc97230 */ /* 0x000fc40000004100 */
[----:B------:R-:W-:Y:S01]  /*52a0*/  FFMA R56, R207, R199, R56 ;  /* 0x000000c7cf387223 */ /* 0x000fe20000000038 */
[----:B------:R-:W-:Y:S02]  /*52b0*/  HADD2.F32 R57, -RZ, R69.H0_H0 ;  /* 0x20000045ff397230 */ /* 0x000fe40000004100 */
[----:B------:R-:W-:Y:S02]  /*52c0*/  HADD2.F32 R61, -RZ, R61.H1_H1 ;  /* 0x3000003dff3d7230 */ /* 0x000fe40000004100 */
[----:B------:R-:W-:Y:S02]  /*52d0*/  HADD2.F32 R204, -RZ, R65.H1_H1 ;  /* 0x30000041ffcc7230 */ /* 0x000fe40000004100 */
[----:B------:R-:W-:Y:S01]  /*52e0*/  FFMA R57, R57, R201, R56 ;  /* 0x000000c939397223 */ /* 0x000fe20000000038 */
[----:B------:R-:W-:Y:S02]  /*52f0*/  HADD2.F32 R56, -RZ, R69.H1_H1 ;  /* 0x30000045ff387230 */ /* 0x000fe40000004100 */
[----:B------:R-:W-:Y:S01]  /*5300*/  FFMA R60, R61, R64, R60 ;  /* 0x000000403d3c7223 */ /* 0x000fe2000000003c */
[----:B------:R-:W-:-:S02]  /*5310*/  HADD2.F32 R64, -RZ, R58.H0_H0 ;  /* 0x2000003aff407230 */ /* 0x000fc40000004100 */
[----:B------:R-:W-:Y:S02]  /*5320*/  HADD2.F32 R61, -RZ, R62.H0_H0 ;  /* 0x2000003eff3d7230 */ /* 0x000fe40000004100 */
[----:B------:R-:W-:Y:S01]  /*5330*/  FFMA R57, R56, R204, R57 ;  /* 0x000000cc38397223 */ /* 0x000fe20000000039 */
[----:B------:R-:W-:Y:S02]  /*5340*/  HADD2.F32 R68, -RZ, R58.H1_H1 ;  /* 0x3000003aff447230 */ /* 0x000fe40000004100 */
[----:B------:R-:W-:Y:S02]  /*5350*/  HADD2.F32 R206, -RZ, R66.H0_H0 ;  /* 0x20000042ffce7230 */ /* 0x000fe40000004100 */
[----:B------:R-:W-:Y:S01]  /*5360*/  FFMA R60, R61, R64, R60 ;  /* 0x000000403d3c7223 */ /* 0x000fe2000000003c */
[----:B------:R-:W-:Y:S02]  /*5370*/  HADD2.F32 R58, -RZ, R70.H0_H0 ;  /* 0x20000046ff3a7230 */ /* 0x000fe40000004100 */
[----:B------:R-:W-:-:S02]  /*5380*/  HADD2.F32 R207, -RZ, R66.H1_H1 ;  /* 0x30000042ffcf7230 */ /* 0x000fc40000004100 */
[----:B------:R-:W-:Y:S02]  /*5390*/  HADD2.F32 R61, -RZ, R70.H1_H1 ;  /* 0x30000046ff3d7230 */ /* 0x000fe40000004100 */
[----:B------:R-:W-:Y:S01]  /*53a0*/  FFMA R58, R58, R206, R57 ;  /* 0x000000ce3a3a7223 */ /* 0x000fe20000000039 */
[----:B------:R-:W-:Y:S02]  /*53b0*/  HADD2.F32 R65, -RZ, R62.H1_H1 ;  /* 0x3000003eff417230 */ /* 0x000fe40000004100 */
[----:B------:R-:W-:Y:S02]  /*53c0*/  HADD2.F32 R57, -RZ, R71.H0_H0 ;  /* 0x20000047ff397230 */ /* 0x000fe40000004100 */
[----:B------:R-:W-:Y:S01]  /*53d0*/  FFMA R58, R61, R207, R58 ;  /* 0x000000cf3d3a7223 */ /* 0x000fe2000000003a */
[----:B------:R-:W-:Y:S02]  /*53e0*/  HADD2.F32 R209, -RZ, R67.H0_H0 ;  /* 0x20000043ffd17230 */ /* 0x000fe40000004100 */
[----:B------:R-:W-:Y:S01]  /*53f0*/  FFMA R60, R65, R68, R60 ;  /* 0x00000044413c7223 */ /* 0x000fe2000000003c */
[----:B------:R-:W-:-:S02]  /*5400*/  HADD2.F32 R62, -RZ, R59.H0_H0 ;  /* 0x2000003bff3e7230 */ /* 0x000fc40000004100 */
[----:B------:R-:W-:Y:S02]  /*5410*/  HADD2.F32 R61, -RZ, R63.H0_H0 ;  /* 0x2000003fff3d7230 */ /* 0x000fe40000004100 */
[----:B------:R-:W-:Y:S01]  /*5420*/  FFMA R57, R57, R209, R58 ;  /* 0x000000d139397223 */ /* 0x000fe2000000003a */
[----:B------:R-:W-:Y:S02]  /*5430*/  HADD2.F32 R56, -RZ, R71.H1_H1 ;  /* 0x30000047ff387230 */ /* 0x000fe40000004100 */
[----:B------:R-:W-:Y:S02]  /*5440*/  HADD2.F32 R210, -RZ, R67.H1_H1 ;  /* 0x30000043ffd27230 */ /* 0x000fe40000004100 */
[----:B------:R-:W-:Y:S01]  /*5450*/  FFMA R60, R61, R62, R60 ;  /* 0x0000003e3d3c7223 */ /* 0x000fe2000000003c */
[----:B------:R-:W-:Y:S01]  /*5460*/  HADD2.F32 R63, -RZ, R63.H1_H1 ;  /* 0x3000003fff3f7230 */ /* 0x000fe20000004100 */
[----:B------:R-:W-:Y:S01]  /*5470*/  LDS.128 R68, [R50+0x60f0] ;  /* 0x0060f00032447984 */ /* 0x000fe20000000c00 */
[----:B------:R-:W-:-:S02]  /*5480*/  HADD2.F32 R59, -RZ, R59.H1_H1 ;  /* 0x3000003bff3b7230 */ /* 0x000fc40000004100 */
[----:B------:R-:W-:Y:S01]  /*5490*/  FFMA R57, R56, R210, R57 ;  /* 0x000000d238397223 */ /* 0x000fe20000000039 */
[----:B-1----:R-:W-:Y:S02]  /*54a0*/  HADD2.F32 R61, -RZ, R72.H0_H0 ;  /* 0x20000048ff3d7230 */ /* 0x002fe40000004100 */
[----:B------:R-:W-:Y:S02]  /*54b0*/  HADD2.F32 R62, -RZ, R80.H0_H0 ;  /* 0x20000050ff3e7230 */ /* 0x000fe40000004100 */
[----:B------:R-:W-:Y:S01]  /*54c0*/  FFMA R63, R63, R59, R60 ;  /* 0x0000003b3f3f7223 */ /* 0x000fe2000000003c */
[----:B--2---:R-:W-:Y:S02]  /*54d0*/  HADD2.F32 R212, -RZ, R76.H0_H0 ;  /* 0x2000004cffd47230 */ /* 0x004fe40000004100 */
[----:B------:R-:W-:Y:S02]  /*54e0*/  HADD2.F32 R56, -RZ, R84.H0_H0 ;  /* 0x20000054ff387230 */ /* 0x000fe40000004100 */
[----:B------:R-:W-:Y:S01]  /*54f0*/  FFMA R65, R62, R61, R63 ;  /* 0x0000003d3e417223 */ /* 0x000fe2000000003f */
[----:B------:R-:W-:-:S02]  /*5500*/  HADD2.F32 R213, -RZ, R76.H1_H1 ;  /* 0x3000004cffd57230 */ /* 0x000fc40000004100 */
[----:B------:R-:W-:Y:S02]  /*5510*/  HADD2.F32 R61, -RZ, R84.H1_H1 ;  /* 0x30000054ff3d7230 */ /* 0x000fe40000004100 */
[----:B------:R-:W-:Y:S01]  /*5520*/  FFMA R60, R56, R212, R57 ;  /* 0x000000d4383c7223 */ /* 0x000fe20000000039 */
[----:B------:R-:W-:Y:S01]  /*5530*/  HADD2.F32 R66, -RZ, R72.H1_H1 ;  /* 0x30000048ff427230 */ /* 0x000fe20000004100 */
[----:B------:R-:W1:Y:S01]  /*5540*/  LDS.128 R56, [R49+0x30] ;  /* 0x0000300031387984 */ /* 0x000e620000000c00 */
[----:B------:R-:W-:Y:S02]  /*5550*/  HADD2.F32 R84, -RZ, R77.H0_H0 ;  /* 0x2000004dff547230 */ /* 0x000fe40000004100 */
[----:B------:R-:W-:Y:S01]  /*5560*/  FFMA R225, R61, R213, R60 ;  /* 0x000000d53de17223 */ /* 0x000fe2000000003c */
[----:B------:R-:W-:Y:S01]  /*5570*/  HADD2.F32 R72, -RZ, R80.H1_H1 ;  /* 0x30000050ff487230 */ /* 0x000fe20000004100 */
[----:B------:R-:W2:Y:S01]  /*5580*/  LDS.128 R60, [R50+0xb0] ;  /* 0x0000b000323c7984 */ /* 0x000ea20000000c00 */
[----:B------:R-:W-:-:S02]  /*5590*/  HADD2.F32 R64, -RZ, R85.H0_H0 ;  /* 0x20000055ff407230 */ /* 0x000fc40000004100 */
[----:B------:R-:W-:Y:S02]  /*55a0*/  HADD2.F32 R80, -RZ, R77.H1_H1 ;  /* 0x3000004dff507230 */ /* 0x000fe40000004100 */
[----:B------:R-:W-:Y:S01]  /*55b0*/  FFMA R72, R72, R66, R65 ;  /* 0x0000004248487223 */ /* 0x000fe20000000041 */
[----:B------:R-:W-:Y:S02]  /*55c0*/  HADD2.F32 R77, -RZ, R73.H0_H0 ;  /* 0x20000049ff4d7230 */ /* 0x000fe40000004100 */
[----:B------:R-:W-:Y:S01]  /*55d0*/  FFMA R225, R64, R84, R225 ;  /* 0x0000005440e17223 */ /* 0x000fe200000000e1 */
[----:B------:R-:W-:Y:S01]  /*55e0*/  HADD2.F32 R227, -RZ, R81.H0_H0 ;  /* 0x20000051ffe37230 */ /* 0x000fe20000004100 */
[----:B------:R-:W3:Y:S01]  /*55f0*/  LDS.128 R64, [R49+0x2070] ;  /* 0x0020700031407984 */ /* 0x000ee20000000c00 */
[----:B------:R-:W-:Y:S02]  /*5600*/  HADD2.F32 R76, -RZ, R85.H1_H1 ;  /* 0x30000055ff4c7230 */ /* 0x000fe40000004100 */
[----:B------:R-:W-:-:S02]  /*5610*/  HADD2.F32 R222, -RZ, R73.H1_H1 ;  /* 0x30000049ffde7230 */ /* 0x000fc40000004100 */
[----:B------:R-:W-:Y:S01]  /*5620*/  FFMA R72, R227, R77, R72 ;  /* 0x0000004de3487223 */ /* 0x000fe20000000048 */
        /* <DEDUP_REMOVED lines=9> */
[--C-:B------:R-:W-:Y:S02]  /*56c0*/  HADD2.F32 R76, -RZ, R82.reuse.H0_H0 ;  /* 0x20000052ff4c7230 */ /* 0x100fe40000004100 */
        /* <DEDUP_REMOVED lines=10> */
[----:B------:R-:W-:Y:S02]  /*5770*/  HADD2.F32 R76, -RZ, R75.H0_H0 ;  /* 0x2000004bff4c7230 */ /* 0x000fe40000004100 */
[----:B------:R-:W-:-:S02]  /*5780*/  HADD2.F32 R73, -RZ, R83.H0_H0 ;  /* 0x20000053ff497230 */ /* 0x000fc40000004100 */
[----:B------:R-:W-:Y:S01]  /*5790*/  FFMA R79, R77, R86, R78 ;  /* 0x000000564d4f7223 */ /* 0x000fe2000000004e */
[----:B-1----:R-:W-:Y:S02]  /*57a0*/  HADD2.F32 R87, -RZ, R56.H0_H0 ;  /* 0x20000038ff577230 */ /* 0x002fe40000004100 */
[----:B--2---:R-:W-:Y:S02]  /*57b0*/  HADD2.F32 R72, -RZ, R60.H0_H0 ;  /* 0x2000003cff487230 */ /* 0x004fe40000004100 */
[----:B------:R-:W-:Y:S01]  /*57c0*/  FFMA R74, R73, R76, R74 ;  /* 0x0000004c494a7223 */ /* 0x000fe2000000004a */
[----:B------:R-:W-:Y:S02]  /*57d0*/  HADD2.F32 R77, -RZ, R83.H1_H1 ;  /* 0x30000053ff4d7230 */ /* 0x000fe40000004100 */
[----:B------:R-:W-:Y:S02]  /*57e0*/  HADD2.F32 R78, -RZ, R75.H1_H1 ;  /* 0x3000004bff4e7230 */ /* 0x000fe40000004100 */
[----:B------:R-:W-:Y:S01]  /*57f0*/  FFMA R72, R72, R87, R79 ;  /* 0x0000005748487223 */ /* 0x000fe2000000004f */
[----:B------:R-:W-:-:S02]  /*5800*/  HADD2.F32 R83, -RZ, R56.H1_H1 ;  /* 0x30000038ff537230 */ /* 0x000fc40000004100 */
[----:B------:R-:W-:Y:S02]  /*5810*/  HADD2.F32 R73, -RZ, R60.H1_H1 ;  /* 0x3000003cff497230 */ /* 0x000fe40000004100 */
[----:B------:R-:W-:Y:S01]  /*5820*/  FFMA R56, R77, R78, R74 ;  /* 0x0000004e4d387223 */ /* 0x000fe2000000004a */
[----:B---3--:R-:W-:Y:S02]  /*5830*/  HADD2.F32 R60, -RZ, R64.H0_H0 ;  /* 0x20000040ff3c7230 */ /* 0x008fe40000004100 */
[----:B------:R-:W-:Y:S02]  /*5840*/  HADD2.F32 R75, -RZ, R68.H0_H0 ;  /* 0x20000044ff4b7230 */ /* 0x000fe40000004100 */
[----:B------:R-:W-:Y:S01]  /*5850*/  FFMA R73, R73, R83, R72 ;  /* 0x0000005349497223 */ /* 0x000fe20000000048 */
[----:B------:R-:W-:Y:S02]  /*5860*/  HADD2.F32 R222, -RZ, R57.H0_H0 ;  /* 0x20000039ffde7230 */ /* 0x000fe40000004100 */
[----:B------:R-:W-:-:S02]  /*5870*/  HADD2.F32 R72, -RZ, R61.H0_H0 ;  /* 0x2000003dff487230 */ /* 0x000fc40000004100 */
[----:B------:R-:W-:Y:S01]  /*5880*/  FFMA R56, R75, R60, R56 ;  /* 0x0000003c4b387223 */ /* 0x000fe20000000038 */
[----:B------:R-:W-:Y:S02]  /*5890*/  HADD2.F32 R77, -RZ, R64.H1_H1 ;  /* 0x30000040ff4d7230 */ /* 0x000fe40000004100 */
[----:B------:R-:W-:Y:S02]  /*58a0*/  HADD2.F32 R79, -RZ, R68.H1_H1 ;  /* 0x30000044ff4f7230 */ /* 0x000fe40000004100 */
[----:B------:R-:W-:Y:S02]  /*58b0*/  HADD2.F32 R225, -RZ, R57.H1_H1 ;  /* 0x30000039ffe17230 */ /* 0x000fe40000004100 */
[----:B------:R-:W-:Y:S01]  /*58c0*/  FFMA R57, R72, R222, R73 ;  /* 0x000000de48397223 */ /* 0x000fe20000000049 */
[----:B------:R-:W-:Y:S02]  /*58d0*/  HADD2.F32 R60, -RZ, R61.H1_H1 ;  /* 0x3000003dff3c7230 */ /* 0x000fe40000004100 */
[----:B------:R-:W-:Y:S01]  /*58e0*/  FFMA R56, R79, R77, R56 ;  /* 0x0000004d4f387223 */ /* 0x000fe20000000038 */
[----:B------:R-:W1:Y:S01]  /*58f0*/  LDS.128 R72, [R49+0x40] ;  /* 0x0000400031487984 */ /* 0x000e620000000c00 */
[----:B------:R-:W-:-:S02]  /*5900*/  HADD2.F32 R226, -RZ, R58.H0_H0 ;  /* 0x2000003affe27230 */ /* 0x000fc40000004100 */
[----:B------:R-:W-:Y:S01]  /*5910*/  FFMA R57, R60, R225, R57 ;  /* 0x000000e13c397223 */ /* 0x000fe20000000039 */
[----:B------:R-:W2:Y:S01]  /*5920*/  LDS.128 R76, [R50+0xc0] ;  /* 0x0000c000324c7984 */ /* 0x000ea20000000c00 */
[----:B------:R-:W-:Y:S02]  /*5930*/  HADD2.F32 R60, -RZ, R62.H0_H0 ;  /* 0x2000003eff3c7230 */ /* 0x000fe40000004100 */
[----:B------:R-:W-:Y:S02]  /*5940*/  HADD2.F32 R227, -RZ, R58.H1_H1 ;  /* 0x3000003affe37230 */ /* 0x000fe40000004100 */
[----:B------:R-:W-:Y:S02]  /*5950*/  HADD2.F32 R58, -RZ, R65.H0_H0 ;  /* 0x20000041ff3a7230 */ /* 0x000fe40000004100 */
[----:B------:R-:W-:Y:S01]  /*5960*/  FFMA R60, R60, R226, R57 ;  /* 0x000000e23c3c7223 */ /* 0x000fe20000000039 */
[----:B------:R-:W-:Y:S02]  /*5970*/  HADD2.F32 R61, -RZ, R69.H0_H0 ;  /* 0x20000045ff3d7230 */ /* 0x000fe40000004100 */
[----:B------:R-:W-:-:S02]  /*5980*/  HADD2.F32 R57, -RZ, R62.H1_H1 ;  /* 0x3000003eff397230 */ /* 0x000fc40000004100 */
[----:B------:R-:W-:Y:S02]  /*5990*/  HADD2.F32 R230, -RZ, R59.H0_H0 ;  /* 0x2000003bffe67230 */ /* 0x000fe40000004100 */
[----:B------:R-:W-:Y:S01]  /*59a0*/  FFMA R56, R61, R58, R56 ;  /* 0x0000003a3d387223 */ /* 0x000fe20000000038 */
        /* <DEDUP_REMOVED lines=18> */
[--C-:B-1----:R-:W-:Y:S02]  /*5ad0*/  HADD2.F32 R234, -RZ, R72.reuse.H0_H0 ;  /* 0x20000048ffea7230 */ /* 0x102fe40000004100 */
[----:B------:R-:W-:Y:S01]  /*5ae0*/  FFMA R62, R56, R62, R59 ;  /* 0x0000003e383e7223 */ /* 0x000fe2000000003b */
[----:B------:R-:W-:Y:S01]  /*5af0*/  HADD2.F32 R72, -RZ, R72.H1_H1 ;  /* 0x30000048ff487230 */ /* 0x000fe20000004100 */
[----:B------:R-:W1:Y:S01]  /*5b00*/  LDS.128 R68, [R50+0xe0] ;  /* 0x0000e00032447984 */ /* 0x000e620000000c00 */
[----:B--2---:R-:W-:-:S02]  /*5b10*/  HADD2.F32 R60, -RZ, R76.H0_H0 ;  /* 0x2000004cff3c7230 */ /* 0x004fc40000004100 */
[----:B------:R-:W-:Y:S02]  /*5b20*/  HADD2.F32 R58, -RZ, R76.H1_H1 ;  /* 0x3000004cff3a7230 */ /* 0x000fe40000004100 */
[----:B------:R-:W-:Y:S02]  /*5b30*/  HADD2.F32 R76, -RZ, R73.H0_H0 ;  /* 0x20000049ff4c7230 */ /* 0x000fe40000004100 */
[----:B------:R-:W-:Y:S01]  /*5b40*/  FFMA R61, R60, R234, R57 ;  /* 0x000000ea3c3d7223 */ /* 0x000fe20000000039 */
[----:B------:R-:W-:Y:S02]  /*5b50*/  HADD2.F32 R57, -RZ, R77.H0_H0 ;  /* 0x2000004dff397230 */ /* 0x000fe40000004100 */
[----:B------:R-:W-:Y:S02]  /*5b60*/  HADD2.F32 R60, -RZ, R67.H1_H1 ;  /* 0x30000043ff3c7230 */ /* 0x000fe40000004100 */
[----:B------:R-:W-:Y:S01]  /*5b70*/  FFMA R58, R58, R72, R61 ;  /* 0x000000483a3a7223 */ /* 0x000fe2000000003d */
[----:B------:R-:W-:-:S02]  /*5b80*/  HADD2.F32 R73, -RZ, R73.H1_H1 ;  /* 0x30000049ff497230 */ /* 0x000fc40000004100 */
[----:B------:R-:W-:Y:S02]  /*5b90*/  HADD2.F32 R77, -RZ, R77.H1_H1 ;  /* 0x3000004dff4d7230 */ /* 0x000fe40000004100 */
[----:B------:R-:W-:Y:S01]  /*5ba0*/  FFMA R64, R57, R76, R58 ;  /* 0x0000004c39407223 */ /* 0x000fe2000000003a */
[----:B------:R-:W-:Y:S01]  /*5bb0*/  FFMA R237, R237, R60, R62 ;  /* 0x0000003ceded7223 */ /* 0x000fe2000000003e */
[----:B------:R-:W2:Y:S01]  /*5bc0*/  LDS.128 R56, [R49+0x50] ;  /* 0x0000500031387984 */ /* 0x000ea20000000c00 */
[----:B------:R-:W-:Y:S02]  /*5bd0*/  HADD2.F32 R65, -RZ, R78.H0_H0 ;  /* 0x2000004eff417230 */ /* 0x000fe40000004100 */
[----:B------:R-:W-:Y:S01]  /*5be0*/  FFMA R64, R77, R73, R64 ;  /* 0x000000494d407223 */ /* 0x000fe20000000040 */
[--C-:B------:R-:W-:Y:S01]  /*5bf0*/  HADD2.F32 R77, -RZ, R74.reuse.H0_H0 ;  /* 0x2000004aff4d7230 */ /* 0x100fe20000004100 */
[----:B------:R-:W3:Y:S01]  /*5c00*/  LDS.128 R60, [R50+0xd0] ;  /* 0x0000d000323c7984 */ /* 0x000ee20000000c00 */
[----:B------:R-:W-:-:S03]  /*5c10*/  HADD2.F32 R74, -RZ, R74.H1_H1 ;  /* 0x3000004aff4a7230 */ /* 0x000fc60000004100 */
[----:B------:R-:W-:Y:S01]  /*5c20*/  FFMA R64, R65, R77, R64 ;  /* 0x0000004d41407223 */ /* 0x000fe20000000040 */
[----:B------:R-:W-:Y:S02]  /*5c30*/  HADD2.F32 R65, -RZ, R78.H1_H1 ;  /* 0x3000004eff417230 */ /* 0x000fe40000004100 */
[--C-:B------:R-:W-:Y:S02]  /*5c40*/  HADD2.F32 R78, -RZ, R75.reuse.H0_H0 ;  /* 0x2000004bff4e7230 */ /* 0x100fe40000004100 */
[----:B------:R-:W-:Y:S02]  /*5c50*/  HADD2.F32 R75, -RZ, R75.H1_H1 ;  /* 0x3000004bff4b7230 */ /* 0x000fe40000004100 */
[----:B------:R-:W-:Y:S01]  /*5c60*/  FFMA R64, R65, R74, R64 ;  /* 0x0000004a41407223 */ /* 0x000fe20000000040 */
[--C-:B------:R-:W-:Y:S02]  /*5c70*/  HADD2.F32 R65, -RZ, R79.reuse.H0_H0 ;  /* 0x2000004fff417230 */ /* 0x100fe40000004100 */
[----:B------:R-:W-:-:S03]  /*5c80*/  HADD2.F32 R79, -RZ, R79.H1_H1 ;  /* 0x3000004fff4f7230 */ /* 0x000fc60000004100 */
[----:B------:R-:W-:-:S04]  /*5c90*/  FFMA R64, R65, R78, R64 ;  /* 0x0000004e41407223 */ /* 0x000fc80000000040 */
[----:B------:R-:W-:Y:S01]  /*5ca0*/  FFMA R64, R79, R75, R64 ;  /* 0x0000004b4f407223 */ /* 0x000fe20000000040 */
[----:B-1----:R-:W-:Y:S02]  /*5cb0*/  HADD2.F32 R245, -RZ, R71.H0_H0 ;  /* 0x20000047fff57230 */ /* 0x002fe40000004100 */
[--C-:B--2---:R-:W-:Y:S02]  /*5cc0*/  HADD2.F32 R79, -RZ, R56.reuse.H0_H0 ;  /* 0x20000038ff4f7230 */ /* 0x104fe40000004100 */
[----:B------:R-:W-:Y:S02]  /*5cd0*/  HADD2.F32 R236, -RZ, R56.H1_H1 ;  /* 0x30000038ffec7230 */ /* 0x000fe40000004100 */
[----:B---3--:R-:W-:Y:S02]  /*5ce0*/  HADD2.F32 R65, -RZ, R60.H0_H0 ;  /* 0x2000003cff417230 */ /* 0x008fe40000004100 */
[----:B------:R-:W-:Y:S02]  /*5cf0*/  HADD2.F32 R238, -RZ, R57.H0_H0 ;  /* 0x20000039ffee7230 */ /* 0x000fe40000004100 */
[----:B------:R-:W-:-:S02]  /*5d00*/  HADD2.F32 R56, -RZ, R61.H0_H0 ;  /* 0x2000003dff387230 */ /* 0x000fc40000004100 */
[----:B------:R-:W-:Y:S01]  /*5d10*/  FFMA R64, R65, R79, R64 ;  /* 0x0000004f41407223 */ /* 0x000fe20000000040 */
[----:B------:R-:W-:Y:S02]  /*5d20*/  HADD2.F32 R65, -RZ, R60.H1_H1 ;  /* 0x3000003cff417230 */ /* 0x000fe40000004100 */
[----:B------:R-:W-:Y:S02]  /*5d30*/  HADD2.F32 R239, -RZ, R57.H1_H1 ;  /* 0x30000039ffef7230 */ /* 0x000fe40000004100 */
[----:B------:R-:W-:Y:S02]  /*5d40*/  HADD2.F32 R61, -RZ, R61.H1_H1 ;  /* 0x3000003dff3d7230 */ /* 0x000fe40000004100 */
[----:B------:R-:W-:Y:S01]  /*5d50*/  FFMA R64, R65, R236, R64 ;  /* 0x000000ec41407223 */ /* 0x000fe20000000040 */
[----:B------:R-:W-:Y:S02]  /*5d60*/  HADD2.F32 R240, -RZ, R58.H0_H0 ;  /* 0x2000003afff07230 */ /* 0x000fe40000004100 */
[----:B------:R-:W-:-:S02]  /*5d70*/  HADD2.F32 R57, -RZ, R62.H0_H0 ;  /* 0x2000003eff397230 */ /* 0x000fc40000004100 */
[----:B------:R-:W-:Y:S01]  /*5d80*/  FFMA R56, R56, R238, R64 ;  /* 0x000000ee38387223 */ /* 0x000fe20000000040 */
[----:B------:R-:W-:Y:S01]  /*5d90*/  HADD2.F32 R241, -RZ, R58.H1_H1 ;  /* 0x3000003afff17230 */ /* 0x000fe20000004100 */
[----:B------:R-:W1:Y:S01]  /*5da0*/  LDS.128 R64, [R49+0x60] ;  /* 0x0000600031407984 */ /* 0x000e620000000c00 */
[----:B------:R-:W-:Y:S02]  /*5db0*/  HADD2.F32 R62, -RZ, R62.H1_H1 ;  /* 0x3000003eff3e7230 */ /* 0x000fe40000004100 */
[----:B------:R-:W-:Y:S01]  /*5dc0*/  FFMA R56, R61, R239, R56 ;  /* 0x000000ef3d387223 */ /* 0x000fe20000000038 */
[--C-:B------:R-:W-:Y:S02]  /*5dd0*/  HADD2.F32 R242, -RZ, R59.reuse.H0_H0 ;  /* 0x2000003bfff27230 */ /* 0x100fe40000004100 */
[----:B------:R-:W-:Y:S02]  /*5de0*/  HADD2.F32 R244, -RZ, R59.H1_H1 ;  /* 0x3000003bfff47230 */ /* 0x000fe40000004100 */
[----:B------:R-:W-:Y:S01]  /*5df0*/  FFMA R56, R57, R240, R56 ;  /* 0x000000f039387223 */ /* 0x000fe20000000038 */
[----:B------:R-:W-:-:S02]  /*5e00*/  HADD2.F32 R57, -RZ, R63.H0_H0 ;  /* 0x2000003fff397230 */ /* 0x000fc40000004100 */
[----:B------:R-:W-:Y:S02]  /*5e10*/  HADD2.F32 R63, -RZ, R63.H1_H1 ;  /* 0x3000003fff3f7230 */ /* 0x000fe40000004100 */
[----:B------:R-:W-:-:S04]  /*5e20*/  FFMA R56, R62, R241, R56 ;  /* 0x000000f13e387223 */ /* 0x000fc80000000038 */
[----:B------:R-:W-:Y:S01]  /*5e30*/  FFMA R56, R57, R242, R56 ;  /* 0x000000f239387223 */ /* 0x000fe20000000038 */
[--C-:B------:R-:W-:Y:S02]  /*5e40*/  HADD2.F32 R57, -RZ, R68.reuse.H0_H0 ;  /* 0x20000044ff397230 */ /* 0x100fe40000004100 */
[----:B------:R-:W-:Y:S02]  /*5e50*/  HADD2.F32 R68, -RZ, R68.H1_H1 ;  /* 0x30000044ff447230 */ /* 0x000fe40000004100 */
[----:B------:R-:W-:Y:S02]  /*5e60*/  FFMA R56, R63, R244, R56 ;  /* 0x000000f43f387223 */ /* 0x000fe40000000038 */
[----:B------:R-:W2:Y:S01]  /*5e70*/  LDS.128 R60, [R50+0xf0] ;  /* 0x0000f000323c7984 */ /* 0x000ea20000000c00 */
[--C-:B-1----:R-:W-:Y:S02]  /*5e80*/  HADD2.F32 R243, -RZ, R64.reuse.H0_H0 ;  /* 0x20000040fff37230 */ /* 0x102fe40000004100 */
[----:B------:R-:W-:-:S03]  /*5e90*/  HADD2.F32 R64, -RZ, R64.H1_H1 ;  /* 0x30000040ff407230 */ /* 0x000fc60000004100 */
[----:B------:R-:W-:Y:S01]  /*5ea0*/  FFMA R56, R57, R243, R56 ;  /* 0x000000f339387223 */ /* 0x000fe20000000038 */
[--C-:B------:R-:W-:Y:S02]  /*5eb0*/  HADD2.F32 R57, -RZ, R69.reuse.H0_H0 ;  /* 0x20000045ff397230 */ /* 0x100fe40000004100 */
[----:B------:R-:W-:Y:S02]  /*5ec0*/  HADD2.F32 R69, -RZ, R69.H1_H1 ;  /* 0x30000045ff457230 */ /* 0x000fe40000004100 */
[----:B------:R-:W-:Y:S01]  /*5ed0*/  FFMA R56, R68, R64, R56 ;  /* 0x0000004044387223 */ /* 0x000fe20000000038 */
[--C-:B------:R-:W-:Y:S02]  /*5ee0*/  HADD2.F32 R68, -RZ, R65.reuse.H0_H0 ;  /* 0x20000041ff447230 */ /* 0x100fe40000004100 */
[----:B------:R-:W-:-:S03]  /*5ef0*/  HADD2.F32 R65, -RZ, R65.H1_H1 ;  /* 0x30000041ff417230 */ /* 0x000fc60000004100 */
[----:B------:R-:W-:Y:S01]  /*5f00*/  FFMA R56, R57, R68, R56 ;  /* 0x0000004439387223 */ /* 0x000fe20000000038 */
[--C-:B------:R-:W-:Y:S02]  /*5f10*/  HADD2.F32 R57, -RZ, R70.reuse.H0_H0 ;  /* 0x20000046ff397230 */ /* 0x100fe40000004100 */
[----:B------:R-:W-:Y:S02]  /*5f20*/  HADD2.F32 R70, -RZ, R70.H1_H1 ;  /* 0x30000046ff467230 */ /* 0x000fe40000004100 */
[----:B------:R-:W-:Y:S01]  /*5f30*/  FFMA R56, R69, R65, R56 ;  /* 0x0000004145387223 */ /* 0x000fe20000000038 */
[--C-:B------:R-:W-:Y:S02]  /*5f40*/  HADD2.F32 R69, -RZ, R66.reuse.H0_H0 ;  /* 0x20000042ff457230 */ /* 0x100fe40000004100 */
[----:B------:R-:W-:Y:S02]  /*5f50*/  HADD2.F32 R66, -RZ, R66.H1_H1 ;  /* 0x30000042ff427230 */ /* 0x000fe40000004100 */
[----:B--2---:R-:W-:-:S02]  /*5f60*/  HADD2.F32 R246, -RZ, R60.H0_H0 ;  /* 0x2000003cfff67230 */ /* 0x004fc40000004100 */
[----:B------:R-:W-:Y:S01]  /*5f70*/  FFMA R56, R57, R69, R56 ;  /* 0x0000004539387223 */ /* 0x000fe20000000038 */
[----:B------:R-:W-:-:S03]  /*5f80*/  HADD2.F32 R60, -RZ, R60.H1_H1 ;  /* 0x3000003cff3c7230 */ /* 0x000fc60000004100 */
[----:B------:R-:W-:Y:S01]  /*5f90*/  FFMA R56, R70, R66, R56 ;  /* 0x0000004246387223 */ /* 0x000fe20000000038 */
[----:B------:R-:W-:-:S05]  /*5fa0*/  HADD2.F32 R70, -RZ, R67.H0_H0 ;  /* 0x20000043ff467230 */ /* 0x000fca0000004100 */
[----:B------:R-:W-:Y:S01]  /*5fb0*/  FFMA R245, R245, R70, R56 ;  /* 0x00000046f5f57223 */ /* 0x000fe20000000038 */
[----:B------:R-:W-:Y:S02]  /*5fc0*/  HADD2.F32 R56, -RZ, R71.H1_H1 ;  /* 0x30000047ff387230 */ /* 0x000fe40000004100 */
[----:B------:R-:W-:-:S05]  /*5fd0*/  HADD2.F32 R71, -RZ, R67.H1_H1 ;  /* 0x30000043ff477230 */ /* 0x000fca0000004100 */
[----:B------:R-:W-:Y:S02]  /*5fe0*/  FFMA R245, R56, R71, R245 ;  /* 0x0000004738f57223 */ /* 0x000fe400000000f5 */
[----:B------:R-:W1:Y:S02]  /*5ff0*/  LDS.128 R56, [R49+0x70] ;  /* 0x0000700031387984 */ /* 0x000e640000000c00 */
[----:B-1----:R-:W-:Y:S02]  /*6000*/  HADD2.F32 R67, -RZ, R56.H0_H0 ;  /* 0x20000038ff437230 */ /* 0x002fe40000004100 */
[----:B------:R-:W-:-:S03]  /*6010*/  HADD2.F32 R247, -RZ, R58.H1_H1 ;  /* 0x3000003afff77230 */ /* 0x000fc60000004100 */
[----:B------:R-:W-:Y:S01]  /*6020*/  FFMA R246, R246, R67, R245 ;  /* 0x00000043f6f67223 */ /* 0x000fe200000000f5 */
[----:B------:R-:W-:Y:S02]  /*6030*/  HADD2.F32 R245, -RZ, R56.H1_H1 ;  /* 0x30000038fff57230 */ /* 0x000fe40000004100 */
[--C-:B------:R-:W-:Y:S02]  /*6040*/  HADD2.F32 R56, -RZ, R61.reuse.H0_H0 ;  /* 0x2000003dff387230 */ /* 0x100fe40000004100 */
[----:B------:R-:W-:Y:S02]  /*6050*/  HADD2.F32 R61, -RZ, R61.H1_H1 ;  /* 0x3000003dff3d7230 */ /* 0x000fe40000004100 */
[----:B------:R-:W-:Y:S01]  /*6060*/  FFMA R246, R60, R245, R246 ;  /* 0x000000f53cf67223 */ /* 0x000fe200000000f6 */
[----:B------:R-:W-:-:S05]  /*6070*/  HADD2.F32 R60, -RZ, R57.H0_H0 ;  /* 0x20000039ff3c7230 */ /* 0x000fca0000004100 */
[----:B------:R-:W-:Y:S01]  /*6080*/  FFMA R56, R56, R60, R246 ;  /* 0x0000003c38387223 */ /* 0x000fe200000000f6 */
[----:B------:R-:W-:Y:S02]  /*6090*/  HADD2.F32 R246, -RZ, R57.H1_H1 ;  /* 0x30000039fff67230 */ /* 0x000fe40000004100 */
[----:B------:R-:W-:-:S03]  /*60a0*/  HADD2.F32 R57, -RZ, R62.H0_H0 ;  /* 0x2000003eff397230 */ /* 0x000fc60000004100 */
[----:B------:R-:W-:Y:S01]  /*60b0*/  FFMA R56, R61, R246, R56 ;  /* 0x000000f63d387223 */ /* 0x000fe20000000038 */
[----:B------:R-:W-:Y:S02]  /*60c0*/  HADD2.F32 R61, -RZ, R58.H0_H0 ;  /* 0x2000003aff3d7230 */ /* 0x000fe40000004100 */
[----:B------:R-:W-:Y:S01]  /*60d0*/  HADD2.F32 R62, -RZ, R62.H1_H1 ;  /* 0x3000003eff3e7230 */ /* 0x000fe20000004100 */
[----:B------:R-:W2:Y:S02]  /*60e0*/  LDL R58, [R1+0x3c] ;  /* 0x00003c00013a7983 */ /* 0x000ea40000100800 */
[----:B------:R-:W-:Y:S01]  /*60f0*/  FFMA R56, R57, R61, R56 ;  /* 0x0000003d39387223 */ /* 0x000fe20000000038 */
[----:B------:R-:W-:-:S03]  /*6100*/  HADD2.F32 R57, -RZ, R63.H0_H0 ;  /* 0x2000003fff397230 */ /* 0x000fc60000004100 */
[----:B------:R-:W-:Y:S01]  /*6110*/  FFMA R56, R62, R247, R56 ;  /* 0x000000f73e387223 */ /* 0x000fe20000000038 */
[----:B------:R-:W-:-:S05]  /*6120*/  HADD2.F32 R62, -RZ, R59.H0_H0 ;  /* 0x2000003bff3e7230 */ /* 0x000fca0000004100 */
[----:B------:R-:W-:Y:S02]  /*6130*/  FFMA R56, R57, R62, R56 ;  /* 0x0000003e39387223 */ /* 0x000fe40000000038 */
[----:B------:R-:W0:Y:S01]  /*6140*/  LDL R57, [R1+0x40] ;  /* 0x0000400001397983 */ /* 0x000e220000100800 */
[----:B------:R-:W-:Y:S02]  /*6150*/  HADD2.F32 R63, -RZ, R63.H1_H1 ;  /* 0x3000003fff3f7230 */ /* 0x000fe40000004100 */
[----:B------:R-:W-:-:S05]  /*6160*/  HADD2.F32 R248, -RZ, R59.H1_H1 ;  /* 0x3000003bfff87230 */ /* 0x000fca0000004100 */
[----:B------:R-:W-:-:S04]  /*6170*/  FFMA R56, R63, R248, R56 ;  /* 0x000000f83f387223 */ /* 0x000fc80000000038 */
[----:B0-----:R-:W-:-:S04]  /*6180*/  FFMA R56, R56, UR5, -R57 ;  /* 0x0000000538387c23 */ /* 0x001fc80008000839 */
[----:B------:R-:W-:-:S05]  /*6190*/  FMUL R56, R56, 1.4426950216293334961 ;  /* 0x3fb8aa3b38387820 */ /* 0x000fca0000400000 */
[----:B------:R-:W-:-:S13]  /*61a0*/  FSETP.GEU.AND P1, PT, R56, -126, PT ;  /* 0xc2fc00003800780b */ /* 0x000fda0003f2e000 */
[----:B------:R-:W-:-:S04]  /*61b0*/  @!P1 FMUL R56, R56, 0.5 ;  /* 0x3f00000038389820 */ /* 0x000fc80000400000 */
[----:B------:R-:W0:Y:S01]  /*61c0*/  MUFU.EX2 R63, R56 ;  /* 0x00000038003f7308 */ /* 0x000e220000000800 */
[----:B--2---:R-:W-:Y:S01]  /*61d0*/  FADD R237, R237, -R58 ;  /* 0x8000003aeded7221 */ /* 0x004fe20000000000 */
        /* <DEDUP_REMOVED lines=13> */
[----:B------:R-:W-:-:S05]  /*62b0*/  HFMA2 R56, -RZ, RZ, 0, 0 ;  /* 0x00000000ff387431 */ /* 0x000fca00000001ff */
[----:B------:R-:W-:Y:S01]  /*62c0*/  IMAD.HI.U32 R56, R57, R59, R56 ;  /* 0x0000003b39387227 */ /* 0x000fe200078e0038 */
[----:B------:R-:W-:-:S05]  /*62d0*/  IABS R57, R47 ;  /* 0x0000002f00397213 */ /* 0x000fca0000000000 */
[----:B------:R-:W-:-:S04]  /*62e0*/  IMAD.HI.U32 R56, R56, R57, RZ ;  /* 0x0000003938387227 */ /* 0x000fc800078e00ff */
[----:B------:R-:W-:-:S04]  /*62f0*/  IMAD.MOV R59, RZ, RZ, -R56 ;  /* 0x000000ffff3b7224 */ /* 0x000fc800078e0a38 */
[----:B------:R-:W-:-:S05]  /*6300*/  IMAD R57, R58, R59, R57 ;  /* 0x0000003b3a397224 */ /* 0x000fca00078e0239 */
[----:B------:R-:W-:Y:S01]  /*6310*/  ISETP.GT.U32.AND P3, PT, R58, R57, PT ;  /* 0x000000393a00720c */ /* 0x000fe20003f64070 */
[----:B------:R-:W-:-:S12]  /*6320*/  FFMA R52, R90, R237, R52 ;  /* 0x000000ed5a347223 */ /* 0x000fd80000000034 */
[----:B------:R-:W-:-:S05]  /*6330*/  @!P3 IMAD.IADD R57, R57, 0x1, -R58 ;  /* 0x000000013939b824 */ /* 0x000fca00078e0a3a */
[----:B------:R-:W-:Y:S02]  /*6340*/  ISETP.GE.U32.AND P2, PT, R57, R58, PT ;  /* 0x0000003a3900720c */ /* 0x000fe40003f46070 */
[----:B------:R-:W-:Y:S01]  /*6350*/  LOP3.LUT R57, R47, R88, RZ, 0x3c, !PT ;  /* 0x000000582f397212 */ /* 0x000fe200078e3cff */
[----:B------:R-:W-:Y:S01]  /*6360*/  FFMA R54, R91, R237, R54 ;  /* 0x000000ed5b367223 */ /* 0x000fe20000000036 */
[----:B------:R-:W-:Y:S01]  /*6370*/  @!P3 IADD3 R56, PT, PT, R56, 0x1, RZ ;  /* 0x000000013838b810 */ /* 0x000fe20007ffe0ff */
[----:B------:R-:W1:Y:S01]  /*6380*/  LDC.64 R90, c[0x0][0x3b0] ;  /* 0x0000ec00ff5a7b82 */ /* 0x000e620000000a00 */
[----:B------:R-:W-:Y:S02]  /*6390*/  ISETP.GE.AND P1, PT, R57, RZ, PT ;  /* 0x000000ff3900720c */ /* 0x000fe40003f26270 */
[----:B------:R-:W-:-:S05]  /*63a0*/  ISETP.NE.AND P3, PT, R88, RZ, PT ;  /* 0x000000ff5800720c */ /* 0x000fca0003f65270 */
[----:B------:R-:W-:-:S04]  /*63b0*/  @P2 VIADD R56, R56, 0x1 ;  /* 0x0000000138382836 */ /* 0x000fc80000000000 */
[----:B------:R-:W-:Y:S02]  /*63c0*/  IMAD.MOV.U32 R58, RZ, RZ, R56 ;  /* 0x000000ffff3a7224 */ /* 0x000fe400078e0038 */
[----:B0-----:R-:W-:-:S03]  /*63d0*/  IMAD.U32 R56, RZ, RZ, UR5 ;  /* 0x00000005ff387e24 */ /* 0x001fc6000f8e00ff */
[----:B------:R-:W-:Y:S02]  /*63e0*/  @!P1 IADD3 R58, PT, PT, -R58, RZ, RZ ;  /* 0x000000ff3a3a9210 */ /* 0x000fe40007ffe1ff */
[----:B------:R-:W-:-:S05]  /*63f0*/  @!P3 LOP3.LUT R58, RZ, R88, RZ, 0x33, !PT ;  /* 0x00000058ff3ab212 */ /* 0x000fca00078e33ff */
[----:B------:R-:W-:-:S04]  /*6400*/  IMAD R56, R56, UR11, R58 ;  /* 0x0000000b38387c24 */ /* 0x000fc8000f8e023a */
[----:B-1----:R-:W-:Y:S02]  /*6410*/  IMAD.WIDE R56, R56, 0x4, R90 ;  /* 0x0000000438387825 */ /* 0x002fe400078e025a */
[----:B------:R-:W0:Y:S04]  /*6420*/  LDC.64 R90, c[0x0][0x3c0] ;  /* 0x0000f000ff5a7b82 */ /* 0x000e280000000a00 */
[----:B------:R-:W2:Y:S01]  /*6430*/  LDG.E R56, desc[UR12][R56.64] ;  /* 0x0000000c38387981 */ /* 0x000ea2000c1e1900 */
[----:B------:R-:W-:-:S04]  /*6440*/  IMAD.MOV R58, RZ, RZ, -R58 ;  /* 0x000000ffff3a7224 */ /* 0x000fc800078e0a3a */
[----:B------:R-:W-:Y:S02]  /*6450*/  IMAD R58, R88, R58, R47 ;  /* 0x0000003a583a7224 */ /* 0x000fe400078e022f */
[-C--:B------:R-:W-:Y:S01]  /*6460*/  FFMA R45, R92, R237.reuse, R45 ;  /* 0x000000ed5c2d7223 */ /* 0x080fe2000000002d */
[-C--:B------:R-:W-:Y:S01]  /*6470*/  FFMA R46, R95, R237.reuse, R46 ;  /* 0x000000ed5f2e7223 */ /* 0x080fe2000000002e */
[----:B------:R-:W3:Y:S01]  /*6480*/  LDL.LU R92, [R1+0x38] ;  /* 0x00003800015c7983 */ /* 0x000ee20000300800 */
[----:B------:R-:W-:-:S03]  /*6490*/  FFMA R53, R98, R237, R53 ;  /* 0x000000ed62357223 */ /* 0x000fc60000000035 */
[----:B------:R-:W4:Y:S01]  /*64a0*/  LDL.LU R95, [R1+0x34] ;  /* 0x00003400015f7983 */ /* 0x000f220000300800 */
        /* <DEDUP_REMOVED lines=10> */
[----:B--2---:R-:W-:-:S05]  /*6550*/  IMAD R56, R56, R88, R58 ;  /* 0x0000005838387224 */ /* 0x004fca00078e023a */
[----:B------:R-:W-:-:S05]  /*6560*/  SHF.L.U32 R88, R56, 0x7, RZ ;  /* 0x0000000738587819 */ /* 0x000fca00000006ff */
[----:B0-----:R-:W-:Y:S02]  /*6570*/  IMAD.WIDE R56, R88, 0x2, R90 ;  /* 0x0000000258387825 */ /* 0x001fe400078e025a */
[----:B------:R-:W2:Y:S04]  /*6580*/  LDL.LU R90, [R1+0x2c] ;  /* 0x00002c00015a7983 */ /* 0x000ea80000300800 */
        /* <DEDUP_REMOVED lines=11> */
[----:B------:R-:W2:Y:S01]  /*6640*/  LDL.LU R107, [R1] ;  /* 0x00000000016b7983 */ /* 0x000ea20000300800 */
[----:B----4-:R-:W-:Y:S01]  /*6650*/  FFMA R95, R247, R237, R95 ;  /* 0x000000edf75f7223 */ /* 0x010fe2000000005f */
[----:B------:R-:W-:Y:S01]  /*6660*/  LOP3.LUT R58, R56, 0xfffffffd, RZ, 0xc0, !PT ;  /* 0xfffffffd383a7812 */ /* 0x000fe200078ec0ff */
[----:B------:R-:W-:-:S02]  /*6670*/  IMAD.MOV.U32 R59, RZ, RZ, R57 ;  /* 0x000000ffff3b7224 */ /* 0x000fc400078e0039 */
[-C--:B---3--:R-:W-:Y:S01]  /*6680*/  FFMA R92, R62, R237.reuse, R92 ;  /* 0x000000ed3e5c7223 */ /* 0x088fe2000000005c */
[-C--:B------:R-:W-:Y:S02]  /*6690*/  FFMA R55, R89, R237.reuse, R55 ;  /* 0x000000ed59377223 */ /* 0x080fe40000000037 */
[----:B------:R0:W5:Y:S01]  /*66a0*/  LD.E R89, desc[UR12][R58.64] ;  /* 0x0000000c3a597980 */ /* 0x000162000c101900 */
        /* <DEDUP_REMOVED lines=97> */
[-C--:B--2---:R-:W-:Y:S01]  /*6cc0*/  FFMA R90, R246, R237.reuse, R90 ;  /* 0x000000edf65a7223 */ /* 0x084fe2000000005a */
        /* <DEDUP_REMOVED lines=26> */
[----:B------:R0:W-:Y:S01]  /*6e70*/  STL [R1+0x38], R92 ;  /* 0x0000385c01007387 */ /* 0x0001e20000100800 */
[----:B------:R-:W-:Y:S01]  /*6e80*/  LOP3.LUT R64, R56, 0x2, RZ, 0xc0, !PT ;  /* 0x0000000238407812 */ /* 0x000fe200078ec0ff */
[----:B------:R-:W-:Y:S01]  /*6e90*/  FMUL R60, R0, R237 ;  /* 0x000000ed003c7220 */ /* 0x000fe20000400000 */
[----:B------:R-:W-:-:S02]  /*6ea0*/  IMAD.MOV.U32 R0, RZ, RZ, 0x3254 ;  /* 0x00003254ff007424 */ /* 0x000fc400078e00ff */
[----:B------:R-:W-:Y:S02]  /*6eb0*/  ISETP.EQ.U32.AND P1, PT, R64, RZ, PT ;  /* 0x000000ff4000720c */ /* 0x000fe40003f22070 */
[----:B------:R-:W-:Y:S02]  /*6ec0*/  F2FP.F16.F32.PACK_AB R62, RZ, R60 ;  /* 0x0000003cff3e723e */ /* 0x000fe400000000ff */
[----:B------:R-:W-:-:S09]  /*6ed0*/  SEL R64, R0, 0x7610, P1 ;  /* 0x0000761000407807 */ /* 0x000fd20000800000 */
.L_x_818:
[----:B-----5:R-:W-:-:S05]  /*6ee0*/  HADD2 R60, R89, R62.H0_H0 ;  /* 0x2000003e593c7230 */ /* 0x020fca0000000000 */
[----:B------:R-:W-:-:S05]  /*6ef0*/  PRMT R61, R89, R64, R60 ;  /* 0x00000040593d7216 */ /* 0x000fca000000003c */
[----:B------:R-:W2:Y:S02]  /*6f00*/  ATOM.E.CAS.STRONG.GPU PT, R60, [R58], R89, R61 ;  /* 0x000000593a3c738b */ /* 0x000ea400001ee13d */
[----:B--2---:R-:W-:Y:S02]  /*6f10*/  ISETP.NE.U32.AND P1, PT, R60, R89, PT ;  /* 0x000000593c00720c */ /* 0x004fe40003f25070 */
[----:B------:R-:W-:-:S11]  /*6f20*/  MOV R89, R60 ;  /* 0x0000003c00597202 */ /* 0x000fd60000000f00 */
[----:B------:R-:W-:Y:S05]  /*6f30*/  @P1 BRA `(.L_x_818) ;  /* 0xfffffffc00e81947 */ /* 0x000fea000383ffff */
[----:B------:R-:W-:Y:S05]  /*6f40*/  BSYNC.RECONVERGENT B2 ;  /* 0x0000000000027941 */ /* 0x000fea0003800200 */
.L_x_817:
[----:B0-----:R-:W0:Y:S01]  /*6f50*/  LDC.64 R58, c[0x0][0x3c8] ;  /* 0x0000f200ff3a7b82 */ /* 0x001e220000000a00 */
        /* <DEDUP_REMOVED lines=9> */
[----:B-1----:R-:W-:-:S05]  /*6ff0*/  HADD2.F32 R62, -RZ, R62.H0_H0 ;  /* 0x2000003eff3e7230 */ /* 0x002fca0000004100 */
[----:B------:R-:W-:-:S05]  /*7000*/  FMUL R62, R63, R62 ;  /* 0x0000003e3f3e7220 */ /* 0x000fca0000400000 */
[----:B0-----:R-:W-:-:S07]  /*7010*/  F2FP.F16.F32.PACK_AB R64, RZ, R62 ;  /* 0x0000003eff40723e */ /* 0x001fce00000000ff */
.L_x_820:
[----:B-----5:R-:W-:-:S05]  /*7020*/  HADD2 R62, R65, R64.H0_H0 ;  /* 0x20000040413e7230 */ /* 0x020fca0000000000 */
[----:B------:R-:W-:-:S05]  /*7030*/  PRMT R67, R65, R66, R62 ;  /* 0x0000004241437216 */ /* 0x000fca000000003e */
[----:B------:R-:W2:Y:S02]  /*7040*/  ATOM.E.CAS.STRONG.GPU PT, R62, [R60], R65, R67 ;  /* 0x000000413c3e738b */ /* 0x000ea400001ee143 */
[----:B--2---:R-:W-:Y:S01]  /*7050*/  ISETP.NE.U32.AND P1, PT, R62, R65, PT ;  /* 0x000000413e00720c */ /* 0x004fe20003f25070 */
[----:B------:R-:W-:-:S12]  /*7060*/  IMAD.MOV.U32 R65, RZ, RZ, R62 ;  /* 0x000000ffff417224 */ /* 0x000fd800078e003e */
[----:B------:R-:W-:Y:S05]  /*7070*/  @P1 BRA `(.L_x_820) ;  /* 0xfffffffc00e81947 */ /* 0x000fea000383ffff */
[----:B------:R-:W-:Y:S05]  /*7080*/  BSYNC.RECONVERGENT B2 ;  /* 0x0000000000027941 */ /* 0x000fea0003800200 */
.L_x_819:
[----:B------:R-:W0:Y:S01]  /*7090*/  LDS.U16 R62, [R50+0x2] ;  /* 0x00000200323e7984 */ /* 0x000e220000000400 */
[----:B------:R-:W-:Y:S01]  /*70a0*/  IADD3 R67, P1, PT, R56, 0x2, RZ ;  /* 0x0000000238437810 */ /* 0x000fe20007f3e0ff */
[----:B------:R-:W-:Y:S03]  /*70b0*/  BSSY.RECONVERGENT B2, `(.L_x_821) ;  /* 0x0000010000027945 */ /* 0x000fe60003800200 */
[----:B------:R-:W-:Y:S02]  /*70c0*/  IADD3.X R61, PT, PT, RZ, R57, RZ, P1, !PT ;  /* 0x00000039ff3d7210 */ /* 0x000fe40000ffe4ff */
[C---:B------:R-:W-:Y:S02]  /*70d0*/  LOP3.LUT R60, R67.reuse, 0xfffffffd, RZ, 0xc0, !PT ;  /* 0xfffffffd433c7812 */ /* 0x040fe400078ec0ff */
[----:B------:R-:W-:-:S03]  /*70e0*/  LOP3.LUT R64, R67, 0x2, RZ, 0xc0, !PT ;  /* 0x0000000243407812 */ /* 0x000fc600078ec0ff */
[----:B------:R1:W5:Y:S01]  /*70f0*/  LD.E R65, desc[UR12][R60.64] ;  /* 0x0000000c3c417980 */ /* 0x000362000c101900 */
[----:B------:R-:W-:-:S04]  /*7100*/  ISETP.EQ.U32.AND P1, PT, R64, RZ, PT ;  /* 0x000000ff4000720c */ /* 0x000fc80003f22070 */
[----:B------:R-:W-:Y:S01]  /*7110*/  SEL R66, R0, 0x7610, P1 ;  /* 0x0000761000427807 */ /* 0x000fe20000800000 */
[----:B0-----:R-:W-:-:S05]  /*7120*/  HADD2.F32 R62, -RZ, R62.H0_H0 ;  /* 0x2000003eff3e7230 */ /* 0x001fca0000004100 */
[----:B------:R-:W-:-:S05]  /*7130*/  FMUL R62, R237, R62 ;  /* 0x0000003eed3e7220 */ /* 0x000fca0000400000 */
[----:B-1----:R-:W-:-:S07]  /*7140*/  F2FP.F16.F32.PACK_AB R64, RZ, R62 ;  /* 0x0000003eff40723e */ /* 0x002fce00000000ff */
.L_x_822:
[----:B-----5:R-:W-:-:S05]  /*7150*/  HADD2 R62, R65, R64.H0_H0 ;  /* 0x20000040413e7230 */ /* 0x020fca0000000000 */
[----:B------:R-:W-:-:S06]  /*7160*/  PRMT R62, R65, R66, R62 ;  /* 0x00000042413e7216 */ /* 0x000fcc000000003e */
[----:B------:R-:W2:Y:S02]  /*7170*/  ATOM.E.CAS.STRONG.GPU PT, R62, [R60], R65, R62 ;  /* 0x000000413c3e738b */ /* 0x000ea400001ee13e */
[----:B--2---:R-:W-:Y:S01]  /*7180*/  ISETP.NE.U32.AND P1, PT, R62, R65, PT ;  /* 0x000000413e00720c */ /* 0x004fe20003f25070 */
[----:B------:R-:W-:-:S12]  /*7190*/  IMAD.MOV.U32 R65, RZ, RZ, R62 ;  /* 0x000000ffff417224 */ /* 0x000fd800078e003e */
[----:B------:R-:W-:Y:S05]  /*71a0*/  @P1 BRA `(.L_x_822) ;  /* 0xfffffffc00e81947 */ /* 0x000fea000383ffff */
[----:B------:R-:W-:Y:S05]  /*71b0*/  BSYNC.RECONVERGENT B2 ;  /* 0x0000000000027941 */ /* 0x000fea0003800200 */
.L_x_821:
        /* <DEDUP_REMOVED lines=9> */
[----:B0-----:R-:W-:-:S05]  /*7250*/  HADD2.F32 R62, -RZ, R62.H0_H0 ;  /* 0x2000003eff3e7230 */ /* 0x001fca0000004100 */
[----:B------:R-:W-:-:S05]  /*7260*/  FMUL R62, R63, R62 ;  /* 0x0000003e3f3e7220 */ /* 0x000fca0000400000 */
[----:B-1----:R-:W-:-:S07]  /*7270*/  F2FP.F16.F32.PACK_AB R64, RZ, R62 ;  /* 0x0000003eff40723e */ /* 0x002fce00000000ff */
.L_x_824:
[----:B-----5:R-:W-:-:S05]  /*7280*/  HADD2 R62, R65, R64.H0_H0 ;  /* 0x20000040413e7230 */ /* 0x020fca0000000000 */
[----:B------:R-:W-:-:S06]  /*7290*/  PRMT R62, R65, R66, R62 ;  /* 0x00000042413e7216 */ /* 0x000fcc000000003e */
[----:B------:R-:W2:Y:S02]  /*72a0*/  ATOM.E.CAS.STRONG.GPU PT, R62, [R60], R65, R62 ;  /* 0x000000413c3e738b */ /* 0x000ea400001ee13e */
[----:B--2---:R-:W-:Y:S02]  /*72b0*/  ISETP.NE.U32.AND P1, PT, R62, R65, PT ;  /* 0x000000413e00720c */ /* 0x004fe40003f25070 */
[----:B------:R-:W-:-:S11]  /*72c0*/  MOV R65, R62 ;  /* 0x0000003e00417202 */ /* 0x000fd60000000f00 */
[----:B------:R-:W-:Y:S05]  /*72d0*/  @P1 BRA `(.L_x_824) ;  /* 0xfffffffc00e81947 */ /* 0x000fea000383ffff */
[----:B------:R-:W-:Y:S05]  /*72e0*/  BSYNC.RECONVERGENT B2 ;  /* 0x0000000000027941 */ /* 0x000fea0003800200 */
.L_x_823:
        /* <DEDUP_REMOVED lines=12> */
.L_x_826:
[----:B-----5:R-:W-:-:S05]  /*73b0*/  HADD2 R62, R65, R64.H0_H0 ;  /* 0x20000040413e7230 */ /* 0x020fca0000000000 */
[----:B------:R-:W-:-:S06]  /*73c0*/  PRMT R62, R65, R66, R62 ;  /* 0x00000042413e7216 */ /* 0x000fcc000000003e */
[----:B------:R-:W2:Y:S02]  /*73d0*/  ATOM.E.CAS.STRONG.GPU PT, R62, [R60], R65, R62 ;  /* 0x000000413c3e738b */ /* 0x000ea400001ee13e */
[----:B--2---:R-:W-:Y:S01]  /*73e0*/  ISETP.NE.U32.AND P1, PT, R62, R65, PT ;  /* 0x000000413e00720c */ /* 0x004fe20003f25070 */
[----:B------:R-:W-:-:S12]  /*73f0*/  IMAD.MOV.U32 R65, RZ, RZ, R62 ;  /* 0x000000ffff417224 */ /* 0x000fd800078e003e */
[----:B------:R-:W-:Y:S05]  /*7400*/  @P1 BRA `(.L_x_826) ;  /* 0xfffffffc00e81947 */ /* 0x000fea000383ffff */
[----:B------:R-:W-:Y:S05]  /*7410*/  BSYNC.RECONVERGENT B2 ;  /* 0x0000000000027941 */ /* 0x000fea0003800200 */
.L_x_825:
        /* <DEDUP_REMOVED lines=12> */
.L_x_828:
[----:B-----5:R-:W-:-:S05]  /*74e0*/  HADD2 R62, R65, R64.H0_H0 ;  /* 0x20000040413e7230 */ /* 0x020fca0000000000 */
[----:B------:R-:W-:-:S06]  /*74f0*/  PRMT R62, R65, R66, R62 ;  /* 0x00000042413e7216 */ /* 0x000fcc000000003e */
[----:B------:R-:W2:Y:S02]  /*7500*/  ATOM.E.CAS.STRONG.GPU PT, R62, [R60], R65, R62 ;  /* 0x000000413c3e738b */ /* 0x000ea400001ee13e */
[----:B--2---:R-:W-:Y:S01]  /*7510*/  ISETP.NE.U32.AND P1, PT, R62, R65, PT ;  /* 0x000000413e00720c */ /* 0x004fe20003f25070 */
[----:B------:R-:W-:-:S12]  /*7520*/  IMAD.MOV.U32 R65, RZ, RZ, R62 ;  /* 0x000000ffff417224 */ /* 0x000fd800078e003e */
[----:B------:R-:W-:Y:S05]  /*7530*/  @P1 BRA `(.L_x_828) ;  /* 0xfffffffc00e81947 */ /* 0x000fea000383ffff */
[----:B------:R-:W-:Y:S05]  /*7540*/  BSYNC.RECONVERGENT B2 ;  /* 0x0000000000027941 */ /* 0x000fea0003800200 */
.L_x_827:
        /* <DEDUP_REMOVED lines=12> */
.L_x_830:
[----:B-----5:R-:W-:-:S05]  /*7610*/  HADD2 R62, R65, R64.H0_H0 ;  /* 0x20000040413e7230 */ /* 0x020fca0000000000 */
[----:B------:R-:W-:-:S06]  /*7620*/  PRMT R62, R65, R66, R62 ;  /* 0x00000042413e7216 */ /* 0x000fcc000000003e */
[----:B------:R-:W2:Y:S02]  /*7630*/  ATOM.E.CAS.STRONG.GPU PT, R62, [R60], R65, R62 ;  /* 0x000000413c3e738b */ /* 0x000ea400001ee13e */
[----:B--2---:R-:W-:Y:S02]  /*7640*/  ISETP.NE.U32.AND P1, PT, R62, R65, PT ;  /* 0x000000413e00720c */ /* 0x004fe40003f25070 */
[----:B------:R-:W-:-:S11]  /*7650*/  MOV R65, R62 ;  /* 0x0000003e00417202 */ /* 0x000fd60000000f00 */
[----:B------:R-:W-:Y:S05]  /*7660*/  @P1 BRA `(.L_x_830) ;  /* 0xfffffffc00e81947 */ /* 0x000fea000383ffff */
[----:B------:R-:W-:Y:S05]  /*7670*/  BSYNC.RECONVERGENT B2 ;  /* 0x0000000000027941 */ /* 0x000fea0003800200 */
.L_x_829:
        /* <DEDUP_REMOVED lines=12> */
.L_x_832:
[----:B-----5:R-:W-:-:S05]  /*7740*/  HADD2 R62, R65, R64.H0_H0 ;  /* 0x20000040413e7230 */ /* 0x020fca0000000000 */
[----:B------:R-:W-:-:S06]  /*7750*/  PRMT R62, R65, R66, R62 ;  /* 0x00000042413e7216 */ /* 0x000fcc000000003e */
[----:B------:R-:W2:Y:S02]  /*7760*/  ATOM.E.CAS.STRONG.GPU PT, R62, [R60], R65, R62 ;  /* 0x000000413c3e738b */ /* 0x000ea400001ee13e */
[----:B--2---:R-:W-:Y:S01]  /*7770*/  ISETP.NE.U32.AND P1, PT, R62, R65, PT ;  /* 0x000000413e00720c */ /* 0x004fe20003f25070 */
[----:B------:R-:W-:-:S12]  /*7780*/  IMAD.MOV.U32 R65, RZ, RZ, R62 ;  /* 0x000000ffff417224 */ /* 0x000fd800078e003e */
[----:B------:R-:W-:Y:S05]  /*7790*/  @P1 BRA `(.L_x_832) ;  /* 0xfffffffc00e81947 */ /* 0x000fea000383ffff */
[----:B------:R-:W-:Y:S05]  /*77a0*/  BSYNC.RECONVERGENT B2 ;  /* 0x0000000000027941 */ /* 0x000fea0003800200 */
.L_x_831:
        /* <DEDUP_REMOVED lines=12> */
.L_x_834:
[----:B-----5:R-:W-:-:S05]  /*7870*/  HADD2 R62, R65, R64.H0_H0 ;  /* 0x20000040413e7230 */ /* 0x020fca0000000000 */
[----:B------:R-:W-:-:S06]  /*7880*/  PRMT R62, R65, R66, R62 ;  /* 0x00000042413e7216 */ /* 0x000fcc000000003e */
[----:B------:R-:W2:Y:S02]  /*7890*/  ATOM.E.CAS.STRONG.GPU PT, R62, [R60], R65, R62 ;  /* 0x000000413c3e738b */ /* 0x000ea400001ee13e */
[----:B--2---:R-:W-:Y:S01]  /*78a0*/  ISETP.NE.U32.AND P1, PT, R62, R65, PT ;  /* 0x000000413e00720c */ /* 0x004fe20003f25070 */
[----:B------:R-:W-:-:S12]  /*78b0*/  IMAD.MOV.U32 R65, RZ, RZ, R62 ;  /* 0x000000ffff417224 */ /* 0x000fd800078e003e */
[----:B------:R-:W-:Y:S05]  /*78c0*/  @P1 BRA `(.L_x_834) ;  /* 0xfffffffc00e81947 */ /* 0x000fea000383ffff */
[----:B------:R-:W-:Y:S05]  /*78d0*/  BSYNC.RECONVERGENT B2 ;  /* 0x0000000000027941 */ /* 0x000fea0003800200 */
.L_x_833:
        /* <DEDUP_REMOVED lines=12> */
.L_x_836:
[----:B-----5:R-:W-:-:S05]  /*79a0*/  HADD2 R62, R65, R64.H0_H0 ;  /* 0x20000040413e7230 */ /* 0x020fca0000000000 */
[----:B------:R-:W-:-:S06]  /*79b0*/  PRMT R62, R65, R66, R62 ;  /* 0x00000042413e7216 */ /* 0x000fcc000000003e */
[----:B------:R-:W2:Y:S02]  /*79c0*/  ATOM.E.CAS.STRONG.GPU PT, R62, [R60], R65, R62 ;  /* 0x000000413c3e738b */ /* 0x000ea400001ee13e */
[----:B--2---:R-:W-:Y:S02]  /*79d0*/  ISETP.NE.U32.AND P1, PT, R62, R65, PT ;  /* 0x000000413e00720c */ /* 0x004fe40003f25070 */
[----:B------:R-:W-:-:S11]  /*79e0*/  MOV R65, R62 ;  /* 0x0000003e00417202 */ /* 0x000fd60000000f00 */
[----:B------:R-:W-:Y:S05]  /*79f0*/  @P1 BRA `(.L_x_836) ;  /* 0xfffffffc00e81947 */ /* 0x000fea000383ffff */
[----:B------:R-:W-:Y:S05]  /*7a00*/  BSYNC.RECONVERGENT B2 ;  /* 0x0000000000027941 */ /* 0x000fea0003800200 */
.L_x_835:
        /* <DEDUP_REMOVED lines=12> */
.L_x_838:
[----:B-----5:R-:W-:-:S05]  /*7ad0*/  HADD2 R62, R65, R64.H0_H0 ;  /* 0x20000040413e7230 */ /* 0x020fca0000000000 */
[----:B------:R-:W-:-:S06]  /*7ae0*/  PRMT R62, R65, R66, R62 ;  /* 0x00000042413e7216 */ /* 0x000fcc000000003e */
[----:B------:R-:W2:Y:S02]  /*7af0*/  ATOM.E.CAS.STRONG.GPU PT, R62, [R60], R65, R62 ;  /* 0x000000413c3e738b */ /* 0x000ea400001ee13e */
[----:B--2---:R-:W-:Y:S01]  /*7b00*/  ISETP.NE.U32.AND P1, PT, R62, R65, PT ;  /* 0x000000413e00720c */ /* 0x004fe20003f25070 */
[----:B------:R-:W-:-:S12]  /*7b10*/  IMAD.MOV.U32 R65, RZ, RZ, R62 ;  /* 0x000000ffff417224 */ /* 0x000fd800078e003e */
[----:B------:R-:W-:Y:S05]  /*7b20*/  @P1 BRA `(.L_x_838) ;  /* 0xfffffffc00e81947 */ /* 0x000fea000383ffff */
[----:B------:R-:W-:Y:S05]  /*7b30*/  BSYNC.RECONVERGENT B2 ;  /* 0x0000000000027941 */ /* 0x000fea0003800200 */
.L_x_837:
        /* <DEDUP_REMOVED lines=12> */
.L_x_840:
[----:B-----5:R-:W-:-:S05]  /*7c00*/  HADD2 R62, R65, R64.H0_H0 ;  /* 0x20000040413e7230 */ /* 0x020fca0000000000 */
[----:B------:R-:W-:-:S06]  /*7c10*/  PRMT R62, R65, R66, R62 ;  /* 0x00000042413e7216 */ /* 0x000fcc000000003e */
[----:B------:R-:W2:Y:S02]  /*7c20*/  ATOM.E.CAS.STRONG.GPU PT, R62, [R60], R65, R62 ;  /* 0x000000413c3e738b */ /* 0x000ea400001ee13e */
[----:B--2---:R-:W-:Y:S01]  /*7c30*/  ISETP.NE.U32.AND P1, PT, R62, R65, PT ;  /* 0x000000413e00720c */ /* 0x004fe20003f25070 */
[----:B------:R-:W-:-:S12]  /*7c40*/  IMAD.MOV.U32 R65, RZ, RZ, R62 ;  /* 0x000000ffff417224 */ /* 0x000fd800078e003e */
[----:B------:R-:W-:Y:S05]  /*7c50*/  @P1 BRA `(.L_x_840) ;  /* 0xfffffffc00e81947 */ /* 0x000fea000383ffff */
[----:B------:R-:W-:Y:S05]  /*7c60*/  BSYNC.RECONVERGENT B2 ;  /* 0x0000000000027941 */ /* 0x000fea0003800200 */
.L_x_839:
        /* <DEDUP_REMOVED lines=12> */
.L_x_842:
[----:B-----5:R-:W-:-:S05]  /*7d30*/  HADD2 R62, R65, R64.H0_H0 ;  /* 0x20000040413e7230 */ /* 0x020fca0000000000 */
[----:B------:R-:W-:-:S06]  /*7d40*/  PRMT R62, R65, R66, R62 ;  /* 0x00000042413e7216 */ /* 0x000fcc000000003e */
[----:B------:R-:W2:Y:S02]  /*7d50*/  ATOM.E.CAS.STRONG.GPU PT, R62, [R60], R65, R62 ;  /* 0x000000413c3e738b */ /* 0x000ea400001ee13e */
[----:B--2---:R-:W-:Y:S02]  /*7d60*/  ISETP.NE.U32.AND P1, PT, R62, R65, PT ;  /* 0x000000413e00720c */ /* 0x004fe40003f25070 */
[----:B------:R-:W-:-:S11]  /*7d70*/  MOV R65, R62 ;  /* 0x0000003e00417202 */ /* 0x000fd60000000f00 */
[----:B------:R-:W-:Y:S05]  /*7d80*/  @P1 BRA `(.L_x_842) ;  /* 0xfffffffc00e81947 */ /* 0x000fea000383ffff */
[----:B------:R-:W-:Y:S05]  /*7d90*/  BSYNC.RECONVERGENT B2 ;  /* 0x0000000000027941 */ /* 0x000fea0003800200 */
.L_x_841:
        /* <DEDUP_REMOVED lines=12> */
.L_x_844:
[----:B-----5:R-:W-:-:S05]  /*7e60*/  HADD2 R62, R65, R64.H0_H0 ;  /* 0x20000040413e7230 */ /* 0x020fca0000000000 */
[----:B------:R-:W-:-:S06]  /*7e70*/  PRMT R62, R65, R66, R62 ;  /* 0x00000042413e7216 */ /* 0x000fcc000000003e */
[----:B------:R-:W2:Y:S02]  /*7e80*/  ATOM.E.CAS.STRONG.GPU PT, R62, [R60], R65, R62 ;  /* 0x000000413c3e738b */ /* 0x000ea400001ee13e */
[----:B--2---:R-:W-:Y:S01]  /*7e90*/  ISETP.NE.U32.AND P1, PT, R62, R65, PT ;  /* 0x000000413e00720c */ /* 0x004fe20003f25070 */
[----:B------:R-:W-:-:S12]  /*7ea0*/  IMAD.MOV.U32 R65, RZ, RZ, R62 ;  /* 0x000000ffff417224 */ /* 0x000fd800078e003e */
[----:B------:R-:W-:Y:S05]  /*7eb0*/  @P1 BRA `(.L_x_844) ;  /* 0xfffffffc00e81947 */ /* 0x000fea000383ffff */
[----:B------:R-:W-:Y:S05]  /*7ec0*/  BSYNC.RECONVERGENT B2 ;  /* 0x0000000000027941 */ /* 0x000fea0003800200 */
.L_x_843:
        /* <DEDUP_REMOVED lines=12> */
.L_x_846:
[----:B-----5:R-:W-:-:S05]  /*7f90*/  HADD2 R62, R65, R64.H0_H0 ;  /* 0x20000040413e7230 */ /* 0x020fca0000000000 */
[----:B------:R-:W-:-:S06]  /*7fa0*/  PRMT R62, R65, R66, R62 ;  /* 0x00000042413e7216 */ /* 0x000fcc000000003e */
[----:B------:R-:W2:Y:S02]  /*7fb0*/  ATOM.E.CAS.STRONG.GPU PT, R62, [R60], R65, R62 ;  /* 0x000000413c3e738b */ /* 0x000ea400001ee13e */
[----:B--2---:R-:W-:Y:S01]  /*7fc0*/  ISETP.NE.U32.AND P1, PT, R62, R65, PT ;  /* 0x000000413e00720c */ /* 0x004fe20003f25070 */
[----:B------:R-:W-:-:S12]  /*7fd0*/  IMAD.MOV.U32 R65, RZ, RZ, R62 ;  /* 0x000000ffff417224 */ /* 0x000fd800078e003e */
[----:B------:R-:W-:Y:S05]  /*7fe0*/  @P1 BRA `(.L_x_846) ;  /* 0xfffffffc00e81947 */ /* 0x000fea000383ffff */
[----:B------:R-:W-:Y:S05]  /*7ff0*/  BSYNC.RECONVERGENT B2 ;  /* 0x0000000000027941 */ /* 0x000fea0003800200 */
.L_x_845:
        /* <DEDUP_REMOVED lines=12> */
.L_x_848:
[----:B-----5:R-:W-:-:S05]  /*80c0*/  HADD2 R62, R65, R64.H0_H0 ;  /* 0x20000040413e7230 */ /* 0x020fca0000000000 */
[----:B------:R-:W-:-:S06]  /*80d0*/  PRMT R62, R65, R66, R62 ;  /* 0x00000042413e7216 */ /* 0x000fcc000000003e */
[----:B------:R-:W2:Y:S02]  /*80e0*/  ATOM.E.CAS.STRONG.GPU PT, R62, [R60], R65, R62 ;  /* 0x000000413c3e738b */ /* 0x000ea400001ee13e */
[----:B--2---:R-:W-:Y:S02]  /*80f0*/  ISETP.NE.U32.AND P1, PT, R62, R65, PT ;  /* 0x000000413e00720c */ /* 0x004fe40003f25070 */
[----:B------:R-:W-:-:S11]  /*8100*/  MOV R65, R62 ;  /* 0x0000003e00417202 */ /* 0x000fd60000000f00 */
[----:B------:R-:W-:Y:S05]  /*8110*/  @P1 BRA `(.L_x_848) ;  /* 0xfffffffc00e81947 */ /* 0x000fea000383ffff */
[----:B------:R-:W-:Y:S05]  /*8120*/  BSYNC.RECONVERGENT B2 ;  /* 0x0000000000027941 */ /* 0x000fea0003800200 */
.L_x_847:
        /* <DEDUP_REMOVED lines=12> */
.L_x_850:
[----:B-----5:R-:W-:-:S05]  /*81f0*/  HADD2 R62, R65, R64.H0_H0 ;  /* 0x20000040413e7230 */ /* 0x020fca0000000000 */
[----:B------:R-:W-:-:S06]  /*8200*/  PRMT R62, R65, R66, R62 ;  /* 0x00000042413e7216 */ /* 0x000fcc000000003e */
[----:B------:R-:W2:Y:S02]  /*8210*/  ATOM.E.CAS.STRONG.GPU PT, R62, [R60], R65, R62 ;  /* 0x000000413c3e738b */ /* 0x000ea400001ee13e */
[----:B--2---:R-:W-:Y:S01]  /*8220*/  ISETP.NE.U32.AND P1, PT, R62, R65, PT ;  /* 0x000000413e00720c */ /* 0x004fe20003f25070 */
[----:B------:R-:W-:-:S12]  /*8230*/  IMAD.MOV.U32 R65, RZ, RZ, R62 ;  /* 0x000000ffff417224 */ /* 0x000fd800078e003e */
[----:B------:R-:W-:Y:S05]  /*8240*/  @P1 BRA `(.L_x_850) ;  /* 0xfffffffc00e81947 */ /* 0x000fea000383ffff */
[----:B------:R-:W-:Y:S05]  /*8250*/  BSYNC.RECONVERGENT B2 ;  /* 0x0000000000027941 */ /* 0x000fea0003800200 */
.L_x_849:
        /* <DEDUP_REMOVED lines=12> */
.L_x_852:
[----:B-----5:R-:W-:-:S05]  /*8320*/  HADD2 R62, R65, R64.H0_H0 ;  /* 0x20000040413e7230 */ /* 0x020fca0000000000 */
[----:B------:R-:W-:-:S06]  /*8330*/  PRMT R62, R65, R66, R62 ;  /* 0x00000042413e7216 */ /* 0x000fcc000000003e */
[----:B------:R-:W2:Y:S02]  /*8340*/  ATOM.E.CAS.STRONG.GPU PT, R62, [R60], R65, R62 ;  /* 0x000000413c3e738b */ /* 0x000ea400001ee13e */
[----:B--2---:R-:W-:Y:S01]  /*8350*/  ISETP.NE.U32.AND P1, PT, R62, R65, PT ;  /* 0x000000413e00720c */ /* 0x004fe20003f25070 */
[----:B------:R-:W-:-:S12]  /*8360*/  IMAD.MOV.U32 R65, RZ, RZ, R62 ;  /* 0x000000ffff417224 */ /* 0x000fd800078e003e */
[----:B------:R-:W-:Y:S05]  /*8370*/  @P1 BRA `(.L_x_852) ;  /* 0xfffffffc00e81947 */ /* 0x000fea000383ffff */
[----:B------:R-:W-:Y:S05]  /*8380*/  BSYNC.RECONVERGENT B2 ;  /* 0x0000000000027941 */ /* 0x000fea0003800200 */
.L_x_851:
        /* <DEDUP_REMOVED lines=12> */
.L_x_854:
[----:B-----5:R-:W-:-:S05]  /*8450*/  HADD2 R62, R65, R64.H0_H0 ;  /* 0x20000040413e7230 */ /* 0x020fca0000000000 */
[----:B------:R-:W-:-:S06]  /*8460*/  PRMT R62, R65, R66, R62 ;  /* 0x00000042413e7216 */ /* 0x000fcc000000003e */
[----:B------:R-:W2:Y:S02]  /*8470*/  ATOM.E.CAS.STRONG.GPU PT, R62, [R60], R65, R62 ;  /* 0x000000413c3e738b */ /* 0x000ea400001ee13e */
[----:B--2---:R-:W-:Y:S02]  /*8480*/  ISETP.NE.U32.AND P1, PT, R62, R65, PT ;  /* 0x000000413e00720c */ /* 0x004fe40003f25070 */
[----:B------:R-:W-:-:S11]  /*8490*/  MOV R65, R62 ;  /* 0x0000003e00417202 */ /* 0x000fd60000000f00 */
[----:B------:R-:W-:Y:S05]  /*84a0*/  @P1 BRA `(.L_x_854) ;  /* 0xfffffffc00e81947 */ /* 0x000fea000383ffff */
[----:B------:R-:W-:Y:S05]  /*84b0*/  BSYNC.RECONVERGENT B2 ;  /* 0x0000000000027941 */ /* 0x000fea0003800200 */
.L_x_853:
        /* <DEDUP_REMOVED lines=12> */
.L_x_856:
[----:B-----5:R-:W-:-:S05]  /*8580*/  HADD2 R62, R65, R64.H0_H0 ;  /* 0x20000040413e7230 */ /* 0x020fca0000000000 */
[----:B------:R-:W-:-:S06]  /*8590*/  PRMT R62, R65, R66, R62 ;  /* 0x00000042413e7216 */ /* 0x000fcc000000003e */
[----:B------:R-:W2:Y:S02]  /*85a0*/  ATOM.E.CAS.STRONG.GPU PT, R62, [R60], R65, R62 ;  /* 0x000000413c3e738b */ /* 0x000ea400001ee13e */
[----:B--2---:R-:W-:Y:S01]  /*85b0*/  ISETP.NE.U32.AND P1, PT, R62, R65, PT ;  /* 0x000000413e00720c */ /* 0x004fe20003f25070 */
[----:B------:R-:W-:-:S12]  /*85c0*/  IMAD.MOV.U32 R65, RZ, RZ, R62 ;  /* 0x000000ffff417224 */ /* 0x000fd800078e003e */
[----:B------:R-:W-:Y:S05]  /*85d0*/  @P1 BRA `(.L_x_856) ;  /* 0xfffffffc00e81947 */ /* 0x000fea000383ffff */
[----:B------:R-:W-:Y:S05]  /*85e0*/  BSYNC.RECONVERGENT B2 ;  /* 0x0000000000027941 */ /* 0x000fea0003800200 */
.L_x_855:
        /* <DEDUP_REMOVED lines=12> */
.L_x_858:
[----:B-----5:R-:W-:-:S05]  /*86b0*/  HADD2 R62, R65, R64.H0_H0 ;  /* 0x20000040413e7230 */ /* 0x020fca0000000000 */
[----:B------:R-:W-:-:S06]  /*86c0*/  PRMT R62, R65, R66, R62 ;  /* 0x00000042413e7216 */ /* 0x000fcc000000003e */
[----:B------:R-:W2:Y:S02]  /*86d0*/  ATOM.E.CAS.STRONG.GPU PT, R62, [R60], R65, R62 ;  /* 0x000000413c3e738b */ /* 0x000ea400001ee13e */
[----:B--2---:R-:W-:Y:S01]  /*86e0*/  ISETP.NE.U32.AND P1, PT, R62, R65, PT ;  /* 0x000000413e00720c */ /* 0x004fe20003f25070 */
[----:B------:R-:W-:-:S12]  /*86f0*/  IMAD.MOV.U32 R65, RZ, RZ, R62 ;  /* 0x000000ffff417224 */ /* 0x000fd800078e003e */
[----:B------:R-:W-:Y:S05]  /*8700*/  @P1 BRA `(.L_x_858) ;  /* 0xfffffffc00e81947 */ /* 0x000fea000383ffff */
[----:B------:R-:W-:Y:S05]  /*8710*/  BSYNC.RECONVERGENT B2 ;  /* 0x0000000000027941 */ /* 0x000fea0003800200 */
.L_x_857:
        /* <DEDUP_REMOVED lines=12> */
.L_x_860:
[----:B-----5:R-:W-:-:S05]  /*87e0*/  HADD2 R62, R65, R64.H0_H0 ;  /* 0x20000040413e7230 */ /* 0x020fca0000000000 */
[----:B------:R-:W-:-:S06]  /*87f0*/  PRMT R62, R65, R66, R62 ;  /* 0x00000042413e7216 */ /* 0x000fcc000000003e */
[----:B------:R-:W2:Y:S02]  /*8800*/  ATOM.E.CAS.STRONG.GPU PT, R62, [R60], R65, R62 ;  /* 0x000000413c3e738b */ /* 0x000ea400001ee13e */
[----:B--2---:R-:W-:Y:S02]  /*8810*/  ISETP.NE.U32.AND P1, PT, R62, R65, PT ;  /* 0x000000413e00720c */ /* 0x004fe40003f25070 */
[----:B------:R-:W-:-:S11]  /*8820*/  MOV R65, R62 ;  /* 0x0000003e00417202 */ /* 0x000fd60000000f00 */
[----:B------:R-:W-:Y:S05]  /*8830*/  @P1 BRA `(.L_x_860) ;  /* 0xfffffffc00e81947 */ /* 0x000fea000383ffff */
[----:B------:R-:W-:Y:S05]  /*8840*/  BSYNC.RECONVERGENT B2 ;  /* 0x0000000000027941 */ /* 0x000fea0003800200 */
.L_x_859:
        /* <DEDUP_REMOVED lines=12> */
.L_x_862:
[----:B-----5:R-:W-:-:S05]  /*8910*/  HADD2 R62, R65, R64.H0_H0 ;  /* 0x20000040413e7230 */ /* 0x020fca0000000000 */
[----:B------:R-:W-:-:S06]  /*8920*/  PRMT R62, R65, R66, R62 ;  /* 0x00000042413e7216 */ /* 0x000fcc000000003e */
[----:B------:R-:W2:Y:S02]  /*8930*/  ATOM.E.CAS.STRONG.GPU PT, R62, [R60], R65, R62 ;  /* 0x000000413c3e738b */ /* 0x000ea400001ee13e */
[----:B--2---:R-:W-:Y:S01]  /*8940*/  ISETP.NE.U32.AND P1, PT, R62, R65, PT ;  /* 0x000000413e00720c */ /* 0x004fe20003f25070 */
[----:B------:R-:W-:-:S12]  /*8950*/  IMAD.MOV.U32 R65, RZ, RZ, R62 ;  /* 0x000000ffff417224 */ /* 0x000fd800078e003e */
[----:B------:R-:W-:Y:S05]  /*8960*/  @P1 BRA `(.L_x_862) ;  /* 0xfffffffc00e81947 */ /* 0x000fea000383ffff */
[----:B------:R-:W-:Y:S05]  /*8970*/  BSYNC.RECONVERGENT B2 ;  /* 0x0000000000027941 */ /* 0x000fea0003800200 */
.L_x_861:
        /* <DEDUP_REMOVED lines=12> */
.L_x_864:
[----:B-----5:R-:W-:-:S05]  /*8a40*/  HADD2 R62, R65, R64.H0_H0 ;  /* 0x20000040413e7230 */ /* 0x020fca0000000000 */
[----:B------:R-:W-:-:S06]  /*8a50*/  PRMT R62, R65, R66, R62 ;  /* 0x00000042413e7216 */ /* 0x000fcc000000003e */
[----:B------:R-:W2:Y:S02]  /*8a60*/  ATOM.E.CAS.STRONG.GPU PT, R62, [R60], R65, R62 ;  /* 0x000000413c3e738b */ /* 0x000ea400001ee13e */
[----:B--2---:R-:W-:Y:S01]  /*8a70*/  ISETP.NE.U32.AND P1, PT, R62, R65, PT ;  /* 0x000000413e00720c */ /* 0x004fe20003f25070 */
[----:B------:R-:W-:-:S12]  /*8a80*/  IMAD.MOV.U32 R65, RZ, RZ, R62 ;  /* 0x000000ffff417224 */ /* 0x000fd800078e003e */
[----:B------:R-:W-:Y:S05]  /*8a90*/  @P1 BRA `(.L_x_864) ;  /* 0xfffffffc00e81947 */ /* 0x000fea000383ffff */
[----:B------:R-:W-:Y:S05]  /*8aa0*/  BSYNC.RECONVERGENT B2 ;  /* 0x0000000000027941 */ /* 0x000fea0003800200 */
.L_x_863:
        /* <DEDUP_REMOVED lines=12> */
.L_x_866:
[----:B-----5:R-:W-:-:S05]  /*8b70*/  HADD2 R62, R65, R64.H0_H0 ;  /* 0x20000040413e7230 */ /* 0x020fca0000000000 */
[----:B------:R-:W-:-:S06]  /*8b80*/  PRMT R62, R65, R66, R62 ;  /* 0x00000042413e7216 */ /* 0x000fcc000000003e */
[----:B------:R-:W2:Y:S02]  /*8b90*/  ATOM.E.CAS.STRONG.GPU PT, R62, [R60], R65, R62 ;  /* 0x000000413c3e738b */ /* 0x000ea400001ee13e */
[----:B--2---:R-:W-:Y:S02]  /*8ba0*/  ISETP.NE.U32.AND P1, PT, R62, R65, PT ;  /* 0x000000413e00720c */ /* 0x004fe40003f25070 */
[----:B------:R-:W-:-:S11]  /*8bb0*/  MOV R65, R62 ;  /* 0x0000003e00417202 */ /* 0x000fd60000000f00 */
[----:B------:R-:W-:Y:S05]  /*8bc0*/  @P1 BRA `(.L_x_866) ;  /* 0xfffffffc00e81947 */ /* 0x000fea000383ffff */
[----:B------:R-:W-:Y:S05]  /*8bd0*/  BSYNC.RECONVERGENT B2 ;  /* 0x0000000000027941 */ /* 0x000fea0003800200 */
.L_x_865:
        /* <DEDUP_REMOVED lines=12> */
.L_x_868:
[----:B-----5:R-:W-:-:S05]  /*8ca0*/  HADD2 R62, R65, R64.H0_H0 ;  /* 0x20000040413e7230 */ /* 0x020fca0000000000 */
[----:B------:R-:W-:-:S06]  /*8cb0*/  PRMT R62, R65, R66, R62 ;  /* 0x00000042413e7216 */ /* 0x000fcc000000003e */
[----:B------:R-:W2:Y:S02]  /*8cc0*/  ATOM.E.CAS.STRONG.GPU PT, R62, [R60], R65, R62 ;  /* 0x000000413c3e738b */ /* 0x000ea400001ee13e */
[----:B--2---:R-:W-:Y:S01]  /*8cd0*/  ISETP.NE.U32.AND P1, PT, R62, R65, PT ;  /* 0x000000413e00720c */ /* 0x004fe20003f25070 */
[----:B------:R-:W-:-:S12]  /*8ce0*/  IMAD.MOV.U32 R65, RZ, RZ, R62 ;  /* 0x000000ffff417224 */ /* 0x000fd800078e003e */
[----:B------:R-:W-:Y:S05]  /*8cf0*/  @P1 BRA `(.L_x_868) ;  /* 0xfffffffc00e81947 */ /* 0x000fea000383ffff */
[----:B------:R-:W-:Y:S05]  /*8d00*/  BSYNC.RECONVERGENT B2 ;  /* 0x0000000000027941 */ /* 0x000fea0003800200 */
.L_x_867:
        /* <DEDUP_REMOVED lines=12> */
.L_x_870:
[----:B-----5:R-:W-:-:S05]  /*8dd0*/  HADD2 R62, R65, R64.H0_H0 ;  /* 0x20000040413e7230 */ /* 0x020fca0000000000 */
[----:B------:R-:W-:-:S06]  /*8de0*/  PRMT R62, R65, R66, R62 ;  /* 0x00000042413e7216 */ /* 0x000fcc000000003e */
[----:B------:R-:W2:Y:S02]  /*8df0*/  ATOM.E.CAS.STRONG.GPU PT, R62, [R60], R65, R62 ;  /* 0x000000413c3e738b */ /* 0x000ea400001ee13e */
[----:B--2---:R-:W-:Y:S01]  /*8e00*/  ISETP.NE.U32.AND P1, PT, R62, R65, PT ;  /* 0x000000413e00720c */ /* 0x004fe20003f25070 */
[----:B------:R-:W-:-:S12]  /*8e10*/  IMAD.MOV.U32 R65, RZ, RZ, R62 ;  /* 0x000000ffff417224 */ /* 0x000fd800078e003e */
[----:B------:R-:W-:Y:S05]  /*8e20*/  @P1 BRA `(.L_x_870) ;  /* 0xfffffffc00e81947 */ /* 0x000fea000383ffff */
[----:B------:R-:W-:Y:S05]  /*8e30*/  BSYNC.RECONVERGENT B2 ;  /* 0x0000000000027941 */ /* 0x000fea0003800200 */
.L_x_869:
        /* <DEDUP_REMOVED lines=12> */
.L_x_872:
[----:B-----5:R-:W-:-:S05]  /*8f00*/  HADD2 R62, R65, R64.H0_H0 ;  /* 0x20000040413e7230 */ /* 0x020fca0000000000 */
[----:B------:R-:W-:-:S06]  /*8f10*/  PRMT R62, R65, R66, R62 ;  /* 0x00000042413e7216 */ /* 0x000fcc000000003e */
[----:B------:R-:W2:Y:S02]  /*8f20*/  ATOM.E.CAS.STRONG.GPU PT, R62, [R60], R65, R62 ;  /* 0x000000413c3e738b */ /* 0x000ea400001ee13e */
[----:B--2---:R-:W-:Y:S02]  /*8f30*/  ISETP.NE.U32.AND P1, PT, R62, R65, PT ;  /* 0x000000413e00720c */ /* 0x004fe40003f25070 */
[----:B------:R-:W-:-:S11]  /*8f40*/  MOV R65, R62 ;  /* 0x0000003e00417202 */ /* 0x000fd60000000f00 */
[----:B------:R-:W-:Y:S05]  /*8f50*/  @P1 BRA `(.L_x_872) ;  /* 0xfffffffc00e81947 */ /* 0x000fea000383ffff */
[----:B------:R-:W-:Y:S05]  /*8f60*/  BSYNC.RECONVERGENT B2 ;  /* 0x0000000000027941 */ /* 0x000fea0003800200 */
.L_x_871:
        /* <DEDUP_REMOVED lines=12> */
.L_x_874:
[----:B-----5:R-:W-:-:S05]  /*9030*/  HADD2 R62, R65, R64.H0_H0 ;  /* 0x20000040413e7230 */ /* 0x020fca0000000000 */
[----:B------:R-:W-:-:S06]  /*9040*/  PRMT R62, R65, R66, R62 ;  /* 0x00000042413e7216 */ /* 0x000fcc000000003e */
[----:B------:R-:W2:Y:S02]  /*9050*/  ATOM.E.CAS.STRONG.GPU PT, R62, [R60], R65, R62 ;  /* 0x000000413c3e738b */ /* 0x000ea400001ee13e */
[----:B--2---:R-:W-:Y:S01]  /*9060*/  ISETP.NE.U32.AND P1, PT, R62, R65, PT ;  /* 0x000000413e00720c */ /* 0x004fe20003f25070 */
[----:B------:R-:W-:-:S12]  /*9070*/  IMAD.MOV.U32 R65, RZ, RZ, R62 ;  /* 0x000000ffff417224 */ /* 0x000fd800078e003e */
[----:B------:R-:W-:Y:S05]  /*9080*/  @P1 BRA `(.L_x_874) ;  /* 0xfffffffc00e81947 */ /* 0x000fea000383ffff */
[----:B------:R-:W-:Y:S05]  /*9090*/  BSYNC.RECONVERGENT B2 ;  /* 0x0000000000027941 */ /* 0x000fea0003800200 */
.L_x_873:
        /* <DEDUP_REMOVED lines=12> */
.L_x_876:
[----:B-----5:R-:W-:-:S05]  /*9160*/  HADD2 R62, R65, R64.H0_H0 ;  /* 0x20000040413e7230 */ /* 0x020fca0000000000 */
[----:B------:R-:W-:-:S06]  /*9170*/  PRMT R62, R65, R66, R62 ;  /* 0x00000042413e7216 */ /* 0x000fcc000000003e */
[----:B------:R-:W2:Y:S02]  /*9180*/  ATOM.E.CAS.STRONG.GPU PT, R62, [R60], R65, R62 ;  /* 0x000000413c3e738b */ /* 0x000ea400001ee13e */
[----:B--2---:R-:W-:Y:S01]  /*9190*/  ISETP.NE.U32.AND P1, PT, R62, R65, PT ;  /* 0x000000413e00720c */ /* 0x004fe20003f25070 */
[----:B------:R-:W-:-:S12]  /*91a0*/  IMAD.MOV.U32 R65, RZ, RZ, R62 ;  /* 0x000000ffff417224 */ /* 0x000fd800078e003e */
[----:B------:R-:W-:Y:S05]  /*91b0*/  @P1 BRA `(.L_x_876) ;  /* 0xfffffffc00e81947 */ /* 0x000fea000383ffff */
[----:B------:R-:W-:Y:S05]  /*91c0*/  BSYNC.RECONVERGENT B2 ;  /* 0x0000000000027941 */ /* 0x000fea0003800200 */
.L_x_875:
        /* <DEDUP_REMOVED lines=12> */
.L_x_878:
[----:B-----5:R-:W-:-:S05]  /*9290*/  HADD2 R62, R65, R64.H0_H0 ;  /* 0x20000040413e7230 */ /* 0x020fca0000000000 */
[----:B------:R-:W-:-:S06]  /*92a0*/  PRMT R62, R65, R66, R62 ;  /* 0x00000042413e7216 */ /* 0x000fcc000000003e */
[----:B------:R-:W2:Y:S02]  /*92b0*/  ATOM.E.CAS.STRONG.GPU PT, R62, [R60], R65, R62 ;  /* 0x000000413c3e738b */ /* 0x000ea400001ee13e */
[----:B--2---:R-:W-:Y:S02]  /*92c0*/  ISETP.NE.U32.AND P1, PT, R62, R65, PT ;  /* 0x000000413e00720c */ /* 0x004fe40003f25070 */
[----:B------:R-:W-:-:S11]  /*92d0*/  MOV R65, R62 ;  /* 0x0000003e00417202 */ /* 0x000fd60000000f00 */
[----:B------:R-:W-:Y:S05]  /*92e0*/  @P1 BRA `(.L_x_878) ;  /* 0xfffffffc00e81947 */ /* 0x000fea000383ffff */
[----:B------:R-:W-:Y:S05]  /*92f0*/  BSYNC.RECONVERGENT B2 ;  /* 0x0000000000027941 */ /* 0x000fea0003800200 */
.L_x_877:
        /* <DEDUP_REMOVED lines=12> */
.L_x_880:
[----:B-----5:R-:W-:-:S05]  /*93c0*/  HADD2 R62, R65, R64.H0_H0 ;  /* 0x20000040413e7230 */ /* 0x020fca0000000000 */
[----:B------:R-:W-:-:S06]  /*93d0*/  PRMT R62, R65, R66, R62 ;  /* 0x00000042413e7216 */ /* 0x000fcc000000003e */
[----:B------:R-:W2:Y:S02]  /*93e0*/  ATOM.E.CAS.STRONG.GPU PT, R62, [R60], R65, R62 ;  /* 0x000000413c3e738b */ /* 0x000ea400001ee13e */
[----:B--2---:R-:W-:Y:S01]  /*93f0*/  ISETP.NE.U32.AND P1, PT, R62, R65, PT ;  /* 0x000000413e00720c */ /* 0x004fe20003f25070 */
[----:B------:R-:W-:-:S12]  /*9400*/  IMAD.MOV.U32 R65, RZ, RZ, R62 ;  /* 0x000000ffff417224 */ /* 0x000fd800078e003e */
[----:B------:R-:W-:Y:S05]  /*9410*/  @P1 BRA `(.L_x_880) ;  /* 0xfffffffc00e81947 */ /* 0x000fea000383ffff */
[----:B------:R-:W-:Y:S05]  /*9420*/  BSYNC.RECONVERGENT B2 ;  /* 0x0000000000027941 */ /* 0x000fea0003800200 */
.L_x_879:
        /* <DEDUP_REMOVED lines=12> */
.L_x_882:
[----:B-----5:R-:W-:-:S05]  /*94f0*/  HADD2 R62, R65, R64.H0_H0 ;  /* 0x20000040413e7230 */ /* 0x020fca0000000000 */
[----:B------:R-:W-:-:S06]  /*9500*/  PRMT R62, R65, R66, R62 ;  /* 0x00000042413e7216 */ /* 0x000fcc000000003e */
[----:B------:R-:W2:Y:S02]  /*9510*/  ATOM.E.CAS.STRONG.GPU PT, R62, [R60], R65, R62 ;  /* 0x000000413c3e738b */ /* 0x000ea400001ee13e */
[----:B--2---:R-:W-:Y:S01]  /*9520*/  ISETP.NE.U32.AND P1, PT, R62, R65, PT ;  /* 0x000000413e00720c */ /* 0x004fe20003f25070 */
[----:B------:R-:W-:-:S12]  /*9530*/  IMAD.MOV.U32 R65, RZ, RZ, R62 ;  /* 0x000000ffff417224 */ /* 0x000fd800078e003e */
[----:B------:R-:W-:Y:S05]  /*9540*/  @P1 BRA `(.L_x_882) ;  /* 0xfffffffc00e81947 */ /* 0x000fea000383ffff */
[----:B------:R-:W-:Y:S05]  /*9550*/  BSYNC.RECONVERGENT B2 ;  /* 0x0000000000027941 */ /* 0x000fea0003800200 */
.L_x_881:
        /* <DEDUP_REMOVED lines=12> */
.L_x_884:
[----:B-----5:R-:W-:-:S05]  /*9620*/  HADD2 R62, R65, R64.H0_H0 ;  /* 0x20000040413e7230 */ /* 0x020fca0000000000 */
[----:B------:R-:W-:-:S06]  /*9630*/  PRMT R62, R65, R66, R62 ;  /* 0x00000042413e7216 */ /* 0x000fcc000000003e */
[----:B------:R-:W2:Y:S02]  /*9640*/  ATOM.E.CAS.STRONG.GPU PT, R62, [R60], R65, R62 ;  /* 0x000000413c3e738b */ /* 0x000ea400001ee13e */
[----:B--2---:R-:W-:Y:S02]  /*9650*/  ISETP.NE.U32.AND P1, PT, R62, R65, PT ;  /* 0x000000413e00720c */ /* 0x004fe40003f25070 */
[----:B------:R-:W-:-:S11]  /*9660*/  MOV R65, R62 ;  /* 0x0000003e00417202 */ /* 0x000fd60000000f00 */
[----:B------:R-:W-:Y:S05]  /*9670*/  @P1 BRA `(.L_x_884) ;  /* 0xfffffffc00e81947 */ /* 0x000fea000383ffff */
[----:B------:R-:W-:Y:S05]  /*9680*/  BSYNC.RECONVERGENT B2 ;  /* 0x0000000000027941 */ /* 0x000fea0003800200 */
.L_x_883:
        /* <DEDUP_REMOVED lines=12> */
.L_x_886:
[----:B-----5:R-:W-:-:S05]  /*9750*/  HADD2 R62, R65, R64.H0_H0 ;  /* 0x20000040413e7230 */ /* 0x020fca0000000000 */
[----:B------:R-:W-:-:S06]  /*9760*/  PRMT R62, R65, R66, R62 ;  /* 0x00000042413e7216 */ /* 0x000fcc000000003e */
[----:B------:R-:W2:Y:S02]  /*9770*/  ATOM.E.CAS.STRONG.GPU PT, R62, [R60], R65, R62 ;  /* 0x000000413c3e738b */ /* 0x000ea400001ee13e */
[----:B--2---:R-:W-:Y:S01]  /*9780*/  ISETP.NE.U32.AND P1, PT, R62, R65, PT ;  /* 0x000000413e00720c */ /* 0x004fe20003f25070 */
[----:B------:R-:W-:-:S12]  /*9790*/  IMAD.MOV.U32 R65, RZ, RZ, R62 ;  /* 0x000000ffff417224 */ /* 0x000fd800078e003e */
[----:B------:R-:W-:Y:S05]  /*97a0*/  @P1 BRA `(.L_x_886) ;  /* 0xfffffffc00e81947 */ /* 0x000fea000383ffff */
[----:B------:R-:W-:Y:S05]  /*97b0*/  BSYNC.RECONVERGENT B2 ;  /* 0x0000000000027941 */ /* 0x000fea0003800200 */
.L_x_885:
        /* <DEDUP_REMOVED lines=12> */
.L_x_888:
[----:B-----5:R-:W-:-:S05]  /*9880*/  HADD2 R62, R65, R64.H0_H0 ;  /* 0x20000040413e7230 */ /* 0x020fca0000000000 */
[----:B------:R-:W-:-:S06]  /*9890*/  PRMT R62, R65, R66, R62 ;  /* 0x00000042413e7216 */ /* 0x000fcc000000003e */
[----:B------:R-:W2:Y:S02]  /*98a0*/  ATOM.E.CAS.STRONG.GPU PT, R62, [R60], R65, R62 ;  /* 0x000000413c3e738b */ /* 0x000ea400001ee13e */
[----:B--2---:R-:W-:Y:S01]  /*98b0*/  ISETP.NE.U32.AND P1, PT, R62, R65, PT ;  /* 0x000000413e00720c */ /* 0x004fe20003f25070 */
[----:B------:R-:W-:-:S12]  /*98c0*/  IMAD.MOV.U32 R65, RZ, RZ, R62 ;  /* 0x000000ffff417224 */ /* 0x000fd800078e003e */
[----:B------:R-:W-:Y:S05]  /*98d0*/  @P1 BRA `(.L_x_888) ;  /* 0xfffffffc00e81947 */ /* 0x000fea000383ffff */
[----:B------:R-:W-:Y:S05]  /*98e0*/  BSYNC.RECONVERGENT B2 ;  /* 0x0000000000027941 */ /* 0x000fea0003800200 */
.L_x_887:
        /* <DEDUP_REMOVED lines=12> */
.L_x_890:
[----:B-----5:R-:W-:-:S05]  /*99b0*/  HADD2 R62, R65, R64.H0_H0 ;  /* 0x20000040413e7230 */ /* 0x020fca0000000000 */
[----:B------:R-:W-:-:S06]  /*99c0*/  PRMT R62, R65, R66, R62 ;  /* 0x00000042413e7216 */ /* 0x000fcc000000003e */
[----:B------:R-:W2:Y:S02]  /*99d0*/  ATOM.E.CAS.STRONG.GPU PT, R62, [R60], R65, R62 ;  /* 0x000000413c3e738b */ /* 0x000ea400001ee13e */
[----:B--2---:R-:W-:Y:S02]  /*99e0*/  ISETP.NE.U32.AND P1, PT, R62, R65, PT ;  /* 0x000000413e00720c */ /* 0x004fe40003f25070 */
[----:B------:R-:W-:-:S11]  /*99f0*/  MOV R65, R62 ;  /* 0x0000003e00417202 */ /* 0x000fd60000000f00 */
[----:B------:R-:W-:Y:S05]  /*9a00*/  @P1 BRA `(.L_x_890) ;  /* 0xfffffffc00e81947 */ /* 0x000fea000383ffff */
[----:B------:R-:W-:Y:S05]  /*9a10*/  BSYNC.RECONVERGENT B2 ;  /* 0x0000000000027941 */ /* 0x000fea0003800200 */
.L_x_889:
        /* <DEDUP_REMOVED lines=12> */
.L_x_892:
[----:B-----5:R-:W-:-:S05]  /*9ae0*/  HADD2 R62, R65, R64.H0_H0 ;  /* 0x20000040413e7230 */ /* 0x020fca0000000000 */
[----:B------:R-:W-:-:S06]  /*9af0*/  PRMT R62, R65, R66, R62 ;  /* 0x00000042413e7216 */ /* 0x000fcc000000003e */
[----:B------:R-:W2:Y:S02]  /*9b00*/  ATOM.E.CAS.STRONG.GPU PT, R62, [R60], R65, R62 ;  /* 0x000000413c3e738b */ /* 0x000ea400001ee13e */
[----:B--2---:R-:W-:Y:S01]  /*9b10*/  ISETP.NE.U32.AND P1, PT, R62, R65, PT ;  /* 0x000000413e00720c */ /* 0x004fe20003f25070 */
[----:B------:R-:W-:-:S12]  /*9b20*/  IMAD.MOV.U32 R65, RZ, RZ, R62 ;  /* 0x000000ffff417224 */ /* 0x000fd800078e003e */
[----:B------:R-:W-:Y:S05]  /*9b30*/  @P1 BRA `(.L_x_892) ;  /* 0xfffffffc00e81947 */ /* 0x000fea000383ffff */
[----:B------:R-:W-:Y:S05]  /*9b40*/  BSYNC.RECONVERGENT B2 ;  /* 0x0000000000027941 */ /* 0x000fea0003800200 */
.L_x_891:
        /* <DEDUP_REMOVED lines=12> */
.L_x_894:
[----:B-----5:R-:W-:-:S05]  /*9c10*/  HADD2 R62, R65, R64.H0_H0 ;  /* 0x20000040413e7230 */ /* 0x020fca0000000000 */
[----:B------:R-:W-:-:S06]  /*9c20*/  PRMT R62, R65, R66, R62 ;  /* 0x00000042413e7216 */ /* 0x000fcc000000003e */
[----:B------:R-:W2:Y:S02]  /*9c30*/  ATOM.E.CAS.STRONG.GPU PT, R62, [R60], R65, R62 ;  /* 0x000000413c3e738b */ /* 0x000ea400001ee13e */
[----:B--2---:R-:W-:Y:S01]  /*9c40*/  ISETP.NE.U32.AND P1, PT, R62, R65, PT ;  /* 0x000000413e00720c */ /* 0x004fe20003f25070 */
[----:B------:R-:W-:-:S12]  /*9c50*/  IMAD.MOV.U32 R65, RZ, RZ, R62 ;  /* 0x000000ffff417224 */ /* 0x000fd800078e003e */
[----:B------:R-:W-:Y:S05]  /*9c60*/  @P1 BRA `(.L_x_894) ;  /* 0xfffffffc00e81947 */ /* 0x000fea000383ffff */
[----:B------:R-:W-:Y:S05]  /*9c70*/  BSYNC.RECONVERGENT B2 ;  /* 0x0000000000027941 */ /* 0x000fea0003800200 */
.L_x_893:
        /* <DEDUP_REMOVED lines=12> */
.L_x_896:
[----:B-----5:R-:W-:-:S05]  /*9d40*/  HADD2 R62, R65, R64.H0_H0 ;  /* 0x20000040413e7230 */ /* 0x020fca0000000000 */
[----:B------:R-:W-:-:S06]  /*9d50*/  PRMT R62, R65, R66, R62 ;  /* 0x00000042413e7216 */ /* 0x000fcc000000003e */
[----:B------:R-:W2:Y:S02]  /*9d60*/  ATOM.E.CAS.STRONG.GPU PT, R62, [R60], R65, R62 ;  /* 0x000000413c3e738b */ /* 0x000ea400001ee13e */
[----:B--2---:R-:W-:Y:S02]  /*9d70*/  ISETP.NE.U32.AND P1, PT, R62, R65, PT ;  /* 0x000000413e00720c */ /* 0x004fe40003f25070 */
[----:B------:R-:W-:-:S11]  /*9d80*/  MOV R65, R62 ;  /* 0x0000003e00417202 */ /* 0x000fd60000000f00 */
[----:B------:R-:W-:Y:S05]  /*9d90*/  @P1 BRA `(.L_x_896) ;  /* 0xfffffffc00e81947 */ /* 0x000fea000383ffff */
[----:B------:R-:W-:Y:S05]  /*9da0*/  BSYNC.RECONVERGENT B2 ;  /* 0x0000000000027941 */ /* 0x000fea0003800200 */
.L_x_895:
        /* <DEDUP_REMOVED lines=12> */
.L_x_898:
[----:B-----5:R-:W-:-:S05]  /*9e70*/  HADD2 R62, R65, R64.H0_H0 ;  /* 0x20000040413e7230 */ /* 0x020fca0000000000 */
[----:B------:R-:W-:-:S06]  /*9e80*/  PRMT R62, R65, R66, R62 ;  /* 0x00000042413e7216 */ /* 0x000fcc000000003e */
[----:B------:R-:W2:Y:S02]  /*9e90*/  ATOM.E.CAS.STRONG.GPU PT, R62, [R60], R65, R62 ;  /* 0x000000413c3e738b */ /* 0x000ea400001ee13e */
[----:B--2---:R-:W-:Y:S01]  /*9ea0*/  ISETP.NE.U32.AND P1, PT, R62, R65, PT ;  /* 0x000000413e00720c */ /* 0x004fe20003f25070 */
[----:B------:R-:W-:-:S12]  /*9eb0*/  IMAD.MOV.U32 R65, RZ, RZ, R62 ;  /* 0x000000ffff417224 */ /* 0x000fd800078e003e */
[----:B------:R-:W-:Y:S05]  /*9ec0*/  @P1 BRA `(.L_x_898) ;  /* 0xfffffffc00e81947 */ /* 0x000fea000383ffff */
[----:B------:R-:W-:Y:S05]  /*9ed0*/  BSYNC.RECONVERGENT B2 ;  /* 0x0000000000027941 */ /* 0x000fea0003800200 */
.L_x_897:
        /* <DEDUP_REMOVED lines=12> */
.L_x_900:
[----:B-----5:R-:W-:-:S05]  /*9fa0*/  HADD2 R62, R65, R64.H0_H0 ;  /* 0x20000040413e7230 */ /* 0x020fca0000000000 */
[----:B------:R-:W-:-:S06]  /*9fb0*/  PRMT R62, R65, R66, R62 ;  /* 0x00000042413e7216 */ /* 0x000fcc000000003e */
[----:B------:R-:W2:Y:S02]  /*9fc0*/  ATOM.E.CAS.STRONG.GPU PT, R62, [R60], R65, R62 ;  /* 0x000000413c3e738b */ /* 0x000ea400001ee13e */
[----:B--2---:R-:W-:Y:S01]  /*9fd0*/  ISETP.NE.U32.AND P1, PT, R62, R65, PT ;  /* 0x000000413e00720c */ /* 0x004fe20003f25070 */
[----:B------:R-:W-:-:S12]  /*9fe0*/  IMAD.MOV.U32 R65, RZ, RZ, R62 ;  /* 0x000000ffff417224 */ /* 0x000fd800078e003e */
[----:B------:R-:W-:Y:S05]  /*9ff0*/  @P1 BRA `(.L_x_900) ;  /* 0xfffffffc00e81947 */ /* 0x000fea000383ffff */
[----:B------:R-:W-:Y:S05]  /*a000*/  BSYNC.RECONVERGENT B2 ;  /* 0x0000000000027941 */ /* 0x000fea0003800200 */
.L_x_899:
        /* <DEDUP_REMOVED lines=12> */
.L_x_902:
[----:B-----5:R-:W-:-:S05]  /*a0d0*/  HADD2 R62, R65, R64.H0_H0 ;  /* 0x20000040413e7230 */ /* 0x020fca0000000000 */
[----:B------:R-:W-:-:S06]  /*a0e0*/  PRMT R62, R65, R66, R62 ;  /* 0x00000042413e7216 */ /* 0x000fcc000000003e */
[----:B------:R-:W2:Y:S02]  /*a0f0*/  ATOM.E.CAS.STRONG.GPU PT, R62, [R60], R65, R62 ;  /* 0x000000413c3e738b */ /* 0x000ea400001ee13e */
[----:B--2---:R-:W-:Y:S02]  /*a100*/  ISETP.NE.U32.AND P1, PT, R62, R65, PT ;  /* 0x000000413e00720c */ /* 0x004fe40003f25070 */
[----:B------:R-:W-:-:S11]  /*a110*/  MOV R65, R62 ;  /* 0x0000003e00417202 */ /* 0x000fd60000000f00 */
[----:B------:R-:W-:Y:S05]  /*a120*/  @P1 BRA `(.L_x_902) ;  /* 0xfffffffc00e81947 */ /* 0x000fea000383ffff */
[----:B------:R-:W-:Y:S05]  /*a130*/  BSYNC.RECONVERGENT B2 ;  /* 0x0000000000027941 */ /* 0x000fea0003800200 */
.L_x_901:
        /* <DEDUP_REMOVED lines=12> */
.L_x_904:
[----:B-----5:R-:W-:-:S05]  /*a200*/  HADD2 R62, R65, R64.H0_H0 ;  /* 0x20000040413e7230 */ /* 0x020fca0000000000 */
[----:B------:R-:W-:-:S06]  /*a210*/  PRMT R62, R65, R66, R62 ;  /* 0x00000042413e7216 */ /* 0x000fcc000000003e */
[----:B------:R-:W2:Y:S02]  /*a220*/  ATOM.E.CAS.STRONG.GPU PT, R62, [R60], R65, R62 ;  /* 0x000000413c3e738b */ /* 0x000ea400001ee13e */
[----:B--2---:R-:W-:Y:S01]  /*a230*/  ISETP.NE.U32.AND P1, PT, R62, R65, PT ;  /* 0x000000413e00720c */ /* 0x004fe20003f25070 */
[----:B------:R-:W-:-:S12]  /*a240*/  IMAD.MOV.U32 R65, RZ, RZ, R62 ;  /* 0x000000ffff417224 */ /* 0x000fd800078e003e */
[----:B------:R-:W-:Y:S05]  /*a250*/  @P1 BRA `(.L_x_904) ;  /* 0xfffffffc00e81947 */ /* 0x000fea000383ffff */
[----:B------:R-:W-:Y:S05]  /*a260*/  BSYNC.RECONVERGENT B2 ;  /* 0x0000000000027941 */ /* 0x000fea0003800200 */
.L_x_903:
        /* <DEDUP_REMOVED lines=12> */
.L_x_906:
[----:B-----5:R-:W-:-:S05]  /*a330*/  HADD2 R62, R65, R64.H0_H0 ;  /* 0x20000040413e7230 */ /* 0x020fca0000000000 */
[----:B------:R-:W-:-:S06]  /*a340*/  PRMT R62, R65, R66, R62 ;  /* 0x00000042413e7216 */ /* 0x000fcc000000003e */
[----:B------:R-:W2:Y:S02]  /*a350*/  ATOM.E.CAS.STRONG.GPU PT, R62, [R60], R65, R62 ;  /* 0x000000413c3e738b */ /* 0x000ea400001ee13e */
[----:B--2---:R-:W-:Y:S01]  /*a360*/  ISETP.NE.U32.AND P1, PT, R62, R65, PT ;  /* 0x000000413e00720c */ /* 0x004fe20003f25070 */
[----:B------:R-:W-:-:S12]  /*a370*/  IMAD.MOV.U32 R65, RZ, RZ, R62 ;  /* 0x000000ffff417224 */ /* 0x000fd800078e003e */
[----:B------:R-:W-:Y:S05]  /*a380*/  @P1 BRA `(.L_x_906) ;  /* 0xfffffffc00e81947 */ /* 0x000fea000383ffff */
[----:B------:R-:W-:Y:S05]  /*a390*/  BSYNC.RECONVERGENT B2 ;  /* 0x0000000000027941 */ /* 0x000fea0003800200 */
.L_x_905:
        /* <DEDUP_REMOVED lines=12> */
.L_x_908:
[----:B-----5:R-:W-:-:S05]  /*a460*/  HADD2 R62, R65, R64.H0_H0 ;  /* 0x20000040413e7230 */ /* 0x020fca0000000000 */
[----:B------:R-:W-:-:S06]  /*a470*/  PRMT R62, R65, R66, R62 ;  /* 0x00000042413e7216 */ /* 0x000fcc000000003e */
[----:B------:R-:W2:Y:S02]  /*a480*/  ATOM.E.CAS.STRONG.GPU PT, R62, [R60], R65, R62 ;  /* 0x000000413c3e738b */ /* 0x000ea400001ee13e */
[----:B--2---:R-:W-:Y:S02]  /*a490*/  ISETP.NE.U32.AND P1, PT, R62, R65, PT ;  /* 0x000000413e00720c */ /* 0x004fe40003f25070 */
[----:B------:R-:W-:-:S11]  /*a4a0*/  MOV R65, R62 ;  /* 0x0000003e00417202 */ /* 0x000fd60000000f00 */
[----:B------:R-:W-:Y:S05]  /*a4b0*/  @P1 BRA `(.L_x_908) ;  /* 0xfffffffc00e81947 */ /* 0x000fea000383ffff */
[----:B------:R-:W-:Y:S05]  /*a4c0*/  BSYNC.RECONVERGENT B2 ;  /* 0x0000000000027941 */ /* 0x000fea0003800200 */
.L_x_907:
        /* <DEDUP_REMOVED lines=12> */
.L_x_910:
[----:B-----5:R-:W-:-:S05]  /*a590*/  HADD2 R62, R65, R64.H0_H0 ;  /* 0x20000040413e7230 */ /* 0x020fca0000000000 */
[----:B------:R-:W-:-:S06]  /*a5a0*/  PRMT R62, R65, R66, R62 ;  /* 0x00000042413e7216 */ /* 0x000fcc000000003e */
[----:B------:R-:W2:Y:S02]  /*a5b0*/  ATOM.E.CAS.STRONG.GPU PT, R62, [R60], R65, R62 ;  /* 0x000000413c3e738b */ /* 0x000ea400001ee13e */
[----:B--2---:R-:W-:Y:S01]  /*a5c0*/  ISETP.NE.U32.AND P1, PT, R62, R65, PT ;  /* 0x000000413e00720c */ /* 0x004fe20003f25070 */
[----:B------:R-:W-:-:S12]  /*a5d0*/  IMAD.MOV.U32 R65, RZ, RZ, R62 ;  /* 0x000000ffff417224 */ /* 0x000fd800078e003e */
[----:B------:R-:W-:Y:S05]  /*a5e0*/  @P1 BRA `(.L_x_910) ;  /* 0xfffffffc00e81947 */ /* 0x000fea000383ffff */
[----:B------:R-:W-:Y:S05]  /*a5f0*/  BSYNC.RECONVERGENT B2 ;  /* 0x0000000000027941 */ /* 0x000fea0003800200 */
.L_x_909:
        /* <DEDUP_REMOVED lines=12> */
.L_x_912:
[----:B-----5:R-:W-:-:S05]  /*a6c0*/  HADD2 R62, R65, R64.H0_H0 ;  /* 0x20000040413e7230 */ /* 0x020fca0000000000 */
[----:B------:R-:W-:-:S06]  /*a6d0*/  PRMT R62, R65, R66, R62 ;  /* 0x00000042413e7216 */ /* 0x000fcc000000003e */
[----:B------:R-:W2:Y:S02]  /*a6e0*/  ATOM.E.CAS.STRONG.GPU PT, R62, [R60], R65, R62 ;  /* 0x000000413c3e738b */ /* 0x000ea400001ee13e */
[----:B--2---:R-:W-:Y:S01]  /*a6f0*/  ISETP.NE.U32.AND P1, PT, R62, R65, PT ;  /* 0x000000413e00720c */ /* 0x004fe20003f25070 */
[----:B------:R-:W-:-:S12]  /*a700*/  IMAD.MOV.U32 R65, RZ, RZ, R62 ;  /* 0x000000ffff417224 */ /* 0x000fd800078e003e */
[----:B------:R-:W-:Y:S05]  /*a710*/  @P1 BRA `(.L_x_912) ;  /* 0xfffffffc00e81947 */ /* 0x000fea000383ffff */
[----:B------:R-:W-:Y:S05]  /*a720*/  BSYNC.RECONVERGENT B2 ;  /* 0x0000000000027941 */ /* 0x000fea0003800200 */
.L_x_911:
        /* <DEDUP_REMOVED lines=12> */
.L_x_914:
[----:B-----5:R-:W-:-:S05]  /*a7f0*/  HADD2 R62, R65, R64.H0_H0 ;  /* 0x20000040413e7230 */ /* 0x020fca0000000000 */
[----:B------:R-:W-:-:S06]  /*a800*/  PRMT R62, R65, R66, R62 ;  /* 0x00000042413e7216 */ /* 0x000fcc000000003e */
[----:B------:R-:W2:Y:S02]  /*a810*/  ATOM.E.CAS.STRONG.GPU PT, R62, [R60], R65, R62 ;  /* 0x000000413c3e738b */ /* 0x000ea400001ee13e */
[----:B--2---:R-:W-:Y:S02]  /*a820*/  ISETP.NE.U32.AND P1, PT, R62, R65, PT ;  /* 0x000000413e00720c */ /* 0x004fe40003f25070 */
[----:B------:R-:W-:-:S11]  /*a830*/  MOV R65, R62 ;  /* 0x0000003e00417202 */ /* 0x000fd60000000f00 */
[----:B------:R-:W-:Y:S05]  /*a840*/  @P1 BRA `(.L_x_914) ;  /* 0xfffffffc00e81947 */ /* 0x000fea000383ffff */
[----:B------:R-:W-:Y:S05]  /*a850*/  BSYNC.RECONVERGENT B2 ;  /* 0x0000000000027941 */ /* 0x000fea0003800200 */
.L_x_913:
        /* <DEDUP_REMOVED lines=12> */
.L_x_916:
[----:B-----5:R-:W-:-:S05]  /*a920*/  HADD2 R62, R65, R64.H0_H0 ;  /* 0x20000040413e7230 */ /* 0x020fca0000000000 */
[----:B------:R-:W-:-:S06]  /*a930*/  PRMT R62, R65, R66, R62 ;  /* 0x00000042413e7216 */ /* 0x000fcc000000003e */
[----:B------:R-:W2:Y:S02]  /*a940*/  ATOM.E.CAS.STRONG.GPU PT, R62, [R60], R65, R62 ;  /* 0x000000413c3e738b */ /* 0x000ea400001ee13e */
[----:B--2---:R-:W-:Y:S01]  /*a950*/  ISETP.NE.U32.AND P1, PT, R62, R65, PT ;  /* 0x000000413e00720c */ /* 0x004fe20003f25070 */
[----:B------:R-:W-:-:S12]  /*a960*/  IMAD.MOV.U32 R65, RZ, RZ, R62 ;  /* 0x000000ffff417224 */ /* 0x000fd800078e003e */
[----:B------:R-:W-:Y:S05]  /*a970*/  @P1 BRA `(.L_x_916) ;  /* 0xfffffffc00e81947 */ /* 0x000fea000383ffff */
[----:B------:R-:W-:Y:S05]  /*a980*/  BSYNC.RECONVERGENT B2 ;  /* 0x0000000000027941 */ /* 0x000fea0003800200 */
.L_x_915:
        /* <DEDUP_REMOVED lines=12> */
.L_x_918:
[----:B-----5:R-:W-:-:S05]  /*aa50*/  HADD2 R62, R65, R64.H0_H0 ;  /* 0x20000040413e7230 */ /* 0x020fca0000000000 */
[----:B------:R-:W-:-:S06]  /*aa60*/  PRMT R62, R65, R66, R62 ;  /* 0x00000042413e7216 */ /* 0x000fcc000000003e */
[----:B------:R-:W2:Y:S02]  /*aa70*/  ATOM.E.CAS.STRONG.GPU PT, R62, [R60], R65, R62 ;  /* 0x000000413c3e738b */ /* 0x000ea400001ee13e */
[----:B--2---:R-:W-:Y:S01]  /*aa80*/  ISETP.NE.U32.AND P1, PT, R62, R65, PT ;  /* 0x000000413e00720c */ /* 0x004fe20003f25070 */
[----:B------:R-:W-:-:S12]  /*aa90*/  IMAD.MOV.U32 R65, RZ, RZ, R62 ;  /* 0x000000ffff417224 */ /* 0x000fd800078e003e */
[----:B------:R-:W-:Y:S05]  /*aaa0*/  @P1 BRA `(.L_x_918) ;  /* 0xfffffffc00e81947 */ /* 0x000fea000383ffff */
[----:B------:R-:W-:Y:S05]  /*aab0*/  BSYNC.RECONVERGENT B2 ;  /* 0x0000000000027941 */ /* 0x000fea0003800200 */
.L_x_917:
        /* <DEDUP_REMOVED lines=12> */
.L_x_920:
[----:B-----5:R-:W-:-:S05]  /*ab80*/  HADD2 R62, R65, R64.H0_H0 ;  /* 0x20000040413e7230 */ /* 0x020fca0000000000 */
[----:B------:R-:W-:-:S06]  /*ab90*/  PRMT R62, R65, R66, R62 ;  /* 0x00000042413e7216 */ /* 0x000fcc000000003e */
[----:B------:R-:W2:Y:S02]  /*aba0*/  ATOM.E.CAS.STRONG.GPU PT, R62, [R60], R65, R62 ;  /* 0x000000413c3e738b */ /* 0x000ea400001ee13e */
[----:B--2---:R-:W-:Y:S02]  /*abb0*/  ISETP.NE.U32.AND P1, PT, R62, R65, PT ;  /* 0x000000413e00720c */ /* 0x004fe40003f25070 */
[----:B------:R-:W-:-:S11]  /*abc0*/  MOV R65, R62 ;  /* 0x0000003e00417202 */ /* 0x000fd60000000f00 */
[----:B------:R-:W-:Y:S05]  /*abd0*/  @P1 BRA `(.L_x_920) ;  /* 0xfffffffc00e81947 */ /* 0x000fea000383ffff */
[----:B------:R-:W-:Y:S05]  /*abe0*/  BSYNC.RECONVERGENT B2 ;  /* 0x0000000000027941 */ /* 0x000fea0003800200 */
.L_x_919:
        /* <DEDUP_REMOVED lines=12> */
.L_x_922:
[----:B-----5:R-:W-:-:S05]  /*acb0*/  HADD2 R62, R65, R64.H0_H0 ;  /* 0x20000040413e7230 */ /* 0x020fca0000000000 */
[----:B------:R-:W-:-:S06]  /*acc0*/  PRMT R62, R65, R66, R62 ;  /* 0x00000042413e7216 */ /* 0x000fcc000000003e */
[----:B------:R-:W2:Y:S02]  /*acd0*/  ATOM.E.CAS.STRONG.GPU PT, R62, [R60], R65, R62 ;  /* 0x000000413c3e738b */ /* 0x000ea400001ee13e */
[----:B--2---:R-:W-:Y:S01]  /*ace0*/  ISETP.NE.U32.AND P1, PT, R62, R65, PT ;  /* 0x000000413e00720c */ /* 0x004fe20003f25070 */
[----:B------:R-:W-:-:S12]  /*acf0*/  IMAD.MOV.U32 R65, RZ, RZ, R62 ;  /* 0x000000ffff417224 */ /* 0x000fd800078e003e */
[----:B------:R-:W-:Y:S05]  /*ad00*/  @P1 BRA `(.L_x_922) ;  /* 0xfffffffc00e81947 */ /* 0x000fea000383ffff */
[----:B------:R-:W-:Y:S05]  /*ad10*/  BSYNC.RECONVERGENT B2 ;  /* 0x0000000000027941 */ /* 0x000fea0003800200 */
.L_x_921:
        /* <DEDUP_REMOVED lines=12> */
.L_x_924:
[----:B-----5:R-:W-:-:S05]  /*ade0*/  HADD2 R62, R65, R64.H0_H0 ;  /* 0x20000040413e7230 */ /* 0x020fca0000000000 */
[----:B------:R-:W-:-:S06]  /*adf0*/  PRMT R62, R65, R66, R62 ;  /* 0x00000042413e7216 */ /* 0x000fcc000000003e */
[----:B------:R-:W2:Y:S02]  /*ae00*/  ATOM.E.CAS.STRONG.GPU PT, R62, [R60], R65, R62 ;  /* 0x000000413c3e738b */ /* 0x000ea400001ee13e */
[----:B--2---:R-:W-:Y:S01]  /*ae10*/  ISETP.NE.U32.AND P1, PT, R62, R65, PT ;  /* 0x000000413e00720c */ /* 0x004fe20003f25070 */
[----:B------:R-:W-:-:S12]  /*ae20*/  IMAD.MOV.U32 R65, RZ, RZ, R62 ;  /* 0x000000ffff417224 */ /* 0x000fd800078e003e */
[----:B------:R-:W-:Y:S05]  /*ae30*/  @P1 BRA `(.L_x_924) ;  /* 0xfffffffc00e81947 */ /* 0x000fea000383ffff */
[----:B------:R-:W-:Y:S05]  /*ae40*/  BSYNC.RECONVERGENT B2 ;  /* 0x0000000000027941 */ /* 0x000fea0003800200 */
.L_x_923:
        /* <DEDUP_REMOVED lines=12> */
.L_x_926:
[----:B-----5:R-:W-:-:S05]  /*af10*/  HADD2 R62, R65, R64.H0_H0 ;  /* 0x20000040413e7230 */ /* 0x020fca0000000000 */
[----:B------:R-:W-:-:S06]  /*af20*/  PRMT R62, R65, R66, R62 ;  /* 0x00000042413e7216 */ /* 0x000fcc000000003e */
[----:B------:R-:W2:Y:S02]  /*af30*/  ATOM.E.CAS.STRONG.GPU PT, R62, [R60], R65, R62 ;  /* 0x000000413c3e738b */ /* 0x000ea400001ee13e */
[----:B--2---:R-:W-:Y:S02]  /*af40*/  ISETP.NE.U32.AND P1, PT, R62, R65, PT ;  /* 0x000000413e00720c */ /* 0x004fe40003f25070 */
[----:B------:R-:W-:-:S11]  /*af50*/  MOV R65, R62 ;  /* 0x0000003e00417202 */ /* 0x000fd60000000f00 */
[----:B------:R-:W-:Y:S05]  /*af60*/  @P1 BRA `(.L_x_926) ;  /* 0xfffffffc00e81947 */ /* 0x000fea000383ffff */
[----:B------:R-:W-:Y:S05]  /*af70*/  BSYNC.RECONVERGENT B2 ;  /* 0x0000000000027941 */ /* 0x000fea0003800200 */
.L_x_925:
        /* <DEDUP_REMOVED lines=12> */
.L_x_928:
[----:B-----5:R-:W-:-:S05]  /*b040*/  HADD2 R62, R65, R64.H0_H0 ;  /* 0x20000040413e7230 */ /* 0x020fca0000000000 */
[----:B------:R-:W-:-:S06]  /*b050*/  PRMT R62, R65, R66, R62 ;  /* 0x00000042413e7216 */ /* 0x000fcc000000003e */
[----:B------:R-:W2:Y:S02]  /*b060*/  ATOM.E.CAS.STRONG.GPU PT, R62, [R60], R65, R62 ;  /* 0x000000413c3e738b */ /* 0x000ea400001ee13e */
[----:B--2---:R-:W-:Y:S01]  /*b070*/  ISETP.NE.U32.AND P1, PT, R62, R65, PT ;  /* 0x000000413e00720c */ /* 0x004fe20003f25070 */
[----:B------:R-:W-:-:S12]  /*b080*/  IMAD.MOV.U32 R65, RZ, RZ, R62 ;  /* 0x000000ffff417224 */ /* 0x000fd800078e003e */
[----:B------:R-:W-:Y:S05]  /*b090*/  @P1 BRA `(.L_x_928) ;  /* 0xfffffffc00e81947 */ /* 0x000fea000383ffff */
[----:B------:R-:W-:Y:S05]  /*b0a0*/  BSYNC.RECONVERGENT B2 ;  /* 0x0000000000027941 */ /* 0x000fea0003800200 */
.L_x_927:
        /* <DEDUP_REMOVED lines=12> */
.L_x_930:
[----:B-----5:R-:W-:-:S05]  /*b170*/  HADD2 R62, R65, R64.H0_H0 ;  /* 0x20000040413e7230 */ /* 0x020fca0000000000 */
[----:B------:R-:W-:-:S06]  /*b180*/  PRMT R62, R65, R66, R62 ;  /* 0x00000042413e7216 */ /* 0x000fcc000000003e */
[----:B------:R-:W2:Y:S02]  /*b190*/  ATOM.E.CAS.STRONG.GPU PT, R62, [R60], R65, R62 ;  /* 0x000000413c3e738b */ /* 0x000ea400001ee13e */
[----:B--2---:R-:W-:Y:S01]  /*b1a0*/  ISETP.NE.U32.AND P1, PT, R62, R65, PT ;  /* 0x000000413e00720c */ /* 0x004fe20003f25070 */
[----:B------:R-:W-:-:S12]  /*b1b0*/  IMAD.MOV.U32 R65, RZ, RZ, R62 ;  /* 0x000000ffff417224 */ /* 0x000fd800078e003e */
[----:B------:R-:W-:Y:S05]  /*b1c0*/  @P1 BRA `(.L_x_930) ;  /* 0xfffffffc00e81947 */ /* 0x000fea000383ffff */
[----:B------:R-:W-:Y:S05]  /*b1d0*/  BSYNC.RECONVERGENT B2 ;  /* 0x0000000000027941 */ /* 0x000fea0003800200 */
.L_x_929:
        /* <DEDUP_REMOVED lines=12> */
.L_x_932:
[----:B-----5:R-:W-:-:S05]  /*b2a0*/  HADD2 R62, R65, R64.H0_H0 ;  /* 0x20000040413e7230 */ /* 0x020fca0000000000 */
[----:B------:R-:W-:-:S06]  /*b2b0*/  PRMT R62, R65, R66, R62 ;  /* 0x00000042413e7216 */ /* 0x000fcc000000003e */
[----:B------:R-:W2:Y:S02]  /*b2c0*/  ATOM.E.CAS.STRONG.GPU PT, R62, [R60], R65, R62 ;  /* 0x000000413c3e738b */ /* 0x000ea400001ee13e */
[----:B--2---:R-:W-:Y:S02]  /*b2d0*/  ISETP.NE.U32.AND P1, PT, R62, R65, PT ;  /* 0x000000413e00720c */ /* 0x004fe40003f25070 */
[----:B------:R-:W-:-:S11]  /*b2e0*/  MOV R65, R62 ;  /* 0x0000003e00417202 */ /* 0x000fd60000000f00 */
[----:B------:R-:W-:Y:S05]  /*b2f0*/  @P1 BRA `(.L_x_932) ;  /* 0xfffffffc00e81947 */ /* 0x000fea000383ffff */
[----:B------:R-:W-:Y:S05]  /*b300*/  BSYNC.RECONVERGENT B2 ;  /* 0x0000000000027941 */ /* 0x000fea0003800200 */
.L_x_931:
        /* <DEDUP_REMOVED lines=12> */
.L_x_934:
[----:B-----5:R-:W-:-:S05]  /*b3d0*/  HADD2 R62, R65, R64.H0_H0 ;  /* 0x20000040413e7230 */ /* 0x020fca0000000000 */
[----:B------:R-:W-:-:S06]  /*b3e0*/  PRMT R62, R65, R66, R62 ;  /* 0x00000042413e7216 */ /* 0x000fcc000000003e */
[----:B------:R-:W2:Y:S02]  /*b3f0*/  ATOM.E.CAS.STRONG.GPU PT, R62, [R60], R65, R62 ;  /* 0x000000413c3e738b */ /* 0x000ea400001ee13e */
[----:B--2---:R-:W-:Y:S01]  /*b400*/  ISETP.NE.U32.AND P1, PT, R62, R65, PT ;  /* 0x000000413e00720c */ /* 0x004fe20003f25070 */
[----:B------:R-:W-:-:S12]  /*b410*/  IMAD.MOV.U32 R65, RZ, RZ, R62 ;  /* 0x000000ffff417224 */ /* 0x000fd800078e003e */
[----:B------:R-:W-:Y:S05]  /*b420*/  @P1 BRA `(.L_x_934) ;  /* 0xfffffffc00e81947 */ /* 0x000fea000383ffff */
[----:B------:R-:W-:Y:S05]  /*b430*/  BSYNC.RECONVERGENT B2 ;  /* 0x0000000000027941 */ /* 0x000fea0003800200 */
.L_x_933:
        /* <DEDUP_REMOVED lines=12> */
.L_x_936:
[----:B-----5:R-:W-:-:S05]  /*b500*/  HADD2 R62, R65, R64.H0_H0 ;  /* 0x20000040413e7230 */ /* 0x020fca0000000000 */
[----:B------:R-:W-:-:S06]  /*b510*/  PRMT R62, R65, R66, R62 ;  /* 0x00000042413e7216 */ /* 0x000fcc000000003e */
[----:B------:R-:W2:Y:S02]  /*b520*/  ATOM.E.CAS.STRONG.GPU PT, R62, [R60], R65, R62 ;  /* 0x000000413c3e738b */ /* 0x000ea400001ee13e */
[----:B--2---:R-:W-:Y:S01]  /*b530*/  ISETP.NE.U32.AND P1, PT, R62, R65, PT ;  /* 0x000000413e00720c */ /* 0x004fe20003f25070 */
[----:B------:R-:W-:-:S12]  /*b540*/  IMAD.MOV.U32 R65, RZ, RZ, R62 ;  /* 0x000000ffff417224 */ /* 0x000fd800078e003e */
[----:B------:R-:W-:Y:S05]  /*b550*/  @P1 BRA `(.L_x_936) ;  /* 0xfffffffc00e81947 */ /* 0x000fea000383ffff */
[----:B------:R-:W-:Y:S05]  /*b560*/  BSYNC.RECONVERGENT B2 ;  /* 0x0000000000027941 */ /* 0x000fea0003800200 */
.L_x_935:
        /* <DEDUP_REMOVED lines=12> */
.L_x_938:
[----:B-----5:R-:W-:-:S05]  /*b630*/  HADD2 R62, R65, R64.H0_H0 ;  /* 0x20000040413e7230 */ /* 0x020fca0000000000 */
[----:B------:R-:W-:-:S06]  /*b640*/  PRMT R62, R65, R66, R62 ;  /* 0x00000042413e7216 */ /* 0x000fcc000000003e */
[----:B------:R-:W2:Y:S02]  /*b650*/  ATOM.E.CAS.STRONG.GPU PT, R62, [R60], R65, R62 ;  /* 0x000000413c3e738b */ /* 0x000ea400001ee13e */
[----:B--2---:R-:W-:Y:S02]  /*b660*/  ISETP.NE.U32.AND P1, PT, R62, R65, PT ;  /* 0x000000413e00720c */ /* 0x004fe40003f25070 */
[----:B------:R-:W-:-:S11]  /*b670*/  MOV R65, R62 ;  /* 0x0000003e00417202 */ /* 0x000fd60000000f00 */
[----:B------:R-:W-:Y:S05]  /*b680*/  @P1 BRA `(.L_x_938) ;  /* 0xfffffffc00e81947 */ /* 0x000fea000383ffff */
[----:B------:R-:W-:Y:S05]  /*b690*/  BSYNC.RECONVERGENT B2 ;  /* 0x0000000000027941 */ /* 0x000fea0003800200 */
.L_x_937:
        /* <DEDUP_REMOVED lines=12> */
.L_x_940:
[----:B-----5:R-:W-:-:S05]  /*b760*/  HADD2 R62, R65, R64.H0_H0 ;  /* 0x20000040413e7230 */ /* 0x020fca0000000000 */
[----:B------:R-:W-:-:S06]  /*b770*/  PRMT R62, R65, R66, R62 ;  /* 0x00000042413e7216 */ /* 0x000fcc000000003e */
[----:B------:R-:W2:Y:S02]  /*b780*/  ATOM.E.CAS.STRONG.GPU PT, R62, [R60], R65, R62 ;  /* 0x000000413c3e738b */ /* 0x000ea400001ee13e */
[----:B--2---:R-:W-:Y:S01]  /*b790*/  ISETP.NE.U32.AND P1, PT, R62, R65, PT ;  /* 0x000000413e00720c */ /* 0x004fe20003f25070 */
[----:B------:R-:W-:-:S12]  /*b7a0*/  IMAD.MOV.U32 R65, RZ, RZ, R62 ;  /* 0x000000ffff417224 */ /* 0x000fd800078e003e */
[----:B------:R-:W-:Y:S05]  /*b7b0*/  @P1 BRA `(.L_x_940) ;  /* 0xfffffffc00e81947 */ /* 0x000fea000383ffff */
[----:B------:R-:W-:Y:S05]  /*b7c0*/  BSYNC.RECONVERGENT B2 ;  /* 0x0000000000027941 */ /* 0x000fea0003800200 */
.L_x_939:
        /* <DEDUP_REMOVED lines=12> */
.L_x_942:
[----:B-----5:R-:W-:-:S05]  /*b890*/  HADD2 R62, R65, R64.H0_H0 ;  /* 0x20000040413e7230 */ /* 0x020fca0000000000 */
[----:B------:R-:W-:-:S06]  /*b8a0*/  PRMT R62, R65, R66, R62 ;  /* 0x00000042413e7216 */ /* 0x000fcc000000003e */
[----:B------:R-:W2:Y:S02]  /*b8b0*/  ATOM.E.CAS.STRONG.GPU PT, R62, [R60], R65, R62 ;  /* 0x000000413c3e738b */ /* 0x000ea400001ee13e */
[----:B--2---:R-:W-:Y:S01]  /*b8c0*/  ISETP.NE.U32.AND P1, PT, R62, R65, PT ;  /* 0x000000413e00720c */ /* 0x004fe20003f25070 */
[----:B------:R-:W-:-:S12]  /*b8d0*/  IMAD.MOV.U32 R65, RZ, RZ, R62 ;  /* 0x000000ffff417224 */ /* 0x000fd800078e003e */
[----:B------:R-:W-:Y:S05]  /*b8e0*/  @P1 BRA `(.L_x_942) ;  /* 0xfffffffc00e81947 */ /* 0x000fea000383ffff */
[----:B------:R-:W-:Y:S05]  /*b8f0*/  BSYNC.RECONVERGENT B2 ;  /* 0x0000000000027941 */ /* 0x000fea0003800200 */
.L_x_941:
        /* <DEDUP_REMOVED lines=12> */
.L_x_944:
[----:B-----5:R-:W-:-:S05]  /*b9c0*/  HADD2 R62, R65, R64.H0_H0 ;  /* 0x20000040413e7230 */ /* 0x020fca0000000000 */
[----:B------:R-:W-:-:S06]  /*b9d0*/  PRMT R62, R65, R66, R62 ;  /* 0x00000042413e7216 */ /* 0x000fcc000000003e */
[----:B------:R-:W2:Y:S02]  /*b9e0*/  ATOM.E.CAS.STRONG.GPU PT, R62, [R60], R65, R62 ;  /* 0x000000413c3e738b */ /* 0x000ea400001ee13e */
[----:B--2---:R-:W-:Y:S02]  /*b9f0*/  ISETP.NE.U32.AND P1, PT, R62, R65, PT ;  /* 0x000000413e00720c */ /* 0x004fe40003f25070 */
[----:B------:R-:W-:-:S11]  /*ba00*/  MOV R65, R62 ;  /* 0x0000003e00417202 */ /* 0x000fd60000000f00 */
[----:B------:R-:W-:Y:S05]  /*ba10*/  @P1 BRA `(.L_x_944) ;  /* 0xfffffffc00e81947 */ /* 0x000fea000383ffff */
[----:B------:R-:W-:Y:S05]  /*ba20*/  BSYNC.RECONVERGENT B2 ;  /* 0x0000000000027941 */ /* 0x000fea0003800200 */
.L_x_943:
        /* <DEDUP_REMOVED lines=12> */
.L_x_946:
[----:B-----5:R-:W-:-:S05]  /*baf0*/  HADD2 R62, R65, R64.H0_H0 ;  /* 0x20000040413e7230 */ /* 0x020fca0000000000 */
[----:B------:R-:W-:-:S06]  /*bb00*/  PRMT R62, R65, R66, R62 ;  /* 0x00000042413e7216 */ /* 0x000fcc000000003e */
[----:B------:R-:W2:Y:S02]  /*bb10*/  ATOM.E.CAS.STRONG.GPU PT, R62, [R60], R65, R62 ;  /* 0x000000413c3e738b */ /* 0x000ea400001ee13e */
[----:B--2---:R-:W-:Y:S01]  /*bb20*/  ISETP.NE.U32.AND P1, PT, R62, R65, PT ;  /* 0x000000413e00720c */ /* 0x004fe20003f25070 */
[----:B------:R-:W-:-:S12]  /*bb30*/  IMAD.MOV.U32 R65, RZ, RZ, R62 ;  /* 0x000000ffff417224 */ /* 0x000fd800078e003e */
[----:B------:R-:W-:Y:S05]  /*bb40*/  @P1 BRA `(.L_x_946) ;  /* 0xfffffffc00e81947 */ /* 0x000fea000383ffff */
[----:B------:R-:W-:Y:S05]  /*bb50*/  BSYNC.RECONVERGENT B2 ;  /* 0x0000000000027941 */ /* 0x000fea0003800200 */
.L_x_945:
        /* <DEDUP_REMOVED lines=12> */
.L_x_948:
[----:B-----5:R-:W-:-:S05]  /*bc20*/  HADD2 R62, R65, R64.H0_H0 ;  /* 0x20000040413e7230 */ /* 0x020fca0000000000 */
[----:B------:R-:W-:-:S06]  /*bc30*/  PRMT R62, R65, R66, R62 ;  /* 0x00000042413e7216 */ /* 0x000fcc000000003e */
[----:B------:R-:W2:Y:S02]  /*bc40*/  ATOM.E.CAS.STRONG.GPU PT, R62, [R60], R65, R62 ;  /* 0x000000413c3e738b */ /* 0x000ea400001ee13e */
[----:B--2---:R-:W-:Y:S01]  /*bc50*/  ISETP.NE.U32.AND P1, PT, R62, R65, PT ;  /* 0x000000413e00720c */ /* 0x004fe20003f25070 */
[----:B------:R-:W-:-:S12]  /*bc60*/  IMAD.MOV.U32 R65, RZ, RZ, R62 ;  /* 0x000000ffff417224 */ /* 0x000fd800078e003e */
[----:B------:R-:W-:Y:S05]  /*bc70*/  @P1 BRA `(.L_x_948) ;  /* 0xfffffffc00e81947 */ /* 0x000fea000383ffff */
[----:B------:R-:W-:Y:S05]  /*bc80*/  BSYNC.RECONVERGENT B2 ;  /* 0x0000000000027941 */ /* 0x000fea0003800200 */
.L_x_947:
        /* <DEDUP_REMOVED lines=12> */
.L_x_950:
[----:B-----5:R-:W-:-:S05]  /*bd50*/  HADD2 R62, R65, R64.H0_H0 ;  /* 0x20000040413e7230 */ /* 0x020fca0000000000 */
[----:B------:R-:W-:-:S06]  /*bd60*/  PRMT R62, R65, R66, R62 ;  /* 0x00000042413e7216 */ /* 0x000fcc000000003e */
[----:B------:R-:W2:Y:S02]  /*bd70*/  ATOM.E.CAS.STRONG.GPU PT, R62, [R60], R65, R62 ;  /* 0x000000413c3e738b */ /* 0x000ea400001ee13e */
[----:B--2---:R-:W-:Y:S02]  /*bd80*/  ISETP.NE.U32.AND P1, PT, R62, R65, PT ;  /* 0x000000413e00720c */ /* 0x004fe40003f25070 */
[----:B------:R-:W-:-:S11]  /*bd90*/  MOV R65, R62 ;  /* 0x0000003e00417202 */ /* 0x000fd60000000f00 */
[----:B------:R-:W-:Y:S05]  /*bda0*/  @P1 BRA `(.L_x_950) ;  /* 0xfffffffc00e81947 */ /* 0x000fea000383ffff */
[----:B------:R-:W-:Y:S05]  /*bdb0*/  BSYNC.RECONVERGENT B2 ;  /* 0x0000000000027941 */ /* 0x000fea0003800200 */
.L_x_949:
        /* <DEDUP_REMOVED lines=12> */
.L_x_952:
[----:B-----5:R-:W-:-:S05]  /*be80*/  HADD2 R62, R65, R64.H0_H0 ;  /* 0x20000040413e7230 */ /* 0x020fca0000000000 */
[----:B------:R-:W-:-:S06]  /*be90*/  PRMT R62, R65, R66, R62 ;  /* 0x00000042413e7216 */ /* 0x000fcc000000003e */
[----:B------:R-:W2:Y:S02]  /*bea0*/  ATOM.E.CAS.STRONG.GPU PT, R62, [R60], R65, R62 ;  /* 0x000000413c3e738b */ /* 0x000ea400001ee13e */
[----:B--2---:R-:W-:Y:S01]  /*beb0*/  ISETP.NE.U32.AND P1, PT, R62, R65, PT ;  /* 0x000000413e00720c */ /* 0x004fe20003f25070 */
[----:B------:R-:W-:-:S12]  /*bec0*/  IMAD.MOV.U32 R65, RZ, RZ, R62 ;  /* 0x000000ffff417224 */ /* 0x000fd800078e003e */
[----:B------:R-:W-:Y:S05]  /*bed0*/  @P1 BRA `(.L_x_952) ;  /* 0xfffffffc00e81947 */ /* 0x000fea000383ffff */
[----:B------:R-:W-:Y:S05]  /*bee0*/  BSYNC.RECONVERGENT B2 ;  /* 0x0000000000027941 */ /* 0x000fea0003800200 */
.L_x_951:
        /* <DEDUP_REMOVED lines=12> */
.L_x_954:
[----:B-----5:R-:W-:-:S05]  /*bfb0*/  HADD2 R62, R65, R64.H0_H0 ;  /* 0x20000040413e7230 */ /* 0x020fca0000000000 */
[----:B------:R-:W-:-:S06]  /*bfc0*/  PRMT R62, R65, R66, R62 ;  /* 0x00000042413e7216 */ /* 0x000fcc000000003e */
[----:B------:R-:W2:Y:S02]  /*bfd0*/  ATOM.E.CAS.STRONG.GPU PT, R62, [R60], R65, R62 ;  /* 0x000000413c3e738b */ /* 0x000ea400001ee13e */
[----:B--2---:R-:W-:Y:S01]  /*bfe0*/  ISETP.NE.U32.AND P1, PT, R62, R65, PT ;  /* 0x000000413e00720c */ /* 0x004fe20003f25070 */
[----:B------:R-:W-:-:S12]  /*bff0*/  IMAD.MOV.U32 R65, RZ, RZ, R62 ;  /* 0x000000ffff417224 */ /* 0x000fd800078e003e */
[----:B------:R-:W-:Y:S05]  /*c000*/  @P1 BRA `(.L_x_954) ;  /* 0xfffffffc00e81947 */ /* 0x000fea000383ffff */
[----:B------:R-:W-:Y:S05]  /*c010*/  BSYNC.RECONVERGENT B2 ;  /* 0x0000000000027941 */ /* 0x000fea0003800200 */
.L_x_953:
        /* <DEDUP_REMOVED lines=12> */
.L_x_956:
[----:B-----5:R-:W-:-:S05]  /*c0e0*/  HADD2 R62, R65, R64.H0_H0 ;  /* 0x20000040413e7230 */ /* 0x020fca0000000000 */
[----:B------:R-:W-:-:S06]  /*c0f0*/  PRMT R62, R65, R66, R62 ;  /* 0x00000042413e7216 */ /* 0x000fcc000000003e */
[----:B------:R-:W2:Y:S02]  /*c100*/  ATOM.E.CAS.STRONG.GPU PT, R62, [R60], R65, R62 ;  /* 0x000000413c3e738b */ /* 0x000ea400001ee13e */
[----:B--2---:R-:W-:Y:S02]  /*c110*/  ISETP.NE.U32.AND P1, PT, R62, R65, PT ;  /* 0x000000413e00720c */ /* 0x004fe40003f25070 */
[----:B------:R-:W-:-:S11]  /*c120*/  MOV R65, R62 ;  /* 0x0000003e00417202 */ /* 0x000fd60000000f00 */
[----:B------:R-:W-:Y:S05]  /*c130*/  @P1 BRA `(.L_x_956) ;  /* 0xfffffffc00e81947 */ /* 0x000fea000383ffff */
[----:B------:R-:W-:Y:S05]  /*c140*/  BSYNC.RECONVERGENT B2 ;  /* 0x0000000000027941 */ /* 0x000fea0003800200 */
.L_x_955:
        /* <DEDUP_REMOVED lines=12> */
.L_x_958:
[----:B-----5:R-:W-:-:S05]  /*c210*/  HADD2 R62, R65, R64.H0_H0 ;  /* 0x20000040413e7230 */ /* 0x020fca0000000000 */
[----:B------:R-:W-:-:S06]  /*c220*/  PRMT R62, R65, R66, R62 ;  /* 0x00000042413e7216 */ /* 0x000fcc000000003e */
[----:B------:R-:W2:Y:S02]  /*c230*/  ATOM.E.CAS.STRONG.GPU PT, R62, [R60], R65, R62 ;  /* 0x000000413c3e738b */ /* 0x000ea400001ee13e */
[----:B--2---:R-:W-:Y:S01]  /*c240*/  ISETP.NE.U32.AND P1, PT, R62, R65, PT ;  /* 0x000000413e00720c */ /* 0x004fe20003f25070 */
[----:B------:R-:W-:-:S12]  /*c250*/  IMAD.MOV.U32 R65, RZ, RZ, R62 ;  /* 0x000000ffff417224 */ /* 0x000fd800078e003e */
[----:B------:R-:W-:Y:S05]  /*c260*/  @P1 BRA `(.L_x_958) ;  /* 0xfffffffc00e81947 */ /* 0x000fea000383ffff */
[----:B------:R-:W-:Y:S05]  /*c270*/  BSYNC.RECONVERGENT B2 ;  /* 0x0000000000027941 */ /* 0x000fea0003800200 */
.L_x_957:
        /* <DEDUP_REMOVED lines=12> */
.L_x_960:
[----:B-----5:R-:W-:-:S05]  /*c340*/  HADD2 R62, R65, R64.H0_H0 ;  /* 0x20000040413e7230 */ /* 0x020fca0000000000 */
[----:B------:R-:W-:-:S06]  /*c350*/  PRMT R62, R65, R66, R62 ;  /* 0x00000042413e7216 */ /* 0x000fcc000000003e */
[----:B------:R-:W2:Y:S02]  /*c360*/  ATOM.E.CAS.STRONG.GPU PT, R62, [R60], R65, R62 ;  /* 0x000000413c3e738b */ /* 0x000ea400001ee13e */
[----:B--2---:R-:W-:Y:S01]  /*c370*/  ISETP.NE.U32.AND P1, PT, R62, R65, PT ;  /* 0x000000413e00720c */ /* 0x004fe20003f25070 */
[----:B------:R-:W-:-:S12]  /*c380*/  IMAD.MOV.U32 R65, RZ, RZ, R62 ;  /* 0x000000ffff417224 */ /* 0x000fd800078e003e */
[----:B------:R-:W-:Y:S05]  /*c390*/  @P1 BRA `(.L_x_960) ;  /* 0xfffffffc00e81947 */ /* 0x000fea000383ffff */
[----:B------:R-:W-:Y:S05]  /*c3a0*/  BSYNC.RECONVERGENT B2 ;  /* 0x0000000000027941 */ /* 0x000fea0003800200 */
.L_x_959:
        /* <DEDUP_REMOVED lines=12> */
.L_x_962:
[----:B-----5:R-:W-:-:S05]  /*c470*/  HADD2 R62, R65, R64.H0_H0 ;  /* 0x20000040413e7230 */ /* 0x020fca0000000000 */
[----:B------:R-:W-:-:S06]  /*c480*/  PRMT R62, R65, R66, R62 ;  /* 0x00000042413e7216 */ /* 0x000fcc000000003e */
[----:B------:R-:W2:Y:S02]  /*c490*/  ATOM.E.CAS.STRONG.GPU PT, R62, [R60], R65, R62 ;  /* 0x000000413c3e738b */ /* 0x000ea400001ee13e */
[----:B--2---:R-:W-:Y:S02]  /*c4a0*/  ISETP.NE.U32.AND P1, PT, R62, R65, PT ;  /* 0x000000413e00720c */ /* 0x004fe40003f25070 */
[----:B------:R-:W-:-:S11]  /*c4b0*/  MOV R65, R62 ;  /* 0x0000003e00417202 */ /* 0x000fd60000000f00 */
[----:B------:R-:W-:Y:S05]  /*c4c0*/  @P1 BRA `(.L_x_962) ;  /* 0xfffffffc00e81947 */ /* 0x000fea000383ffff */
[----:B------:R-:W-:Y:S05]  /*c4d0*/  BSYNC.RECONVERGENT B2 ;  /* 0x0000000000027941 */ /* 0x000fea0003800200 */
.L_x_961:
        /* <DEDUP_REMOVED lines=12> */
.L_x_964:
[----:B-----5:R-:W-:-:S05]  /*c5a0*/  HADD2 R62, R65, R64.H0_H0 ;  /* 0x20000040413e7230 */ /* 0x020fca0000000000 */
[----:B------:R-:W-:-:S06]  /*c5b0*/  PRMT R62, R65, R66, R62 ;  /* 0x00000042413e7216 */ /* 0x000fcc000000003e */
[----:B------:R-:W2:Y:S02]  /*c5c0*/  ATOM.E.CAS.STRONG.GPU PT, R62, [R60], R65, R62 ;  /* 0x000000413c3e738b */ /* 0x000ea400001ee13e */
[----:B--2---:R-:W-:Y:S01]  /*c5d0*/  ISETP.NE.U32.AND P1, PT, R62, R65, PT ;  /* 0x000000413e00720c */ /* 0x004fe20003f25070 */
[----:B------:R-:W-:-:S12]  /*c5e0*/  IMAD.MOV.U32 R65, RZ, RZ, R62 ;  /* 0x000000ffff417224 */ /* 0x000fd800078e003e */
[----:B------:R-:W-:Y:S05]  /*c5f0*/  @P1 BRA `(.L_x_964) ;  /* 0xfffffffc00e81947 */ /* 0x000fea000383ffff */
[----:B------:R-:W-:Y:S05]  /*c600*/  BSYNC.RECONVERGENT B2 ;  /* 0x0000000000027941 */ /* 0x000fea0003800200 */
.L_x_963:
        /* <DEDUP_REMOVED lines=12> */
.L_x_966:
[----:B-----5:R-:W-:-:S05]  /*c6d0*/  HADD2 R62, R65, R64.H0_H0 ;  /* 0x20000040413e7230 */ /* 0x020fca0000000000 */
[----:B------:R-:W-:-:S06]  /*c6e0*/  PRMT R62, R65, R66, R62 ;  /* 0x00000042413e7216 */ /* 0x000fcc000000003e */
[----:B------:R-:W2:Y:S02]  /*c6f0*/  ATOM.E.CAS.STRONG.GPU PT, R62, [R60], R65, R62 ;  /* 0x000000413c3e738b */ /* 0x000ea400001ee13e */
[----:B--2---:R-:W-:Y:S01]  /*c700*/  ISETP.NE.U32.AND P1, PT, R62, R65, PT ;  /* 0x000000413e00720c */ /* 0x004fe20003f25070 */
[----:B------:R-:W-:-:S12]  /*c710*/  IMAD.MOV.U32 R65, RZ, RZ, R62 ;  /* 0x000000ffff417224 */ /* 0x000fd800078e003e */
[----:B------:R-:W-:Y:S05]  /*c720*/  @P1 BRA `(.L_x_966) ;  /* 0xfffffffc00e81947 */ /* 0x000fea000383ffff */
[----:B------:R-:W-:Y:S05]  /*c730*/  BSYNC.RECONVERGENT B2 ;  /* 0x0000000000027941 */ /* 0x000fea0003800200 */
.L_x_965:
        /* <DEDUP_REMOVED lines=12> */
.L_x_968:
[----:B-----5:R-:W-:-:S05]  /*c800*/  HADD2 R62, R65, R64.H0_H0 ;  /* 0x20000040413e7230 */ /* 0x020fca0000000000 */
[----:B------:R-:W-:-:S06]  /*c810*/  PRMT R62, R65, R66, R62 ;  /* 0x00000042413e7216 */ /* 0x000fcc000000003e */
[----:B------:R-:W2:Y:S02]  /*c820*/  ATOM.E.CAS.STRONG.GPU PT, R62, [R60], R65, R62 ;  /* 0x000000413c3e738b */ /* 0x000ea400001ee13e */
[----:B--2---:R-:W-:Y:S02]  /*c830*/  ISETP.NE.U32.AND P1, PT, R62, R65, PT ;  /* 0x000000413e00720c */ /* 0x004fe40003f25070 */
[----:B------:R-:W-:-:S11]  /*c840*/  MOV R65, R62 ;  /* 0x0000003e00417202 */ /* 0x000fd60000000f00 */
[----:B------:R-:W-:Y:S05]  /*c850*/  @P1 BRA `(.L_x_968) ;  /* 0xfffffffc00e81947 */ /* 0x000fea000383ffff */
[----:B------:R-:W-:Y:S05]  /*c860*/  BSYNC.RECONVERGENT B2 ;  /* 0x0000000000027941 */ /* 0x000fea0003800200 */
.L_x_967:
        /* <DEDUP_REMOVED lines=12> */
.L_x_970:
[----:B-----5:R-:W-:-:S05]  /*c930*/  HADD2 R62, R65, R64.H0_H0 ;  /* 0x20000040413e7230 */ /* 0x020fca0000000000 */
[----:B------:R-:W-:-:S06]  /*c940*/  PRMT R62, R65, R66, R62 ;  /* 0x00000042413e7216 */ /* 0x000fcc000000003e */
[----:B------:R-:W2:Y:S02]  /*c950*/  ATOM.E.CAS.STRONG.GPU PT, R62, [R60], R65, R62 ;  /* 0x000000413c3e738b */ /* 0x000ea400001ee13e */
[----:B--2---:R-:W-:Y:S01]  /*c960*/  ISETP.NE.U32.AND P1, PT, R62, R65, PT ;  /* 0x000000413e00720c */ /* 0x004fe20003f25070 */
[----:B------:R-:W-:-:S12]  /*c970*/  IMAD.MOV.U32 R65, RZ, RZ, R62 ;  /* 0x000000ffff417224 */ /* 0x000fd800078e003e */
[----:B------:R-:W-:Y:S05]  /*c980*/  @P1 BRA `(.L_x_970) ;  /* 0xfffffffc00e81947 */ /* 0x000fea000383ffff */
[----:B------:R-:W-:Y:S05]  /*c990*/  BSYNC.RECONVERGENT B2 ;  /* 0x0000000000027941 */ /* 0x000fea0003800200 */
.L_x_969:
        /* <DEDUP_REMOVED lines=12> */
.L_x_972:
[----:B-----5:R-:W-:-:S05]  /*ca60*/  HADD2 R62, R65, R64.H0_H0 ;  /* 0x20000040413e7230 */ /* 0x020fca0000000000 */
[----:B------:R-:W-:-:S06]  /*ca70*/  PRMT R62, R65, R66, R62 ;  /* 0x00000042413e7216 */ /* 0x000fcc000000003e */
[----:B------:R-:W2:Y:S02]  /*ca80*/  ATOM.E.CAS.STRONG.GPU PT, R62, [R60], R65, R62 ;  /* 0x000000413c3e738b */ /* 0x000ea400001ee13e */
[----:B--2---:R-:W-:Y:S01]  /*ca90*/  ISETP.NE.U32.AND P1, PT, R62, R65, PT ;  /* 0x000000413e00720c */ /* 0x004fe20003f25070 */
[----:B------:R-:W-:-:S12]  /*caa0*/  IMAD.MOV.U32 R65, RZ, RZ, R62 ;  /* 0x000000ffff417224 */ /* 0x000fd800078e003e */
[----:B------:R-:W-:Y:S05]  /*cab0*/  @P1 BRA `(.L_x_972) ;  /* 0xfffffffc00e81947 */ /* 0x000fea000383ffff */
[----:B------:R-:W-:Y:S05]  /*cac0*/  BSYNC.RECONVERGENT B2 ;  /* 0x0000000000027941 */ /* 0x000fea0003800200 */
.L_x_971:
        /* <DEDUP_REMOVED lines=12> */
.L_x_974:
[----:B-----5:R-:W-:-:S05]  /*cb90*/  HADD2 R62, R65, R64.H0_H0 ;  /* 0x20000040413e7230 */ /* 0x020fca0000000000 */
[----:B------:R-:W-:-:S06]  /*cba0*/  PRMT R62, R65, R66, R62 ;  /* 0x00000042413e7216 */ /* 0x000fcc000000003e */
[----:B------:R-:W2:Y:S02]  /*cbb0*/  ATOM.E.CAS.STRONG.GPU PT, R62, [R60], R65, R62 ;  /* 0x000000413c3e738b */ /* 0x000ea400001ee13e */
[----:B--2---:R-:W-:Y:S02]  /*cbc0*/  ISETP.NE.U32.AND P1, PT, R62, R65, PT ;  /* 0x000000413e00720c */ /* 0x004fe40003f25070 */
[----:B------:R-:W-:-:S11]  /*cbd0*/  MOV R65, R62 ;  /* 0x0000003e00417202 */ /* 0x000fd60000000f00 */
[----:B------:R-:W-:Y:S05]  /*cbe0*/  @P1 BRA `(.L_x_974) ;  /* 0xfffffffc00e81947 */ /* 0x000fea000383ffff */
[----:B------:R-:W-:Y:S05]  /*cbf0*/  BSYNC.RECONVERGENT B2 ;  /* 0x0000000000027941 */ /* 0x000fea0003800200 */
.L_x_973:
        /* <DEDUP_REMOVED lines=12> */
.L_x_976:
[----:B-----5:R-:W-:-:S05]  /*ccc0*/  HADD2 R62, R65, R64.H0_H0 ;  /* 0x20000040413e7230 */ /* 0x020fca0000000000 */
[----:B------:R-:W-:-:S06]  /*ccd0*/  PRMT R62, R65, R66, R62 ;  /* 0x00000042413e7216 */ /* 0x000fcc000000003e */
[----:B------:R-:W2:Y:S02]  /*cce0*/  ATOM.E.CAS.STRONG.GPU PT, R62, [R60], R65, R62 ;  /* 0x000000413c3e738b */ /* 0x000ea400001ee13e */
[----:B--2---:R-:W-:Y:S01]  /*ccf0*/  ISETP.NE.U32.AND P1, PT, R62, R65, PT ;  /* 0x000000413e00720c */ /* 0x004fe20003f25070 */
[----:B------:R-:W-:-:S12]  /*cd00*/  IMAD.MOV.U32 R65, RZ, RZ, R62 ;  /* 0x000000ffff417224 */ /* 0x000fd800078e003e */
[----:B------:R-:W-:Y:S05]  /*cd10*/  @P1 BRA `(.L_x_976) ;  /* 0xfffffffc00e81947 */ /* 0x000fea000383ffff */
[----:B------:R-:W-:Y:S05]  /*cd20*/  BSYNC.RECONVERGENT B2 ;  /* 0x0000000000027941 */ /* 0x000fea0003800200 */
.L_x_975:
        /* <DEDUP_REMOVED lines=12> */
.L_x_978:
[----:B-----5:R-:W-:-:S05]  /*cdf0*/  HADD2 R62, R65, R64.H0_H0 ;  /* 0x20000040413e7230 */ /* 0x020fca0000000000 */
[----:B------:R-:W-:-:S06]  /*ce00*/  PRMT R62, R65, R66, R62 ;  /* 0x00000042413e7216 */ /* 0x000fcc000000003e */
[----:B------:R-:W2:Y:S02]  /*ce10*/  ATOM.E.CAS.STRONG.GPU PT, R62, [R60], R65, R62 ;  /* 0x000000413c3e738b */ /* 0x000ea400001ee13e */
[----:B--2---:R-:W-:Y:S01]  /*ce20*/  ISETP.NE.U32.AND P1, PT, R62, R65, PT ;  /* 0x000000413e00720c */ /* 0x004fe20003f25070 */
[----:B------:R-:W-:-:S12]  /*ce30*/  IMAD.MOV.U32 R65, RZ, RZ, R62 ;  /* 0x000000ffff417224 */ /* 0x000fd800078e003e */
[----:B------:R-:W-:Y:S05]  /*ce40*/  @P1 BRA `(.L_x_978) ;  /* 0xfffffffc00e81947 */ /* 0x000fea000383ffff */
[----:B------:R-:W-:Y:S05]  /*ce50*/  BSYNC.RECONVERGENT B2 ;  /* 0x0000000000027941 */ /* 0x000fea0003800200 */
.L_x_977:
        /* <DEDUP_REMOVED lines=12> */
.L_x_980:
[----:B-----5:R-:W-:-:S05]  /*cf20*/  HADD2 R62, R65, R64.H0_H0 ;  /* 0x20000040413e7230 */ /* 0x020fca0000000000 */
[----:B------:R-:W-:-:S06]  /*cf30*/  PRMT R62, R65, R66, R62 ;  /* 0x00000042413e7216 */ /* 0x000fcc000000003e */
[----:B------:R-:W2:Y:S02]  /*cf40*/  ATOM.E.CAS.STRONG.GPU PT, R62, [R60], R65, R62 ;  /* 0x000000413c3e738b */ /* 0x000ea400001ee13e */
[----:B--2---:R-:W-:Y:S02]  /*cf50*/  ISETP.NE.U32.AND P1, PT, R62, R65, PT ;  /* 0x000000413e00720c */ /* 0x004fe40003f25070 */
[----:B------:R-:W-:-:S11]  /*cf60*/  MOV R65, R62 ;  /* 0x0000003e00417202 */ /* 0x000fd60000000f00 */
[----:B------:R-:W-:Y:S05]  /*cf70*/  @P1 BRA `(.L_x_980) ;  /* 0xfffffffc00e81947 */ /* 0x000fea000383ffff */
[----:B------:R-:W-:Y:S05]  /*cf80*/  BSYNC.RECONVERGENT B2 ;  /* 0x0000000000027941 */ /* 0x000fea0003800200 */
.L_x_979:
        /* <DEDUP_REMOVED lines=12> */
.L_x_982:
[----:B-----5:R-:W-:-:S05]  /*d050*/  HADD2 R62, R65, R64.H0_H0 ;  /* 0x20000040413e7230 */ /* 0x020fca0000000000 */
[----:B------:R-:W-:-:S06]  /*d060*/  PRMT R62, R65, R66, R62 ;  /* 0x00000042413e7216 */ /* 0x000fcc000000003e */
[----:B------:R-:W2:Y:S02]  /*d070*/  ATOM.E.CAS.STRONG.GPU PT, R62, [R60], R65, R62 ;  /* 0x000000413c3e738b */ /* 0x000ea400001ee13e */
[----:B--2---:R-:W-:Y:S01]  /*d080*/  ISETP.NE.U32.AND P1, PT, R62, R65, PT ;  /* 0x000000413e00720c */ /* 0x004fe20003f25070 */
[----:B------:R-:W-:-:S12]  /*d090*/  IMAD.MOV.U32 R65, RZ, RZ, R62 ;  /* 0x000000ffff417224 */ /* 0x000fd800078e003e */
[----:B------:R-:W-:Y:S05]  /*d0a0*/  @P1 BRA `(.L_x_982) ;  /* 0xfffffffc00e81947 */ /* 0x000fea000383ffff */
[----:B------:R-:W-:Y:S05]  /*d0b0*/  BSYNC.RECONVERGENT B2 ;  /* 0x0000000000027941 */ /* 0x000fea0003800200 */
.L_x_981:
        /* <DEDUP_REMOVED lines=12> */
.L_x_984:
[----:B-----5:R-:W-:-:S05]  /*d180*/  HADD2 R62, R65, R64.H0_H0 ;  /* 0x20000040413e7230 */ /* 0x020fca0000000000 */
[----:B------:R-:W-:-:S06]  /*d190*/  PRMT R62, R65, R66, R62 ;  /* 0x00000042413e7216 */ /* 0x000fcc000000003e */
[----:B------:R-:W2:Y:S02]  /*d1a0*/  ATOM.E.CAS.STRONG.GPU PT, R62, [R60], R65, R62 ;  /* 0x000000413c3e738b */ /* 0x000ea400001ee13e */
[----:B--2---:R-:W-:Y:S01]  /*d1b0*/  ISETP.NE.U32.AND P1, PT, R62, R65, PT ;  /* 0x000000413e00720c */ /* 0x004fe20003f25070 */
[----:B------:R-:W-:-:S12]  /*d1c0*/  IMAD.MOV.U32 R65, RZ, RZ, R62 ;  /* 0x000000ffff417224 */ /* 0x000fd800078e003e */
[----:B------:R-:W-:Y:S05]  /*d1d0*/  @P1 BRA `(.L_x_984) ;  /* 0xfffffffc00e81947 */ /* 0x000fea000383ffff */
[----:B------:R-:W-:Y:S05]  /*d1e0*/  BSYNC.RECONVERGENT B2 ;  /* 0x0000000000027941 */ /* 0x000fea0003800200 */
.L_x_983:
        /* <DEDUP_REMOVED lines=12> */
.L_x_986:
[----:B-----5:R-:W-:-:S05]  /*d2b0*/  HADD2 R62, R65, R64.H0_H0 ;  /* 0x20000040413e7230 */ /* 0x020fca0000000000 */
[----:B------:R-:W-:-:S06]  /*d2c0*/  PRMT R62, R65, R66, R62 ;  /* 0x00000042413e7216 */ /* 0x000fcc000000003e */
[----:B------:R-:W2:Y:S02]  /*d2d0*/  ATOM.E.CAS.STRONG.GPU PT, R62, [R60], R65, R62 ;  /* 0x000000413c3e738b */ /* 0x000ea400001ee13e */
[----:B--2---:R-:W-:Y:S02]  /*d2e0*/  ISETP.NE.U32.AND P1, PT, R62, R65, PT ;  /* 0x000000413e00720c */ /* 0x004fe40003f25070 */
[----:B------:R-:W-:-:S11]  /*d2f0*/  MOV R65, R62 ;  /* 0x0000003e00417202 */ /* 0x000fd60000000f00 */
[----:B------:R-:W-:Y:S05]  /*d300*/  @P1 BRA `(.L_x_986) ;  /* 0xfffffffc00e81947 */ /* 0x000fea000383ffff */
[----:B------:R-:W-:Y:S05]  /*d310*/  BSYNC.RECONVERGENT B2 ;  /* 0x0000000000027941 */ /* 0x000fea0003800200 */
.L_x_985:
        /* <DEDUP_REMOVED lines=12> */
.L_x_988:
[----:B-----5:R-:W-:-:S05]  /*d3e0*/  HADD2 R62, R65, R64.H0_H0 ;  /* 0x20000040413e7230 */ /* 0x020fca0000000000 */
[----:B------:R-:W-:-:S06]  /*d3f0*/  PRMT R62, R65, R66, R62 ;  /* 0x00000042413e7216 */ /* 0x000fcc000000003e */
[----:B------:R-:W2:Y:S02]  /*d400*/  ATOM.E.CAS.STRONG.GPU PT, R62, [R60], R65, R62 ;  /* 0x000000413c3e738b */ /* 0x000ea400001ee13e */
[----:B--2---:R-:W-:Y:S01]  /*d410*/  ISETP.NE.U32.AND P1, PT, R62, R65, PT ;  /* 0x000000413e00720c */ /* 0x004fe20003f25070 */
[----:B------:R-:W-:-:S12]  /*d420*/  IMAD.MOV.U32 R65, RZ, RZ, R62 ;  /* 0x000000ffff417224 */ /* 0x000fd800078e003e */
[----:B------:R-:W-:Y:S05]  /*d430*/  @P1 BRA `(.L_x_988) ;  /* 0xfffffffc00e81947 */ /* 0x000fea000383ffff */
[----:B------:R-:W-:Y:S05]  /*d440*/  BSYNC.RECONVERGENT B2 ;  /* 0x0000000000027941 */ /* 0x000fea0003800200 */
.L_x_987:
        /* <DEDUP_REMOVED lines=12> */
.L_x_990:
[----:B-----5:R-:W-:-:S05]  /*d510*/  HADD2 R62, R65, R64.H0_H0 ;  /* 0x20000040413e7230 */ /* 0x020fca0000000000 */
[----:B------:R-:W-:-:S06]  /*d520*/  PRMT R62, R65, R66, R62 ;  /* 0x00000042413e7216 */ /* 0x000fcc000000003e */
[----:B------:R-:W2:Y:S02]  /*d530*/  ATOM.E.CAS.STRONG.GPU PT, R62, [R60], R65, R62 ;  /* 0x000000413c3e738b */ /* 0x000ea400001ee13e */
[----:B--2---:R-:W-:Y:S01]  /*d540*/  ISETP.NE.U32.AND P1, PT, R62, R65, PT ;  /* 0x000000413e00720c */ /* 0x004fe20003f25070 */
[----:B------:R-:W-:-:S12]  /*d550*/  IMAD.MOV.U32 R65, RZ, RZ, R62 ;  /* 0x000000ffff417224 */ /* 0x000fd800078e003e */
[----:B------:R-:W-:Y:S05]  /*d560*/  @P1 BRA `(.L_x_990) ;  /* 0xfffffffc00e81947 */ /* 0x000fea000383ffff */
[----:B------:R-:W-:Y:S05]  /*d570*/  BSYNC.RECONVERGENT B2 ;  /* 0x0000000000027941 */ /* 0x000fea0003800200 */
.L_x_989:
        /* <DEDUP_REMOVED lines=12> */
.L_x_992:
[----:B-----5:R-:W-:-:S05]  /*d640*/  HADD2 R62, R65, R64.H0_H0 ;  /* 0x20000040413e7230 */ /* 0x020fca0000000000 */
[----:B------:R-:W-:-:S06]  /*d650*/  PRMT R62, R65, R66, R62 ;  /* 0x00000042413e7216 */ /* 0x000fcc000000003e */
[----:B------:R-:W2:Y:S02]  /*d660*/  ATOM.E.CAS.STRONG.GPU PT, R62, [R60], R65, R62 ;  /* 0x000000413c3e738b */ /* 0x000ea400001ee13e */
[----:B--2---:R-:W-:Y:S02]  /*d670*/  ISETP.NE.U32.AND P1, PT, R62, R65, PT ;  /* 0x000000413e00720c */ /* 0x004fe40003f25070 */
[----:B------:R-:W-:-:S11]  /*d680*/  MOV R65, R62 ;  /* 0x0000003e00417202 */ /* 0x000fd60000000f00 */
[----:B------:R-:W-:Y:S05]  /*d690*/  @P1 BRA `(.L_x_992) ;  /* 0xfffffffc00e81947 */ /* 0x000fea000383ffff */
[----:B------:R-:W-:Y:S05]  /*d6a0*/  BSYNC.RECONVERGENT B2 ;  /* 0x0000000000027941 */ /* 0x000fea0003800200 */
.L_x_991:
        /* <DEDUP_REMOVED lines=12> */
.L_x_994:
[----:B-----5:R-:W-:-:S05]  /*d770*/  HADD2 R62, R65, R64.H0_H0 ;  /* 0x20000040413e7230 */ /* 0x020fca0000000000 */
[----:B------:R-:W-:-:S06]  /*d780*/  PRMT R62, R65, R66, R62 ;  /* 0x00000042413e7216 */ /* 0x000fcc000000003e */
[----:B------:R-:W2:Y:S02]  /*d790*/  ATOM.E.CAS.STRONG.GPU PT, R62, [R60], R65, R62 ;  /* 0x000000413c3e738b */ /* 0x000ea400001ee13e */
[----:B--2---:R-:W-:Y:S01]  /*d7a0*/  ISETP.NE.U32.AND P1, PT, R62, R65, PT ;  /* 0x000000413e00720c */ /* 0x004fe20003f25070 */
[----:B------:R-:W-:-:S12]  /*d7b0*/  IMAD.MOV.U32 R65, RZ, RZ, R62 ;  /* 0x000000ffff417224 */ /* 0x000fd800078e003e */
[----:B------:R-:W-:Y:S05]  /*d7c0*/  @P1 BRA `(.L_x_994) ;  /* 0xfffffffc00e81947 */ /* 0x000fea000383ffff */
[----:B------:R-:W-:Y:S05]  /*d7d0*/  BSYNC.RECONVERGENT B2 ;  /* 0x0000000000027941 */ /* 0x000fea0003800200 */
.L_x_993:
        /* <DEDUP_REMOVED lines=12> */
.L_x_996:
[----:B-----5:R-:W-:-:S05]  /*d8a0*/  HADD2 R62, R65, R64.H0_H0 ;  /* 0x20000040413e7230 */ /* 0x020fca0000000000 */
[----:B------:R-:W-:-:S06]  /*d8b0*/  PRMT R62, R65, R66, R62 ;  /* 0x00000042413e7216 */ /* 0x000fcc000000003e */
[----:B------:R-:W2:Y:S02]  /*d8c0*/  ATOM.E.CAS.STRONG.GPU PT, R62, [R60], R65, R62 ;  /* 0x000000413c3e738b */ /* 0x000ea400001ee13e */
[----:B--2---:R-:W-:Y:S01]  /*d8d0*/  ISETP.NE.U32.AND P1, PT, R62, R65, PT ;  /* 0x000000413e00720c */ /* 0x004fe20003f25070 */
[----:B------:R-:W-:-:S12]  /*d8e0*/  IMAD.MOV.U32 R65, RZ, RZ, R62 ;  /* 0x000000ffff417224 */ /* 0x000fd800078e003e */
[----:B------:R-:W-:Y:S05]  /*d8f0*/  @P1 BRA `(.L_x_996) ;  /* 0xfffffffc00e81947 */ /* 0x000fea000383ffff */
[----:B------:R-:W-:Y:S05]  /*d900*/  BSYNC.RECONVERGENT B2 ;  /* 0x0000000000027941 */ /* 0x000fea0003800200 */
.L_x_995:
        /* <DEDUP_REMOVED lines=12> */
.L_x_998:
[----:B-----5:R-:W-:-:S05]  /*d9d0*/  HADD2 R62, R65, R64.H0_H0 ;  /* 0x20000040413e7230 */ /* 0x020fca0000000000 */
[----:B------:R-:W-:-:S06]  /*d9e0*/  PRMT R62, R65, R66, R62 ;  /* 0x00000042413e7216 */ /* 0x000fcc000000003e */
[----:B------:R-:W2:Y:S02]  /*d9f0*/  ATOM.E.CAS.STRONG.GPU PT, R62, [R60], R65, R62 ;  /* 0x000000413c3e738b */ /* 0x000ea400001ee13e */
[----:B--2---:R-:W-:Y:S02]  /*da00*/  ISETP.NE.U32.AND P1, PT, R62, R65, PT ;  /* 0x000000413e00720c */ /* 0x004fe40003f25070 */
[----:B------:R-:W-:-:S11]  /*da10*/  MOV R65, R62 ;  /* 0x0000003e00417202 */ /* 0x000fd60000000f00 */
[----:B------:R-:W-:Y:S05]  /*da20*/  @P1 BRA `(.L_x_998) ;  /* 0xfffffffc00e81947 */ /* 0x000fea000383ffff */
[----:B------:R-:W-:Y:S05]  /*da30*/  BSYNC.RECONVERGENT B2 ;  /* 0x0000000000027941 */ /* 0x000fea0003800200 */
.L_x_997:
        /* <DEDUP_REMOVED lines=12> */
.L_x_1000:
[----:B-----5:R-:W-:-:S05]  /*db00*/  HADD2 R62, R65, R64.H0_H0 ;  /* 0x20000040413e7230 */ /* 0x020fca0000000000 */
[----:B------:R-:W-:-:S06]  /*db10*/  PRMT R62, R65, R66, R62 ;  /* 0x00000042413e7216 */ /* 0x000fcc000000003e */
[----:B------:R-:W2:Y:S02]  /*db20*/  ATOM.E.CAS.STRONG.GPU PT, R62, [R60], R65, R62 ;  /* 0x000000413c3e738b */ /* 0x000ea400001ee13e */
[----:B--2---:R-:W-:Y:S01]  /*db30*/  ISETP.NE.U32.AND P1, PT, R62, R65, PT ;  /* 0x000000413e00720c */ /* 0x004fe20003f25070 */
[----:B------:R-:W-:-:S12]  /*db40*/  IMAD.MOV.U32 R65, RZ, RZ, R62 ;  /* 0x000000ffff417224 */ /* 0x000fd800078e003e */
[----:B------:R-:W-:Y:S05]  /*db50*/  @P1 BRA `(.L_x_1000) ;  /* 0xfffffffc00e81947 */ /* 0x000fea000383ffff */
[----:B------:R-:W-:Y:S05]  /*db60*/  BSYNC.RECONVERGENT B2 ;  /* 0x0000000000027941 */ /* 0x000fea0003800200 */
.L_x_999:
        /* <DEDUP_REMOVED lines=12> */
.L_x_1002:
[----:B-----5:R-:W-:-:S05]  /*dc30*/  HADD2 R62, R65, R64.H0_H0 ;  /* 0x20000040413e7230 */ /* 0x020fca0000000000 */
[----:B------:R-:W-:-:S06]  /*dc40*/  PRMT R62, R65, R66, R62 ;  /* 0x00000042413e7216 */ /* 0x000fcc000000003e */
[----:B------:R-:W2:Y:S02]  /*dc50*/  ATOM.E.CAS.STRONG.GPU PT, R62, [R60], R65, R62 ;  /* 0x000000413c3e738b */ /* 0x000ea400001ee13e */
[----:B--2---:R-:W-:Y:S01]  /*dc60*/  ISETP.NE.U32.AND P1, PT, R62, R65, PT ;  /* 0x000000413e00720c */ /* 0x004fe20003f25070 */
[----:B------:R-:W-:-:S12]  /*dc70*/  IMAD.MOV.U32 R65, RZ, RZ, R62 ;  /* 0x000000ffff417224 */ /* 0x000fd800078e003e */
[----:B------:R-:W-:Y:S05]  /*dc80*/  @P1 BRA `(.L_x_1002) ;  /* 0xfffffffc00e81947 */ /* 0x000fea000383ffff */
[----:B------:R-:W-:Y:S05]  /*dc90*/  BSYNC.RECONVERGENT B2 ;  /* 0x0000000000027941 */ /* 0x000fea0003800200 */
.L_x_1001:
        /* <DEDUP_REMOVED lines=12> */
.L_x_1004:
[----:B-----5:R-:W-:-:S05]  /*dd60*/  HADD2 R62, R65, R64.H0_H0 ;  /* 0x20000040413e7230 */ /* 0x020fca0000000000 */
[----:B------:R-:W-:-:S06]  /*dd70*/  PRMT R62, R65, R66, R62 ;  /* 0x00000042413e7216 */ /* 0x000fcc000000003e */
[----:B------:R-:W2:Y:S02]  /*dd80*/  ATOM.E.CAS.STRONG.GPU PT, R62, [R60], R65, R62 ;  /* 0x000000413c3e738b */ /* 0x000ea400001ee13e */
[----:B--2---:R-:W-:Y:S02]  /*dd90*/  ISETP.NE.U32.AND P1, PT, R62, R65, PT ;  /* 0x000000413e00720c */ /* 0x004fe40003f25070 */
[----:B------:R-:W-:-:S11]  /*dda0*/  MOV R65, R62 ;  /* 0x0000003e00417202 */ /* 0x000fd60000000f00 */
[----:B------:R-:W-:Y:S05]  /*ddb0*/  @P1 BRA `(.L_x_1004) ;  /* 0xfffffffc00e81947 */ /* 0x000fea000383ffff */
[----:B------:R-:W-:Y:S05]  /*ddc0*/  BSYNC.RECONVERGENT B2 ;  /* 0x0000000000027941 */ /* 0x000fea0003800200 */
.L_x_1003:
        /* <DEDUP_REMOVED lines=12> */
.L_x_1006:
[----:B-----5:R-:W-:-:S05]  /*de90*/  HADD2 R62, R65, R64.H0_H0 ;  /* 0x20000040413e7230 */ /* 0x020fca0000000000 */
[----:B------:R-:W-:-:S06]  /*dea0*/  PRMT R62, R65, R66, R62 ;  /* 0x00000042413e7216 */ /* 0x000fcc000000003e */
[----:B------:R-:W2:Y:S02]  /*deb0*/  ATOM.E.CAS.STRONG.GPU PT, R62, [R60], R65, R62 ;  /* 0x000000413c3e738b */ /* 0x000ea400001ee13e */
[----:B--2---:R-:W-:Y:S01]  /*dec0*/  ISETP.NE.U32.AND P1, PT, R62, R65, PT ;  /* 0x000000413e00720c */ /* 0x004fe20003f25070 */
[----:B------:R-:W-:-:S12]  /*ded0*/  IMAD.MOV.U32 R65, RZ, RZ, R62 ;  /* 0x000000ffff417224 */ /* 0x000fd800078e003e */
[----:B------:R-:W-:Y:S05]  /*dee0*/  @P1 BRA `(.L_x_1006) ;  /* 0xfffffffc00e81947 */ /* 0x000fea000383ffff */
[----:B------:R-:W-:Y:S05]  /*def0*/  BSYNC.RECONVERGENT B2 ;  /* 0x0000000000027941 */ /* 0x000fea0003800200 */
.L_x_1005:
        /* <DEDUP_REMOVED lines=12> */
.L_x_1008:
[----:B-----5:R-:W-:-:S05]  /*dfc0*/  HADD2 R62, R65, R64.H0_H0 ;  /* 0x20000040413e7230 */ /* 0x020fca0000000000 */
[----:B------:R-:W-:-:S06]  /*dfd0*/  PRMT R62, R65, R66, R62 ;  /* 0x00000042413e7216 */ /* 0x000fcc000000003e */
[----:B------:R-:W2:Y:S02]  /*dfe0*/  ATOM.E.CAS.STRONG.GPU PT, R62, [R60], R65, R62 ;  /* 0x000000413c3e738b */ /* 0x000ea400001ee13e */
[----:B--2---:R-:W-:Y:S01]  /*dff0*/  ISETP.NE.U32.AND P1, PT, R62, R65, PT ;  /* 0x000000413e00720c */ /* 0x004fe20003f25070 */
[----:B------:R-:W-:-:S12]  /*e000*/  IMAD.MOV.U32 R65, RZ, RZ, R62 ;  /* 0x000000ffff417224 */ /* 0x000fd800078e003e */
[----:B------:R-:W-:Y:S05]  /*e010*/  @P1 BRA `(.L_x_1008) ;  /* 0xfffffffc00e81947 */ /* 0x000fea000383ffff */
[----:B------:R-:W-:Y:S05]  /*e020*/  BSYNC.RECONVERGENT B2 ;  /* 0x0000000000027941 */ /* 0x000fea0003800200 */
.L_x_1007:
        /* <DEDUP_REMOVED lines=12> */
.L_x_1010:
[----:B-----5:R-:W-:-:S05]  /*e0f0*/  HADD2 R62, R65, R64.H0_H0 ;  /* 0x20000040413e7230 */ /* 0x020fca0000000000 */
[----:B------:R-:W-:-:S06]  /*e100*/  PRMT R62, R65, R66, R62 ;  /* 0x00000042413e7216 */ /* 0x000fcc000000003e */
[----:B------:R-:W2:Y:S02]  /*e110*/  ATOM.E.CAS.STRONG.GPU PT, R62, [R60], R65, R62 ;  /* 0x000000413c3e738b */ /* 0x000ea400001ee13e */
[----:B--2---:R-:W-:Y:S02]  /*e120*/  ISETP.NE.U32.AND P1, PT, R62, R65, PT ;  /* 0x000000413e00720c */ /* 0x004fe40003f25070 */
[----:B------:R-:W-:-:S11]  /*e130*/  MOV R65, R62 ;  /* 0x0000003e00417202 */ /* 0x000fd60000000f00 */
[----:B------:R-:W-:Y:S05]  /*e140*/  @P1 BRA `(.L_x_1010) ;  /* 0xfffffffc00e81947 */ /* 0x000fea000383ffff */
[----:B------:R-:W-:Y:S05]  /*e150*/  BSYNC.RECONVERGENT B2 ;  /* 0x0000000000027941 */ /* 0x000fea0003800200 */
.L_x_1009:
        /* <DEDUP_REMOVED lines=12> */
.L_x_1012:
[----:B-----5:R-:W-:-:S05]  /*e220*/  HADD2 R62, R65, R64.H0_H0 ;  /* 0x20000040413e7230 */ /* 0x020fca0000000000 */
[----:B------:R-:W-:-:S06]  /*e230*/  PRMT R62, R65, R66, R62 ;  /* 0x00000042413e7216 */ /* 0x000fcc000000003e */
[----:B------:R-:W2:Y:S02]  /*e240*/  ATOM.E.CAS.STRONG.GPU PT, R62, [R60], R65, R62 ;  /* 0x000000413c3e738b */ /* 0x000ea400001ee13e */
[----:B--2---:R-:W-:Y:S01]  /*e250*/  ISETP.NE.U32.AND P1, PT, R62, R65, PT ;  /* 0x000000413e00720c */ /* 0x004fe20003f25070 */
[----:B------:R-:W-:-:S12]  /*e260*/  IMAD.MOV.U32 R65, RZ, RZ, R62 ;  /* 0x000000ffff417224 */ /* 0x000fd800078e003e */
[----:B------:R-:W-:Y:S05]  /*e270*/  @P1 BRA `(.L_x_1012) ;  /* 0xfffffffc00e81947 */ /* 0x000fea000383ffff */
[----:B------:R-:W-:Y:S05]  /*e280*/  BSYNC.RECONVERGENT B2 ;  /* 0x0000000000027941 */ /* 0x000fea0003800200 */
.L_x_1011:
        /* <DEDUP_REMOVED lines=12> */
.L_x_1014:
[----:B-----5:R-:W-:-:S05]  /*e350*/  HADD2 R62, R65, R64.H0_H0 ;  /* 0x20000040413e7230 */ /* 0x020fca0000000000 */
[----:B------:R-:W-:-:S06]  /*e360*/  PRMT R62, R65, R66, R62 ;  /* 0x00000042413e7216 */ /* 0x000fcc000000003e */
[----:B------:R-:W2:Y:S02]  /*e370*/  ATOM.E.CAS.STRONG.GPU PT, R62, [R60], R65, R62 ;  /* 0x000000413c3e738b */ /* 0x000ea400001ee13e */
[----:B--2---:R-:W-:Y:S01]  /*e380*/  ISETP.NE.U32.AND P1, PT, R62, R65, PT ;  /* 0x000000413e00720c */ /* 0x004fe20003f25070 */
[----:B------:R-:W-:-:S12]  /*e390*/  IMAD.MOV.U32 R65, RZ, RZ, R62 ;  /* 0x000000ffff417224 */ /* 0x000fd800078e003e */
[----:B------:R-:W-:Y:S05]  /*e3a0*/  @P1 BRA `(.L_x_1014) ;  /* 0xfffffffc00e81947 */ /* 0x000fea000383ffff */
[----:B------:R-:W-:Y:S05]  /*e3b0*/  BSYNC.RECONVERGENT B2 ;  /* 0x0000000000027941 */ /* 0x000fea0003800200 */
.L_x_1013:
        /* <DEDUP_REMOVED lines=12> */
.L_x_1016:
[----:B-----5:R-:W-:-:S05]  /*e480*/  HADD2 R62, R65, R64.H0_H0 ;  /* 0x20000040413e7230 */ /* 0x020fca0000000000 */
[----:B------:R-:W-:-:S06]  /*e490*/  PRMT R62, R65, R66, R62 ;  /* 0x00000042413e7216 */ /* 0x000fcc000000003e */
[----:B------:R-:W2:Y:S02]  /*e4a0*/  ATOM.E.CAS.STRONG.GPU PT, R62, [R60], R65, R62 ;  /* 0x000000413c3e738b */ /* 0x000ea400001ee13e */
[----:B--2---:R-:W-:Y:S02]  /*e4b0*/  ISETP.NE.U32.AND P1, PT, R62, R65, PT ;  /* 0x000000413e00720c */ /* 0x004fe40003f25070 */
[----:B------:R-:W-:-:S11]  /*e4c0*/  MOV R65, R62 ;  /* 0x0000003e00417202 */ /* 0x000fd60000000f00 */
[----:B------:R-:W-:Y:S05]  /*e4d0*/  @P1 BRA `(.L_x_1016) ;  /* 0xfffffffc00e81947 */ /* 0x000fea000383ffff */
[----:B------:R-:W-:Y:S05]  /*e4e0*/  BSYNC.RECONVERGENT B2 ;  /* 0x0000000000027941 */ /* 0x000fea0003800200 */
.L_x_1015:
        /* <DEDUP_REMOVED lines=12> */
.L_x_1018:
[----:B-----5:R-:W-:-:S05]  /*e5b0*/  HADD2 R62, R65, R64.H0_H0 ;  /* 0x20000040413e7230 */ /* 0x020fca0000000000 */
[----:B------:R-:W-:-:S06]  /*e5c0*/  PRMT R62, R65, R66, R62 ;  /* 0x00000042413e7216 */ /* 0x000fcc000000003e */
[----:B------:R-:W2:Y:S02]  /*e5d0*/  ATOM.E.CAS.STRONG.GPU PT, R62, [R60], R65, R62 ;  /* 0x000000413c3e738b */ /* 0x000ea400001ee13e */
[----:B--2---:R-:W-:Y:S01]  /*e5e0*/  ISETP.NE.U32.AND P1, PT, R62, R65, PT ;  /* 0x000000413e00720c */ /* 0x004fe20003f25070 */
[----:B------:R-:W-:-:S12]  /*e5f0*/  IMAD.MOV.U32 R65, RZ, RZ, R62 ;  /* 0x000000ffff417224 */ /* 0x000fd800078e003e */
[----:B------:R-:W-:Y:S05]  /*e600*/  @P1 BRA `(.L_x_1018) ;  /* 0xfffffffc00e81947 */ /* 0x000fea000383ffff */
[----:B------:R-:W-:Y:S05]  /*e610*/  BSYNC.RECONVERGENT B2 ;  /* 0x0000000000027941 */ /* 0x000fea0003800200 */
.L_x_1017:
        /* <DEDUP_REMOVED lines=12> */
.L_x_1020:
[----:B-----5:R-:W-:-:S05]  /*e6e0*/  HADD2 R62, R65, R64.H0_H0 ;  /* 0x20000040413e7230 */ /* 0x020fca0000000000 */
[----:B------:R-:W-:-:S06]  /*e6f0*/  PRMT R62, R65, R66, R62 ;  /* 0x00000042413e7216 */ /* 0x000fcc000000003e */
[----:B------:R-:W2:Y:S02]  /*e700*/  ATOM.E.CAS.STRONG.GPU PT, R62, [R60], R65, R62 ;  /* 0x000000413c3e738b */ /* 0x000ea400001ee13e */
[----:B--2---:R-:W-:Y:S01]  /*e710*/  ISETP.NE.U32.AND P1, PT, R62, R65, PT ;  /* 0x000000413e00720c */ /* 0x004fe20003f25070 */
[----:B------:R-:W-:-:S12]  /*e720*/  IMAD.MOV.U32 R65, RZ, RZ, R62 ;  /* 0x000000ffff417224 */ /* 0x000fd800078e003e */
[----:B------:R-:W-:Y:S05]  /*e730*/  @P1 BRA `(.L_x_1020) ;  /* 0xfffffffc00e81947 */ /* 0x000fea000383ffff */
[----:B------:R-:W-:Y:S05]  /*e740*/  BSYNC.RECONVERGENT B2 ;  /* 0x0000000000027941 */ /* 0x000fea0003800200 */
.L_x_1019:
        /* <DEDUP_REMOVED lines=12> */
.L_x_1022:
[----:B-----5:R-:W-:-:S05]  /*e810*/  HADD2 R62, R65, R64.H0_H0 ;  /* 0x20000040413e7230 */ /* 0x020fca0000000000 */
[----:B------:R-:W-:-:S06]  /*e820*/  PRMT R62, R65, R66, R62 ;  /* 0x00000042413e7216 */ /* 0x000fcc000000003e */
[----:B------:R-:W2:Y:S02]  /*e830*/  ATOM.E.CAS.STRONG.GPU PT, R62, [R60], R65, R62 ;  /* 0x000000413c3e738b */ /* 0x000ea400001ee13e */
[----:B--2---:R-:W-:Y:S02]  /*e840*/  ISETP.NE.U32.AND P1, PT, R62, R65, PT ;  /* 0x000000413e00720c */ /* 0x004fe40003f25070 */
[----:B------:R-:W-:-:S11]  /*e850*/  MOV R65, R62 ;  /* 0x0000003e00417202 */ /* 0x000fd60000000f00 */
[----:B------:R-:W-:Y:S05]  /*e860*/  @P1 BRA `(.L_x_1022) ;  /* 0xfffffffc00e81947 */ /* 0x000fea000383ffff */
[----:B------:R-:W-:Y:S05]  /*e870*/  BSYNC.RECONVERGENT B2 ;  /* 0x0000000000027941 */ /* 0x000fea0003800200 */
.L_x_1021:
        /* <DEDUP_REMOVED lines=12> */
.L_x_1024:
[----:B-----5:R-:W-:-:S05]  /*e940*/  HADD2 R62, R65, R64.H0_H0 ;  /* 0x20000040413e7230 */ /* 0x020fca0000000000 */
[----:B------:R-:W-:-:S06]  /*e950*/  PRMT R62, R65, R66, R62 ;  /* 0x00000042413e7216 */ /* 0x000fcc000000003e */
[----:B------:R-:W2:Y:S02]  /*e960*/  ATOM.E.CAS.STRONG.GPU PT, R62, [R60], R65, R62 ;  /* 0x000000413c3e738b */ /* 0x000ea400001ee13e */
[----:B--2---:R-:W-:Y:S01]  /*e970*/  ISETP.NE.U32.AND P1, PT, R62, R65, PT ;  /* 0x000000413e00720c */ /* 0x004fe20003f25070 */
[----:B------:R-:W-:-:S12]  /*e980*/  IMAD.MOV.U32 R65, RZ, RZ, R62 ;  /* 0x000000ffff417224 */ /* 0x000fd800078e003e */
[----:B------:R-:W-:Y:S05]  /*e990*/  @P1 BRA `(.L_x_1024) ;  /* 0xfffffffc00e81947 */ /* 0x000fea000383ffff */
[----:B------:R-:W-:Y:S05]  /*e9a0*/  BSYNC.RECONVERGENT B2 ;  /* 0x0000000000027941 */ /* 0x000fea0003800200 */
.L_x_1023:
        /* <DEDUP_REMOVED lines=12> */
.L_x_1026:
[----:B-----5:R-:W-:-:S05]  /*ea70*/  HADD2 R62, R65, R64.H0_H0 ;  /* 0x20000040413e7230 */ /* 0x020fca0000000000 */
[----:B------:R-:W-:-:S06]  /*ea80*/  PRMT R62, R65, R66, R62 ;  /* 0x00000042413e7216 */ /* 0x000fcc000000003e */
[----:B------:R-:W2:Y:S02]  /*ea90*/  ATOM.E.CAS.STRONG.GPU PT, R62, [R60], R65, R62 ;  /* 0x000000413c3e738b */ /* 0x000ea400001ee13e */
[----:B--2---:R-:W-:Y:S01]  /*eaa0*/  ISETP.NE.U32.AND P1, PT, R62, R65, PT ;  /* 0x000000413e00720c */ /* 0x004fe20003f25070 */
[----:B------:R-:W-:-:S12]  /*eab0*/  IMAD.MOV.U32 R65, RZ, RZ, R62 ;  /* 0x000000ffff417224 */ /* 0x000fd800078e003e */
[----:B------:R-:W-:Y:S05]  /*eac0*/  @P1 BRA `(.L_x_1026) ;  /* 0xfffffffc00e81947 */ /* 0x000fea000383ffff */
[----:B------:R-:W-:Y:S05]  /*ead0*/  BSYNC.RECONVERGENT B2 ;  /* 0x0000000000027941 */ /* 0x000fea0003800200 */
.L_x_1025:
        /* <DEDUP_REMOVED lines=12> */
.L_x_1028:
[----:B-----5:R-:W-:-:S05]  /*eba0*/  HADD2 R62, R65, R64.H0_H0 ;  /* 0x20000040413e7230 */ /* 0x020fca0000000000 */
[----:B------:R-:W-:-:S06]  /*ebb0*/  PRMT R62, R65, R66, R62 ;  /* 0x00000042413e7216 */ /* 0x000fcc000000003e */
[----:B------:R-:W2:Y:S02]  /*ebc0*/  ATOM.E.CAS.STRONG.GPU PT, R62, [R60], R65, R62 ;  /* 0x000000413c3e738b */ /* 0x000ea400001ee13e */
[----:B--2---:R-:W-:Y:S02]  /*ebd0*/  ISETP.NE.U32.AND P1, PT, R62, R65, PT ;  /* 0x000000413e00720c */ /* 0x004fe40003f25070 */
[----:B------:R-:W-:-:S11]  /*ebe0*/  MOV R65, R62 ;  /* 0x0000003e00417202 */ /* 0x000fd60000000f00 */
[----:B------:R-:W-:Y:S05]  /*ebf0*/  @P1 BRA `(.L_x_1028) ;  /* 0xfffffffc00e81947 */ /* 0x000fea000383ffff */
[----:B------:R-:W-:Y:S05]  /*ec00*/  BSYNC.RECONVERGENT B2 ;  /* 0x0000000000027941 */ /* 0x000fea0003800200 */
.L_x_1027:
        /* <DEDUP_REMOVED lines=12> */
.L_x_1030:
[----:B-----5:R-:W-:-:S05]  /*ecd0*/  HADD2 R62, R65, R64.H0_H0 ;  /* 0x20000040413e7230 */ /* 0x020fca0000000000 */
[----:B------:R-:W-:-:S06]  /*ece0*/  PRMT R62, R65, R66, R62 ;  /* 0x00000042413e7216 */ /* 0x000fcc000000003e */
[----:B------:R-:W2:Y:S02]  /*ecf0*/  ATOM.E.CAS.STRONG.GPU PT, R62, [R60], R65, R62 ;  /* 0x000000413c3e738b */ /* 0x000ea400001ee13e */
[----:B--2---:R-:W-:Y:S01]  /*ed00*/  ISETP.NE.U32.AND P1, PT, R62, R65, PT ;  /* 0x000000413e00720c */ /* 0x004fe20003f25070 */
[----:B------:R-:W-:-:S12]  /*ed10*/  IMAD.MOV.U32 R65, RZ, RZ, R62 ;  /* 0x000000ffff417224 */ /* 0x000fd800078e003e */
[----:B------:R-:W-:Y:S05]  /*ed20*/  @P1 BRA `(.L_x_1030) ;  /* 0xfffffffc00e81947 */ /* 0x000fea000383ffff */
[----:B------:R-:W-:Y:S05]  /*ed30*/  BSYNC.RECONVERGENT B2 ;  /* 0x0000000000027941 */ /* 0x000fea0003800200 */
.L_x_1029:
        /* <DEDUP_REMOVED lines=12> */
.L_x_1032:
[----:B-----5:R-:W-:-:S05]  /*ee00*/  HADD2 R62, R65, R64.H0_H0 ;  /* 0x20000040413e7230 */ /* 0x020fca0000000000 */
[----:B------:R-:W-:-:S06]  /*ee10*/  PRMT R62, R65, R66, R62 ;  /* 0x00000042413e7216 */ /* 0x000fcc000000003e */
[----:B------:R-:W2:Y:S02]  /*ee20*/  ATOM.E.CAS.STRONG.GPU PT, R62, [R60], R65, R62 ;  /* 0x000000413c3e738b */ /* 0x000ea400001ee13e */
[----:B--2---:R-:W-:Y:S01]  /*ee30*/  ISETP.NE.U32.AND P1, PT, R62, R65, PT ;  /* 0x000000413e00720c */ /* 0x004fe20003f25070 */
[----:B------:R-:W-:-:S12]  /*ee40*/  IMAD.MOV.U32 R65, RZ, RZ, R62 ;  /* 0x000000ffff417224 */ /* 0x000fd800078e003e */
[----:B------:R-:W-:Y:S05]  /*ee50*/  @P1 BRA `(.L_x_1032) ;  /* 0xfffffffc00e81947 */ /* 0x000fea000383ffff */
[----:B------:R-:W-:Y:S05]  /*ee60*/  BSYNC.RECONVERGENT B2 ;  /* 0x0000000000027941 */ /* 0x000fea0003800200 */
.L_x_1031:
        /* <DEDUP_REMOVED lines=12> */
.L_x_1034:
[----:B-----5:R-:W-:-:S05]  /*ef30*/  HADD2 R62, R65, R64.H0_H0 ;  /* 0x20000040413e7230 */ /* 0x020fca0000000000 */
[----:B------:R-:W-:-:S06]  /*ef40*/  PRMT R62, R65, R66, R62 ;  /* 0x00000042413e7216 */ /* 0x000fcc000000003e */
[----:B------:R-:W2:Y:S02]  /*ef50*/  ATOM.E.CAS.STRONG.GPU PT, R62, [R60], R65, R62 ;  /* 0x000000413c3e738b */ /* 0x000ea400001ee13e */
[----:B--2---:R-:W-:Y:S02]  /*ef60*/  ISETP.NE.U32.AND P1, PT, R62, R65, PT ;  /* 0x000000413e00720c */ /* 0x004fe40003f25070 */
[----:B------:R-:W-:-:S11]  /*ef70*/  MOV R65, R62 ;  /* 0x0000003e00417202 */ /* 0x000fd60000000f00 */
[----:B------:R-:W-:Y:S05]  /*ef80*/  @P1 BRA `(.L_x_1034) ;  /* 0xfffffffc00e81947 */ /* 0x000fea000383ffff */
[----:B------:R-:W-:Y:S05]  /*ef90*/  BSYNC.RECONVERGENT B2 ;  /* 0x0000000000027941 */ /* 0x000fea0003800200 */
.L_x_1033:
        /* <DEDUP_REMOVED lines=12> */
.L_x_1036:
[----:B-----5:R-:W-:-:S05]  /*f060*/  HADD2 R62, R65, R64.H0_H0 ;  /* 0x20000040413e7230 */ /* 0x020fca0000000000 */
[----:B------:R-:W-:-:S06]  /*f070*/  PRMT R62, R65, R66, R62 ;  /* 0x00000042413e7216 */ /* 0x000fcc000000003e */
[----:B------:R-:W2:Y:S02]  /*f080*/  ATOM.E.CAS.STRONG.GPU PT, R62, [R60], R65, R62 ;  /* 0x000000413c3e738b */ /* 0x000ea400001ee13e */
[----:B--2---:R-:W-:Y:S01]  /*f090*/  ISETP.NE.U32.AND P1, PT, R62, R65, PT ;  /* 0x000000413e00720c */ /* 0x004fe20003f25070 */
[----:B------:R-:W-:-:S12]  /*f0a0*/  IMAD.MOV.U32 R65, RZ, RZ, R62 ;  /* 0x000000ffff417224 */ /* 0x000fd800078e003e */
[----:B------:R-:W-:Y:S05]  /*f0b0*/  @P1 BRA `(.L_x_1036) ;  /* 0xfffffffc00e81947 */ /* 0x000fea000383ffff */
[----:B------:R-:W-:Y:S05]  /*f0c0*/  BSYNC.RECONVERGENT B2 ;  /* 0x0000000000027941 */ /* 0x000fea0003800200 */
.L_x_1035:
        /* <DEDUP_REMOVED lines=12> */
.L_x_1038:
[----:B-----5:R-:W-:-:S05]  /*f190*/  HADD2 R62, R65, R64.H0_H0 ;  /* 0x20000040413e7230 */ /* 0x020fca0000000000 */
[----:B------:R-:W-:-:S06]  /*f1a0*/  PRMT R62, R65, R66, R62 ;  /* 0x00000042413e7216 */ /* 0x000fcc000000003e */
[----:B------:R-:W2:Y:S02]  /*f1b0*/  ATOM.E.CAS.STRONG.GPU PT, R62, [R60], R65, R62 ;  /* 0x000000413c3e738b */ /* 0x000ea400001ee13e */
[----:B--2---:R-:W-:Y:S01]  /*f1c0*/  ISETP.NE.U32.AND P1, PT, R62, R65, PT ;  /* 0x000000413e00720c */ /* 0x004fe20003f25070 */
[----:B------:R-:W-:-:S12]  /*f1d0*/  IMAD.MOV.U32 R65, RZ, RZ, R62 ;  /* 0x000000ffff417224 */ /* 0x000fd800078e003e */
[----:B------:R-:W-:Y:S05]  /*f1e0*/  @P1 BRA `(.L_x_1038) ;  /* 0xfffffffc00e81947 */ /* 0x000fea000383ffff */
[----:B------:R-:W-:Y:S05]  /*f1f0*/  BSYNC.RECONVERGENT B2 ;  /* 0x0000000000027941 */ /* 0x000fea0003800200 */
.L_x_1037:
        /* <DEDUP_REMOVED lines=12> */
.L_x_1040:
[----:B-----5:R-:W-:-:S05]  /*f2c0*/  HADD2 R62, R65, R64.H0_H0 ;  /* 0x20000040413e7230 */ /* 0x020fca0000000000 */
[----:B------:R-:W-:-:S06]  /*f2d0*/  PRMT R62, R65, R66, R62 ;  /* 0x00000042413e7216 */ /* 0x000fcc000000003e */
[----:B------:R-:W2:Y:S02]  /*f2e0*/  ATOM.E.CAS.STRONG.GPU PT, R62, [R60], R65, R62 ;  /* 0x000000413c3e738b */ /* 0x000ea400001ee13e */
[----:B--2---:R-:W-:Y:S02]  /*f2f0*/  ISETP.NE.U32.AND P1, PT, R62, R65, PT ;  /* 0x000000413e00720c */ /* 0x004fe40003f25070 */
[----:B------:R-:W-:-:S11]  /*f300*/  MOV R65, R62 ;  /* 0x0000003e00417202 */ /* 0x000fd60000000f00 */
[----:B------:R-:W-:Y:S05]  /*f310*/  @P1 BRA `(.L_x_1040) ;  /* 0xfffffffc00e81947 */ /* 0x000fea000383ffff */
[----:B------:R-:W-:Y:S05]  /*f320*/  BSYNC.RECONVERGENT B2 ;  /* 0x0000000000027941 */ /* 0x000fea0003800200 */
.L_x_1039:
        /* <DEDUP_REMOVED lines=12> */
.L_x_1042:
[----:B-----5:R-:W-:-:S05]  /*f3f0*/  HADD2 R62, R65, R64.H0_H0 ;  /* 0x20000040413e7230 */ /* 0x020fca0000000000 */
[----:B------:R-:W-:-:S06]  /*f400*/  PRMT R62, R65, R66, R62 ;  /* 0x00000042413e7216 */ /* 0x000fcc000000003e */
[----:B------:R-:W2:Y:S02]  /*f410*/  ATOM.E.CAS.STRONG.GPU PT, R62, [R60], R65, R62 ;  /* 0x000000413c3e738b */ /* 0x000ea400001ee13e */
[----:B--2---:R-:W-:Y:S01]  /*f420*/  ISETP.NE.U32.AND P1, PT, R62, R65, PT ;  /* 0x000000413e00720c */ /* 0x004fe20003f25070 */
[----:B------:R-:W-:-:S12]  /*f430*/  IMAD.MOV.U32 R65, RZ, RZ, R62 ;  /* 0x000000ffff417224 */ /* 0x000fd800078e003e */
[----:B------:R-:W-:Y:S05]  /*f440*/  @P1 BRA `(.L_x_1042) ;  /* 0xfffffffc00e81947 */ /* 0x000fea000383ffff */
[----:B------:R-:W-:Y:S05]  /*f450*/  BSYNC.RECONVERGENT B2 ;  /* 0x0000000000027941 */ /* 0x000fea0003800200 */
.L_x_1041:
        /* <DEDUP_REMOVED lines=12> */
.L_x_1044:
[----:B-----5:R-:W-:-:S05]  /*f520*/  HADD2 R62, R65, R64.H0_H0 ;  /* 0x20000040413e7230 */ /* 0x020fca0000000000 */
[----:B------:R-:W-:-:S06]  /*f530*/  PRMT R62, R65, R66, R62 ;  /* 0x00000042413e7216 */ /* 0x000fcc000000003e */
[----:B------:R-:W2:Y:S02]  /*f540*/  ATOM.E.CAS.STRONG.GPU PT, R62, [R60], R65, R62 ;  /* 0x000000413c3e738b */ /* 0x000ea400001ee13e */
[----:B--2---:R-:W-:Y:S01]  /*f550*/  ISETP.NE.U32.AND P1, PT, R62, R65, PT ;  /* 0x000000413e00720c */ /* 0x004fe20003f25070 */
[----:B------:R-:W-:-:S12]  /*f560*/  IMAD.MOV.U32 R65, RZ, RZ, R62 ;  /* 0x000000ffff417224 */ /* 0x000fd800078e003e */
[----:B------:R-:W-:Y:S05]  /*f570*/  @P1 BRA `(.L_x_1044) ;  /* 0xfffffffc00e81947 */ /* 0x000fea000383ffff */
[----:B------:R-:W-:Y:S05]  /*f580*/  BSYNC.RECONVERGENT B2 ;  /* 0x0000000000027941 */ /* 0x000fea0003800200 */
.L_x_1043:
        /* <DEDUP_REMOVED lines=12> */
.L_x_1046:
[----:B-----5:R-:W-:-:S05]  /*f650*/  HADD2 R62, R65, R64.H0_H0 ;  /* 0x20000040413e7230 */ /* 0x020fca0000000000 */
[----:B------:R-:W-:-:S06]  /*f660*/  PRMT R62, R65, R66, R62 ;  /* 0x00000042413e7216 */ /* 0x000fcc000000003e */
[----:B------:R-:W2:Y:S02]  /*f670*/  ATOM.E.CAS.STRONG.GPU PT, R62, [R60], R65, R62 ;  /* 0x000000413c3e738b */ /* 0x000ea400001ee13e */
[----:B--2---:R-:W-:Y:S02]  /*f680*/  ISETP.NE.U32.AND P1, PT, R62, R65, PT ;  /* 0x000000413e00720c */ /* 0x004fe40003f25070 */
[----:B------:R-:W-:-:S11]  /*f690*/  MOV R65, R62 ;  /* 0x0000003e00417202 */ /* 0x000fd60000000f00 */
[----:B------:R-:W-:Y:S05]  /*f6a0*/  @P1 BRA `(.L_x_1046) ;  /* 0xfffffffc00e81947 */ /* 0x000fea000383ffff */
[----:B------:R-:W-:Y:S05]  /*f6b0*/  BSYNC.RECONVERGENT B2 ;  /* 0x0000000000027941 */ /* 0x000fea0003800200 */
.L_x_1045:
        /* <DEDUP_REMOVED lines=12> */
.L_x_1048:
[----:B-----5:R-:W-:-:S05]  /*f780*/  HADD2 R62, R65, R64.H0_H0 ;  /* 0x20000040413e7230 */ /* 0x020fca0000000000 */
[----:B------:R-:W-:-:S06]  /*f790*/  PRMT R62, R65, R66, R62 ;  /* 0x00000042413e7216 */ /* 0x000fcc000000003e */
[----:B------:R-:W2:Y:S02]  /*f7a0*/  ATOM.E.CAS.STRONG.GPU PT, R62, [R60], R65, R62 ;  /* 0x000000413c3e738b */ /* 0x000ea400001ee13e */
[----:B--2---:R-:W-:Y:S01]  /*f7b0*/  ISETP.NE.U32.AND P1, PT, R62, R65, PT ;  /* 0x000000413e00720c */ /* 0x004fe20003f25070 */
[----:B------:R-:W-:-:S12]  /*f7c0*/  IMAD.MOV.U32 R65, RZ, RZ, R62 ;  /* 0x000000ffff417224 */ /* 0x000fd800078e003e */
[----:B------:R-:W-:Y:S05]  /*f7d0*/  @P1 BRA `(.L_x_1048) ;  /* 0xfffffffc00e81947 */ /* 0x000fea000383ffff */
[----:B------:R-:W-:Y:S05]  /*f7e0*/  BSYNC.RECONVERGENT B2 ;  /* 0x0000000000027941 */ /* 0x000fea0003800200 */
.L_x_1047:
        /* <DEDUP_REMOVED lines=12> */
.L_x_1050:
[----:B-----5:R-:W-:-:S05]  /*f8b0*/  HADD2 R62, R65, R64.H0_H0 ;  /* 0x20000040413e7230 */ /* 0x020fca0000000000 */
[----:B------:R-:W-:-:S06]  /*f8c0*/  PRMT R62, R65, R66, R62 ;  /* 0x00000042413e7216 */ /* 0x000fcc000000003e */
[----:B------:R-:W2:Y:S02]  /*f8d0*/  ATOM.E.CAS.STRONG.GPU PT, R62, [R60], R65, R62 ;  /* 0x000000413c3e738b */ /* 0x000ea400001ee13e */
[----:B--2---:R-:W-:Y:S01]  /*f8e0*/  ISETP.NE.U32.AND P1, PT, R62, R65, PT ;  /* 0x000000413e00720c */ /* 0x004fe20003f25070 */
[----:B------:R-:W-:-:S12]  /*f8f0*/  IMAD.MOV.U32 R65, RZ, RZ, R62 ;  /* 0x000000ffff417224 */ /* 0x000fd800078e003e */
[----:B------:R-:W-:Y:S05]  /*f900*/  @P1 BRA `(.L_x_1050) ;  /* 0xfffffffc00e81947 */ /* 0x000fea000383ffff */
[----:B------:R-:W-:Y:S05]  /*f910*/  BSYNC.RECONVERGENT B2 ;  /* 0x0000000000027941 */ /* 0x000fea0003800200 */
.L_x_1049:
        /* <DEDUP_REMOVED lines=12> */
.L_x_1052:
[----:B-----5:R-:W-:-:S05]  /*f9e0*/  HADD2 R62, R65, R64.H0_H0 ;  /* 0x20000040413e7230 */ /* 0x020fca0000000000 */
[----:B------:R-:W-:-:S06]  /*f9f0*/  PRMT R62, R65, R66, R62 ;  /* 0x00000042413e7216 */ /* 0x000fcc000000003e */
[----:B------:R-:W2:Y:S02]  /*fa00*/  ATOM.E.CAS.STRONG.GPU PT, R62, [R60], R65, R62 ;  /* 0x000000413c3e738b */ /* 0x000ea400001ee13e */
[----:B--2---:R-:W-:Y:S02]  /*fa10*/  ISETP.NE.U32.AND P1, PT, R62, R65, PT ;  /* 0x000000413e00720c */ /* 0x004fe40003f25070 */
[----:B------:R-:W-:-:S11]  /*fa20*/  MOV R65, R62 ;  /* 0x0000003e00417202 */ /* 0x000fd60000000f00 */
[----:B------:R-:W-:Y:S05]  /*fa30*/  @P1 BRA `(.L_x_1052) ;  /* 0xfffffffc00e81947 */ /* 0x000fea000383ffff */
[----:B------:R-:W-:Y:S05]  /*fa40*/  BSYNC.RECONVERGENT B2 ;  /* 0x0000000000027941 */ /* 0x000fea0003800200 */
.L_x_1051:
        /* <DEDUP_REMOVED lines=12> */
.L_x_1054:
[----:B-----5:R-:W-:-:S05]  /*fb10*/  HADD2 R62, R65, R64.H0_H0 ;  /* 0x20000040413e7230 */ /* 0x020fca0000000000 */
[----:B------:R-:W-:-:S06]  /*fb20*/  PRMT R62, R65, R66, R62 ;  /* 0x00000042413e7216 */ /* 0x000fcc000000003e */
[----:B------:R-:W2:Y:S02]  /*fb30*/  ATOM.E.CAS.STRONG.GPU PT, R62, [R60], R65, R62 ;  /* 0x000000413c3e738b */ /* 0x000ea400001ee13e */
[----:B--2---:R-:W-:Y:S01]  /*fb40*/  ISETP.NE.U32.AND P1, PT, R62, R65, PT ;  /* 0x000000413e00720c */ /* 0x004fe20003f25070 */
[----:B------:R-:W-:-:S12]  /*fb50*/  IMAD.MOV.U32 R65, RZ, RZ, R62 ;  /* 0x000000ffff417224 */ /* 0x000fd800078e003e */
[----:B------:R-:W-:Y:S05]  /*fb60*/  @P1 BRA `(.L_x_1054) ;  /* 0xfffffffc00e81947 */ /* 0x000fea000383ffff */
[----:B------:R-:W-:Y:S05]  /*fb70*/  BSYNC.RECONVERGENT B2 ;  /* 0x0000000000027941 */ /* 0x000fea0003800200 */
.L_x_1053:
        /* <DEDUP_REMOVED lines=12> */
.L_x_1056:
[----:B-----5:R-:W-:-:S05]  /*fc40*/  HADD2 R62, R65, R64.H0_H0 ;  /* 0x20000040413e7230 */ /* 0x020fca0000000000 */
[----:B------:R-:W-:-:S06]  /*fc50*/  PRMT R62, R65, R66, R62 ;  /* 0x00000042413e7216 */ /* 0x000fcc000000003e */
[----:B------:R-:W2:Y:S02]  /*fc60*/  ATOM.E.CAS.STRONG.GPU PT, R62, [R60], R65, R62 ;  /* 0x000000413c3e738b */ /* 0x000ea400001ee13e */
[----:B--2---:R-:W-:Y:S01]  /*fc70*/  ISETP.NE.U32.AND P1, PT, R62, R65, PT ;  /* 0x000000413e00720c */ /* 0x004fe20003f25070 */
[----:B------:R-:W-:-:S12]  /*fc80*/  IMAD.MOV.U32 R65, RZ, RZ, R62 ;  /* 0x000000ffff417224 */ /* 0x000fd800078e003e */
[----:B------:R-:W-:Y:S05]  /*fc90*/  @P1 BRA `(.L_x_1056) ;  /* 0xfffffffc00e81947 */ /* 0x000fea000383ffff */
[----:B------:R-:W-:Y:S05]  /*fca0*/  BSYNC.RECONVERGENT B2 ;  /* 0x0000000000027941 */ /* 0x000fea0003800200 */
.L_x_1055:
        /* <DEDUP_REMOVED lines=12> */
.L_x_1058:
[----:B-----5:R-:W-:-:S05]  /*fd70*/  HADD2 R62, R65, R64.H0_H0 ;  /* 0x20000040413e7230 */ /* 0x020fca0000000000 */
[----:B------:R-:W-:-:S06]  /*fd80*/  PRMT R62, R65, R66, R62 ;  /* 0x00000042413e7216 */ /* 0x000fcc000000003e */
[----:B------:R-:W2:Y:S02]  /*fd90*/  ATOM.E.CAS.STRONG.GPU PT, R62, [R60], R65, R62 ;  /* 0x000000413c3e738b */ /* 0x000ea400001ee13e */
[----:B--2---:R-:W-:Y:S02]  /*fda0*/  ISETP.NE.U32.AND P1, PT, R62, R65, PT ;  /* 0x000000413e00720c */ /* 0x004fe40003f25070 */
[----:B------:R-:W-:-:S11]  /*fdb0*/  MOV R65, R62 ;  /* 0x0000003e00417202 */ /* 0x000fd60000000f00 */
[----:B------:R-:W-:Y:S05]  /*fdc0*/  @P1 BRA `(.L_x_1058) ;  /* 0xfffffffc00e81947 */ /* 0x000fea000383ffff */
[----:B------:R-:W-:Y:S05]  /*fdd0*/  BSYNC.RECONVERGENT B2 ;  /* 0x0000000000027941 */ /* 0x000fea0003800200 */
.L_x_1057:
        /* <DEDUP_REMOVED lines=12> */
.L_x_1060:
[----:B-----5:R-:W-:-:S05]  /*fea0*/  HADD2 R62, R65, R64.H0_H0 ;  /* 0x20000040413e7230 */ /* 0x020fca0000000000 */
[----:B------:R-:W-:-:S06]  /*feb0*/  PRMT R62, R65, R66, R62 ;  /* 0x00000042413e7216 */ /* 0x000fcc000000003e */
[----:B------:R-:W2:Y:S02]  /*fec0*/  ATOM.E.CAS.STRONG.GPU PT, R62, [R60], R65, R62 ;  /* 0x000000413c3e738b */ /* 0x000ea400001ee13e */
[----:B--2---:R-:W-:Y:S01]  /*fed0*/  ISETP.NE.U32.AND P1, PT, R62, R65, PT ;  /* 0x000000413e00720c */ /* 0x004fe20003f25070 */
[----:B------:R-:W-:-:S12]  /*fee0*/  IMAD.MOV.U32 R65, RZ, RZ, R62 ;  /* 0x000000ffff417224 */ /* 0x000fd800078e003e */
[----:B------:R-:W-:Y:S05]  /*fef0*/  @P1 BRA `(.L_x_1060) ;  /* 0xfffffffc00e81947 */ /* 0x000fea000383ffff */
[----:B------:R-:W-:Y:S05]  /*ff00*/  BSYNC.RECONVERGENT B2 ;  /* 0x0000000000027941 */ /* 0x000fea0003800200 */
.L_x_1059:
        /* <DEDUP_REMOVED lines=12> */
.L_x_1062:
[----:B-----5:R-:W-:-:S05]  /*ffd0*/  HADD2 R62, R65, R64.H0_H0 ;  /* 0x20000040413e7230 */ /* 0x020fca0000000000 */
[----:B------:R-:W-:-:S06]  /*ffe0*/  PRMT R62, R65, R66, R62 ;  /* 0x00000042413e7216 */ /* 0x000fcc000000003e */
[----:B------:R-:W2:Y:S02]  /*fff0*/  ATOM.E.CAS.STRONG.GPU PT, R62, [R60], R65, R62 ;  /* 0x000000413c3e738b */ /* 0x000ea400001ee13e */
[----:B--2---:R-:W-:Y:S01]  /*10000*/  ISETP.NE.U32.AND P1, PT, R62, R65, PT ;  /* 0x000000413e00720c */ /* 0x004fe20003f25070 */
[----:B------:R-:W-:-:S12]  /*10010*/  IMAD.MOV.U32 R65, RZ, RZ, R62 ;  /* 0x000000ffff417224 */ /* 0x000fd800078e003e */
[----:B------:R-:W-:Y:S05]  /*10020*/  @P1 BRA `(.L_x_1062) ;  /* 0xfffffffc00e81947 */ /* 0x000fea000383ffff */
[----:B------:R-:W-:Y:S05]  /*10030*/  BSYNC.RECONVERGENT B2 ;  /* 0x0000000000027941 */ /* 0x000fea0003800200 */
.L_x_1061:
        /* <DEDUP_REMOVED lines=12> */
.L_x_1064:
[----:B-----5:R-:W-:-:S05]  /*10100*/  HADD2 R62, R65, R64.H0_H0 ;  /* 0x20000040413e7230 */ /* 0x020fca0000000000 */
[----:B------:R-:W-:-:S06]  /*10110*/  PRMT R62, R65, R66, R62 ;  /* 0x00000042413e7216 */ /* 0x000fcc000000003e */
[----:B------:R-:W2:Y:S02]  /*10120*/  ATOM.E.CAS.STRONG.GPU PT, R62, [R60], R65, R62 ;  /* 0x000000413c3e738b */ /* 0x000ea400001ee13e */
[----:B--2---:R-:W-:Y:S02]  /*10130*/  ISETP.NE.U32.AND P1, PT, R62, R65, PT ;  /* 0x000000413e00720c */ /* 0x004fe40003f25070 */
[----:B------:R-:W-:-:S11]  /*10140*/  MOV R65, R62 ;  /* 0x0000003e00417202 */ /* 0x000fd60000000f00 */
[----:B------:R-:W-:Y:S05]  /*10150*/  @P1 BRA `(.L_x_1064) ;  /* 0xfffffffc00e81947 */ /* 0x000fea000383ffff */
[----:B------:R-:W-:Y:S05]  /*10160*/  BSYNC.RECONVERGENT B2 ;  /* 0x0000000000027941 */ /* 0x000fea0003800200 */
.L_x_1063:
        /* <DEDUP_REMOVED lines=12> */
.L_x_1066:
[----:B-----5:R-:W-:-:S05]  /*10230*/  HADD2 R62, R65, R64.H0_H0 ;  /* 0x20000040413e7230 */ /* 0x020fca0000000000 */
[----:B------:R-:W-:-:S06]  /*10240*/  PRMT R62, R65, R66, R62 ;  /* 0x00000042413e7216 */ /* 0x000fcc000000003e */
[----:B------:R-:W2:Y:S02]  /*10250*/  ATOM.E.CAS.STRONG.GPU PT, R62, [R60], R65, R62 ;  /* 0x000000413c3e738b */ /* 0x000ea400001ee13e */
[----:B--2---:R-:W-:Y:S01]  /*10260*/  ISETP.NE.U32.AND P1, PT, R62, R65, PT ;  /* 0x000000413e00720c */ /* 0x004fe20003f25070 */
[----:B------:R-:W-:-:S12]  /*10270*/  IMAD.MOV.U32 R65, RZ, RZ, R62 ;  /* 0x000000ffff417224 */ /* 0x000fd800078e003e */
[----:B------:R-:W-:Y:S05]  /*10280*/  @P1 BRA `(.L_x_1066) ;  /* 0xfffffffc00e81947 */ /* 0x000fea000383ffff */
[----:B------:R-:W-:Y:S05]  /*10290*/  BSYNC.RECONVERGENT B2 ;  /* 0x0000000000027941 */ /* 0x000fea0003800200 */
.L_x_1065:
        /* <DEDUP_REMOVED lines=12> */
.L_x_1068:
[----:B-----5:R-:W-:-:S05]  /*10360*/  HADD2 R62, R65, R64.H0_H0 ;  /* 0x20000040413e7230 */ /* 0x020fca0000000000 */
[----:B------:R-:W-:-:S06]  /*10370*/  PRMT R62, R65, R66, R62 ;  /* 0x00000042413e7216 */ /* 0x000fcc000000003e */
[----:B------:R-:W2:Y:S02]  /*10380*/  ATOM.E.CAS.STRONG.GPU PT, R62, [R60], R65, R62 ;  /* 0x000000413c3e738b */ /* 0x000ea400001ee13e */
[----:B--2---:R-:W-:Y:S01]  /*10390*/  ISETP.NE.U32.AND P1, PT, R62, R65, PT ;  /* 0x000000413e00720c */ /* 0x004fe20003f25070 */
[----:B------:R-:W-:-:S12]  /*103a0*/  IMAD.MOV.U32 R65, RZ, RZ, R62 ;  /* 0x000000ffff417224 */ /* 0x000fd800078e003e */
[----:B------:R-:W-:Y:S05]  /*103b0*/  @P1 BRA `(.L_x_1068) ;  /* 0xfffffffc00e81947 */ /* 0x000fea000383ffff */
[----:B------:R-:W-:Y:S05]  /*103c0*/  BSYNC.RECONVERGENT B2 ;  /* 0x0000000000027941 */ /* 0x000fea0003800200 */
.L_x_1067:
        /* <DEDUP_REMOVED lines=12> */
.L_x_1070:
[----:B-----5:R-:W-:-:S05]  /*10490*/  HADD2 R62, R65, R64.H0_H0 ;  /* 0x20000040413e7230 */ /* 0x020fca0000000000 */
[----:B------:R-:W-:-:S06]  /*104a0*/  PRMT R62, R65, R66, R62 ;  /* 0x00000042413e7216 */ /* 0x000fcc000000003e */
[----:B------:R-:W2:Y:S02]  /*104b0*/  ATOM.E.CAS.STRONG.GPU PT, R62, [R60], R65, R62 ;  /* 0x000000413c3e738b */ /* 0x000ea400001ee13e */
[----:B--2---:R-:W-:Y:S02]  /*104c0*/  ISETP.NE.U32.AND P1, PT, R62, R65, PT ;  /* 0x000000413e00720c */ /* 0x004fe40003f25070 */
[----:B------:R-:W-:-:S11]  /*104d0*/  MOV R65, R62 ;  /* 0x0000003e00417202 */ /* 0x000fd60000000f00 */
[----:B------:R-:W-:Y:S05]  /*104e0*/  @P1 BRA `(.L_x_1070) ;  /* 0xfffffffc00e81947 */ /* 0x000fea000383ffff */
[----:B------:R-:W-:Y:S05]  /*104f0*/  BSYNC.RECONVERGENT B2 ;  /* 0x0000000000027941 */ /* 0x000fea0003800200 */
.L_x_1069:
        /* <DEDUP_REMOVED lines=12> */
.L_x_1072:
[----:B-----5:R-:W-:-:S05]  /*105c0*/  HADD2 R62, R65, R64.H0_H0 ;  /* 0x20000040413e7230 */ /* 0x020fca0000000000 */
[----:B------:R-:W-:-:S06]  /*105d0*/  PRMT R62, R65, R66, R62 ;  /* 0x00000042413e7216 */ /* 0x000fcc000000003e */
[----:B------:R-:W2:Y:S02]  /*105e0*/  ATOM.E.CAS.STRONG.GPU PT, R62, [R60], R65, R62 ;  /* 0x000000413c3e738b */ /* 0x000ea400001ee13e */
[----:B--2---:R-:W-:Y:S01]  /*105f0*/  ISETP.NE.U32.AND P1, PT, R62, R65, PT ;  /* 0x000000413e00720c */ /* 0x004fe20003f25070 */
[----:B------:R-:W-:-:S12]  /*10600*/  IMAD.MOV.U32 R65, RZ, RZ, R62 ;  /* 0x000000ffff417224 */ /* 0x000fd800078e003e */
[----:B------:R-:W-:Y:S05]  /*10610*/  @P1 BRA `(.L_x_1072) ;  /* 0xfffffffc00e81947 */ /* 0x000fea000383ffff */
[----:B------:R-:W-:Y:S05]  /*10620*/  BSYNC.RECONVERGENT B2 ;  /* 0x0000000000027941 */ /* 0x000fea0003800200 */
.L_x_1071:
        /* <DEDUP_REMOVED lines=12> */
.L_x_1074:
[----:B-----5:R-:W-:-:S05]  /*106f0*/  HADD2 R62, R65, R64.H0_H0 ;  /* 0x20000040413e7230 */ /* 0x020fca0000000000 */
[----:B------:R-:W-:-:S06]  /*10700*/  PRMT R62, R65, R66, R62 ;  /* 0x00000042413e7216 */ /* 0x000fcc000000003e */
[----:B------:R-:W2:Y:S02]  /*10710*/  ATOM.E.CAS.STRONG.GPU PT, R62, [R60], R65, R62 ;  /* 0x000000413c3e738b */ /* 0x000ea400001ee13e */
[----:B--2---:R-:W-:Y:S01]  /*10720*/  ISETP.NE.U32.AND P1, PT, R62, R65, PT ;  /* 0x000000413e00720c */ /* 0x004fe20003f25070 */
[----:B------:R-:W-:-:S12]  /*10730*/  IMAD.MOV.U32 R65, RZ, RZ, R62 ;  /* 0x000000ffff417224 */ /* 0x000fd800078e003e */
[----:B------:R-:W-:Y:S05]  /*10740*/  @P1 BRA `(.L_x_1074) ;  /* 0xfffffffc00e81947 */ /* 0x000fea000383ffff */
[----:B------:R-:W-:Y:S05]  /*10750*/  BSYNC.RECONVERGENT B2 ;  /* 0x0000000000027941 */ /* 0x000fea0003800200 */
.L_x_1073:
        /* <DEDUP_REMOVED lines=12> */
.L_x_1076:
[----:B-----5:R-:W-:-:S05]  /*10820*/  HADD2 R62, R65, R64.H0_H0 ;  /* 0x20000040413e7230 */ /* 0x020fca0000000000 */
[----:B------:R-:W-:-:S06]  /*10830*/  PRMT R62, R65, R66, R62 ;  /* 0x00000042413e7216 */ /* 0x000fcc000000003e */
[----:B------:R-:W2:Y:S02]  /*10840*/  ATOM.E.CAS.STRONG.GPU PT, R62, [R60], R65, R62 ;  /* 0x000000413c3e738b */ /* 0x000ea400001ee13e */
[----:B--2---:R-:W-:Y:S02]  /*10850*/  ISETP.NE.U32.AND P1, PT, R62, R65, PT ;  /* 0x000000413e00720c */ /* 0x004fe40003f25070 */
[----:B------:R-:W-:-:S11]  /*10860*/  MOV R65, R62 ;  /* 0x0000003e00417202 */ /* 0x000fd60000000f00 */
[----:B------:R-:W-:Y:S05]  /*10870*/  @P1 BRA `(.L_x_1076) ;  /* 0xfffffffc00e81947 */ /* 0x000fea000383ffff */
[----:B------:R-:W-:Y:S05]  /*10880*/  BSYNC.RECONVERGENT B2 ;  /* 0x0000000000027941 */ /* 0x000fea0003800200 */
.L_x_1075:
        /* <DEDUP_REMOVED lines=12> */
.L_x_1078:
[----:B-----5:R-:W-:-:S05]  /*10950*/  HADD2 R62, R65, R64.H0_H0 ;  /* 0x20000040413e7230 */ /* 0x020fca0000000000 */
[----:B------:R-:W-:-:S06]  /*10960*/  PRMT R62, R65, R66, R62 ;  /* 0x00000042413e7216 */ /* 0x000fcc000000003e */
[----:B------:R-:W2:Y:S02]  /*10970*/  ATOM.E.CAS.STRONG.GPU PT, R62, [R60], R65, R62 ;  /* 0x000000413c3e738b */ /* 0x000ea400001ee13e */
[----:B--2---:R-:W-:Y:S01]  /*10980*/  ISETP.NE.U32.AND P1, PT, R62, R65, PT ;  /* 0x000000413e00720c */ /* 0x004fe20003f25070 */
[----:B------:R-:W-:-:S12]  /*10990*/  IMAD.MOV.U32 R65, RZ, RZ, R62 ;  /* 0x000000ffff417224 */ /* 0x000fd800078e003e */
[----:B------:R-:W-:Y:S05]  /*109a0*/  @P1 BRA `(.L_x_1078) ;  /* 0xfffffffc00e81947 */ /* 0x000fea000383ffff */
[----:B------:R-:W-:Y:S05]  /*109b0*/  BSYNC.RECONVERGENT B2 ;  /* 0x0000000000027941 */ /* 0x000fea0003800200 */
.L_x_1077:
        /* <DEDUP_REMOVED lines=12> */
.L_x_1080:
[----:B-----5:R-:W-:-:S05]  /*10a80*/  HADD2 R62, R65, R64.H0_H0 ;  /* 0x20000040413e7230 */ /* 0x020fca0000000000 */
[----:B------:R-:W-:-:S06]  /*10a90*/  PRMT R62, R65, R66, R62 ;  /* 0x00000042413e7216 */ /* 0x000fcc000000003e */
[----:B------:R-:W2:Y:S02]  /*10aa0*/  ATOM.E.CAS.STRONG.GPU PT, R62, [R60], R65, R62 ;  /* 0x000000413c3e738b */ /* 0x000ea400001ee13e */
[----:B--2---:R-:W-:Y:S01]  /*10ab0*/  ISETP.NE.U32.AND P1, PT, R62, R65, PT ;  /* 0x000000413e00720c */ /* 0x004fe20003f25070 */
[----:B------:R-:W-:-:S12]  /*10ac0*/  IMAD.MOV.U32 R65, RZ, RZ, R62 ;  /* 0x000000ffff417224 */ /* 0x000fd800078e003e */
[----:B------:R-:W-:Y:S05]  /*10ad0*/  @P1 BRA `(.L_x_1080) ;  /* 0xfffffffc00e81947 */ /* 0x000fea000383ffff */
[----:B------:R-:W-:Y:S05]  /*10ae0*/  BSYNC.RECONVERGENT B2 ;  /* 0x0000000000027941 */ /* 0x000fea0003800200 */
.L_x_1079:
        /* <DEDUP_REMOVED lines=12> */
.L_x_1082:
[----:B-----5:R-:W-:-:S05]  /*10bb0*/  HADD2 R62, R65, R64.H0_H0 ;  /* 0x20000040413e7230 */ /* 0x020fca0000000000 */
[----:B------:R-:W-:-:S06]  /*10bc0*/  PRMT R62, R65, R66, R62 ;  /* 0x00000042413e7216 */ /* 0x000fcc000000003e */
[----:B------:R-:W2:Y:S02]  /*10bd0*/  ATOM.E.CAS.STRONG.GPU PT, R62, [R60], R65, R62 ;  /* 0x000000413c3e738b */ /* 0x000ea400001ee13e */
[----:B--2---:R-:W-:Y:S02]  /*10be0*/  ISETP.NE.U32.AND P1, PT, R62, R65, PT ;  /* 0x000000413e00720c */ /* 0x004fe40003f25070 */
[----:B------:R-:W-:-:S11]  /*10bf0*/  MOV R65, R62 ;  /* 0x0000003e00417202 */ /* 0x000fd60000000f00 */
[----:B------:R-:W-:Y:S05]  /*10c00*/  @P1 BRA `(.L_x_1082) ;  /* 0xfffffffc00e81947 */ /* 0x000fea000383ffff */
[----:B------:R-:W-:Y:S05]  /*10c10*/  BSYNC.RECONVERGENT B2 ;  /* 0x0000000000027941 */ /* 0x000fea0003800200 */
.L_x_1081:
        /* <DEDUP_REMOVED lines=12> */
.L_x_1084:
[----:B-----5:R-:W-:-:S05]  /*10ce0*/  HADD2 R62, R65, R64.H0_H0 ;  /* 0x20000040413e7230 */ /* 0x020fca0000000000 */
[----:B------:R-:W-:-:S06]  /*10cf0*/  PRMT R62, R65, R66, R62 ;  /* 0x00000042413e7216 */ /* 0x000fcc000000003e */
[----:B------:R-:W2:Y:S02]  /*10d00*/  ATOM.E.CAS.STRONG.GPU PT, R62, [R60], R65, R62 ;  /* 0x000000413c3e738b */ /* 0x000ea400001ee13e */
[----:B--2---:R-:W-:Y:S01]  /*10d10*/  ISETP.NE.U32.AND P1, PT, R62, R65, PT ;  /* 0x000000413e00720c */ /* 0x004fe20003f25070 */
[----:B------:R-:W-:-:S12]  /*10d20*/  IMAD.MOV.U32 R65, RZ, RZ, R62 ;  /* 0x000000ffff417224 */ /* 0x000fd800078e003e */
[----:B------:R-:W-:Y:S05]  /*10d30*/  @P1 BRA `(.L_x_1084) ;  /* 0xfffffffc00e81947 */ /* 0x000fea000383ffff */
[----:B------:R-:W-:Y:S05]  /*10d40*/  BSYNC.RECONVERGENT B2 ;  /* 0x0000000000027941 */ /* 0x000fea0003800200 */
.L_x_1083:
        /* <DEDUP_REMOVED lines=12> */
.L_x_1086:
[----:B-----5:R-:W-:-:S05]  /*10e10*/  HADD2 R62, R65, R64.H0_H0 ;  /* 0x20000040413e7230 */ /* 0x020fca0000000000 */
[----:B------:R-:W-:-:S06]  /*10e20*/  PRMT R62, R65, R66, R62 ;  /* 0x00000042413e7216 */ /* 0x000fcc000000003e */
[----:B------:R-:W2:Y:S02]  /*10e30*/  ATOM.E.CAS.STRONG.GPU PT, R62, [R60], R65, R62 ;  /* 0x000000413c3e738b */ /* 0x000ea400001ee13e */
[----:B--2---:R-:W-:Y:S01]  /*10e40*/  ISETP.NE.U32.AND P1, PT, R62, R65, PT ;  /* 0x000000413e00720c */ /* 0x004fe20003f25070 */
[----:B------:R-:W-:-:S12]  /*10e50*/  IMAD.MOV.U32 R65, RZ, RZ, R62 ;  /* 0x000000ffff417224 */ /* 0x000fd800078e003e */
[----:B------:R-:W-:Y:S05]  /*10e60*/  @P1 BRA `(.L_x_1086) ;  /* 0xfffffffc00e81947 */ /* 0x000fea000383ffff */
[----:B------:R-:W-:Y:S05]  /*10e70*/  BSYNC.RECONVERGENT B2 ;  /* 0x0000000000027941 */ /* 0x000fea0003800200 */
.L_x_1085:
        /* <DEDUP_REMOVED lines=12> */
.L_x_1088:
[----:B-----5:R-:W-:-:S05]  /*10f40*/  HADD2 R62, R65, R64.H0_H0 ;  /* 0x20000040413e7230 */ /* 0x020fca0000000000 */
[----:B------:R-:W-:-:S06]  /*10f50*/  PRMT R62, R65, R66, R62 ;  /* 0x00000042413e7216 */ /* 0x000fcc000000003e */
[----:B------:R-:W2:Y:S02]  /*10f60*/  ATOM.E.CAS.STRONG.GPU PT, R62, [R60], R65, R62 ;  /* 0x000000413c3e738b */ /* 0x000ea400001ee13e */
[----:B--2---:R-:W-:Y:S02]  /*10f70*/  ISETP.NE.U32.AND P1, PT, R62, R65, PT ;  /* 0x000000413e00720c */ /* 0x004fe40003f25070 */
[----:B------:R-:W-:-:S11]  /*10f80*/  MOV R65, R62 ;  /* 0x0000003e00417202 */ /* 0x000fd60000000f00 */
[----:B------:R-:W-:Y:S05]  /*10f90*/  @P1 BRA `(.L_x_1088) ;  /* 0xfffffffc00e81947 */ /* 0x000fea000383ffff */
[----:B------:R-:W-:Y:S05]  /*10fa0*/  BSYNC.RECONVERGENT B2 ;  /* 0x0000000000027941 */ /* 0x000fea0003800200 */
.L_x_1087:
        /* <DEDUP_REMOVED lines=12> */
.L_x_1090:
[----:B-----5:R-:W-:-:S05]  /*11070*/  HADD2 R62, R65, R64.H0_H0 ;  /* 0x20000040413e7230 */ /* 0x020fca0000000000 */
[----:B------:R-:W-:-:S06]  /*11080*/  PRMT R62, R65, R66, R62 ;  /* 0x00000042413e7216 */ /* 0x000fcc000000003e */
[----:B------:R-:W2:Y:S02]  /*11090*/  ATOM.E.CAS.STRONG.GPU PT, R62, [R60], R65, R62 ;  /* 0x000000413c3e738b */ /* 0x000ea400001ee13e */
[----:B--2---:R-:W-:Y:S01]  /*110a0*/  ISETP.NE.U32.AND P1, PT, R62, R65, PT ;  /* 0x000000413e00720c */ /* 0x004fe20003f25070 */
[----:B------:R-:W-:-:S12]  /*110b0*/  IMAD.MOV.U32 R65, RZ, RZ, R62 ;  /* 0x000000ffff417224 */ /* 0x000fd800078e003e */
[----:B------:R-:W-:Y:S05]  /*110c0*/  @P1 BRA `(.L_x_1090) ;  /* 0xfffffffc00e81947 */ /* 0x000fea000383ffff */
[----:B------:R-:W-:Y:S05]  /*110d0*/  BSYNC.RECONVERGENT B2 ;  /* 0x0000000000027941 */ /* 0x000fea0003800200 */
.L_x_1089:
        /* <DEDUP_REMOVED lines=12> */
.L_x_1092:
[----:B-----5:R-:W-:-:S05]  /*111a0*/  HADD2 R62, R65, R64.H0_H0 ;  /* 0x20000040413e7230 */ /* 0x020fca0000000000 */
[----:B------:R-:W-:-:S06]  /*111b0*/  PRMT R62, R65, R66, R62 ;  /* 0x00000042413e7216 */ /* 0x000fcc000000003e */
[----:B------:R-:W2:Y:S02]  /*111c0*/  ATOM.E.CAS.STRONG.GPU PT, R62, [R60], R65, R62 ;  /* 0x000000413c3e738b */ /* 0x000ea400001ee13e */
[----:B--2---:R-:W-:Y:S01]  /*111d0*/  ISETP.NE.U32.AND P1, PT, R62, R65, PT ;  /* 0x000000413e00720c */ /* 0x004fe20003f25070 */
[----:B------:R-:W-:-:S12]  /*111e0*/  IMAD.MOV.U32 R65, RZ, RZ, R62 ;  /* 0x000000ffff417224 */ /* 0x000fd800078e003e */
[----:B------:R-:W-:Y:S05]  /*111f0*/  @P1 BRA `(.L_x_1092) ;  /* 0xfffffffc00e81947 */ /* 0x000fea000383ffff */
[----:B------:R-:W-:Y:S05]  /*11200*/  BSYNC.RECONVERGENT B2 ;  /* 0x0000000000027941 */ /* 0x000fea0003800200 */
.L_x_1091:
        /* <DEDUP_REMOVED lines=12> */
.L_x_1094:
[----:B-----5:R-:W-:-:S05]  /*112d0*/  HADD2 R62, R65, R64.H0_H0 ;  /* 0x20000040413e7230 */ /* 0x020fca0000000000 */
[----:B------:R-:W-:-:S06]  /*112e0*/  PRMT R62, R65, R66, R62 ;  /* 0x00000042413e7216 */ /* 0x000fcc000000003e */
[----:B------:R-:W2:Y:S02]  /*112f0*/  ATOM.E.CAS.STRONG.GPU PT, R62, [R60], R65, R62 ;  /* 0x000000413c3e738b */ /* 0x000ea400001ee13e */
[----:B--2---:R-:W-:Y:S02]  /*11300*/  ISETP.NE.U32.AND P1, PT, R62, R65, PT ;  /* 0x000000413e00720c */ /* 0x004fe40003f25070 */
[----:B------:R-:W-:-:S11]  /*11310*/  MOV R65, R62 ;  /* 0x0000003e00417202 */ /* 0x000fd60000000f00 */
[----:B------:R-:W-:Y:S05]  /*11320*/  @P1 BRA `(.L_x_1094) ;  /* 0xfffffffc00e81947 */ /* 0x000fea000383ffff */
[----:B------:R-:W-:Y:S05]  /*11330*/  BSYNC.RECONVERGENT B2 ;  /* 0x0000000000027941 */ /* 0x000fea0003800200 */
.L_x_1093:
        /* <DEDUP_REMOVED lines=12> */
.L_x_1096:
[----:B-----5:R-:W-:-:S05]  /*11400*/  HADD2 R62, R65, R64.H0_H0 ;  /* 0x20000040413e7230 */ /* 0x020fca0000000000 */
[----:B------:R-:W-:-:S06]  /*11410*/  PRMT R62, R65, R66, R62 ;  /* 0x00000042413e7216 */ /* 0x000fcc000000003e */
[----:B------:R-:W2:Y:S02]  /*11420*/  ATOM.E.CAS.STRONG.GPU PT, R62, [R60], R65, R62 ;  /* 0x000000413c3e738b */ /* 0x000ea400001ee13e */
[----:B--2---:R-:W-:Y:S01]  /*11430*/  ISETP.NE.U32.AND P1, PT, R62, R65, PT ;  /* 0x000000413e00720c */ /* 0x004fe20003f25070 */
[----:B------:R-:W-:-:S12]  /*11440*/  IMAD.MOV.U32 R65, RZ, RZ, R62 ;  /* 0x000000ffff417224 */ /* 0x000fd800078e003e */
[----:B------:R-:W-:Y:S05]  /*11450*/  @P1 BRA `(.L_x_1096) ;  /* 0xfffffffc00e81947 */ /* 0x000fea000383ffff */
[----:B------:R-:W-:Y:S05]  /*11460*/  BSYNC.RECONVERGENT B2 ;  /* 0x0000000000027941 */ /* 0x000fea0003800200 */
.L_x_1095:
        /* <DEDUP_REMOVED lines=12> */
.L_x_1098:
[----:B-----5:R-:W-:-:S05]  /*11530*/  HADD2 R62, R65, R64.H0_H0 ;  /* 0x20000040413e7230 */ /* 0x020fca0000000000 */
[----:B------:R-:W-:-:S06]  /*11540*/  PRMT R62, R65, R66, R62 ;  /* 0x00000042413e7216 */ /* 0x000fcc000000003e */
[----:B------:R-:W2:Y:S02]  /*11550*/  ATOM.E.CAS.STRONG.GPU PT, R62, [R60], R65, R62 ;  /* 0x000000413c3e738b */ /* 0x000ea400001ee13e */
[----:B--2---:R-:W-:Y:S01]  /*11560*/  ISETP.NE.U32.AND P1, PT, R62, R65, PT ;  /* 0x000000413e00720c */ /* 0x004fe20003f25070 */
[----:B------:R-:W-:-:S12]  /*11570*/  IMAD.MOV.U32 R65, RZ, RZ, R62 ;  /* 0x000000ffff417224 */ /* 0x000fd800078e003e */
[----:B------:R-:W-:Y:S05]  /*11580*/  @P1 BRA `(.L_x_1098) ;  /* 0xfffffffc00e81947 */ /* 0x000fea000383ffff */
[----:B------:R-:W-:Y:S05]  /*11590*/  BSYNC.RECONVERGENT B2 ;  /* 0x0000000000027941 */ /* 0x000fea0003800200 */
.L_x_1097:
        /* <DEDUP_REMOVED lines=12> */
.L_x_1100:
[----:B-----5:R-:W-:-:S05]  /*11660*/  HADD2 R62, R65, R64.H0_H0 ;  /* 0x20000040413e7230 */ /* 0x020fca0000000000 */
[----:B------:R-:W-:-:S06]  /*11670*/  PRMT R62, R65, R66, R62 ;  /* 0x00000042413e7216 */ /* 0x000fcc000000003e */
[----:B------:R-:W2:Y:S02]  /*11680*/  ATOM.E.CAS.STRONG.GPU PT, R62, [R60], R65, R62 ;  /* 0x000000413c3e738b */ /* 0x000ea400001ee13e */
[----:B--2---:R-:W-:Y:S02]  /*11690*/  ISETP.NE.U32.AND P1, PT, R62, R65, PT ;  /* 0x000000413e00720c */ /* 0x004fe40003f25070 */
[----:B------:R-:W-:-:S11]  /*116a0*/  MOV R65, R62 ;  /* 0x0000003e00417202 */ /* 0x000fd60000000f00 */
[----:B------:R-:W-:Y:S05]  /*116b0*/  @P1 BRA `(.L_x_1100) ;  /* 0xfffffffc00e81947 */ /* 0x000fea000383ffff */
[----:B------:R-:W-:Y:S05]  /*116c0*/  BSYNC.RECONVERGENT B2 ;  /* 0x0000000000027941 */ /* 0x000fea0003800200 */
.L_x_1099:
        /* <DEDUP_REMOVED lines=12> */
.L_x_1102:
[----:B-----5:R-:W-:-:S05]  /*11790*/  HADD2 R62, R65, R64.H0_H0 ;  /* 0x20000040413e7230 */ /* 0x020fca0000000000 */
[----:B------:R-:W-:-:S06]  /*117a0*/  PRMT R62, R65, R66, R62 ;  /* 0x00000042413e7216 */ /* 0x000fcc000000003e */
[----:B------:R-:W2:Y:S02]  /*117b0*/  ATOM.E.CAS.STRONG.GPU PT, R62, [R60], R65, R62 ;  /* 0x000000413c3e738b */ /* 0x000ea400001ee13e */
[----:B--2---:R-:W-:Y:S01]  /*117c0*/  ISETP.NE.U32.AND P1, PT, R62, R65, PT ;  /* 0x000000413e00720c */ /* 0x004fe20003f25070 */
[----:B------:R-:W-:-:S12]  /*117d0*/  IMAD.MOV.U32 R65, RZ, RZ, R62 ;  /* 0x000000ffff417224 */ /* 0x000fd800078e003e */
[----:B------:R-:W-:Y:S05]  /*117e0*/  @P1 BRA `(.L_x_1102) ;  /* 0xfffffffc00e81947 */ /* 0x000fea000383ffff */
[----:B------:R-:W-:Y:S05]  /*117f0*/  BSYNC.RECONVERGENT B2 ;  /* 0x0000000000027941 */ /* 0x000fea0003800200 */
.L_x_1101:
        /* <DEDUP_REMOVED lines=12> */
.L_x_1104:
[----:B-----5:R-:W-:-:S05]  /*118c0*/  HADD2 R62, R65, R64.H0_H0 ;  /* 0x20000040413e7230 */ /* 0x020fca0000000000 */
[----:B------:R-:W-:-:S06]  /*118d0*/  PRMT R62, R65, R66, R62 ;  /* 0x00000042413e7216 */ /* 0x000fcc000000003e */
[----:B------:R-:W2:Y:S02]  /*118e0*/  ATOM.E.CAS.STRONG.GPU PT, R62, [R60], R65, R62 ;  /* 0x000000413c3e738b */ /* 0x000ea400001ee13e */
[----:B--2---:R-:W-:Y:S01]  /*118f0*/  ISETP.NE.U32.AND P1, PT, R62, R65, PT ;  /* 0x000000413e00720c */ /* 0x004fe20003f25070 */
[----:B------:R-:W-:-:S12]  /*11900*/  IMAD.MOV.U32 R65, RZ, RZ, R62 ;  /* 0x000000ffff417224 */ /* 0x000fd800078e003e */
[----:B------:R-:W-:Y:S05]  /*11910*/  @P1 BRA `(.L_x_1104) ;  /* 0xfffffffc00e81947 */ /* 0x000fea000383ffff */
[----:B------:R-:W-:Y:S05]  /*11920*/  BSYNC.RECONVERGENT B2 ;  /* 0x0000000000027941 */ /* 0x000fea0003800200 */
.L_x_1103:
        /* <DEDUP_REMOVED lines=12> */
.L_x_1106:
[----:B-----5:R-:W-:-:S05]  /*119f0*/  HADD2 R62, R65, R64.H0_H0 ;  /* 0x20000040413e7230 */ /* 0x020fca0000000000 */
[----:B------:R-:W-:-:S06]  /*11a00*/  PRMT R62, R65, R66, R62 ;  /* 0x00000042413e7216 */ /* 0x000fcc000000003e */
[----:B------:R-:W2:Y:S02]  /*11a10*/  ATOM.E.CAS.STRONG.GPU PT, R62, [R60], R65, R62 ;  /* 0x000000413c3e738b */ /* 0x000ea400001ee13e */
[----:B--2---:R-:W-:Y:S02]  /*11a20*/  ISETP.NE.U32.AND P1, PT, R62, R65, PT ;  /* 0x000000413e00720c */ /* 0x004fe40003f25070 */
[----:B------:R-:W-:-:S11]  /*11a30*/  MOV R65, R62 ;  /* 0x0000003e00417202 */ /* 0x000fd60000000f00 */
[----:B------:R-:W-:Y:S05]  /*11a40*/  @P1 BRA `(.L_x_1106) ;  /* 0xfffffffc00e81947 */ /* 0x000fea000383ffff */
[----:B------:R-:W-:Y:S05]  /*11a50*/  BSYNC.RECONVERGENT B2 ;  /* 0x0000000000027941 */ /* 0x000fea0003800200 */
.L_x_1105:
        /* <DEDUP_REMOVED lines=12> */
.L_x_1108:
[----:B-----5:R-:W-:-:S05]  /*11b20*/  HADD2 R62, R65, R64.H0_H0 ;  /* 0x20000040413e7230 */ /* 0x020fca0000000000 */
[----:B------:R-:W-:-:S06]  /*11b30*/  PRMT R62, R65, R66, R62 ;  /* 0x00000042413e7216 */ /* 0x000fcc000000003e */
[----:B------:R-:W2:Y:S02]  /*11b40*/  ATOM.E.CAS.STRONG.GPU PT, R62, [R60], R65, R62 ;  /* 0x000000413c3e738b */ /* 0x000ea400001ee13e */
[----:B--2---:R-:W-:Y:S01]  /*11b50*/  ISETP.NE.U32.AND P1, PT, R62, R65, PT ;  /* 0x000000413e00720c */ /* 0x004fe20003f25070 */
[----:B------:R-:W-:-:S12]  /*11b60*/  IMAD.MOV.U32 R65, RZ, RZ, R62 ;  /* 0x000000ffff417224 */ /* 0x000fd800078e003e */
[----:B------:R-:W-:Y:S05]  /*11b70*/  @P1 BRA `(.L_x_1108) ;  /* 0xfffffffc00e81947 */ /* 0x000fea000383ffff */
[----:B------:R-:W-:Y:S05]  /*11b80*/  BSYNC.RECONVERGENT B2 ;  /* 0x0000000000027941 */ /* 0x000fea0003800200 */
.L_x_1107:
        /* <DEDUP_REMOVED lines=12> */
.L_x_1110:
[----:B-----5:R-:W-:-:S05]  /*11c50*/  HADD2 R62, R65, R64.H0_H0 ;  /* 0x20000040413e7230 */ /* 0x020fca0000000000 */
[----:B------:R-:W-:-:S06]  /*11c60*/  PRMT R62, R65, R66, R62 ;  /* 0x00000042413e7216 */ /* 0x000fcc000000003e */
[----:B------:R-:W2:Y:S02]  /*11c70*/  ATOM.E.CAS.STRONG.GPU PT, R62, [R60], R65, R62 ;  /* 0x000000413c3e738b */ /* 0x000ea400001ee13e */
[----:B--2---:R-:W-:Y:S01]  /*11c80*/  ISETP.NE.U32.AND P1, PT, R62, R65, PT ;  /* 0x000000413e00720c */ /* 0x004fe20003f25070 */
[----:B------:R-:W-:-:S12]  /*11c90*/  IMAD.MOV.U32 R65, RZ, RZ, R62 ;  /* 0x000000ffff417224 */ /* 0x000fd800078e003e */
[----:B------:R-:W-:Y:S05]  /*11ca0*/  @P1 BRA `(.L_x_1110) ;  /* 0xfffffffc00e81947 */ /* 0x000fea000383ffff */
[----:B------:R-:W-:Y:S05]  /*11cb0*/  BSYNC.RECONVERGENT B2 ;  /* 0x0000000000027941 */ /* 0x000fea0003800200 */
.L_x_1109:
        /* <DEDUP_REMOVED lines=12> */
.L_x_1112:
[----:B-----5:R-:W-:-:S05]  /*11d80*/  HADD2 R62, R65, R64.H0_H0 ;  /* 0x20000040413e7230 */ /* 0x020fca0000000000 */
[----:B------:R-:W-:-:S06]  /*11d90*/  PRMT R62, R65, R66, R62 ;  /* 0x00000042413e7216 */ /* 0x000fcc000000003e */
[----:B------:R-:W2:Y:S02]  /*11da0*/  ATOM.E.CAS.STRONG.GPU PT, R62, [R60], R65, R62 ;  /* 0x000000413c3e738b */ /* 0x000ea400001ee13e */
[----:B--2---:R-:W-:Y:S02]  /*11db0*/  ISETP.NE.U32.AND P1, PT, R62, R65, PT ;  /* 0x000000413e00720c */ /* 0x004fe40003f25070 */
[----:B------:R-:W-:-:S11]  /*11dc0*/  MOV R65, R62 ;  /* 0x0000003e00417202 */ /* 0x000fd60000000f00 */
[----:B------:R-:W-:Y:S05]  /*11dd0*/  @P1 BRA `(.L_x_1112) ;  /* 0xfffffffc00e81947 */ /* 0x000fea000383ffff */
[----:B------:R-:W-:Y:S05]  /*11de0*/  BSYNC.RECONVERGENT B2 ;  /* 0x0000000000027941 */ /* 0x000fea0003800200 */
.L_x_1111:
        /* <DEDUP_REMOVED lines=12> */
.L_x_1114:
[----:B-----5:R-:W-:-:S05]  /*11eb0*/  HADD2 R62, R65, R64.H0_H0 ;  /* 0x20000040413e7230 */ /* 0x020fca0000000000 */
[----:B------:R-:W-:-:S06]  /*11ec0*/  PRMT R62, R65, R66, R62 ;  /* 0x00000042413e7216 */ /* 0x000fcc000000003e */
[----:B------:R-:W2:Y:S02]  /*11ed0*/  ATOM.E.CAS.STRONG.GPU PT, R62, [R60], R65, R62 ;  /* 0x000000413c3e738b */ /* 0x000ea400001ee13e */
[----:B--2---:R-:W-:Y:S01]  /*11ee0*/  ISETP.NE.U32.AND P1, PT, R62, R65, PT ;  /* 0x000000413e00720c */ /* 0x004fe20003f25070 */
[----:B------:R-:W-:-:S12]  /*11ef0*/  IMAD.MOV.U32 R65, RZ, RZ, R62 ;  /* 0x000000ffff417224 */ /* 0x000fd800078e003e */
[----:B------:R-:W-:Y:S05]  /*11f00*/  @P1 BRA `(.L_x_1114) ;  /* 0xfffffffc00e81947 */ /* 0x000fea000383ffff */
[----:B------:R-:W-:Y:S05]  /*11f10*/  BSYNC.RECONVERGENT B2 ;  /* 0x0000000000027941 */ /* 0x000fea0003800200 */
.L_x_1113:
        /* <DEDUP_REMOVED lines=12> */
.L_x_1116:
[----:B-----5:R-:W-:-:S05]  /*11fe0*/  HADD2 R62, R65, R64.H0_H0 ;  /* 0x20000040413e7230 */ /* 0x020fca0000000000 */
[----:B------:R-:W-:-:S06]  /*11ff0*/  PRMT R62, R65, R66, R62 ;  /* 0x00000042413e7216 */ /* 0x000fcc000000003e */
[----:B------:R-:W2:Y:S02]  /*12000*/  ATOM.E.CAS.STRONG.GPU PT, R62, [R60], R65, R62 ;  /* 0x000000413c3e738b */ /* 0x000ea400001ee13e */
[----:B--2---:R-:W-:Y:S01]  /*12010*/  ISETP.NE.U32.AND P1, PT, R62, R65, PT ;  /* 0x000000413e00720c */ /* 0x004fe20003f25070 */
[----:B------:R-:W-:-:S12]  /*12020*/  IMAD.MOV.U32 R65, RZ, RZ, R62 ;  /* 0x000000ffff417224 */ /* 0x000fd800078e003e */
[----:B------:R-:W-:Y:S05]  /*12030*/  @P1 BRA `(.L_x_1116) ;  /* 0xfffffffc00e81947 */ /* 0x000fea000383ffff */
[----:B------:R-:W-:Y:S05]  /*12040*/  BSYNC.RECONVERGENT B2 ;  /* 0x0000000000027941 */ /* 0x000fea0003800200 */
.L_x_1115:
        /* <DEDUP_REMOVED lines=12> */
.L_x_1118:
[----:B-----5:R-:W-:-:S05]  /*12110*/  HADD2 R62, R65, R64.H0_H0 ;  /* 0x20000040413e7230 */ /* 0x020fca0000000000 */
[----:B------:R-:W-:-:S06]  /*12120*/  PRMT R62, R65, R66, R62 ;  /* 0x00000042413e7216 */ /* 0x000fcc000000003e */
[----:B------:R-:W2:Y:S02]  /*12130*/  ATOM.E.CAS.STRONG.GPU PT, R62, [R60], R65, R62 ;  /* 0x000000413c3e738b */ /* 0x000ea400001ee13e */
[----:B--2---:R-:W-:Y:S02]  /*12140*/  ISETP.NE.U32.AND P1, PT, R62, R65, PT ;  /* 0x000000413e00720c */ /* 0x004fe40003f25070 */
[----:B------:R-:W-:-:S11]  /*12150*/  MOV R65, R62 ;  /* 0x0000003e00417202 */ /* 0x000fd60000000f00 */
[----:B------:R-:W-:Y:S05]  /*12160*/  @P1 BRA `(.L_x_1118) ;  /* 0xfffffffc00e81947 */ /* 0x000fea000383ffff */
[----:B------:R-:W-:Y:S05]  /*12170*/  BSYNC.RECONVERGENT B2 ;  /* 0x0000000000027941 */ /* 0x000fea0003800200 */
.L_x_1117:
        /* <DEDUP_REMOVED lines=12> */
.L_x_1120:
[----:B-----5:R-:W-:-:S05]  /*12240*/  HADD2 R62, R65, R64.H0_H0 ;  /* 0x20000040413e7230 */ /* 0x020fca0000000000 */
[----:B------:R-:W-:-:S06]  /*12250*/  PRMT R62, R65, R66, R62 ;  /* 0x00000042413e7216 */ /* 0x000fcc000000003e */
[----:B------:R-:W2:Y:S02]  /*12260*/  ATOM.E.CAS.STRONG.GPU PT, R62, [R60], R65, R62 ;  /* 0x000000413c3e738b */ /* 0x000ea400001ee13e */
[----:B--2---:R-:W-:Y:S01]  /*12270*/  ISETP.NE.U32.AND P1, PT, R62, R65, PT ;  /* 0x000000413e00720c */ /* 0x004fe20003f25070 */
[----:B------:R-:W-:-:S12]  /*12280*/  IMAD.MOV.U32 R65, RZ, RZ, R62 ;  /* 0x000000ffff417224 */ /* 0x000fd800078e003e */
[----:B------:R-:W-:Y:S05]  /*12290*/  @P1 BRA `(.L_x_1120) ;  /* 0xfffffffc00e81947 */ /* 0x000fea000383ffff */
[----:B------:R-:W-:Y:S05]  /*122a0*/  BSYNC.RECONVERGENT B2 ;  /* 0x0000000000027941 */ /* 0x000fea0003800200 */
.L_x_1119:
        /* <DEDUP_REMOVED lines=12> */
.L_x_1122:
[----:B-----5:R-:W-:-:S05]  /*12370*/  HADD2 R62, R65, R64.H0_H0 ;  /* 0x20000040413e7230 */ /* 0x020fca0000000000 */
[----:B------:R-:W-:-:S06]  /*12380*/  PRMT R62, R65, R66, R62 ;  /* 0x00000042413e7216 */ /* 0x000fcc000000003e */
[----:B------:R-:W2:Y:S02]  /*12390*/  ATOM.E.CAS.STRONG.GPU PT, R62, [R60], R65, R62 ;  /* 0x000000413c3e738b */ /* 0x000ea400001ee13e */
[----:B--2---:R-:W-:Y:S01]  /*123a0*/  ISETP.NE.U32.AND P1, PT, R62, R65, PT ;  /* 0x000000413e00720c */ /* 0x004fe20003f25070 */
[----:B------:R-:W-:-:S12]  /*123b0*/  IMAD.MOV.U32 R65, RZ, RZ, R62 ;  /* 0x000000ffff417224 */ /* 0x000fd800078e003e */
[----:B------:R-:W-:Y:S05]  /*123c0*/  @P1 BRA `(.L_x_1122) ;  /* 0xfffffffc00e81947 */ /* 0x000fea000383ffff */
[----:B------:R-:W-:Y:S05]  /*123d0*/  BSYNC.RECONVERGENT B2 ;  /* 0x0000000000027941 */ /* 0x000fea0003800200 */
.L_x_1121:
        /* <DEDUP_REMOVED lines=12> */
.L_x_1124:
[----:B-----5:R-:W-:-:S05]  /*124a0*/  HADD2 R62, R65, R64.H0_H0 ;  /* 0x20000040413e7230 */ /* 0x020fca0000000000 */
[----:B------:R-:W-:-:S06]  /*124b0*/  PRMT R62, R65, R66, R62 ;  /* 0x00000042413e7216 */ /* 0x000fcc000000003e */
[----:B------:R-:W2:Y:S02]  /*124c0*/  ATOM.E.CAS.STRONG.GPU PT, R62, [R60], R65, R62 ;  /* 0x000000413c3e738b */ /* 0x000ea400001ee13e */
[----:B--2---:R-:W-:Y:S02]  /*124d0*/  ISETP.NE.U32.AND P1, PT, R62, R65, PT ;  /* 0x000000413e00720c */ /* 0x004fe40003f25070 */
[----:B------:R-:W-:-:S11]  /*124e0*/  MOV R65, R62 ;  /* 0x0000003e00417202 */ /* 0x000fd60000000f00 */
[----:B------:R-:W-:Y:S05]  /*124f0*/  @P1 BRA `(.L_x_1124) ;  /* 0xfffffffc00e81947 */ /* 0x000fea000383ffff */
[----:B------:R-:W-:Y:S05]  /*12500*/  BSYNC.RECONVERGENT B2 ;  /* 0x0000000000027941 */ /* 0x000fea0003800200 */
.L_x_1123:
        /* <DEDUP_REMOVED lines=12> */
.L_x_1126:
[----:B-----5:R-:W-:-:S05]  /*125d0*/  HADD2 R62, R65, R64.H0_H0 ;  /* 0x20000040413e7230 */ /* 0x020fca0000000000 */
[----:B------:R-:W-:-:S06]  /*125e0*/  PRMT R62, R65, R66, R62 ;  /* 0x00000042413e7216 */ /* 0x000fcc000000003e */
[----:B------:R-:W2:Y:S02]  /*125f0*/  ATOM.E.CAS.STRONG.GPU PT, R62, [R60], R65, R62 ;  /* 0x000000413c3e738b */ /* 0x000ea400001ee13e */
[----:B--2---:R-:W-:Y:S01]  /*12600*/  ISETP.NE.U32.AND P1, PT, R62, R65, PT ;  /* 0x000000413e00720c */ /* 0x004fe20003f25070 */
[----:B------:R-:W-:-:S12]  /*12610*/  IMAD.MOV.U32 R65, RZ, RZ, R62 ;  /* 0x000000ffff417224 */ /* 0x000fd800078e003e */
[----:B------:R-:W-:Y:S05]  /*12620*/  @P1 BRA `(.L_x_1126) ;  /* 0xfffffffc00e81947 */ /* 0x000fea000383ffff */
[----:B------:R-:W-:Y:S05]  /*12630*/  BSYNC.RECONVERGENT B2 ;  /* 0x0000000000027941 */ /* 0x000fea0003800200 */
.L_x_1125:
        /* <DEDUP_REMOVED lines=12> */
.L_x_1128:
[----:B-----5:R-:W-:-:S05]  /*12700*/  HADD2 R62, R65, R64.H0_H0 ;  /* 0x20000040413e7230 */ /* 0x020fca0000000000 */
[----:B------:R-:W-:-:S06]  /*12710*/  PRMT R62, R65, R66, R62 ;  /* 0x00000042413e7216 */ /* 0x000fcc000000003e */
[----:B------:R-:W2:Y:S02]  /*12720*/  ATOM.E.CAS.STRONG.GPU PT, R62, [R60], R65, R62 ;  /* 0x000000413c3e738b */ /* 0x000ea400001ee13e */
[----:B--2---:R-:W-:Y:S01]  /*12730*/  ISETP.NE.U32.AND P1, PT, R62, R65, PT ;  /* 0x000000413e00720c */ /* 0x004fe20003f25070 */
[----:B------:R-:W-:-:S12]  /*12740*/  IMAD.MOV.U32 R65, RZ, RZ, R62 ;  /* 0x000000ffff417224 */ /* 0x000fd800078e003e */
[----:B------:R-:W-:Y:S05]  /*12750*/  @P1 BRA `(.L_x_1128) ;  /* 0xfffffffc00e81947 */ /* 0x000fea000383ffff */
[----:B------:R-:W-:Y:S05]  /*12760*/  BSYNC.RECONVERGENT B2 ;  /* 0x0000000000027941 */ /* 0x000fea0003800200 */
.L_x_1127:
        /* <DEDUP_REMOVED lines=12> */
.L_x_1130:
[----:B-----5:R-:W-:-:S05]  /*12830*/  HADD2 R62, R65, R64.H0_H0 ;  /* 0x20000040413e7230 */ /* 0x020fca0000000000 */
[----:B------:R-:W-:-:S06]  /*12840*/  PRMT R62, R65, R66, R62 ;  /* 0x00000042413e7216 */ /* 0x000fcc000000003e */
[----:B------:R-:W2:Y:S02]  /*12850*/  ATOM.E.CAS.STRONG.GPU PT, R62, [R60], R65, R62 ;  /* 0x000000413c3e738b */ /* 0x000ea400001ee13e */
[----:B--2---:R-:W-:Y:S02]  /*12860*/  ISETP.NE.U32.AND P1, PT, R62, R65, PT ;  /* 0x000000413e00720c */ /* 0x004fe40003f25070 */
[----:B------:R-:W-:-:S11]  /*12870*/  MOV R65, R62 ;  /* 0x0000003e00417202 */ /* 0x000fd60000000f00 */
[----:B------:R-:W-:Y:S05]  /*12880*/  @P1 BRA `(.L_x_1130) ;  /* 0xfffffffc00e81947 */ /* 0x000fea000383ffff */
[----:B------:R-:W-:Y:S05]  /*12890*/  BSYNC.RECONVERGENT B2 ;  /* 0x0000000000027941 */ /* 0x000fea0003800200 */
.L_x_1129:
        /* <DEDUP_REMOVED lines=12> */
.L_x_1132:
[----:B-----5:R-:W-:-:S05]  /*12960*/  HADD2 R62, R65, R64.H0_H0 ;  /* 0x20000040413e7230 */ /* 0x020fca0000000000 */
[----:B------:R-:W-:-:S06]  /*12970*/  PRMT R62, R65, R66, R62 ;  /* 0x00000042413e7216 */ /* 0x000fcc000000003e */
[----:B------:R-:W2:Y:S02]  /*12980*/  ATOM.E.CAS.STRONG.GPU PT, R62, [R60], R65, R62 ;  /* 0x000000413c3e738b */ /* 0x000ea400001ee13e */
[----:B--2---:R-:W-:Y:S01]  /*12990*/  ISETP.NE.U32.AND P1, PT, R62, R65, PT ;  /* 0x000000413e00720c */ /* 0x004fe20003f25070 */
[----:B------:R-:W-:-:S12]  /*129a0*/  IMAD.MOV.U32 R65, RZ, RZ, R62 ;  /* 0x000000ffff417224 */ /* 0x000fd800078e003e */
[----:B------:R-:W-:Y:S05]  /*129b0*/  @P1 BRA `(.L_x_1132) ;  /* 0xfffffffc00e81947 */ /* 0x000fea000383ffff */
[----:B------:R-:W-:Y:S05]  /*129c0*/  BSYNC.RECONVERGENT B2 ;  /* 0x0000000000027941 */ /* 0x000fea0003800200 */
.L_x_1131:
        /* <DEDUP_REMOVED lines=12> */
.L_x_1134:
[----:B-----5:R-:W-:-:S05]  /*12a90*/  HADD2 R62, R65, R64.H0_H0 ;  /* 0x20000040413e7230 */ /* 0x020fca0000000000 */
[----:B------:R-:W-:-:S06]  /*12aa0*/  PRMT R62, R65, R66, R62 ;  /* 0x00000042413e7216 */ /* 0x000fcc000000003e */
[----:B------:R-:W2:Y:S02]  /*12ab0*/  ATOM.E.CAS.STRONG.GPU PT, R62, [R60], R65, R62 ;  /* 0x000000413c3e738b */ /* 0x000ea400001ee13e */
[----:B--2---:R-:W-:Y:S01]  /*12ac0*/  ISETP.NE.U32.AND P1, PT, R62, R65, PT ;  /* 0x000000413e00720c */ /* 0x004fe20003f25070 */
[----:B------:R-:W-:-:S12]  /*12ad0*/  IMAD.MOV.U32 R65, RZ, RZ, R62 ;  /* 0x000000ffff417224 */ /* 0x000fd800078e003e */
[----:B------:R-:W-:Y:S05]  /*12ae0*/  @P1 BRA `(.L_x_1134) ;  /* 0xfffffffc00e81947 */ /* 0x000fea000383ffff */
[----:B------:R-:W-:Y:S05]  /*12af0*/  BSYNC.RECONVERGENT B2 ;  /* 0x0000000000027941 */ /* 0x000fea0003800200 */
.L_x_1133:
        /* <DEDUP_REMOVED lines=12> */
.L_x_1136:
[----:B-----5:R-:W-:-:S05]  /*12bc0*/  HADD2 R62, R65, R64.H0_H0 ;  /* 0x20000040413e7230 */ /* 0x020fca0000000000 */
[----:B------:R-:W-:-:S06]  /*12bd0*/  PRMT R62, R65, R66, R62 ;  /* 0x00000042413e7216 */ /* 0x000fcc000000003e */
[----:B------:R-:W2:Y:S02]  /*12be0*/  ATOM.E.CAS.STRONG.GPU PT, R62, [R60], R65, R62 ;  /* 0x000000413c3e738b */ /* 0x000ea400001ee13e */
[----:B--2---:R-:W-:Y:S02]  /*12bf0*/  ISETP.NE.U32.AND P1, PT, R62, R65, PT ;  /* 0x000000413e00720c */ /* 0x004fe40003f25070 */
[----:B------:R-:W-:-:S11]  /*12c00*/  MOV R65, R62 ;  /* 0x0000003e00417202 */ /* 0x000fd60000000f00 */
[----:B------:R-:W-:Y:S05]  /*12c10*/  @P1 BRA `(.L_x_1136) ;  /* 0xfffffffc00e81947 */ /* 0x000fea000383ffff */
[----:B------:R-:W-:Y:S05]  /*12c20*/  BSYNC.RECONVERGENT B2 ;  /* 0x0000000000027941 */ /* 0x000fea0003800200 */
.L_x_1135:
        /* <DEDUP_REMOVED lines=12> */
.L_x_1138:
[----:B-----5:R-:W-:-:S05]  /*12cf0*/  HADD2 R62, R65, R64.H0_H0 ;  /* 0x20000040413e7230 */ /* 0x020fca0000000000 */
[----:B------:R-:W-:-:S06]  /*12d00*/  PRMT R62, R65, R66, R62 ;  /* 0x00000042413e7216 */ /* 0x000fcc000000003e */
[----:B------:R-:W2:Y:S02]  /*12d10*/  ATOM.E.CAS.STRONG.GPU PT, R62, [R60], R65, R62 ;  /* 0x000000413c3e738b */ /* 0x000ea400001ee13e */
[----:B--2---:R-:W-:Y:S01]  /*12d20*/  ISETP.NE.U32.AND P1, PT, R62, R65, PT ;  /* 0x000000413e00720c */ /* 0x004fe20003f25070 */
[----:B------:R-:W-:-:S12]  /*12d30*/  IMAD.MOV.U32 R65, RZ, RZ, R62 ;  /* 0x000000ffff417224 */ /* 0x000fd800078e003e */
[----:B------:R-:W-:Y:S05]  /*12d40*/  @P1 BRA `(.L_x_1138) ;  /* 0xfffffffc00e81947 */ /* 0x000fea000383ffff */
[----:B------:R-:W-:Y:S05]  /*12d50*/  BSYNC.RECONVERGENT B2 ;  /* 0x0000000000027941 */ /* 0x000fea0003800200 */
.L_x_1137:
        /* <DEDUP_REMOVED lines=12> */
.L_x_1140:
[----:B-----5:R-:W-:-:S05]  /*12e20*/  HADD2 R62, R65, R64.H0_H0 ;  /* 0x20000040413e7230 */ /* 0x020fca0000000000 */
[----:B------:R-:W-:-:S06]  /*12e30*/  PRMT R62, R65, R66, R62 ;  /* 0x00000042413e7216 */ /* 0x000fcc000000003e */
[----:B------:R-:W2:Y:S02]  /*12e40*/  ATOM.E.CAS.STRONG.GPU PT, R62, [R60], R65, R62 ;  /* 0x000000413c3e738b */ /* 0x000ea400001ee13e */
[----:B--2---:R-:W-:Y:S01]  /*12e50*/  ISETP.NE.U32.AND P1, PT, R62, R65, PT ;  /* 0x000000413e00720c */ /* 0x004fe20003f25070 */
[----:B------:R-:W-:-:S12]  /*12e60*/  IMAD.MOV.U32 R65, RZ, RZ, R62 ;  /* 0x000000ffff417224 */ /* 0x000fd800078e003e */
[----:B------:R-:W-:Y:S05]  /*12e70*/  @P1 BRA `(.L_x_1140) ;  /* 0xfffffffc00e81947 */ /* 0x000fea000383ffff */
[----:B------:R-:W-:Y:S05]  /*12e80*/  BSYNC.RECONVERGENT B2 ;  /* 0x0000000000027941 */ /* 0x000fea0003800200 */
.L_x_1139:
        /* <DEDUP_REMOVED lines=12> */
.L_x_1142:
[----:B-----5:R-:W-:-:S05]  /*12f50*/  HADD2 R62, R65, R64.H0_H0 ;  /* 0x20000040413e7230 */ /* 0x020fca0000000000 */
[----:B------:R-:W-:-:S06]  /*12f60*/  PRMT R62, R65, R66, R62 ;  /* 0x00000042413e7216 */ /* 0x000fcc000000003e */
[----:B------:R-:W2:Y:S02]  /*12f70*/  ATOM.E.CAS.STRONG.GPU PT, R62, [R60], R65, R62 ;  /* 0x000000413c3e738b */ /* 0x000ea400001ee13e */
[----:B--2---:R-:W-:Y:S02]  /*12f80*/  ISETP.NE.U32.AND P1, PT, R62, R65, PT ;  /* 0x000000413e00720c */ /* 0x004fe40003f25070 */
[----:B------:R-:W-:-:S11]  /*12f90*/  MOV R65, R62 ;  /* 0x0000003e00417202 */ /* 0x000fd60000000f00 */
[----:B------:R-:W-:Y:S05]  /*12fa0*/  @P1 BRA `(.L_x_1142) ;  /* 0xfffffffc00e81947 */ /* 0x000fea000383ffff */
[----:B------:R-:W-:Y:S05]  /*12fb0*/  BSYNC.RECONVERGENT B2 ;  /* 0x0000000000027941 */ /* 0x000fea0003800200 */
.L_x_1141:
        /* <DEDUP_REMOVED lines=12> */
.L_x_1144:
[----:B-----5:R-:W-:-:S05]  /*13080*/  HADD2 R62, R65, R64.H0_H0 ;  /* 0x20000040413e7230 */ /* 0x020fca0000000000 */
[----:B------:R-:W-:-:S06]  /*13090*/  PRMT R62, R65, R66, R62 ;  /* 0x00000042413e7216 */ /* 0x000fcc000000003e */
[----:B------:R-:W2:Y:S02]  /*130a0*/  ATOM.E.CAS.STRONG.GPU PT, R62, [R60], R65, R62 ;  /* 0x000000413c3e738b */ /* 0x000ea400001ee13e */
[----:B--2---:R-:W-:Y:S01]  /*130b0*/  ISETP.NE.U32.AND P1, PT, R62, R65, PT ;  /* 0x000000413e00720c */ /* 0x004fe20003f25070 */
[----:B------:R-:W-:-:S12]  /*130c0*/  IMAD.MOV.U32 R65, RZ, RZ, R62 ;  /* 0x000000ffff417224 */ /* 0x000fd800078e003e */
[----:B------:R-:W-:Y:S05]  /*130d0*/  @P1 BRA `(.L_x_1144) ;  /* 0xfffffffc00e81947 */ /* 0x000fea000383ffff */
[----:B------:R-:W-:Y:S05]  /*130e0*/  BSYNC.RECONVERGENT B2 ;  /* 0x0000000000027941 */ /* 0x000fea0003800200 */
.L_x_1143:
        /* <DEDUP_REMOVED lines=12> */
.L_x_1146:
[----:B-----5:R-:W-:-:S05]  /*131b0*/  HADD2 R62, R65, R64.H0_H0 ;  /* 0x20000040413e7230 */ /* 0x020fca0000000000 */
[----:B------:R-:W-:-:S06]  /*131c0*/  PRMT R62, R65, R66, R62 ;  /* 0x00000042413e7216 */ /* 0x000fcc000000003e */
[----:B------:R-:W2:Y:S02]  /*131d0*/  ATOM.E.CAS.STRONG.GPU PT, R62, [R60], R65, R62 ;  /* 0x000000413c3e738b */ /* 0x000ea400001ee13e */
[----:B--2---:R-:W-:Y:S01]  /*131e0*/  ISETP.NE.U32.AND P1, PT, R62, R65, PT ;  /* 0x000000413e00720c */ /* 0x004fe20003f25070 */
[----:B------:R-:W-:-:S12]  /*131f0*/  IMAD.MOV.U32 R65, RZ, RZ, R62 ;  /* 0x000000ffff417224 */ /* 0x000fd800078e003e */
[----:B------:R-:W-:Y:S05]  /*13200*/  @P1 BRA `(.L_x_1146) ;  /* 0xfffffffc00e81947 */ /* 0x000fea000383ffff */
[----:B------:R-:W-:Y:S05]  /*13210*/  BSYNC.RECONVERGENT B2 ;  /* 0x0000000000027941 */ /* 0x000fea0003800200 */
.L_x_1145:
        /* <DEDUP_REMOVED lines=12> */
.L_x_1148:
[----:B-----5:R-:W-:-:S05]  /*132e0*/  HADD2 R62, R65, R64.H0_H0 ;  /* 0x20000040413e7230 */ /* 0x020fca0000000000 */
[----:B------:R-:W-:-:S06]  /*132f0*/  PRMT R62, R65, R66, R62 ;  /* 0x00000042413e7216 */ /* 0x000fcc000000003e */
[----:B------:R-:W2:Y:S02]  /*13300*/  ATOM.E.CAS.STRONG.GPU PT, R62, [R60], R65, R62 ;  /* 0x000000413c3e738b */ /* 0x000ea400001ee13e */
[----:B--2---:R-:W-:Y:S02]  /*13310*/  ISETP.NE.U32.AND P1, PT, R62, R65, PT ;  /* 0x000000413e00720c */ /* 0x004fe40003f25070 */
[----:B------:R-:W-:-:S11]  /*13320*/  MOV R65, R62 ;  /* 0x0000003e00417202 */ /* 0x000fd60000000f00 */
[----:B------:R-:W-:Y:S05]  /*13330*/  @P1 BRA `(.L_x_1148) ;  /* 0xfffffffc00e81947 */ /* 0x000fea000383ffff */
[----:B------:R-:W-:Y:S05]  /*13340*/  BSYNC.RECONVERGENT B2 ;  /* 0x0000000000027941 */ /* 0x000fea0003800200 */
.L_x_1147:
        /* <DEDUP_REMOVED lines=12> */
.L_x_1150:
[----:B-----5:R-:W-:-:S05]  /*13410*/  HADD2 R62, R65, R64.H0_H0 ;  /* 0x20000040413e7230 */ /* 0x020fca0000000000 */
[----:B------:R-:W-:-:S06]  /*13420*/  PRMT R62, R65, R66, R62 ;  /* 0x00000042413e7216 */ /* 0x000fcc000000003e */
[----:B------:R-:W2:Y:S02]  /*13430*/  ATOM.E.CAS.STRONG.GPU PT, R62, [R60], R65, R62 ;  /* 0x000000413c3e738b */ /* 0x000ea400001ee13e */
[----:B--2---:R-:W-:Y:S01]  /*13440*/  ISETP.NE.U32.AND P1, PT, R62, R65, PT ;  /* 0x000000413e00720c */ /* 0x004fe20003f25070 */
[----:B------:R-:W-:-:S12]  /*13450*/  IMAD.MOV.U32 R65, RZ, RZ, R62 ;  /* 0x000000ffff417224 */ /* 0x000fd800078e003e */
[----:B------:R-:W-:Y:S05]  /*13460*/  @P1 BRA `(.L_x_1150) ;  /* 0xfffffffc00e81947 */ /* 0x000fea000383ffff */
[----:B------:R-:W-:Y:S05]  /*13470*/  BSYNC.RECONVERGENT B2 ;  /* 0x0000000000027941 */ /* 0x000fea0003800200 */
.L_x_1149:
        /* <DEDUP_REMOVED lines=12> */
.L_x_1152:
[----:B-----5:R-:W-:-:S05]  /*13540*/  HADD2 R62, R65, R64.H0_H0 ;  /* 0x20000040413e7230 */ /* 0x020fca0000000000 */
[----:B------:R-:W-:-:S06]  /*13550*/  PRMT R62, R65, R66, R62 ;  /* 0x00000042413e7216 */ /* 0x000fcc000000003e */
[----:B------:R-:W2:Y:S02]  /*13560*/  ATOM.E.CAS.STRONG.GPU PT, R62, [R60], R65, R62 ;  /* 0x000000413c3e738b */ /* 0x000ea400001ee13e */
[----:B--2---:R-:W-:Y:S01]  /*13570*/  ISETP.NE.U32.AND P1, PT, R62, R65, PT ;  /* 0x000000413e00720c */ /* 0x004fe20003f25070 */
[----:B------:R-:W-:-:S12]  /*13580*/  IMAD.MOV.U32 R65, RZ, RZ, R62 ;  /* 0x000000ffff417224 */ /* 0x000fd800078e003e */
[----:B------:R-:W-:Y:S05]  /*13590*/  @P1 BRA `(.L_x_1152) ;  /* 0xfffffffc00e81947 */ /* 0x000fea000383ffff */
[----:B------:R-:W-:Y:S05]  /*135a0*/  BSYNC.RECONVERGENT B2 ;  /* 0x0000000000027941 */ /* 0x000fea0003800200 */
.L_x_1151:
        /* <DEDUP_REMOVED lines=12> */
.L_x_1154:
[----:B-----5:R-:W-:-:S05]  /*13670*/  HADD2 R62, R65, R64.H0_H0 ;  /* 0x20000040413e7230 */ /* 0x020fca0000000000 */
[----:B------:R-:W-:-:S06]  /*13680*/  PRMT R62, R65, R66, R62 ;  /* 0x00000042413e7216 */ /* 0x000fcc000000003e */
[----:B------:R-:W2:Y:S02]  /*13690*/  ATOM.E.CAS.STRONG.GPU PT, R62, [R60], R65, R62 ;  /* 0x000000413c3e738b */ /* 0x000ea400001ee13e */
[----:B--2---:R-:W-:Y:S02]  /*136a0*/  ISETP.NE.U32.AND P1, PT, R62, R65, PT ;  /* 0x000000413e00720c */ /* 0x004fe40003f25070 */
[----:B------:R-:W-:-:S11]  /*136b0*/  MOV R65, R62 ;  /* 0x0000003e00417202 */ /* 0x000fd60000000f00 */
[----:B------:R-:W-:Y:S05]  /*136c0*/  @P1 BRA `(.L_x_1154) ;  /* 0xfffffffc00e81947 */ /* 0x000fea000383ffff */
[----:B------:R-:W-:Y:S05]  /*136d0*/  BSYNC.RECONVERGENT B2 ;  /* 0x0000000000027941 */ /* 0x000fea0003800200 */
.L_x_1153:
        /* <DEDUP_REMOVED lines=12> */
.L_x_1156:
[----:B-----5:R-:W-:-:S05]  /*137a0*/  HADD2 R62, R65, R64.H0_H0 ;  /* 0x20000040413e7230 */ /* 0x020fca0000000000 */
[----:B------:R-:W-:-:S06]  /*137b0*/  PRMT R62, R65, R66, R62 ;  /* 0x00000042413e7216 */ /* 0x000fcc000000003e */
[----:B------:R-:W2:Y:S02]  /*137c0*/  ATOM.E.CAS.STRONG.GPU PT, R62, [R60], R65, R62 ;  /* 0x000000413c3e738b */ /* 0x000ea400001ee13e */
[----:B--2---:R-:W-:Y:S01]  /*137d0*/  ISETP.NE.U32.AND P1, PT, R62, R65, PT ;  /* 0x000000413e00720c */ /* 0x004fe20003f25070 */
[----:B------:R-:W-:-:S12]  /*137e0*/  IMAD.MOV.U32 R65, RZ, RZ, R62 ;  /* 0x000000ffff417224 */ /* 0x000fd800078e003e */
[----:B------:R-:W-:Y:S05]  /*137f0*/  @P1 BRA `(.L_x_1156) ;  /* 0xfffffffc00e81947 */ /* 0x000fea000383ffff */
[----:B------:R-:W-:Y:S05]  /*13800*/  BSYNC.RECONVERGENT B2 ;  /* 0x0000000000027941 */ /* 0x000fea0003800200 */
.L_x_1155:
        /* <DEDUP_REMOVED lines=12> */
.L_x_1158:
[----:B-----5:R-:W-:-:S05]  /*138d0*/  HADD2 R62, R65, R64.H0_H0 ;  /* 0x20000040413e7230 */ /* 0x020fca0000000000 */
[----:B------:R-:W-:-:S06]  /*138e0*/  PRMT R62, R65, R66, R62 ;  /* 0x00000042413e7216 */ /* 0x000fcc000000003e */
[----:B------:R-:W2:Y:S02]  /*138f0*/  ATOM.E.CAS.STRONG.GPU PT, R62, [R60], R65, R62 ;  /* 0x000000413c3e738b */ /* 0x000ea400001ee13e */
[----:B--2---:R-:W-:Y:S01]  /*13900*/  ISETP.NE.U32.AND P1, PT, R62, R65, PT ;  /* 0x000000413e00720c */ /* 0x004fe20003f25070 */
[----:B------:R-:W-:-:S12]  /*13910*/  IMAD.MOV.U32 R65, RZ, RZ, R62 ;  /* 0x000000ffff417224 */ /* 0x000fd800078e003e */
[----:B------:R-:W-:Y:S05]  /*13920*/  @P1 BRA `(.L_x_1158) ;  /* 0xfffffffc00e81947 */ /* 0x000fea000383ffff */
[----:B------:R-:W-:Y:S05]  /*13930*/  BSYNC.RECONVERGENT B2 ;  /* 0x0000000000027941 */ /* 0x000fea0003800200 */
.L_x_1157:
        /* <DEDUP_REMOVED lines=12> */
.L_x_1160:
[----:B-----5:R-:W-:-:S05]  /*13a00*/  HADD2 R62, R65, R64.H0_H0 ;  /* 0x20000040413e7230 */ /* 0x020fca0000000000 */
[----:B------:R-:W-:-:S06]  /*13a10*/  PRMT R62, R65, R66, R62 ;  /* 0x00000042413e7216 */ /* 0x000fcc000000003e */
[----:B------:R-:W2:Y:S02]  /*13a20*/  ATOM.E.CAS.STRONG.GPU PT, R62, [R60], R65, R62 ;  /* 0x000000413c3e738b */ /* 0x000ea400001ee13e */
[----:B--2---:R-:W-:Y:S02]  /*13a30*/  ISETP.NE.U32.AND P1, PT, R62, R65, PT ;  /* 0x000000413e00720c */ /* 0x004fe40003f25070 */
[----:B------:R-:W-:-:S11]  /*13a40*/  MOV R65, R62 ;  /* 0x0000003e00417202 */ /* 0x000fd60000000f00 */
[----:B------:R-:W-:Y:S05]  /*13a50*/  @P1 BRA `(.L_x_1160) ;  /* 0xfffffffc00e81947 */ /* 0x000fea000383ffff */
[----:B------:R-:W-:Y:S05]  /*13a60*/  BSYNC.RECONVERGENT B2 ;  /* 0x0000000000027941 */ /* 0x000fea0003800200 */
.L_x_1159:
        /* <DEDUP_REMOVED lines=12> */
.L_x_1162:
[----:B-----5:R-:W-:-:S05]  /*13b30*/  HADD2 R62, R65, R64.H0_H0 ;  /* 0x20000040413e7230 */ /* 0x020fca0000000000 */
[----:B------:R-:W-:-:S06]  /*13b40*/  PRMT R62, R65, R66, R62 ;  /* 0x00000042413e7216 */ /* 0x000fcc000000003e */
[----:B------:R-:W2:Y:S02]  /*13b50*/  ATOM.E.CAS.STRONG.GPU PT, R62, [R60], R65, R62 ;  /* 0x000000413c3e738b */ /* 0x000ea400001ee13e */
[----:B--2---:R-:W-:Y:S01]  /*13b60*/  ISETP.NE.U32.AND P1, PT, R62, R65, PT ;  /* 0x000000413e00720c */ /* 0x004fe20003f25070 */
[----:B------:R-:W-:-:S12]  /*13b70*/  IMAD.MOV.U32 R65, RZ, RZ, R62 ;  /* 0x000000ffff417224 */ /* 0x000fd800078e003e */
[----:B------:R-:W-:Y:S05]  /*13b80*/  @P1 BRA `(.L_x_1162) ;  /* 0xfffffffc00e81947 */ /* 0x000fea000383ffff */
[----:B------:R-:W-:Y:S05]  /*13b90*/  BSYNC.RECONVERGENT B2 ;  /* 0x0000000000027941 */ /* 0x000fea0003800200 */
.L_x_1161:
        /* <DEDUP_REMOVED lines=12> */
.L_x_1164:
[----:B-----5:R-:W-:-:S05]  /*13c60*/  HADD2 R62, R65, R64.H0_H0 ;  /* 0x20000040413e7230 */ /* 0x020fca0000000000 */
[----:B------:R-:W-:-:S06]  /*13c70*/  PRMT R62, R65, R66, R62 ;  /* 0x00000042413e7216 */ /* 0x000fcc000000003e */
[----:B------:R-:W2:Y:S02]  /*13c80*/  ATOM.E.CAS.STRONG.GPU PT, R62, [R60], R65, R62 ;  /* 0x000000413c3e738b */ /* 0x000ea400001ee13e */
[----:B--2---:R-:W-:Y:S01]  /*13c90*/  ISETP.NE.U32.AND P1, PT, R62, R65, PT ;  /* 0x000000413e00720c */ /* 0x004fe20003f25070 */
[----:B------:R-:W-:-:S12]  /*13ca0*/  IMAD.MOV.U32 R65, RZ, RZ, R62 ;  /* 0x000000ffff417224 */ /* 0x000fd800078e003e */
[----:B------:R-:W-:Y:S05]  /*13cb0*/  @P1 BRA `(.L_x_1164) ;  /* 0xfffffffc00e81947 */ /* 0x000fea000383ffff */
[----:B------:R-:W-:Y:S05]  /*13cc0*/  BSYNC.RECONVERGENT B2 ;  /* 0x0000000000027941 */ /* 0x000fea0003800200 */
.L_x_1163:
        /* <DEDUP_REMOVED lines=12> */
.L_x_1166:
[----:B-----5:R-:W-:-:S05]  /*13d90*/  HADD2 R62, R65, R64.H0_H0 ;  /* 0x20000040413e7230 */ /* 0x020fca0000000000 */
[----:B------:R-:W-:-:S06]  /*13da0*/  PRMT R62, R65, R66, R62 ;  /* 0x00000042413e7216 */ /* 0x000fcc000000003e */
[----:B------:R-:W2:Y:S02]  /*13db0*/  ATOM.E.CAS.STRONG.GPU PT, R62, [R60], R65, R62 ;  /* 0x000000413c3e738b */ /* 0x000ea400001ee13e */
[----:B--2---:R-:W-:Y:S02]  /*13dc0*/  ISETP.NE.U32.AND P1, PT, R62, R65, PT ;  /* 0x000000413e00720c */ /* 0x004fe40003f25070 */
[----:B------:R-:W-:-:S11]  /*13dd0*/  MOV R65, R62 ;  /* 0x0000003e00417202 */ /* 0x000fd60000000f00 */
[----:B------:R-:W-:Y:S05]  /*13de0*/  @P1 BRA `(.L_x_1166) ;  /* 0xfffffffc00e81947 */ /* 0x000fea000383ffff */
[----:B------:R-:W-:Y:S05]  /*13df0*/  BSYNC.RECONVERGENT B2 ;  /* 0x0000000000027941 */ /* 0x000fea0003800200 */
.L_x_1165:
        /* <DEDUP_REMOVED lines=12> */
.L_x_1168:
[----:B-----5:R-:W-:-:S05]  /*13ec0*/  HADD2 R62, R65, R64.H0_H0 ;  /* 0x20000040413e7230 */ /* 0x020fca0000000000 */
[----:B------:R-:W-:-:S06]  /*13ed0*/  PRMT R62, R65, R66, R62 ;  /* 0x00000042413e7216 */ /* 0x000fcc000000003e */
[----:B------:R-:W2:Y:S02]  /*13ee0*/  ATOM.E.CAS.STRONG.GPU PT, R62, [R60], R65, R62 ;  /* 0x000000413c3e738b */ /* 0x000ea400001ee13e */
[----:B--2---:R-:W-:Y:S01]  /*13ef0*/  ISETP.NE.U32.AND P1, PT, R62, R65, PT ;  /* 0x000000413e00720c */ /* 0x004fe20003f25070 */
[----:B------:R-:W-:-:S12]  /*13f00*/  IMAD.MOV.U32 R65, RZ, RZ, R62 ;  /* 0x000000ffff417224 */ /* 0x000fd800078e003e */
[----:B------:R-:W-:Y:S05]  /*13f10*/  @P1 BRA `(.L_x_1168) ;  /* 0xfffffffc00e81947 */ /* 0x000fea000383ffff */
[----:B------:R-:W-:Y:S05]  /*13f20*/  BSYNC.RECONVERGENT B2 ;  /* 0x0000000000027941 */ /* 0x000fea0003800200 */
.L_x_1167:
        /* <DEDUP_REMOVED lines=12> */
.L_x_1170:
[----:B-----5:R-:W-:-:S05]  /*13ff0*/  HADD2 R62, R65, R64.H0_H0 ;  /* 0x20000040413e7230 */ /* 0x020fca0000000000 */
[----:B------:R-:W-:-:S06]  /*14000*/  PRMT R62, R65, R66, R62 ;  /* 0x00000042413e7216 */ /* 0x000fcc000000003e */
[----:B------:R-:W2:Y:S02]  /*14010*/  ATOM.E.CAS.STRONG.GPU PT, R62, [R60], R65, R62 ;  /* 0x000000413c3e738b */ /* 0x000ea400001ee13e */
[----:B--2---:R-:W-:Y:S01]  /*14020*/  ISETP.NE.U32.AND P1, PT, R62, R65, PT ;  /* 0x000000413e00720c */ /* 0x004fe20003f25070 */
[----:B------:R-:W-:-:S12]  /*14030*/  IMAD.MOV.U32 R65, RZ, RZ, R62 ;  /* 0x000000ffff417224 */ /* 0x000fd800078e003e */
[----:B------:R-:W-:Y:S05]  /*14040*/  @P1 BRA `(.L_x_1170) ;  /* 0xfffffffc00e81947 */ /* 0x000fea000383ffff */
[----:B------:R-:W-:Y:S05]  /*14050*/  BSYNC.RECONVERGENT B2 ;  /* 0x0000000000027941 */ /* 0x000fea0003800200 */
.L_x_1169:
        /* <DEDUP_REMOVED lines=12> */
.L_x_1172:
[----:B-----5:R-:W-:-:S05]  /*14120*/  HADD2 R62, R65, R64.H0_H0 ;  /* 0x20000040413e7230 */ /* 0x020fca0000000000 */
[----:B------:R-:W-:-:S06]  /*14130*/  PRMT R62, R65, R66, R62 ;  /* 0x00000042413e7216 */ /* 0x000fcc000000003e */
[----:B------:R-:W2:Y:S02]  /*14140*/  ATOM.E.CAS.STRONG.GPU PT, R62, [R60], R65, R62 ;  /* 0x000000413c3e738b */ /* 0x000ea400001ee13e */
[----:B--2---:R-:W-:Y:S02]  /*14150*/  ISETP.NE.U32.AND P1, PT, R62, R65, PT ;  /* 0x000000413e00720c */ /* 0x004fe40003f25070 */
[----:B------:R-:W-:-:S11]  /*14160*/  MOV R65, R62 ;  /* 0x0000003e00417202 */ /* 0x000fd60000000f00 */
[----:B------:R-:W-:Y:S05]  /*14170*/  @P1 BRA `(.L_x_1172) ;  /* 0xfffffffc00e81947 */ /* 0x000fea000383ffff */
[----:B------:R-:W-:Y:S05]  /*14180*/  BSYNC.RECONVERGENT B2 ;  /* 0x0000000000027941 */ /* 0x000fea0003800200 */
.L_x_1171:
        /* <DEDUP_REMOVED lines=12> */
.L_x_1174:
[----:B-----5:R-:W-:-:S05]  /*14250*/  HADD2 R62, R65, R64.H0_H0 ;  /* 0x20000040413e7230 */ /* 0x020fca0000000000 */
[----:B------:R-:W-:-:S06]  /*14260*/  PRMT R62, R65, R66, R62 ;  /* 0x00000042413e7216 */ /* 0x000fcc000000003e */
[----:B------:R-:W2:Y:S02]  /*14270*/  ATOM.E.CAS.STRONG.GPU PT, R62, [R60], R65, R62 ;  /* 0x000000413c3e738b */ /* 0x000ea400001ee13e */
[----:B--2---:R-:W-:Y:S01]  /*14280*/  ISETP.NE.U32.AND P1, PT, R62, R65, PT ;  /* 0x000000413e00720c */ /* 0x004fe20003f25070 */
[----:B------:R-:W-:-:S12]  /*14290*/  IMAD.MOV.U32 R65, RZ, RZ, R62 ;  /* 0x000000ffff417224 */ /* 0x000fd800078e003e */
[----:B------:R-:W-:Y:S05]  /*142a0*/  @P1 BRA `(.L_x_1174) ;  /* 0xfffffffc00e81947 */ /* 0x000fea000383ffff */
[----:B------:R-:W-:Y:S05]  /*142b0*/  BSYNC.RECONVERGENT B2 ;  /* 0x0000000000027941 */ /* 0x000fea0003800200 */
.L_x_1173:
        /* <DEDUP_REMOVED lines=12> */
.L_x_1176:
[----:B-----5:R-:W-:-:S05]  /*14380*/  HADD2 R62, R65, R64.H0_H0 ;  /* 0x20000040413e7230 */ /* 0x020fca0000000000 */
[----:B------:R-:W-:-:S06]  /*14390*/  PRMT R62, R65, R66, R62 ;  /* 0x00000042413e7216 */ /* 0x000fcc000000003e */
[----:B------:R-:W2:Y:S02]  /*143a0*/  ATOM.E.CAS.STRONG.GPU PT, R62, [R60], R65, R62 ;  /* 0x000000413c3e738b */ /* 0x000ea400001ee13e */
[----:B--2---:R-:W-:Y:S01]  /*143b0*/  ISETP.NE.U32.AND P1, PT, R62, R65, PT ;  /* 0x000000413e00720c */ /* 0x004fe20003f25070 */
[----:B------:R-:W-:-:S12]  /*143c0*/  IMAD.MOV.U32 R65, RZ, RZ, R62 ;  /* 0x000000ffff417224 */ /* 0x000fd800078e003e */
[----:B------:R-:W-:Y:S05]  /*143d0*/  @P1 BRA `(.L_x_1176) ;  /* 0xfffffffc00e81947 */ /* 0x000fea000383ffff */
[----:B------:R-:W-:Y:S05]  /*143e0*/  BSYNC.RECONVERGENT B2 ;  /* 0x0000000000027941 */ /* 0x000fea0003800200 */
.L_x_1175:
        /* <DEDUP_REMOVED lines=12> */
.L_x_1178:
[----:B-----5:R-:W-:-:S05]  /*144b0*/  HADD2 R62, R65, R64.H0_H0 ;  /* 0x20000040413e7230 */ /* 0x020fca0000000000 */
[----:B------:R-:W-:-:S06]  /*144c0*/  PRMT R62, R65, R66, R62 ;  /* 0x00000042413e7216 */ /* 0x000fcc000000003e */
[----:B------:R-:W2:Y:S02]  /*144d0*/  ATOM.E.CAS.STRONG.GPU PT, R62, [R60], R65, R62 ;  /* 0x000000413c3e738b */ /* 0x000ea400001ee13e */
[----:B--2---:R-:W-:Y:S02]  /*144e0*/  ISETP.NE.U32.AND P1, PT, R62, R65, PT ;  /* 0x000000413e00720c */ /* 0x004fe40003f25070 */
[----:B------:R-:W-:-:S11]  /*144f0*/  MOV R65, R62 ;  /* 0x0000003e00417202 */ /* 0x000fd60000000f00 */
[----:B------:R-:W-:Y:S05]  /*14500*/  @P1 BRA `(.L_x_1178) ;  /* 0xfffffffc00e81947 */ /* 0x000fea000383ffff */
[----:B------:R-:W-:Y:S05]  /*14510*/  BSYNC.RECONVERGENT B2 ;  /* 0x0000000000027941 */ /* 0x000fea0003800200 */
.L_x_1177:
        /* <DEDUP_REMOVED lines=12> */
.L_x_1180:
[----:B-----5:R-:W-:-:S05]  /*145e0*/  HADD2 R62, R65, R64.H0_H0 ;  /* 0x20000040413e7230 */ /* 0x020fca0000000000 */
[----:B------:R-:W-:-:S06]  /*145f0*/  PRMT R62, R65, R66, R62 ;  /* 0x00000042413e7216 */ /* 0x000fcc000000003e */
[----:B------:R-:W2:Y:S02]  /*14600*/  ATOM.E.CAS.STRONG.GPU PT, R62, [R60], R65, R62 ;  /* 0x000000413c3e738b */ /* 0x000ea400001ee13e */
[----:B--2---:R-:W-:Y:S01]  /*14610*/  ISETP.NE.U32.AND P1, PT, R62, R65, PT ;  /* 0x000000413e00720c */ /* 0x004fe20003f25070 */
[----:B------:R-:W-:-:S12]  /*14620*/  IMAD.MOV.U32 R65, RZ, RZ, R62 ;  /* 0x000000ffff417224 */ /* 0x000fd800078e003e */
[----:B------:R-:W-:Y:S05]  /*14630*/  @P1 BRA `(.L_x_1180) ;  /* 0xfffffffc00e81947 */ /* 0x000fea000383ffff */
[----:B------:R-:W-:Y:S05]  /*14640*/  BSYNC.RECONVERGENT B2 ;  /* 0x0000000000027941 */ /* 0x000fea0003800200 */
.L_x_1179:
        /* <DEDUP_REMOVED lines=12> */
.L_x_1182:
[----:B-----5:R-:W-:-:S05]  /*14710*/  HADD2 R62, R65, R64.H0_H0 ;  /* 0x20000040413e7230 */ /* 0x020fca0000000000 */
[----:B------:R-:W-:-:S06]  /*14720*/  PRMT R62, R65, R66, R62 ;  /* 0x00000042413e7216 */ /* 0x000fcc000000003e */
[----:B------:R-:W2:Y:S02]  /*14730*/  ATOM.E.CAS.STRONG.GPU PT, R62, [R60], R65, R62 ;  /* 0x000000413c3e738b */ /* 0x000ea400001ee13e */
[----:B--2---:R-:W-:Y:S01]  /*14740*/  ISETP.NE.U32.AND P1, PT, R62, R65, PT ;  /* 0x000000413e00720c */ /* 0x004fe20003f25070 */
[----:B------:R-:W-:-:S12]  /*14750*/  IMAD.MOV.U32 R65, RZ, RZ, R62 ;  /* 0x000000ffff417224 */ /* 0x000fd800078e003e */
[----:B------:R-:W-:Y:S05]  /*14760*/  @P1 BRA `(.L_x_1182) ;  /* 0xfffffffc00e81947 */ /* 0x000fea000383ffff */
[----:B------:R-:W-:Y:S05]  /*14770*/  BSYNC.RECONVERGENT B2 ;  /* 0x0000000000027941 */ /* 0x000fea0003800200 */
.L_x_1181:
        /* <DEDUP_REMOVED lines=12> */
.L_x_1184:
[----:B-----5:R-:W-:-:S05]  /*14840*/  HADD2 R62, R65, R64.H0_H0 ;  /* 0x20000040413e7230 */ /* 0x020fca0000000000 */
[----:B------:R-:W-:-:S06]  /*14850*/  PRMT R62, R65, R66, R62 ;  /* 0x00000042413e7216 */ /* 0x000fcc000000003e */
[----:B------:R-:W2:Y:S02]  /*14860*/  ATOM.E.CAS.STRONG.GPU PT, R62, [R60], R65, R62 ;  /* 0x000000413c3e738b */ /* 0x000ea400001ee13e */
[----:B--2---:R-:W-:Y:S02]  /*14870*/  ISETP.NE.U32.AND P1, PT, R62, R65, PT ;  /* 0x000000413e00720c */ /* 0x004fe40003f25070 */
[----:B------:R-:W-:-:S11]  /*14880*/  MOV R65, R62 ;  /* 0x0000003e00417202 */ /* 0x000fd60000000f00 */
[----:B------:R-:W-:Y:S05]  /*14890*/  @P1 BRA `(.L_x_1184) ;  /* 0xfffffffc00e81947 */ /* 0x000fea000383ffff */
[----:B------:R-:W-:Y:S05]  /*148a0*/  BSYNC.RECONVERGENT B2 ;  /* 0x0000000000027941 */ /* 0x000fea0003800200 */
.L_x_1183:
        /* <DEDUP_REMOVED lines=12> */
.L_x_1186:
[----:B-----5:R-:W-:-:S05]  /*14970*/  HADD2 R62, R65, R64.H0_H0 ;  /* 0x20000040413e7230 */ /* 0x020fca0000000000 */
[----:B------:R-:W-:-:S06]  /*14980*/  PRMT R62, R65, R66, R62 ;  /* 0x00000042413e7216 */ /* 0x000fcc000000003e */
[----:B------:R-:W2:Y:S02]  /*14990*/  ATOM.E.CAS.STRONG.GPU PT, R62, [R60], R65, R62 ;  /* 0x000000413c3e738b */ /* 0x000ea400001ee13e */
[----:B--2---:R-:W-:Y:S01]  /*149a0*/  ISETP.NE.U32.AND P1, PT, R62, R65, PT ;  /* 0x000000413e00720c */ /* 0x004fe20003f25070 */
[----:B------:R-:W-:-:S12]  /*149b0*/  IMAD.MOV.U32 R65, RZ, RZ, R62 ;  /* 0x000000ffff417224 */ /* 0x000fd800078e003e */
[----:B------:R-:W-:Y:S05]  /*149c0*/  @P1 BRA `(.L_x_1186) ;  /* 0xfffffffc00e81947 */ /* 0x000fea000383ffff */
[----:B------:R-:W-:Y:S05]  /*149d0*/  BSYNC.RECONVERGENT B2 ;  /* 0x0000000000027941 */ /* 0x000fea0003800200 */
.L_x_1185:
        /* <DEDUP_REMOVED lines=12> */
.L_x_1188:
[----:B-----5:R-:W-:-:S05]  /*14aa0*/  HADD2 R62, R65, R64.H0_H0 ;  /* 0x20000040413e7230 */ /* 0x020fca0000000000 */
[----:B------:R-:W-:-:S06]  /*14ab0*/  PRMT R62, R65, R66, R62 ;  /* 0x00000042413e7216 */ /* 0x000fcc000000003e */
[----:B------:R-:W2:Y:S02]  /*14ac0*/  ATOM.E.CAS.STRONG.GPU PT, R62, [R60], R65, R62 ;  /* 0x000000413c3e738b */ /* 0x000ea400001ee13e */
[----:B--2---:R-:W-:Y:S01]  /*14ad0*/  ISETP.NE.U32.AND P1, PT, R62, R65, PT ;  /* 0x000000413e00720c */ /* 0x004fe20003f25070 */
[----:B------:R-:W-:-:S12]  /*14ae0*/  IMAD.MOV.U32 R65, RZ, RZ, R62 ;  /* 0x000000ffff417224 */ /* 0x000fd800078e003e */
[----:B------:R-:W-:Y:S05]  /*14af0*/  @P1 BRA `(.L_x_1188) ;  /* 0xfffffffc00e81947 */ /* 0x000fea000383ffff */
[----:B------:R-:W-:Y:S05]  /*14b00*/  BSYNC.RECONVERGENT B2 ;  /* 0x0000000000027941 */ /* 0x000fea0003800200 */
.L_x_1187:
        /* <DEDUP_REMOVED lines=12> */
.L_x_1190:
[----:B-----5:R-:W-:-:S05]  /*14bd0*/  HADD2 R62, R65, R64.H0_H0 ;  /* 0x20000040413e7230 */ /* 0x020fca0000000000 */
[----:B------:R-:W-:-:S06]  /*14be0*/  PRMT R62, R65, R66, R62 ;  /* 0x00000042413e7216 */ /* 0x000fcc000000003e */
[----:B------:R-:W2:Y:S02]  /*14bf0*/  ATOM.E.CAS.STRONG.GPU PT, R62, [R60], R65, R62 ;  /* 0x000000413c3e738b */ /* 0x000ea400001ee13e */
[----:B--2---:R-:W-:Y:S02]  /*14c00*/  ISETP.NE.U32.AND P1, PT, R62, R65, PT ;  /* 0x000000413e00720c */ /* 0x004fe40003f25070 */
[----:B------:R-:W-:-:S11]  /*14c10*/  MOV R65, R62 ;  /* 0x0000003e00417202 */ /* 0x000fd60000000f00 */
[----:B------:R-:W-:Y:S05]  /*14c20*/  @P1 BRA `(.L_x_1190) ;  /* 0xfffffffc00e81947 */ /* 0x000fea000383ffff */
[----:B------:R-:W-:Y:S05]  /*14c30*/  BSYNC.RECONVERGENT B2 ;  /* 0x0000000000027941 */ /* 0x000fea0003800200 */
.L_x_1189:
        /* <DEDUP_REMOVED lines=12> */
.L_x_1192:
[----:B-----5:R-:W-:-:S05]  /*14d00*/  HADD2 R62, R65, R64.H0_H0 ;  /* 0x20000040413e7230 */ /* 0x020fca0000000000 */
[----:B------:R-:W-:-:S06]  /*14d10*/  PRMT R62, R65, R66, R62 ;  /* 0x00000042413e7216 */ /* 0x000fcc000000003e */
[----:B------:R-:W2:Y:S02]  /*14d20*/  ATOM.E.CAS.STRONG.GPU PT, R62, [R60], R65, R62 ;  /* 0x000000413c3e738b */ /* 0x000ea400001ee13e */
[----:B--2---:R-:W-:Y:S01]  /*14d30*/  ISETP.NE.U32.AND P1, PT, R62, R65, PT ;  /* 0x000000413e00720c */ /* 0x004fe20003f25070 */
[----:B------:R-:W-:-:S12]  /*14d40*/  IMAD.MOV.U32 R65, RZ, RZ, R62 ;  /* 0x000000ffff417224 */ /* 0x000fd800078e003e */
[----:B------:R-:W-:Y:S05]  /*14d50*/  @P1 BRA `(.L_x_1192) ;  /* 0xfffffffc00e81947 */ /* 0x000fea000383ffff */
[----:B------:R-:W-:Y:S05]  /*14d60*/  BSYNC.RECONVERGENT B2 ;  /* 0x0000000000027941 */ /* 0x000fea0003800200 */
.L_x_1191:
        /* <DEDUP_REMOVED lines=12> */
.L_x_1194:
[----:B-----5:R-:W-:-:S05]  /*14e30*/  HADD2 R62, R65, R64.H0_H0 ;  /* 0x20000040413e7230 */ /* 0x020fca0000000000 */
[----:B------:R-:W-:-:S06]  /*14e40*/  PRMT R62, R65, R66, R62 ;  /* 0x00000042413e7216 */ /* 0x000fcc000000003e */
[----:B------:R-:W2:Y:S02]  /*14e50*/  ATOM.E.CAS.STRONG.GPU PT, R62, [R60], R65, R62 ;  /* 0x000000413c3e738b */ /* 0x000ea400001ee13e */
[----:B--2---:R-:W-:Y:S01]  /*14e60*/  ISETP.NE.U32.AND P1, PT, R62, R65, PT ;  /* 0x000000413e00720c */ /* 0x004fe20003f25070 */
[----:B------:R-:W-:-:S12]  /*14e70*/  IMAD.MOV.U32 R65, RZ, RZ, R62 ;  /* 0x000000ffff417224 */ /* 0x000fd800078e003e */
[----:B------:R-:W-:Y:S05]  /*14e80*/  @P1 BRA `(.L_x_1194) ;  /* 0xfffffffc00e81947 */ /* 0x000fea000383ffff */
[----:B------:R-:W-:Y:S05]  /*14e90*/  BSYNC.RECONVERGENT B2 ;  /* 0x0000000000027941 */ /* 0x000fea0003800200 */
.L_x_1193:
        /* <DEDUP_REMOVED lines=12> */
.L_x_1196:
[----:B-----5:R-:W-:-:S05]  /*14f60*/  HADD2 R62, R65, R64.H0_H0 ;  /* 0x20000040413e7230 */ /* 0x020fca0000000000 */
[----:B------:R-:W-:-:S06]  /*14f70*/  PRMT R62, R65, R66, R62 ;  /* 0x00000042413e7216 */ /* 0x000fcc000000003e */
[----:B------:R-:W2:Y:S02]  /*14f80*/  ATOM.E.CAS.STRONG.GPU PT, R62, [R60], R65, R62 ;  /* 0x000000413c3e738b */ /* 0x000ea400001ee13e */
[----:B--2---:R-:W-:Y:S02]  /*14f90*/  ISETP.NE.U32.AND P1, PT, R62, R65, PT ;  /* 0x000000413e00720c */ /* 0x004fe40003f25070 */
[----:B------:R-:W-:-:S11]  /*14fa0*/  MOV R65, R62 ;  /* 0x0000003e00417202 */ /* 0x000fd60000000f00 */
[----:B------:R-:W-:Y:S05]  /*14fb0*/  @P1 BRA `(.L_x_1196) ;  /* 0xfffffffc00e81947 */ /* 0x000fea000383ffff */
[----:B------:R-:W-:Y:S05]  /*14fc0*/  BSYNC.RECONVERGENT B2 ;  /* 0x0000000000027941 */ /* 0x000fea0003800200 */
.L_x_1195:
        /* <DEDUP_REMOVED lines=12> */
.L_x_1198:
[----:B-----5:R-:W-:-:S05]  /*15090*/  HADD2 R62, R65, R64.H0_H0 ;  /* 0x20000040413e7230 */ /* 0x020fca0000000000 */
[----:B------:R-:W-:-:S06]  /*150a0*/  PRMT R62, R65, R66, R62 ;  /* 0x00000042413e7216 */ /* 0x000fcc000000003e */
[----:B------:R-:W2:Y:S02]  /*150b0*/  ATOM.E.CAS.STRONG.GPU PT, R62, [R60], R65, R62 ;  /* 0x000000413c3e738b */ /* 0x000ea400001ee13e */
[----:B--2---:R-:W-:Y:S01]  /*150c0*/  ISETP.NE.U32.AND P1, PT, R62, R65, PT ;  /* 0x000000413e00720c */ /* 0x004fe20003f25070 */
[----:B------:R-:W-:-:S12]  /*150d0*/  IMAD.MOV.U32 R65, RZ, RZ, R62 ;  /* 0x000000ffff417224 */ /* 0x000fd800078e003e */
[----:B------:R-:W-:Y:S05]  /*150e0*/  @P1 BRA `(.L_x_1198) ;  /* 0xfffffffc00e81947 */ /* 0x000fea000383ffff */
[----:B------:R-:W-:Y:S05]  /*150f0*/  BSYNC.RECONVERGENT B2 ;  /* 0x0000000000027941 */ /* 0x000fea0003800200 */
.L_x_1197:
        /* <DEDUP_REMOVED lines=12> */
.L_x_1200:
[----:B-----5:R-:W-:-:S05]  /*151c0*/  HADD2 R62, R65, R64.H0_H0 ;  /* 0x20000040413e7230 */ /* 0x020fca0000000000 */
[----:B------:R-:W-:-:S06]  /*151d0*/  PRMT R62, R65, R66, R62 ;  /* 0x00000042413e7216 */ /* 0x000fcc000000003e */
[----:B------:R-:W2:Y:S02]  /*151e0*/  ATOM.E.CAS.STRONG.GPU PT, R62, [R60], R65, R62 ;  /* 0x000000413c3e738b */ /* 0x000ea400001ee13e */
[----:B--2---:R-:W-:Y:S01]  /*151f0*/  ISETP.NE.U32.AND P1, PT, R62, R65, PT ;  /* 0x000000413e00720c */ /* 0x004fe20003f25070 */
[----:B------:R-:W-:-:S12]  /*15200*/  IMAD.MOV.U32 R65, RZ, RZ, R62 ;  /* 0x000000ffff417224 */ /* 0x000fd800078e003e */
[----:B------:R-:W-:Y:S05]  /*15210*/  @P1 BRA `(.L_x_1200) ;  /* 0xfffffffc00e81947 */ /* 0x000fea000383ffff */
[----:B------:R-:W-:Y:S05]  /*15220*/  BSYNC.RECONVERGENT B2 ;  /* 0x0000000000027941 */ /* 0x000fea0003800200 */
.L_x_1199:
        /* <DEDUP_REMOVED lines=12> */
.L_x_1202:
[----:B-----5:R-:W-:-:S05]  /*152f0*/  HADD2 R62, R65, R64.H0_H0 ;  /* 0x20000040413e7230 */ /* 0x020fca0000000000 */
[----:B------:R-:W-:-:S06]  /*15300*/  PRMT R62, R65, R66, R62 ;  /* 0x00000042413e7216 */ /* 0x000fcc000000003e */
[----:B------:R-:W2:Y:S02]  /*15310*/  ATOM.E.CAS.STRONG.GPU PT, R62, [R60], R65, R62 ;  /* 0x000000413c3e738b */ /* 0x000ea400001ee13e */
[----:B--2---:R-:W-:Y:S02]  /*15320*/  ISETP.NE.U32.AND P1, PT, R62, R65, PT ;  /* 0x000000413e00720c */ /* 0x004fe40003f25070 */
[----:B------:R-:W-:-:S11]  /*15330*/  MOV R65, R62 ;  /* 0x0000003e00417202 */ /* 0x000fd60000000f00 */
[----:B------:R-:W-:Y:S05]  /*15340*/  @P1 BRA `(.L_x_1202) ;  /* 0xfffffffc00e81947 */ /* 0x000fea000383ffff */
[----:B------:R-:W-:Y:S05]  /*15350*/  BSYNC.RECONVERGENT B2 ;  /* 0x0000000000027941 */ /* 0x000fea0003800200 */
.L_x_1201:
        /* <DEDUP_REMOVED lines=12> */
.L_x_1204:
[----:B-----5:R-:W-:-:S05]  /*15420*/  HADD2 R62, R65, R64.H0_H0 ;  /* 0x20000040413e7230 */ /* 0x020fca0000000000 */
[----:B------:R-:W-:-:S06]  /*15430*/  PRMT R62, R65, R66, R62 ;  /* 0x00000042413e7216 */ /* 0x000fcc000000003e */
[----:B------:R-:W2:Y:S02]  /*15440*/  ATOM.E.CAS.STRONG.GPU PT, R62, [R60], R65, R62 ;  /* 0x000000413c3e738b */ /* 0x000ea400001ee13e */
[----:B--2---:R-:W-:Y:S01]  /*15450*/  ISETP.NE.U32.AND P1, PT, R62, R65, PT ;  /* 0x000000413e00720c */ /* 0x004fe20003f25070 */
[----:B------:R-:W-:-:S12]  /*15460*/  IMAD.MOV.U32 R65, RZ, RZ, R62 ;  /* 0x000000ffff417224 */ /* 0x000fd800078e003e */
[----:B------:R-:W-:Y:S05]  /*15470*/  @P1 BRA `(.L_x_1204) ;  /* 0xfffffffc00e81947 */ /* 0x000fea000383ffff */
[----:B------:R-:W-:Y:S05]  /*15480*/  BSYNC.RECONVERGENT B2 ;  /* 0x0000000000027941 */ /* 0x000fea0003800200 */
.L_x_1203:
        /* <DEDUP_REMOVED lines=12> */
.L_x_1206:
[----:B-----5:R-:W-:-:S05]  /*15550*/  HADD2 R62, R65, R64.H0_H0 ;  /* 0x20000040413e7230 */ /* 0x020fca0000000000 */
[----:B------:R-:W-:-:S06]  /*15560*/  PRMT R62, R65, R66, R62 ;  /* 0x00000042413e7216 */ /* 0x000fcc000000003e */
[----:B------:R-:W2:Y:S02]  /*15570*/  ATOM.E.CAS.STRONG.GPU PT, R62, [R60], R65, R62 ;  /* 0x000000413c3e738b */ /* 0x000ea400001ee13e */
[----:B--2---:R-:W-:Y:S01]  /*15580*/  ISETP.NE.U32.AND P1, PT, R62, R65, PT ;  /* 0x000000413e00720c */ /* 0x004fe20003f25070 */
[----:B------:R-:W-:-:S12]  /*15590*/  IMAD.MOV.U32 R65, RZ, RZ, R62 ;  /* 0x000000ffff417224 */ /* 0x000fd800078e003e */
[----:B------:R-:W-:Y:S05]  /*155a0*/  @P1 BRA `(.L_x_1206) ;  /* 0xfffffffc00e81947 */ /* 0x000fea000383ffff */
[----:B------:R-:W-:Y:S05]  /*155b0*/  BSYNC.RECONVERGENT B2 ;  /* 0x0000000000027941 */ /* 0x000fea0003800200 */
.L_x_1205:
        /* <DEDUP_REMOVED lines=12> */
.L_x_1208:
[----:B-----5:R-:W-:-:S05]  /*15680*/  HADD2 R62, R65, R64.H0_H0 ;  /* 0x20000040413e7230 */ /* 0x020fca0000000000 */
[----:B------:R-:W-:-:S06]  /*15690*/  PRMT R62, R65, R66, R62 ;  /* 0x00000042413e7216 */ /* 0x000fcc000000003e */
[----:B------:R-:W2:Y:S02]  /*156a0*/  ATOM.E.CAS.STRONG.GPU PT, R62, [R60], R65, R62 ;  /* 0x000000413c3e738b */ /* 0x000ea400001ee13e */
[----:B--2---:R-:W-:Y:S02]  /*156b0*/  ISETP.NE.U32.AND P1, PT, R62, R65, PT ;  /* 0x000000413e00720c */ /* 0x004fe40003f25070 */
[----:B------:R-:W-:-:S11]  /*156c0*/  MOV R65, R62 ;  /* 0x0000003e00417202 */ /* 0x000fd60000000f00 */
[----:B------:R-:W-:Y:S05]  /*156d0*/  @P1 BRA `(.L_x_1208) ;  /* 0xfffffffc00e81947 */ /* 0x000fea000383ffff */
[----:B------:R-:W-:Y:S05]  /*156e0*/  BSYNC.RECONVERGENT B2 ;  /* 0x0000000000027941 */ /* 0x000fea0003800200 */
.L_x_1207:
        /* <DEDUP_REMOVED lines=12> */
.L_x_1210:
[----:B-----5:R-:W-:-:S05]  /*157b0*/  HADD2 R62, R65, R64.H0_H0 ;  /* 0x20000040413e7230 */ /* 0x020fca0000000000 */
[----:B------:R-:W-:-:S06]  /*157c0*/  PRMT R62, R65, R66, R62 ;  /* 0x00000042413e7216 */ /* 0x000fcc000000003e */
[----:B------:R-:W2:Y:S02]  /*157d0*/  ATOM.E.CAS.STRONG.GPU PT, R62, [R60], R65, R62 ;  /* 0x000000413c3e738b */ /* 0x000ea400001ee13e */
[----:B--2---:R-:W-:Y:S01]  /*157e0*/  ISETP.NE.U32.AND P1, PT, R62, R65, PT ;  /* 0x000000413e00720c */ /* 0x004fe20003f25070 */
[----:B------:R-:W-:-:S12]  /*157f0*/  IMAD.MOV.U32 R65, RZ, RZ, R62 ;  /* 0x000000ffff417224 */ /* 0x000fd800078e003e */
[----:B------:R-:W-:Y:S05]  /*15800*/  @P1 BRA `(.L_x_1210) ;  /* 0xfffffffc00e81947 */ /* 0x000fea000383ffff */
[----:B------:R-:W-:Y:S05]  /*15810*/  BSYNC.RECONVERGENT B2 ;  /* 0x0000000000027941 */ /* 0x000fea0003800200 */
.L_x_1209:
        /* <DEDUP_REMOVED lines=12> */
.L_x_1212:
[----:B-----5:R-:W-:-:S05]  /*158e0*/  HADD2 R62, R65, R64.H0_H0 ;  /* 0x20000040413e7230 */ /* 0x020fca0000000000 */
[----:B------:R-:W-:-:S06]  /*158f0*/  PRMT R62, R65, R66, R62 ;  /* 0x00000042413e7216 */ /* 0x000fcc000000003e */
[----:B------:R-:W2:Y:S02]  /*15900*/  ATOM.E.CAS.STRONG.GPU PT, R62, [R60], R65, R62 ;  /* 0x000000413c3e738b */ /* 0x000ea400001ee13e */
[----:B--2---:R-:W-:Y:S01]  /*15910*/  ISETP.NE.U32.AND P1, PT, R62, R65, PT ;  /* 0x000000413e00720c */ /* 0x004fe20003f25070 */
[----:B------:R-:W-:-:S12]  /*15920*/  IMAD.MOV.U32 R65, RZ, RZ, R62 ;  /* 0x000000ffff417224 */ /* 0x000fd800078e003e */
[----:B------:R-:W-:Y:S05]  /*15930*/  @P1 BRA `(.L_x_1212) ;  /* 0xfffffffc00e81947 */ /* 0x000fea000383ffff */
[----:B------:R-:W-:Y:S05]  /*15940*/  BSYNC.RECONVERGENT B2 ;  /* 0x0000000000027941 */ /* 0x000fea0003800200 */
.L_x_1211:
        /* <DEDUP_REMOVED lines=12> */
.L_x_1214:
[----:B-----5:R-:W-:-:S05]  /*15a10*/  HADD2 R62, R65, R64.H0_H0 ;  /* 0x20000040413e7230 */ /* 0x020fca0000000000 */
[----:B------:R-:W-:-:S06]  /*15a20*/  PRMT R62, R65, R66, R62 ;  /* 0x00000042413e7216 */ /* 0x000fcc000000003e */
[----:B------:R-:W2:Y:S02]  /*15a30*/  ATOM.E.CAS.STRONG.GPU PT, R62, [R60], R65, R62 ;  /* 0x000000413c3e738b */ /* 0x000ea400001ee13e */
[----:B--2---:R-:W-:Y:S02]  /*15a40*/  ISETP.NE.U32.AND P1, PT, R62, R65, PT ;  /* 0x000000413e00720c */ /* 0x004fe40003f25070 */
[----:B------:R-:W-:-:S11]  /*15a50*/  MOV R65, R62 ;  /* 0x0000003e00417202 */ /* 0x000fd60000000f00 */
[----:B------:R-:W-:Y:S05]  /*15a60*/  @P1 BRA `(.L_x_1214) ;  /* 0xfffffffc00e81947 */ /* 0x000fea000383ffff */
[----:B------:R-:W-:Y:S05]  /*15a70*/  BSYNC.RECONVERGENT B2 ;  /* 0x0000000000027941 */ /* 0x000fea0003800200 */
.L_x_1213:
        /* <DEDUP_REMOVED lines=12> */
.L_x_1216:
[----:B-----5:R-:W-:-:S05]  /*15b40*/  HADD2 R62, R65, R64.H0_H0 ;  /* 0x20000040413e7230 */ /* 0x020fca0000000000 */
[----:B------:R-:W-:-:S06]  /*15b50*/  PRMT R62, R65, R66, R62 ;  /* 0x00000042413e7216 */ /* 0x000fcc000000003e */
[----:B------:R-:W2:Y:S02]  /*15b60*/  ATOM.E.CAS.STRONG.GPU PT, R62, [R60], R65, R62 ;  /* 0x000000413c3e738b */ /* 0x000ea400001ee13e */
[----:B--2---:R-:W-:Y:S01]  /*15b70*/  ISETP.NE.U32.AND P1, PT, R62, R65, PT ;  /* 0x000000413e00720c */ /* 0x004fe20003f25070 */
[----:B------:R-:W-:-:S12]  /*15b80*/  IMAD.MOV.U32 R65, RZ, RZ, R62 ;  /* 0x000000ffff417224 */ /* 0x000fd800078e003e */
[----:B------:R-:W-:Y:S05]  /*15b90*/  @P1 BRA `(.L_x_1216) ;  /* 0xfffffffc00e81947 */ /* 0x000fea000383ffff */
[----:B------:R-:W-:Y:S05]  /*15ba0*/  BSYNC.RECONVERGENT B2 ;  /* 0x0000000000027941 */ /* 0x000fea0003800200 */
.L_x_1215:
        /* <DEDUP_REMOVED lines=12> */
.L_x_1218:
[----:B-----5:R-:W-:-:S05]  /*15c70*/  HADD2 R62, R65, R64.H0_H0 ;  /* 0x20000040413e7230 */ /* 0x020fca0000000000 */
[----:B------:R-:W-:-:S06]  /*15c80*/  PRMT R62, R65, R66, R62 ;  /* 0x00000042413e7216 */ /* 0x000fcc000000003e */
[----:B------:R-:W2:Y:S02]  /*15c90*/  ATOM.E.CAS.STRONG.GPU PT, R62, [R60], R65, R62 ;  /* 0x000000413c3e738b */ /* 0x000ea400001ee13e */
[----:B--2---:R-:W-:Y:S01]  /*15ca0*/  ISETP.NE.U32.AND P1, PT, R62, R65, PT ;  /* 0x000000413e00720c */ /* 0x004fe20003f25070 */
[----:B------:R-:W-:-:S12]  /*15cb0*/  IMAD.MOV.U32 R65, RZ, RZ, R62 ;  /* 0x000000ffff417224 */ /* 0x000fd800078e003e */
[----:B------:R-:W-:Y:S05]  /*15cc0*/  @P1 BRA `(.L_x_1218) ;  /* 0xfffffffc00e81947 */ /* 0x000fea000383ffff */
[----:B------:R-:W-:Y:S05]  /*15cd0*/  BSYNC.RECONVERGENT B2 ;  /* 0x0000000000027941 */ /* 0x000fea0003800200 */
.L_x_1217:
        /* <DEDUP_REMOVED lines=12> */
.L_x_1220:
[----:B-----5:R-:W-:-:S05]  /*15da0*/  HADD2 R62, R65, R64.H0_H0 ;  /* 0x20000040413e7230 */ /* 0x020fca0000000000 */
[----:B------:R-:W-:-:S06]  /*15db0*/  PRMT R62, R65, R66, R62 ;  /* 0x00000042413e7216 */ /* 0x000fcc000000003e */
[----:B------:R-:W2:Y:S02]  /*15dc0*/  ATOM.E.CAS.STRONG.GPU PT, R62, [R60], R65, R62 ;  /* 0x000000413c3e738b */ /* 0x000ea400001ee13e */
[----:B--2---:R-:W-:Y:S02]  /*15dd0*/  ISETP.NE.U32.AND P1, PT, R62, R65, PT ;  /* 0x000000413e00720c */ /* 0x004fe40003f25070 */
[----:B------:R-:W-:-:S11]  /*15de0*/  MOV R65, R62 ;  /* 0x0000003e00417202 */ /* 0x000fd60000000f00 */
[----:B------:R-:W-:Y:S05]  /*15df0*/  @P1 BRA `(.L_x_1220) ;  /* 0xfffffffc00e81947 */ /* 0x000fea000383ffff */
[----:B------:R-:W-:Y:S05]  /*15e00*/  BSYNC.RECONVERGENT B2 ;  /* 0x0000000000027941 */ /* 0x000fea0003800200 */
.L_x_1219:
        /* <DEDUP_REMOVED lines=12> */
.L_x_1222:
[----:B-----5:R-:W-:-:S05]  /*15ed0*/  HADD2 R62, R65, R64.H0_H0 ;  /* 0x20000040413e7230 */ /* 0x020fca0000000000 */
[----:B------:R-:W-:-:S06]  /*15ee0*/  PRMT R62, R65, R66, R62 ;  /* 0x00000042413e7216 */ /* 0x000fcc000000003e */
[----:B------:R-:W2:Y:S02]  /*15ef0*/  ATOM.E.CAS.STRONG.GPU PT, R62, [R60], R65, R62 ;  /* 0x000000413c3e738b */ /* 0x000ea400001ee13e */
[----:B--2---:R-:W-:Y:S01]  /*15f00*/  ISETP.NE.U32.AND P1, PT, R62, R65, PT ;  /* 0x000000413e00720c */ /* 0x004fe20003f25070 */
[----:B------:R-:W-:-:S12]  /*15f10*/  IMAD.MOV.U32 R65, RZ, RZ, R62 ;  /* 0x000000ffff417224 */ /* 0x000fd800078e003e */
[----:B------:R-:W-:Y:S05]  /*15f20*/  @P1 BRA `(.L_x_1222) ;  /* 0xfffffffc00e81947 */ /* 0x000fea000383ffff */
[----:B------:R-:W-:Y:S05]  /*15f30*/  BSYNC.RECONVERGENT B2 ;  /* 0x0000000000027941 */ /* 0x000fea0003800200 */
.L_x_1221:
        /* <DEDUP_REMOVED lines=12> */
.L_x_1224:
[----:B-----5:R-:W-:-:S05]  /*16000*/  HADD2 R62, R65, R64.H0_H0 ;  /* 0x20000040413e7230 */ /* 0x020fca0000000000 */
[----:B------:R-:W-:-:S06]  /*16010*/  PRMT R62, R65, R66, R62 ;  /* 0x00000042413e7216 */ /* 0x000fcc000000003e */
[----:B------:R-:W2:Y:S02]  /*16020*/  ATOM.E.CAS.STRONG.GPU PT, R62, [R60], R65, R62 ;  /* 0x000000413c3e738b */ /* 0x000ea400001ee13e */
[----:B--2---:R-:W-:Y:S01]  /*16030*/  ISETP.NE.U32.AND P1, PT, R62, R65, PT ;  /* 0x000000413e00720c */ /* 0x004fe20003f25070 */
[----:B------:R-:W-:-:S12]  /*16040*/  IMAD.MOV.U32 R65, RZ, RZ, R62 ;  /* 0x000000ffff417224 */ /* 0x000fd800078e003e */
[----:B------:R-:W-:Y:S05]  /*16050*/  @P1 BRA `(.L_x_1224) ;  /* 0xfffffffc00e81947 */ /* 0x000fea000383ffff */
[----:B------:R-:W-:Y:S05]  /*16060*/  BSYNC.RECONVERGENT B2 ;  /* 0x0000000000027941 */ /* 0x000fea0003800200 */
.L_x_1223:
        /* <DEDUP_REMOVED lines=12> */
.L_x_1226:
[----:B-----5:R-:W-:-:S05]  /*16130*/  HADD2 R62, R65, R64.H0_H0 ;  /* 0x20000040413e7230 */ /* 0x020fca0000000000 */
[----:B------:R-:W-:-:S06]  /*16140*/  PRMT R62, R65, R66, R62 ;  /* 0x00000042413e7216 */ /* 0x000fcc000000003e */
[----:B------:R-:W2:Y:S02]  /*16150*/  ATOM.E.CAS.STRONG.GPU PT, R62, [R60], R65, R62 ;  /* 0x000000413c3e738b */ /* 0x000ea400001ee13e */
[----:B--2---:R-:W-:Y:S02]  /*16160*/  ISETP.NE.U32.AND P1, PT, R62, R65, PT ;  /* 0x000000413e00720c */ /* 0x004fe40003f25070 */
[----:B------:R-:W-:-:S11]  /*16170*/  MOV R65, R62 ;  /* 0x0000003e00417202 */ /* 0x000fd60000000f00 */
[----:B------:R-:W-:Y:S05]  /*16180*/  @P1 BRA `(.L_x_1226) ;  /* 0xfffffffc00e81947 */ /* 0x000fea000383ffff */
[----:B------:R-:W-:Y:S05]  /*16190*/  BSYNC.RECONVERGENT B2 ;  /* 0x0000000000027941 */ /* 0x000fea0003800200 */
.L_x_1225:
        /* <DEDUP_REMOVED lines=12> */
.L_x_1228:
[----:B-----5:R-:W-:-:S05]  /*16260*/  HADD2 R62, R65, R64.H0_H0 ;  /* 0x20000040413e7230 */ /* 0x020fca0000000000 */
[----:B------:R-:W-:-:S06]  /*16270*/  PRMT R62, R65, R66, R62 ;  /* 0x00000042413e7216 */ /* 0x000fcc000000003e */
[----:B------:R-:W2:Y:S02]  /*16280*/  ATOM.E.CAS.STRONG.GPU PT, R62, [R60], R65, R62 ;  /* 0x000000413c3e738b */ /* 0x000ea400001ee13e */
[----:B--2---:R-:W-:Y:S01]  /*16290*/  ISETP.NE.U32.AND P1, PT, R62, R65, PT ;  /* 0x000000413e00720c */ /* 0x004fe20003f25070 */
[----:B------:R-:W-:-:S12]  /*162a0*/  IMAD.MOV.U32 R65, RZ, RZ, R62 ;  /* 0x000000ffff417224 */ /* 0x000fd800078e003e */
[----:B------:R-:W-:Y:S05]  /*162b0*/  @P1 BRA `(.L_x_1228) ;  /* 0xfffffffc00e81947 */ /* 0x000fea000383ffff */
[----:B------:R-:W-:Y:S05]  /*162c0*/  BSYNC.RECONVERGENT B2 ;  /* 0x0000000000027941 */ /* 0x000fea0003800200 */
.L_x_1227:
        /* <DEDUP_REMOVED lines=12> */
.L_x_1230:
[----:B-----5:R-:W-:-:S05]  /*16390*/  HADD2 R62, R65, R64.H0_H0 ;  /* 0x20000040413e7230 */ /* 0x020fca0000000000 */
[----:B------:R-:W-:-:S06]  /*163a0*/  PRMT R62, R65, R66, R62 ;  /* 0x00000042413e7216 */ /* 0x000fcc000000003e */
[----:B------:R-:W2:Y:S02]  /*163b0*/  ATOM.E.CAS.STRONG.GPU PT, R62, [R60], R65, R62 ;  /* 0x000000413c3e738b */ /* 0x000ea400001ee13e */
[----:B--2---:R-:W-:Y:S01]  /*163c0*/  ISETP.NE.U32.AND P1, PT, R62, R65, PT ;  /* 0x000000413e00720c */ /* 0x004fe20003f25070 */
[----:B------:R-:W-:-:S12]  /*163d0*/  IMAD.MOV.U32 R65, RZ, RZ, R62 ;  /* 0x000000ffff417224 */ /* 0x000fd800078e003e */
[----:B------:R-:W-:Y:S05]  /*163e0*/  @P1 BRA `(.L_x_1230) ;  /* 0xfffffffc00e81947 */ /* 0x000fea000383ffff */
[----:B------:R-:W-:Y:S05]  /*163f0*/  BSYNC.RECONVERGENT B2 ;  /* 0x0000000000027941 */ /* 0x000fea0003800200 */
.L_x_1229:
        /* <DEDUP_REMOVED lines=12> */
.L_x_1232:
[----:B-----5:R-:W-:-:S05]  /*164c0*/  HADD2 R62, R65, R64.H0_H0 ;  /* 0x20000040413e7230 */ /* 0x020fca0000000000 */
[----:B------:R-:W-:-:S06]  /*164d0*/  PRMT R62, R65, R66, R62 ;  /* 0x00000042413e7216 */ /* 0x000fcc000000003e */
[----:B------:R-:W2:Y:S02]  /*164e0*/  ATOM.E.CAS.STRONG.GPU PT, R62, [R60], R65, R62 ;  /* 0x000000413c3e738b */ /* 0x000ea400001ee13e */
[----:B--2---:R-:W-:Y:S02]  /*164f0*/  ISETP.NE.U32.AND P1, PT, R62, R65, PT ;  /* 0x000000413e00720c */ /* 0x004fe40003f25070 */
[----:B------:R-:W-:-:S11]  /*16500*/  MOV R65, R62 ;  /* 0x0000003e00417202 */ /* 0x000fd60000000f00 */
[----:B------:R-:W-:Y:S05]  /*16510*/  @P1 BRA `(.L_x_1232) ;  /* 0xfffffffc00e81947 */ /* 0x000fea000383ffff */
[----:B------:R-:W-:Y:S05]  /*16520*/  BSYNC.RECONVERGENT B2 ;  /* 0x0000000000027941 */ /* 0x000fea0003800200 */
.L_x_1231:
        /* <DEDUP_REMOVED lines=12> */
.L_x_1234:
[----:B-----5:R-:W-:-:S05]  /*165f0*/  HADD2 R62, R65, R64.H0_H0 ;  /* 0x20000040413e7230 */ /* 0x020fca0000000000 */
[----:B------:R-:W-:-:S06]  /*16600*/  PRMT R62, R65, R66, R62 ;  /* 0x00000042413e7216 */ /* 0x000fcc000000003e */
[----:B------:R-:W2:Y:S02]  /*16610*/  ATOM.E.CAS.STRONG.GPU PT, R62, [R60], R65, R62 ;  /* 0x000000413c3e738b */ /* 0x000ea400001ee13e */
[----:B--2---:R-:W-:Y:S01]  /*16620*/  ISETP.NE.U32.AND P1, PT, R62, R65, PT ;  /* 0x000000413e00720c */ /* 0x004fe20003f25070 */
[----:B------:R-:W-:-:S12]  /*16630*/  IMAD.MOV.U32 R65, RZ, RZ, R62 ;  /* 0x000000ffff417224 */ /* 0x000fd800078e003e */
[----:B------:R-:W-:Y:S05]  /*16640*/  @P1 BRA `(.L_x_1234) ;  /* 0xfffffffc00e81947 */ /* 0x000fea000383ffff */
[----:B------:R-:W-:Y:S05]  /*16650*/  BSYNC.RECONVERGENT B2 ;  /* 0x0000000000027941 */ /* 0x000fea0003800200 */
.L_x_1233:
        /* <DEDUP_REMOVED lines=12> */
.L_x_1236:
[----:B-----5:R-:W-:-:S05]  /*16720*/  HADD2 R62, R65, R64.H0_H0 ;  /* 0x20000040413e7230 */ /* 0x020fca0000000000 */
[----:B------:R-:W-:-:S06]  /*16730*/  PRMT R62, R65, R66, R62 ;  /* 0x00000042413e7216 */ /* 0x000fcc000000003e */
[----:B------:R-:W2:Y:S02]  /*16740*/  ATOM.E.CAS.STRONG.GPU PT, R62, [R60], R65, R62 ;  /* 0x000000413c3e738b */ /* 0x000ea400001ee13e */
[----:B--2---:R-:W-:Y:S01]  /*16750*/  ISETP.NE.U32.AND P1, PT, R62, R65, PT ;  /* 0x000000413e00720c */ /* 0x004fe20003f25070 */
[----:B------:R-:W-:-:S12]  /*16760*/  IMAD.MOV.U32 R65, RZ, RZ, R62 ;  /* 0x000000ffff417224 */ /* 0x000fd800078e003e */
[----:B------:R-:W-:Y:S05]  /*16770*/  @P1 BRA `(.L_x_1236) ;  /* 0xfffffffc00e81947 */ /* 0x000fea000383ffff */
[----:B------:R-:W-:Y:S05]  /*16780*/  BSYNC.RECONVERGENT B2 ;  /* 0x0000000000027941 */ /* 0x000fea0003800200 */
.L_x_1235:
        /* <DEDUP_REMOVED lines=12> */
.L_x_1238:
[----:B-----5:R-:W-:-:S05]  /*16850*/  HADD2 R62, R65, R64.H0_H0 ;  /* 0x20000040413e7230 */ /* 0x020fca0000000000 */
[----:B------:R-:W-:-:S06]  /*16860*/  PRMT R62, R65, R66, R62 ;  /* 0x00000042413e7216 */ /* 0x000fcc000000003e */
[----:B------:R-:W2:Y:S02]  /*16870*/  ATOM.E.CAS.STRONG.GPU PT, R62, [R60], R65, R62 ;  /* 0x000000413c3e738b */ /* 0x000ea400001ee13e */
[----:B--2---:R-:W-:Y:S02]  /*16880*/  ISETP.NE.U32.AND P1, PT, R62, R65, PT ;  /* 0x000000413e00720c */ /* 0x004fe40003f25070 */
[----:B------:R-:W-:-:S11]  /*16890*/  MOV R65, R62 ;  /* 0x0000003e00417202 */ /* 0x000fd60000000f00 */
[----:B------:R-:W-:Y:S05]  /*168a0*/  @P1 BRA `(.L_x_1238) ;  /* 0xfffffffc00e81947 */ /* 0x000fea000383ffff */
[----:B------:R-:W-:Y:S05]  /*168b0*/  BSYNC.RECONVERGENT B2 ;  /* 0x0000000000027941 */ /* 0x000fea0003800200 */
.L_x_1237:
        /* <DEDUP_REMOVED lines=12> */
.L_x_1240:
[----:B-----5:R-:W-:-:S05]  /*16980*/  HADD2 R62, R65, R64.H0_H0 ;  /* 0x20000040413e7230 */ /* 0x020fca0000000000 */
[----:B------:R-:W-:-:S06]  /*16990*/  PRMT R62, R65, R66, R62 ;  /* 0x00000042413e7216 */ /* 0x000fcc000000003e */
[----:B------:R-:W2:Y:S02]  /*169a0*/  ATOM.E.CAS.STRONG.GPU PT, R62, [R60], R65, R62 ;  /* 0x000000413c3e738b */ /* 0x000ea400001ee13e */
[----:B--2---:R-:W-:Y:S01]  /*169b0*/  ISETP.NE.U32.AND P1, PT, R62, R65, PT ;  /* 0x000000413e00720c */ /* 0x004fe20003f25070 */
[----:B------:R-:W-:-:S12]  /*169c0*/  IMAD.MOV.U32 R65, RZ, RZ, R62 ;  /* 0x000000ffff417224 */ /* 0x000fd800078e003e */
[----:B------:R-:W-:Y:S05]  /*169d0*/  @P1 BRA `(.L_x_1240) ;  /* 0xfffffffc00e81947 */ /* 0x000fea000383ffff */
[----:B------:R-:W-:Y:S05]  /*169e0*/  BSYNC.RECONVERGENT B2 ;  /* 0x0000000000027941 */ /* 0x000fea0003800200 */
.L_x_1239:
        /* <DEDUP_REMOVED lines=12> */
.L_x_1242:
[----:B-----5:R-:W-:-:S05]  /*16ab0*/  HADD2 R62, R65, R64.H0_H0 ;  /* 0x20000040413e7230 */ /* 0x020fca0000000000 */
[----:B------:R-:W-:-:S06]  /*16ac0*/  PRMT R62, R65, R66, R62 ;  /* 0x00000042413e7216 */ /* 0x000fcc000000003e */
[----:B------:R-:W2:Y:S02]  /*16ad0*/  ATOM.E.CAS.STRONG.GPU PT, R62, [R60], R65, R62 ;  /* 0x000000413c3e738b */ /* 0x000ea400001ee13e */
[----:B--2---:R-:W-:Y:S01]  /*16ae0*/  ISETP.NE.U32.AND P1, PT, R62, R65, PT ;  /* 0x000000413e00720c */ /* 0x004fe20003f25070 */
[----:B------:R-:W-:-:S12]  /*16af0*/  IMAD.MOV.U32 R65, RZ, RZ, R62 ;  /* 0x000000ffff417224 */ /* 0x000fd800078e003e */
[----:B------:R-:W-:Y:S05]  /*16b00*/  @P1 BRA `(.L_x_1242) ;  /* 0xfffffffc00e81947 */ /* 0x000fea000383ffff */
[----:B------:R-:W-:Y:S05]  /*16b10*/  BSYNC.RECONVERGENT B2 ;  /* 0x0000000000027941 */ /* 0x000fea0003800200 */
.L_x_1241:
        /* <DEDUP_REMOVED lines=12> */
.L_x_1244:
[----:B-----5:R-:W-:-:S05]  /*16be0*/  HADD2 R62, R65, R64.H0_H0 ;  /* 0x20000040413e7230 */ /* 0x020fca0000000000 */
[----:B------:R-:W-:-:S06]  /*16bf0*/  PRMT R62, R65, R66, R62 ;  /* 0x00000042413e7216 */ /* 0x000fcc000000003e */
[----:B------:R-:W2:Y:S02]  /*16c00*/  ATOM.E.CAS.STRONG.GPU PT, R62, [R60], R65, R62 ;  /* 0x000000413c3e738b */ /* 0x000ea400001ee13e */
[----:B--2---:R-:W-:Y:S02]  /*16c10*/  ISETP.NE.U32.AND P1, PT, R62, R65, PT ;  /* 0x000000413e00720c */ /* 0x004fe40003f25070 */
[----:B------:R-:W-:-:S11]  /*16c20*/  MOV R65, R62 ;  /* 0x0000003e00417202 */ /* 0x000fd60000000f00 */
[----:B------:R-:W-:Y:S05]  /*16c30*/  @P1 BRA `(.L_x_1244) ;  /* 0xfffffffc00e81947 */ /* 0x000fea000383ffff */
[----:B------:R-:W-:Y:S05]  /*16c40*/  BSYNC.RECONVERGENT B2 ;  /* 0x0000000000027941 */ /* 0x000fea0003800200 */
.L_x_1243:
        /* <DEDUP_REMOVED lines=12> */
.L_x_1246:
[----:B-----5:R-:W-:-:S05]  /*16d10*/  HADD2 R62, R65, R64.H0_H0 ;  /* 0x20000040413e7230 */ /* 0x020fca0000000000 */
[----:B------:R-:W-:-:S06]  /*16d20*/  PRMT R62, R65, R66, R62 ;  /* 0x00000042413e7216 */ /* 0x000fcc000000003e */
[----:B------:R-:W2:Y:S02]  /*16d30*/  ATOM.E.CAS.STRONG.GPU PT, R62, [R60], R65, R62 ;  /* 0x000000413c3e738b */ /* 0x000ea400001ee13e */
[----:B--2---:R-:W-:Y:S01]  /*16d40*/  ISETP.NE.U32.AND P1, PT, R62, R65, PT ;  /* 0x000000413e00720c */ /* 0x004fe20003f25070 */
[----:B------:R-:W-:-:S12]  /*16d50*/  IMAD.MOV.U32 R65, RZ, RZ, R62 ;  /* 0x000000ffff417224 */ /* 0x000fd800078e003e */
[----:B------:R-:W-:Y:S05]  /*16d60*/  @P1 BRA `(.L_x_1246) ;  /* 0xfffffffc00e81947 */ /* 0x000fea000383ffff */
[----:B------:R-:W-:Y:S05]  /*16d70*/  BSYNC.RECONVERGENT B2 ;  /* 0x0000000000027941 */ /* 0x000fea0003800200 */
.L_x_1245:
        /* <DEDUP_REMOVED lines=12> */
.L_x_1248:
[----:B-----5:R-:W-:-:S05]  /*16e40*/  HADD2 R62, R65, R64.H0_H0 ;  /* 0x20000040413e7230 */ /* 0x020fca0000000000 */
[----:B------:R-:W-:-:S06]  /*16e50*/  PRMT R62, R65, R66, R62 ;  /* 0x00000042413e7216 */ /* 0x000fcc000000003e */
[----:B------:R-:W2:Y:S02]  /*16e60*/  ATOM.E.CAS.STRONG.GPU PT, R62, [R60], R65, R62 ;  /* 0x000000413c3e738b */ /* 0x000ea400001ee13e */
[----:B--2---:R-:W-:Y:S01]  /*16e70*/  ISETP.NE.U32.AND P1, PT, R62, R65, PT ;  /* 0x000000413e00720c */ /* 0x004fe20003f25070 */
[----:B------:R-:W-:-:S12]  /*16e80*/  IMAD.MOV.U32 R65, RZ, RZ, R62 ;  /* 0x000000ffff417224 */ /* 0x000fd800078e003e */
[----:B------:R-:W-:Y:S05]  /*16e90*/  @P1 BRA `(.L_x_1248) ;  /* 0xfffffffc00e81947 */ /* 0x000fea000383ffff */
[----:B------:R-:W-:Y:S05]  /*16ea0*/  BSYNC.RECONVERGENT B2 ;  /* 0x0000000000027941 */ /* 0x000fea0003800200 */
.L_x_1247:
        /* <DEDUP_REMOVED lines=12> */
.L_x_1250:
[----:B-----5:R-:W-:-:S05]  /*16f70*/  HADD2 R62, R65, R64.H0_H0 ;  /* 0x20000040413e7230 */ /* 0x020fca0000000000 */
[----:B------:R-:W-:-:S06]  /*16f80*/  PRMT R62, R65, R66, R62 ;  /* 0x00000042413e7216 */ /* 0x000fcc000000003e */
[----:B------:R-:W2:Y:S02]  /*16f90*/  ATOM.E.CAS.STRONG.GPU PT, R62, [R60], R65, R62 ;  /* 0x000000413c3e738b */ /* 0x000ea400001ee13e */
[----:B--2---:R-:W-:Y:S02]  /*16fa0*/  ISETP.NE.U32.AND P1, PT, R62, R65, PT ;  /* 0x000000413e00720c */ /* 0x004fe40003f25070 */
[----:B------:R-:W-:-:S11]  /*16fb0*/  MOV R65, R62 ;  /* 0x0000003e00417202 */ /* 0x000fd60000000f00 */
[----:B------:R-:W-:Y:S05]  /*16fc0*/  @P1 BRA `(.L_x_1250) ;  /* 0xfffffffc00e81947 */ /* 0x000fea000383ffff */
[----:B------:R-:W-:Y:S05]  /*16fd0*/  BSYNC.RECONVERGENT B2 ;  /* 0x0000000000027941 */ /* 0x000fea0003800200 */
.L_x_1249:
        /* <DEDUP_REMOVED lines=12> */
.L_x_1252:
[----:B-----5:R-:W-:-:S05]  /*170a0*/  HADD2 R62, R65, R64.H0_H0 ;  /* 0x20000040413e7230 */ /* 0x020fca0000000000 */
[----:B------:R-:W-:-:S06]  /*170b0*/  PRMT R62, R65, R66, R62 ;  /* 0x00000042413e7216 */ /* 0x000fcc000000003e */
[----:B------:R-:W2:Y:S02]  /*170c0*/  ATOM.E.CAS.STRONG.GPU PT, R62, [R60], R65, R62 ;  /* 0x000000413c3e738b */ /* 0x000ea400001ee13e */
[----:B--2---:R-:W-:Y:S01]  /*170d0*/  ISETP.NE.U32.AND P1, PT, R62, R65, PT ;  /* 0x000000413e00720c */ /* 0x004fe20003f25070 */
[----:B------:R-:W-:-:S12]  /*170e0*/  IMAD.MOV.U32 R65, RZ, RZ, R62 ;  /* 0x000000ffff417224 */ /* 0x000fd800078e003e */
[----:B------:R-:W-:Y:S05]  /*170f0*/  @P1 BRA `(.L_x_1252) ;  /* 0xfffffffc00e81947 */ /* 0x000fea000383ffff */
[----:B------:R-:W-:Y:S05]  /*17100*/  BSYNC.RECONVERGENT B2 ;  /* 0x0000000000027941 */ /* 0x000fea0003800200 */
.L_x_1251:
        /* <DEDUP_REMOVED lines=12> */
.L_x_1254:
[----:B-----5:R-:W-:-:S05]  /*171d0*/  HADD2 R62, R65, R64.H0_H0 ;  /* 0x20000040413e7230 */ /* 0x020fca0000000000 */
[----:B------:R-:W-:-:S06]  /*171e0*/  PRMT R62, R65, R66, R62 ;  /* 0x00000042413e7216 */ /* 0x000fcc000000003e */
[----:B------:R-:W2:Y:S02]  /*171f0*/  ATOM.E.CAS.STRONG.GPU PT, R62, [R60], R65, R62 ;  /* 0x000000413c3e738b */ /* 0x000ea400001ee13e */
[----:B--2---:R-:W-:Y:S01]  /*17200*/  ISETP.NE.U32.AND P1, PT, R62, R65, PT ;  /* 0x000000413e00720c */ /* 0x004fe20003f25070 */
[----:B------:R-:W-:-:S12]  /*17210*/  IMAD.MOV.U32 R65, RZ, RZ, R62 ;  /* 0x000000ffff417224 */ /* 0x000fd800078e003e */
[----:B------:R-:W-:Y:S05]  /*17220*/  @P1 BRA `(.L_x_1254) ;  /* 0xfffffffc00e81947 */ /* 0x000fea000383ffff */
[----:B------:R-:W-:Y:S05]  /*17230*/  BSYNC.RECONVERGENT B2 ;  /* 0x0000000000027941 */ /* 0x000fea0003800200 */
.L_x_1253:
        /* <DEDUP_REMOVED lines=12> */
.L_x_1256:
[----:B-----5:R-:W-:-:S05]  /*17300*/  HADD2 R62, R65, R64.H0_H0 ;  /* 0x20000040413e7230 */ /* 0x020fca0000000000 */
[----:B------:R-:W-:-:S06]  /*17310*/  PRMT R62, R65, R66, R62 ;  /* 0x00000042413e7216 */ /* 0x000fcc000000003e */
[----:B------:R-:W2:Y:S02]  /*17320*/  ATOM.E.CAS.STRONG.GPU PT, R62, [R60], R65, R62 ;  /* 0x000000413c3e738b */ /* 0x000ea400001ee13e */
[----:B--2---:R-:W-:Y:S02]  /*17330*/  ISETP.NE.U32.AND P1, PT, R62, R65, PT ;  /* 0x000000413e00720c */ /* 0x004fe40003f25070 */
[----:B------:R-:W-:-:S11]  /*17340*/  MOV R65, R62 ;  /* 0x0000003e00417202 */ /* 0x000fd60000000f00 */
[----:B------:R-:W-:Y:S05]  /*17350*/  @P1 BRA `(.L_x_1256) ;  /* 0xfffffffc00e81947 */ /* 0x000fea000383ffff */
[----:B------:R-:W-:Y:S05]  /*17360*/  BSYNC.RECONVERGENT B2 ;  /* 0x0000000000027941 */ /* 0x000fea0003800200 */
.L_x_1255:
        /* <DEDUP_REMOVED lines=12> */
.L_x_1258:
[----:B-----5:R-:W-:-:S05]  /*17430*/  HADD2 R62, R65, R64.H0_H0 ;  /* 0x20000040413e7230 */ /* 0x020fca0000000000 */
[----:B------:R-:W-:-:S06]  /*17440*/  PRMT R62, R65, R66, R62 ;  /* 0x00000042413e7216 */ /* 0x000fcc000000003e */
[----:B------:R-:W2:Y:S02]  /*17450*/  ATOM.E.CAS.STRONG.GPU PT, R62, [R60], R65, R62 ;  /* 0x000000413c3e738b */ /* 0x000ea400001ee13e */
[----:B--2---:R-:W-:Y:S01]  /*17460*/  ISETP.NE.U32.AND P1, PT, R62, R65, PT ;  /* 0x000000413e00720c */ /* 0x004fe20003f25070 */
[----:B------:R-:W-:-:S12]  /*17470*/  IMAD.MOV.U32 R65, RZ, RZ, R62 ;  /* 0x000000ffff417224 */ /* 0x000fd800078e003e */
[----:B------:R-:W-:Y:S05]  /*17480*/  @P1 BRA `(.L_x_1258) ;  /* 0xfffffffc00e81947 */ /* 0x000fea000383ffff */
[----:B------:R-:W-:Y:S05]  /*17490*/  BSYNC.RECONVERGENT B2 ;  /* 0x0000000000027941 */ /* 0x000fea0003800200 */
.L_x_1257:
        /* <DEDUP_REMOVED lines=12> */
.L_x_1260:
[----:B-----5:R-:W-:-:S05]  /*17560*/  HADD2 R62, R65, R64.H0_H0 ;  /* 0x20000040413e7230 */ /* 0x020fca0000000000 */
[----:B------:R-:W-:-:S06]  /*17570*/  PRMT R62, R65, R66, R62 ;  /* 0x00000042413e7216 */ /* 0x000fcc000000003e */
[----:B------:R-:W2:Y:S02]  /*17580*/  ATOM.E.CAS.STRONG.GPU PT, R62, [R60], R65, R62 ;  /* 0x000000413c3e738b */ /* 0x000ea400001ee13e */
[----:B--2---:R-:W-:Y:S01]  /*17590*/  ISETP.NE.U32.AND P1, PT, R62, R65, PT ;  /* 0x000000413e00720c */ /* 0x004fe20003f25070 */
[----:B------:R-:W-:-:S12]  /*175a0*/  IMAD.MOV.U32 R65, RZ, RZ, R62 ;  /* 0x000000ffff417224 */ /* 0x000fd800078e003e */
[----:B------:R-:W-:Y:S05]  /*175b0*/  @P1 BRA `(.L_x_1260) ;  /* 0xfffffffc00e81947 */ /* 0x000fea000383ffff */
[----:B------:R-:W-:Y:S05]  /*175c0*/  BSYNC.RECONVERGENT B2 ;  /* 0x0000000000027941 */ /* 0x000fea0003800200 */
.L_x_1259:
        /* <DEDUP_REMOVED lines=12> */
.L_x_1262:
[----:B-----5:R-:W-:-:S05]  /*17690*/  HADD2 R62, R65, R64.H0_H0 ;  /* 0x20000040413e7230 */ /* 0x020fca0000000000 */
[----:B------:R-:W-:-:S06]  /*176a0*/  PRMT R62, R65, R66, R62 ;  /* 0x00000042413e7216 */ /* 0x000fcc000000003e */
[----:B------:R-:W2:Y:S02]  /*176b0*/  ATOM.E.CAS.STRONG.GPU PT, R62, [R60], R65, R62 ;  /* 0x000000413c3e738b */ /* 0x000ea400001ee13e */
[----:B--2---:R-:W-:Y:S02]  /*176c0*/  ISETP.NE.U32.AND P1, PT, R62, R65, PT ;  /* 0x000000413e00720c */ /* 0x004fe40003f25070 */
[----:B------:R-:W-:-:S11]  /*176d0*/  MOV R65, R62 ;  /* 0x0000003e00417202 */ /* 0x000fd60000000f00 */
[----:B------:R-:W-:Y:S05]  /*176e0*/  @P1 BRA `(.L_x_1262) ;  /* 0xfffffffc00e81947 */ /* 0x000fea000383ffff */
[----:B------:R-:W-:Y:S05]  /*176f0*/  BSYNC.RECONVERGENT B2 ;  /* 0x0000000000027941 */ /* 0x000fea0003800200 */
.L_x_1261:
        /* <DEDUP_REMOVED lines=12> */
.L_x_1264:
[----:B-----5:R-:W-:-:S05]  /*177c0*/  HADD2 R62, R65, R64.H0_H0 ;  /* 0x20000040413e7230 */ /* 0x020fca0000000000 */
[----:B------:R-:W-:-:S06]  /*177d0*/  PRMT R62, R65, R66, R62 ;  /* 0x00000042413e7216 */ /* 0x000fcc000000003e */
[----:B------:R-:W2:Y:S02]  /*177e0*/  ATOM.E.CAS.STRONG.GPU PT, R62, [R60], R65, R62 ;  /* 0x000000413c3e738b */ /* 0x000ea400001ee13e */
[----:B--2---:R-:W-:Y:S01]  /*177f0*/  ISETP.NE.U32.AND P1, PT, R62, R65, PT ;  /* 0x000000413e00720c */ /* 0x004fe20003f25070 */
[----:B------:R-:W-:-:S12]  /*17800*/  IMAD.MOV.U32 R65, RZ, RZ, R62 ;  /* 0x000000ffff417224 */ /* 0x000fd800078e003e */
[----:B------:R-:W-:Y:S05]  /*17810*/  @P1 BRA `(.L_x_1264) ;  /* 0xfffffffc00e81947 */ /* 0x000fea000383ffff */
[----:B------:R-:W-:Y:S05]  /*17820*/  BSYNC.RECONVERGENT B2 ;  /* 0x0000000000027941 */ /* 0x000fea0003800200 */
.L_x_1263:
        /* <DEDUP_REMOVED lines=12> */
.L_x_1266:
[----:B-----5:R-:W-:-:S05]  /*178f0*/  HADD2 R62, R65, R64.H0_H0 ;  /* 0x20000040413e7230 */ /* 0x020fca0000000000 */
[----:B------:R-:W-:-:S06]  /*17900*/  PRMT R62, R65, R66, R62 ;  /* 0x00000042413e7216 */ /* 0x000fcc000000003e */
[----:B------:R-:W2:Y:S02]  /*17910*/  ATOM.E.CAS.STRONG.GPU PT, R62, [R60], R65, R62 ;  /* 0x000000413c3e738b */ /* 0x000ea400001ee13e */
[----:B--2---:R-:W-:Y:S01]  /*17920*/  ISETP.NE.U32.AND P1, PT, R62, R65, PT ;  /* 0x000000413e00720c */ /* 0x004fe20003f25070 */
[----:B------:R-:W-:-:S12]  /*17930*/  IMAD.MOV.U32 R65, RZ, RZ, R62 ;  /* 0x000000ffff417224 */ /* 0x000fd800078e003e */
[----:B------:R-:W-:Y:S05]  /*17940*/  @P1 BRA `(.L_x_1266) ;  /* 0xfffffffc00e81947 */ /* 0x000fea000383ffff */
[----:B------:R-:W-:Y:S05]  /*17950*/  BSYNC.RECONVERGENT B2 ;  /* 0x0000000000027941 */ /* 0x000fea0003800200 */
.L_x_1265:
        /* <DEDUP_REMOVED lines=12> */
.L_x_1268:
[----:B-----5:R-:W-:-:S05]  /*17a20*/  HADD2 R62, R65, R64.H0_H0 ;  /* 0x20000040413e7230 */ /* 0x020fca0000000000 */
[----:B------:R-:W-:-:S06]  /*17a30*/  PRMT R62, R65, R66, R62 ;  /* 0x00000042413e7216 */ /* 0x000fcc000000003e */
[----:B------:R-:W2:Y:S02]  /*17a40*/  ATOM.E.CAS.STRONG.GPU PT, R62, [R60], R65, R62 ;  /* 0x000000413c3e738b */ /* 0x000ea400001ee13e */
[----:B--2---:R-:W-:Y:S02]  /*17a50*/  ISETP.NE.U32.AND P1, PT, R62, R65, PT ;  /* 0x000000413e00720c */ /* 0x004fe40003f25070 */
[----:B------:R-:W-:-:S11]  /*17a60*/  MOV R65, R62 ;  /* 0x0000003e00417202 */ /* 0x000fd60000000f00 */
[----:B------:R-:W-:Y:S05]  /*17a70*/  @P1 BRA `(.L_x_1268) ;  /* 0xfffffffc00e81947 */ /* 0x000fea000383ffff */
[----:B------:R-:W-:Y:S05]  /*17a80*/  BSYNC.RECONVERGENT B2 ;  /* 0x0000000000027941 */ /* 0x000fea0003800200 */
.L_x_1267:
        /* <DEDUP_REMOVED lines=12> */
.L_x_1270:
[----:B-----5:R-:W-:-:S05]  /*17b50*/  HADD2 R62, R65, R64.H0_H0 ;  /* 0x20000040413e7230 */ /* 0x020fca0000000000 */
[----:B------:R-:W-:-:S06]  /*17b60*/  PRMT R62, R65, R66, R62 ;  /* 0x00000042413e7216 */ /* 0x000fcc000000003e */
[----:B------:R-:W2:Y:S02]  /*17b70*/  ATOM.E.CAS.STRONG.GPU PT, R62, [R60], R65, R62 ;  /* 0x000000413c3e738b */ /* 0x000ea400001ee13e */
[----:B--2---:R-:W-:Y:S01]  /*17b80*/  ISETP.NE.U32.AND P1, PT, R62, R65, PT ;  /* 0x000000413e00720c */ /* 0x004fe20003f25070 */
[----:B------:R-:W-:-:S12]  /*17b90*/  IMAD.MOV.U32 R65, RZ, RZ, R62 ;  /* 0x000000ffff417224 */ /* 0x000fd800078e003e */
[----:B------:R-:W-:Y:S05]  /*17ba0*/  @P1 BRA `(.L_x_1270) ;  /* 0xfffffffc00e81947 */ /* 0x000fea000383ffff */
[----:B------:R-:W-:Y:S05]  /*17bb0*/  BSYNC.RECONVERGENT B2 ;  /* 0x0000000000027941 */ /* 0x000fea0003800200 */
.L_x_1269:
        /* <DEDUP_REMOVED lines=12> */
.L_x_1272:
[----:B-----5:R-:W-:-:S05]  /*17c80*/  HADD2 R62, R65, R64.H0_H0 ;  /* 0x20000040413e7230 */ /* 0x020fca0000000000 */
[----:B------:R-:W-:-:S06]  /*17c90*/  PRMT R62, R65, R66, R62 ;  /* 0x00000042413e7216 */ /* 0x000fcc000000003e */
[----:B------:R-:W2:Y:S02]  /*17ca0*/  ATOM.E.CAS.STRONG.GPU PT, R62, [R60], R65, R62 ;  /* 0x000000413c3e738b */ /* 0x000ea400001ee13e */
[----:B--2---:R-:W-:Y:S01]  /*17cb0*/  ISETP.NE.U32.AND P1, PT, R62, R65, PT ;  /* 0x000000413e00720c */ /* 0x004fe20003f25070 */
[----:B------:R-:W-:-:S12]  /*17cc0*/  IMAD.MOV.U32 R65, RZ, RZ, R62 ;  /* 0x000000ffff417224 */ /* 0x000fd800078e003e */
[----:B------:R-:W-:Y:S05]  /*17cd0*/  @P1 BRA `(.L_x_1272) ;  /* 0xfffffffc00e81947 */ /* 0x000fea000383ffff */
[----:B------:R-:W-:Y:S05]  /*17ce0*/  BSYNC.RECONVERGENT B2 ;  /* 0x0000000000027941 */ /* 0x000fea0003800200 */
.L_x_1271:
        /* <DEDUP_REMOVED lines=12> */
.L_x_1274:
[----:B-----5:R-:W-:-:S05]  /*17db0*/  HADD2 R62, R65, R64.H0_H0 ;  /* 0x20000040413e7230 */ /* 0x020fca0000000000 */
[----:B------:R-:W-:-:S06]  /*17dc0*/  PRMT R62, R65, R66, R62 ;  /* 0x00000042413e7216 */ /* 0x000fcc000000003e */
[----:B------:R-:W2:Y:S02]  /*17dd0*/  ATOM.E.CAS.STRONG.GPU PT, R62, [R60], R65, R62 ;  /* 0x000000413c3e738b */ /* 0x000ea400001ee13e */
[----:B--2---:R-:W-:Y:S02]  /*17de0*/  ISETP.NE.U32.AND P1, PT, R62, R65, PT ;  /* 0x000000413e00720c */ /* 0x004fe40003f25070 */
[----:B------:R-:W-:-:S11]  /*17df0*/  MOV R65, R62 ;  /* 0x0000003e00417202 */ /* 0x000fd60000000f00 */
[----:B------:R-:W-:Y:S05]  /*17e00*/  @P1 BRA `(.L_x_1274) ;  /* 0xfffffffc00e81947 */ /* 0x000fea000383ffff */
[----:B------:R-:W-:Y:S05]  /*17e10*/  BSYNC.RECONVERGENT B2 ;  /* 0x0000000000027941 */ /* 0x000fea0003800200 */
.L_x_1273:
        /* <DEDUP_REMOVED lines=12> */
.L_x_1276:
[----:B-----5:R-:W-:-:S05]  /*17ee0*/  HADD2 R62, R65, R64.H0_H0 ;  /* 0x20000040413e7230 */ /* 0x020fca0000000000 */
[----:B------:R-:W-:-:S06]  /*17ef0*/  PRMT R62, R65, R66, R62 ;  /* 0x00000042413e7216 */ /* 0x000fcc000000003e */
[----:B------:R-:W2:Y:S02]  /*17f00*/  ATOM.E.CAS.STRONG.GPU PT, R62, [R60], R65, R62 ;  /* 0x000000413c3e738b */ /* 0x000ea400001ee13e */
[----:B--2---:R-:W-:Y:S01]  /*17f10*/  ISETP.NE.U32.AND P1, PT, R62, R65, PT ;  /* 0x000000413e00720c */ /* 0x004fe20003f25070 */
[----:B------:R-:W-:-:S12]  /*17f20*/  IMAD.MOV.U32 R65, RZ, RZ, R62 ;  /* 0x000000ffff417224 */ /* 0x000fd800078e003e */
[----:B------:R-:W-:Y:S05]  /*17f30*/  @P1 BRA `(.L_x_1276) ;  /* 0xfffffffc00e81947 */ /* 0x000fea000383ffff */
[----:B------:R-:W-:Y:S05]  /*17f40*/  BSYNC.RECONVERGENT B2 ;  /* 0x0000000000027941 */ /* 0x000fea0003800200 */
.L_x_1275:
        /* <DEDUP_REMOVED lines=12> */
.L_x_1278:
[----:B-----5:R-:W-:-:S05]  /*18010*/  HADD2 R62, R65, R64.H0_H0 ;  /* 0x20000040413e7230 */ /* 0x020fca0000000000 */
[----:B------:R-:W-:-:S06]  /*18020*/  PRMT R62, R65, R66, R62 ;  /* 0x00000042413e7216 */ /* 0x000fcc000000003e */
[----:B------:R-:W2:Y:S02]  /*18030*/  ATOM.E.CAS.STRONG.GPU PT, R62, [R60], R65, R62 ;  /* 0x000000413c3e738b */ /* 0x000ea400001ee13e */
[----:B--2---:R-:W-:Y:S01]  /*18040*/  ISETP.NE.U32.AND P1, PT, R62, R65, PT ;  /* 0x000000413e00720c */ /* 0x004fe20003f25070 */
[----:B------:R-:W-:-:S12]  /*18050*/  IMAD.MOV.U32 R65, RZ, RZ, R62 ;  /* 0x000000ffff417224 */ /* 0x000fd800078e003e */
[----:B------:R-:W-:Y:S05]  /*18060*/  @P1 BRA `(.L_x_1278) ;  /* 0xfffffffc00e81947 */ /* 0x000fea000383ffff */
[----:B------:R-:W-:Y:S05]  /*18070*/  BSYNC.RECONVERGENT B2 ;  /* 0x0000000000027941 */ /* 0x000fea0003800200 */
.L_x_1277:
        /* <DEDUP_REMOVED lines=12> */
.L_x_1280:
[----:B-----5:R-:W-:-:S05]  /*18140*/  HADD2 R62, R65, R64.H0_H0 ;  /* 0x20000040413e7230 */ /* 0x020fca0000000000 */
[----:B------:R-:W-:-:S06]  /*18150*/  PRMT R62, R65, R66, R62 ;  /* 0x00000042413e7216 */ /* 0x000fcc000000003e */
[----:B------:R-:W2:Y:S02]  /*18160*/  ATOM.E.CAS.STRONG.GPU PT, R62, [R60], R65, R62 ;  /* 0x000000413c3e738b */ /* 0x000ea400001ee13e */
[----:B--2---:R-:W-:Y:S02]  /*18170*/  ISETP.NE.U32.AND P1, PT, R62, R65, PT ;  /* 0x000000413e00720c */ /* 0x004fe40003f25070 */
[----:B------:R-:W-:-:S11]  /*18180*/  MOV R65, R62 ;  /* 0x0000003e00417202 */ /* 0x000fd60000000f00 */
[----:B------:R-:W-:Y:S05]  /*18190*/  @P1 BRA `(.L_x_1280) ;  /* 0xfffffffc00e81947 */ /* 0x000fea000383ffff */
[----:B------:R-:W-:Y:S05]  /*181a0*/  BSYNC.RECONVERGENT B2 ;  /* 0x0000000000027941 */ /* 0x000fea0003800200 */
.L_x_1279:
        /* <DEDUP_REMOVED lines=12> */
.L_x_1282:
[----:B-----5:R-:W-:-:S05]  /*18270*/  HADD2 R62, R65, R64.H0_H0 ;  /* 0x20000040413e7230 */ /* 0x020fca0000000000 */
[----:B------:R-:W-:-:S06]  /*18280*/  PRMT R62, R65, R66, R62 ;  /* 0x00000042413e7216 */ /* 0x000fcc000000003e */
[----:B------:R-:W2:Y:S02]  /*18290*/  ATOM.E.CAS.STRONG.GPU PT, R62, [R60], R65, R62 ;  /* 0x000000413c3e738b */ /* 0x000ea400001ee13e */
[----:B--2---:R-:W-:Y:S01]  /*182a0*/  ISETP.NE.U32.AND P1, PT, R62, R65, PT ;  /* 0x000000413e00720c */ /* 0x004fe20003f25070 */
[----:B------:R-:W-:-:S12]  /*182b0*/  IMAD.MOV.U32 R65, RZ, RZ, R62 ;  /* 0x000000ffff417224 */ /* 0x000fd800078e003e */
[----:B------:R-:W-:Y:S05]  /*182c0*/  @P1 BRA `(.L_x_1282) ;  /* 0xfffffffc00e81947 */ /* 0x000fea000383ffff */
[----:B------:R-:W-:Y:S05]  /*182d0*/  BSYNC.RECONVERGENT B2 ;  /* 0x0000000000027941 */ /* 0x000fea0003800200 */
.L_x_1281:
        /* <DEDUP_REMOVED lines=12> */
.L_x_1284:
[----:B-----5:R-:W-:-:S05]  /*183a0*/  HADD2 R62, R65, R64.H0_H0 ;  /* 0x20000040413e7230 */ /* 0x020fca0000000000 */
[----:B------:R-:W-:-:S06]  /*183b0*/  PRMT R62, R65, R66, R62 ;  /* 0x00000042413e7216 */ /* 0x000fcc000000003e */
[----:B------:R-:W2:Y:S02]  /*183c0*/  ATOM.E.CAS.STRONG.GPU PT, R62, [R60], R65, R62 ;  /* 0x000000413c3e738b */ /* 0x000ea400001ee13e */
[----:B--2---:R-:W-:Y:S01]  /*183d0*/  ISETP.NE.U32.AND P1, PT, R62, R65, PT ;  /* 0x000000413e00720c */ /* 0x004fe20003f25070 */
[----:B------:R-:W-:-:S12]  /*183e0*/  IMAD.MOV.U32 R65, RZ, RZ, R62 ;  /* 0x000000ffff417224 */ /* 0x000fd800078e003e */
[----:B------:R-:W-:Y:S05]  /*183f0*/  @P1 BRA `(.L_x_1284) ;  /* 0xfffffffc00e81947 */ /* 0x000fea000383ffff */
[----:B------:R-:W-:Y:S05]  /*18400*/  BSYNC.RECONVERGENT B2 ;  /* 0x0000000000027941 */ /* 0x000fea0003800200 */
.L_x_1283:
        /* <DEDUP_REMOVED lines=12> */
.L_x_1286:
[----:B-----5:R-:W-:-:S05]  /*184d0*/  HADD2 R62, R65, R64.H0_H0 ;  /* 0x20000040413e7230 */ /* 0x020fca0000000000 */
[----:B------:R-:W-:-:S06]  /*184e0*/  PRMT R62, R65, R66, R62 ;  /* 0x00000042413e7216 */ /* 0x000fcc000000003e */
[----:B------:R-:W2:Y:S02]  /*184f0*/  ATOM.E.CAS.STRONG.GPU PT, R62, [R60], R65, R62 ;  /* 0x000000413c3e738b */ /* 0x000ea400001ee13e */
[----:B--2---:R-:W-:Y:S02]  /*18500*/  ISETP.NE.U32.AND P1, PT, R62, R65, PT ;  /* 0x000000413e00720c */ /* 0x004fe40003f25070 */
[----:B------:R-:W-:-:S11]  /*18510*/  MOV R65, R62 ;  /* 0x0000003e00417202 */ /* 0x000fd60000000f00 */
[----:B------:R-:W-:Y:S05]  /*18520*/  @P1 BRA `(.L_x_1286) ;  /* 0xfffffffc00e81947 */ /* 0x000fea000383ffff */
[----:B------:R-:W-:Y:S05]  /*18530*/  BSYNC.RECONVERGENT B2 ;  /* 0x0000000000027941 */ /* 0x000fea0003800200 */
.L_x_1285:
        /* <DEDUP_REMOVED lines=12> */
.L_x_1288:
[----:B-----5:R-:W-:-:S05]  /*18600*/  HADD2 R62, R65, R64.H0_H0 ;  /* 0x20000040413e7230 */ /* 0x020fca0000000000 */
[----:B------:R-:W-:-:S06]  /*18610*/  PRMT R62, R65, R66, R62 ;  /* 0x00000042413e7216 */ /* 0x000fcc000000003e */
[----:B------:R-:W2:Y:S02]  /*18620*/  ATOM.E.CAS.STRONG.GPU PT, R62, [R60], R65, R62 ;  /* 0x000000413c3e738b */ /* 0x000ea400001ee13e */
[----:B--2---:R-:W-:Y:S01]  /*18630*/  ISETP.NE.U32.AND P1, PT, R62, R65, PT ;  /* 0x000000413e00720c */ /* 0x004fe20003f25070 */
[----:B------:R-:W-:-:S12]  /*18640*/  IMAD.MOV.U32 R65, RZ, RZ, R62 ;  /* 0x000000ffff417224 */ /* 0x000fd800078e003e */
[----:B------:R-:W-:Y:S05]  /*18650*/  @P1 BRA `(.L_x_1288) ;  /* 0xfffffffc00e81947 */ /* 0x000fea000383ffff */
[----:B------:R-:W-:Y:S05]  /*18660*/  BSYNC.RECONVERGENT B2 ;  /* 0x0000000000027941 */ /* 0x000fea0003800200 */
.L_x_1287:
        /* <DEDUP_REMOVED lines=12> */
.L_x_1290:
[----:B-----5:R-:W-:-:S05]  /*18730*/  HADD2 R62, R65, R64.H0_H0 ;  /* 0x20000040413e7230 */ /* 0x020fca0000000000 */
[----:B------:R-:W-:-:S06]  /*18740*/  PRMT R62, R65, R66, R62 ;  /* 0x00000042413e7216 */ /* 0x000fcc000000003e */
[----:B------:R-:W2:Y:S02]  /*18750*/  ATOM.E.CAS.STRONG.GPU PT, R62, [R60], R65, R62 ;  /* 0x000000413c3e738b */ /* 0x000ea400001ee13e */
[----:B--2---:R-:W-:Y:S01]  /*18760*/  ISETP.NE.U32.AND P1, PT, R62, R65, PT ;  /* 0x000000413e00720c */ /* 0x004fe20003f25070 */
[----:B------:R-:W-:-:S12]  /*18770*/  IMAD.MOV.U32 R65, RZ, RZ, R62 ;  /* 0x000000ffff417224 */ /* 0x000fd800078e003e */
[----:B------:R-:W-:Y:S05]  /*18780*/  @P1 BRA `(.L_x_1290) ;  /* 0xfffffffc00e81947 */ /* 0x000fea000383ffff */
[----:B------:R-:W-:Y:S05]  /*18790*/  BSYNC.RECONVERGENT B2 ;  /* 0x0000000000027941 */ /* 0x000fea0003800200 */
.L_x_1289:
        /* <DEDUP_REMOVED lines=12> */
.L_x_1292:
[----:B-----5:R-:W-:-:S05]  /*18860*/  HADD2 R62, R65, R64.H0_H0 ;  /* 0x20000040413e7230 */ /* 0x020fca0000000000 */
[----:B------:R-:W-:-:S06]  /*18870*/  PRMT R62, R65, R66, R62 ;  /* 0x00000042413e7216 */ /* 0x000fcc000000003e */
[----:B------:R-:W2:Y:S02]  /*18880*/  ATOM.E.CAS.STRONG.GPU PT, R62, [R60], R65, R62 ;  /* 0x000000413c3e738b */ /* 0x000ea400001ee13e */
[----:B--2---:R-:W-:Y:S02]  /*18890*/  ISETP.NE.U32.AND P1, PT, R62, R65, PT ;  /* 0x000000413e00720c */ /* 0x004fe40003f25070 */
[----:B------:R-:W-:-:S11]  /*188a0*/  MOV R65, R62 ;  /* 0x0000003e00417202 */ /* 0x000fd60000000f00 */
[----:B------:R-:W-:Y:S05]  /*188b0*/  @P1 BRA `(.L_x_1292) ;  /* 0xfffffffc00e81947 */ /* 0x000fea000383ffff */
[----:B------:R-:W-:Y:S05]  /*188c0*/  BSYNC.RECONVERGENT B2 ;  /* 0x0000000000027941 */ /* 0x000fea0003800200 */
.L_x_1291:
        /* <DEDUP_REMOVED lines=12> */
.L_x_1294:
[----:B-----5:R-:W-:-:S05]  /*18990*/  HADD2 R62, R65, R64.H0_H0 ;  /* 0x20000040413e7230 */ /* 0x020fca0000000000 */
[----:B------:R-:W-:-:S06]  /*189a0*/  PRMT R62, R65, R66, R62 ;  /* 0x00000042413e7216 */ /* 0x000fcc000000003e */
[----:B------:R-:W2:Y:S02]  /*189b0*/  ATOM.E.CAS.STRONG.GPU PT, R62, [R60], R65, R62 ;  /* 0x000000413c3e738b */ /* 0x000ea400001ee13e */
[----:B--2---:R-:W-:Y:S01]  /*189c0*/  ISETP.NE.U32.AND P1, PT, R62, R65, PT ;  /* 0x000000413e00720c */ /* 0x004fe20003f25070 */
[----:B------:R-:W-:-:S12]  /*189d0*/  IMAD.MOV.U32 R65, RZ, RZ, R62 ;  /* 0x000000ffff417224 */ /* 0x000fd800078e003e */
[----:B------:R-:W-:Y:S05]  /*189e0*/  @P1 BRA `(.L_x_1294) ;  /* 0xfffffffc00e81947 */ /* 0x000fea000383ffff */
[----:B------:R-:W-:Y:S05]  /*189f0*/  BSYNC.RECONVERGENT B2 ;  /* 0x0000000000027941 */ /* 0x000fea0003800200 */
.L_x_1293:
        /* <DEDUP_REMOVED lines=12> */
.L_x_1296:
[----:B-----5:R-:W-:-:S05]  /*18ac0*/  HADD2 R62, R65, R64.H0_H0 ;  /* 0x20000040413e7230 */ /* 0x020fca0000000000 */
[----:B------:R-:W-:-:S06]  /*18ad0*/  PRMT R62, R65, R66, R62 ;  /* 0x00000042413e7216 */ /* 0x000fcc000000003e */
[----:B------:R-:W2:Y:S02]  /*18ae0*/  ATOM.E.CAS.STRONG.GPU PT, R62, [R60], R65, R62 ;  /* 0x000000413c3e738b */ /* 0x000ea400001ee13e */
[----:B--2---:R-:W-:Y:S01]  /*18af0*/  ISETP.NE.U32.AND P1, PT, R62, R65, PT ;  /* 0x000000413e00720c */ /* 0x004fe20003f25070 */
[----:B------:R-:W-:-:S12]  /*18b00*/  IMAD.MOV.U32 R65, RZ, RZ, R62 ;  /* 0x000000ffff417224 */ /* 0x000fd800078e003e */
[----:B------:R-:W-:Y:S05]  /*18b10*/  @P1 BRA `(.L_x_1296) ;  /* 0xfffffffc00e81947 */ /* 0x000fea000383ffff */
[----:B------:R-:W-:Y:S05]  /*18b20*/  BSYNC.RECONVERGENT B2 ;  /* 0x0000000000027941 */ /* 0x000fea0003800200 */
.L_x_1295:
        /* <DEDUP_REMOVED lines=12> */
.L_x_1298:
[----:B-----5:R-:W-:-:S05]  /*18bf0*/  HADD2 R62, R65, R64.H0_H0 ;  /* 0x20000040413e7230 */ /* 0x020fca0000000000 */
[----:B------:R-:W-:-:S06]  /*18c00*/  PRMT R62, R65, R66, R62 ;  /* 0x00000042413e7216 */ /* 0x000fcc000000003e */
[----:B------:R-:W2:Y:S02]  /*18c10*/  ATOM.E.CAS.STRONG.GPU PT, R62, [R60], R65, R62 ;  /* 0x000000413c3e738b */ /* 0x000ea400001ee13e */
[----:B--2---:R-:W-:Y:S02]  /*18c20*/  ISETP.NE.U32.AND P1, PT, R62, R65, PT ;  /* 0x000000413e00720c */ /* 0x004fe40003f25070 */
[----:B------:R-:W-:-:S11]  /*18c30*/  MOV R65, R62 ;  /* 0x0000003e00417202 */ /* 0x000fd60000000f00 */
[----:B------:R-:W-:Y:S05]  /*18c40*/  @P1 BRA `(.L_x_1298) ;  /* 0xfffffffc00e81947 */ /* 0x000fea000383ffff */
[----:B------:R-:W-:Y:S05]  /*18c50*/  BSYNC.RECONVERGENT B2 ;  /* 0x0000000000027941 */ /* 0x000fea0003800200 */
.L_x_1297:
        /* <DEDUP_REMOVED lines=12> */
.L_x_1300:
[----:B-----5:R-:W-:-:S05]  /*18d20*/  HADD2 R62, R65, R64.H0_H0 ;  /* 0x20000040413e7230 */ /* 0x020fca0000000000 */
[----:B------:R-:W-:-:S06]  /*18d30*/  PRMT R62, R65, R66, R62 ;  /* 0x00000042413e7216 */ /* 0x000fcc000000003e */
[----:B------:R-:W2:Y:S02]  /*18d40*/  ATOM.E.CAS.STRONG.GPU PT, R62, [R60], R65, R62 ;  /* 0x000000413c3e738b */ /* 0x000ea400001ee13e */
[----:B--2---:R-:W-:Y:S01]  /*18d50*/  ISETP.NE.U32.AND P1, PT, R62, R65, PT ;  /* 0x000000413e00720c */ /* 0x004fe20003f25070 */
[----:B------:R-:W-:-:S12]  /*18d60*/  IMAD.MOV.U32 R65, RZ, RZ, R62 ;  /* 0x000000ffff417224 */ /* 0x000fd800078e003e */
[----:B------:R-:W-:Y:S05]  /*18d70*/  @P1 BRA `(.L_x_1300) ;  /* 0xfffffffc00e81947 */ /* 0x000fea000383ffff */
[----:B------:R-:W-:Y:S05]  /*18d80*/  BSYNC.RECONVERGENT B2 ;  /* 0x0000000000027941 */ /* 0x000fea0003800200 */
.L_x_1299:
        /* <DEDUP_REMOVED lines=12> */
.L_x_1302:
[----:B-----5:R-:W-:-:S05]  /*18e50*/  HADD2 R62, R65, R64.H0_H0 ;  /* 0x20000040413e7230 */ /* 0x020fca0000000000 */
[----:B------:R-:W-:-:S06]  /*18e60*/  PRMT R62, R65, R66, R62 ;  /* 0x00000042413e7216 */ /* 0x000fcc000000003e */
[----:B------:R-:W2:Y:S02]  /*18e70*/  ATOM.E.CAS.STRONG.GPU PT, R62, [R60], R65, R62 ;  /* 0x000000413c3e738b */ /* 0x000ea400001ee13e */
[----:B--2---:R-:W-:Y:S01]  /*18e80*/  ISETP.NE.U32.AND P1, PT, R62, R65, PT ;  /* 0x000000413e00720c */ /* 0x004fe20003f25070 */
[----:B------:R-:W-:-:S12]  /*18e90*/  IMAD.MOV.U32 R65, RZ, RZ, R62 ;  /* 0x000000ffff417224 */ /* 0x000fd800078e003e */
[----:B------:R-:W-:Y:S05]  /*18ea0*/  @P1 BRA `(.L_x_1302) ;  /* 0xfffffffc00e81947 */ /* 0x000fea000383ffff */
[----:B------:R-:W-:Y:S05]  /*18eb0*/  BSYNC.RECONVERGENT B2 ;  /* 0x0000000000027941 */ /* 0x000fea0003800200 */
.L_x_1301:
        /* <DEDUP_REMOVED lines=12> */
.L_x_1304:
[----:B-----5:R-:W-:-:S05]  /*18f80*/  HADD2 R62, R65, R64.H0_H0 ;  /* 0x20000040413e7230 */ /* 0x020fca0000000000 */
[----:B------:R-:W-:-:S06]  /*18f90*/  PRMT R62, R65, R66, R62 ;  /* 0x00000042413e7216 */ /* 0x000fcc000000003e */
[----:B------:R-:W2:Y:S02]  /*18fa0*/  ATOM.E.CAS.STRONG.GPU PT, R62, [R60], R65, R62 ;  /* 0x000000413c3e738b */ /* 0x000ea400001ee13e */
[----:B--2---:R-:W-:Y:S02]  /*18fb0*/  ISETP.NE.U32.AND P1, PT, R62, R65, PT ;  /* 0x000000413e00720c */ /* 0x004fe40003f25070 */
[----:B------:R-:W-:-:S11]  /*18fc0*/  MOV R65, R62 ;  /* 0x0000003e00417202 */ /* 0x000fd60000000f00 */
[----:B------:R-:W-:Y:S05]  /*18fd0*/  @P1 BRA `(.L_x_1304) ;  /* 0xfffffffc00e81947 */ /* 0x000fea000383ffff */
[----:B------:R-:W-:Y:S05]  /*18fe0*/  BSYNC.RECONVERGENT B2 ;  /* 0x0000000000027941 */ /* 0x000fea0003800200 */
.L_x_1303:
        /* <DEDUP_REMOVED lines=12> */
.L_x_1306:
[----:B-----5:R-:W-:-:S05]  /*190b0*/  HADD2 R62, R65, R64.H0_H0 ;  /* 0x20000040413e7230 */ /* 0x020fca0000000000 */
[----:B------:R-:W-:-:S06]  /*190c0*/  PRMT R62, R65, R66, R62 ;  /* 0x00000042413e7216 */ /* 0x000fcc000000003e */
[----:B------:R-:W2:Y:S02]  /*190d0*/  ATOM.E.CAS.STRONG.GPU PT, R62, [R60], R65, R62 ;  /* 0x000000413c3e738b */ /* 0x000ea400001ee13e */
[----:B--2---:R-:W-:Y:S01]  /*190e0*/  ISETP.NE.U32.AND P1, PT, R62, R65, PT ;  /* 0x000000413e00720c */ /* 0x004fe20003f25070 */
[----:B------:R-:W-:-:S12]  /*190f0*/  IMAD.MOV.U32 R65, RZ, RZ, R62 ;  /* 0x000000ffff417224 */ /* 0x000fd800078e003e */
[----:B------:R-:W-:Y:S05]  /*19100*/  @P1 BRA `(.L_x_1306) ;  /* 0xfffffffc00e81947 */ /* 0x000fea000383ffff */
[----:B------:R-:W-:Y:S05]  /*19110*/  BSYNC.RECONVERGENT B2 ;  /* 0x0000000000027941 */ /* 0x000fea0003800200 */
.L_x_1305:
        /* <DEDUP_REMOVED lines=12> */
.L_x_1308:
[----:B-----5:R-:W-:-:S05]  /*191e0*/  HADD2 R62, R65, R64.H0_H0 ;  /* 0x20000040413e7230 */ /* 0x020fca0000000000 */
[----:B------:R-:W-:-:S06]  /*191f0*/  PRMT R62, R65, R66, R62 ;  /* 0x00000042413e7216 */ /* 0x000fcc000000003e */
[----:B------:R-:W2:Y:S02]  /*19200*/  ATOM.E.CAS.STRONG.GPU PT, R62, [R60], R65, R62 ;  /* 0x000000413c3e738b */ /* 0x000ea400001ee13e */
[----:B--2---:R-:W-:Y:S01]  /*19210*/  ISETP.NE.U32.AND P1, PT, R62, R65, PT ;  /* 0x000000413e00720c */ /* 0x004fe20003f25070 */
[----:B------:R-:W-:-:S12]  /*19220*/  IMAD.MOV.U32 R65, RZ, RZ, R62 ;  /* 0x000000ffff417224 */ /* 0x000fd800078e003e */
[----:B------:R-:W-:Y:S05]  /*19230*/  @P1 BRA `(.L_x_1308) ;  /* 0xfffffffc00e81947 */ /* 0x000fea000383ffff */
[----:B------:R-:W-:Y:S05]  /*19240*/  BSYNC.RECONVERGENT B2 ;  /* 0x0000000000027941 */ /* 0x000fea0003800200 */
.L_x_1307:
        /* <DEDUP_REMOVED lines=12> */
.L_x_1310:
[----:B-----5:R-:W-:-:S05]  /*19310*/  HADD2 R62, R65, R64.H0_H0 ;  /* 0x20000040413e7230 */ /* 0x020fca0000000000 */
[----:B------:R-:W-:-:S06]  /*19320*/  PRMT R62, R65, R66, R62 ;  /* 0x00000042413e7216 */ /* 0x000fcc000000003e */
[----:B------:R-:W2:Y:S02]  /*19330*/  ATOM.E.CAS.STRONG.GPU PT, R62, [R60], R65, R62 ;  /* 0x000000413c3e738b */ /* 0x000ea400001ee13e */
[----:B--2---:R-:W-:Y:S02]  /*19340*/  ISETP.NE.U32.AND P1, PT, R62, R65, PT ;  /* 0x000000413e00720c */ /* 0x004fe40003f25070 */
[----:B------:R-:W-:-:S11]  /*19350*/  MOV R65, R62 ;  /* 0x0000003e00417202 */ /* 0x000fd60000000f00 */
[----:B------:R-:W-:Y:S05]  /*19360*/  @P1 BRA `(.L_x_1310) ;  /* 0xfffffffc00e81947 */ /* 0x000fea000383ffff */
[----:B------:R-:W-:Y:S05]  /*19370*/  BSYNC.RECONVERGENT B2 ;  /* 0x0000000000027941 */ /* 0x000fea0003800200 */
.L_x_1309:
        /* <DEDUP_REMOVED lines=12> */
.L_x_1312:
[----:B-----5:R-:W-:-:S05]  /*19440*/  HADD2 R62, R65, R64.H0_H0 ;  /* 0x20000040413e7230 */ /* 0x020fca0000000000 */
[----:B------:R-:W-:-:S06]  /*19450*/  PRMT R62, R65, R66, R62 ;  /* 0x00000042413e7216 */ /* 0x000fcc000000003e */
[----:B------:R-:W2:Y:S02]  /*19460*/  ATOM.E.CAS.STRONG.GPU PT, R62, [R60], R65, R62 ;  /* 0x000000413c3e738b */ /* 0x000ea400001ee13e */
[----:B--2---:R-:W-:Y:S01]  /*19470*/  ISETP.NE.U32.AND P1, PT, R62, R65, PT ;  /* 0x000000413e00720c */ /* 0x004fe20003f25070 */
[----:B------:R-:W-:-:S12]  /*19480*/  IMAD.MOV.U32 R65, RZ, RZ, R62 ;  /* 0x000000ffff417224 */ /* 0x000fd800078e003e */
[----:B------:R-:W-:Y:S05]  /*19490*/  @P1 BRA `(.L_x_1312) ;  /* 0xfffffffc00e81947 */ /* 0x000fea000383ffff */
[----:B------:R-:W-:Y:S05]  /*194a0*/  BSYNC.RECONVERGENT B2 ;  /* 0x0000000000027941 */ /* 0x000fea0003800200 */
.L_x_1311:
        /* <DEDUP_REMOVED lines=12> */
.L_x_1314:
[----:B-----5:R-:W-:-:S05]  /*19570*/  HADD2 R62, R65, R64.H0_H0 ;  /* 0x20000040413e7230 */ /* 0x020fca0000000000 */
[----:B------:R-:W-:-:S06]  /*19580*/  PRMT R62, R65, R66, R62 ;  /* 0x00000042413e7216 */ /* 0x000fcc000000003e */
[----:B------:R-:W2:Y:S02]  /*19590*/  ATOM.E.CAS.STRONG.GPU PT, R62, [R60], R65, R62 ;  /* 0x000000413c3e738b */ /* 0x000ea400001ee13e */
[----:B--2---:R-:W-:Y:S01]  /*195a0*/  ISETP.NE.U32.AND P1, PT, R62, R65, PT ;  /* 0x000000413e00720c */ /* 0x004fe20003f25070 */
[----:B------:R-:W-:-:S12]  /*195b0*/  IMAD.MOV.U32 R65, RZ, RZ, R62 ;  /* 0x000000ffff417224 */ /* 0x000fd800078e003e */
[----:B------:R-:W-:Y:S05]  /*195c0*/  @P1 BRA `(.L_x_1314) ;  /* 0xfffffffc00e81947 */ /* 0x000fea000383ffff */
[----:B------:R-:W-:Y:S05]  /*195d0*/  BSYNC.RECONVERGENT B2 ;  /* 0x0000000000027941 */ /* 0x000fea0003800200 */
.L_x_1313:
        /* <DEDUP_REMOVED lines=12> */
.L_x_1316:
[----:B-----5:R-:W-:-:S05]  /*196a0*/  HADD2 R62, R65, R64.H0_H0 ;  /* 0x20000040413e7230 */ /* 0x020fca0000000000 */
[----:B------:R-:W-:-:S06]  /*196b0*/  PRMT R62, R65, R66, R62 ;  /* 0x00000042413e7216 */ /* 0x000fcc000000003e */
[----:B------:R-:W2:Y:S02]  /*196c0*/  ATOM.E.CAS.STRONG.GPU PT, R62, [R60], R65, R62 ;  /* 0x000000413c3e738b */ /* 0x000ea400001ee13e */
[----:B--2---:R-:W-:Y:S02]  /*196d0*/  ISETP.NE.U32.AND P1, PT, R62, R65, PT ;  /* 0x000000413e00720c */ /* 0x004fe40003f25070 */
[----:B------:R-:W-:-:S11]  /*196e0*/  MOV R65, R62 ;  /* 0x0000003e00417202 */ /* 0x000fd60000000f00 */
[----:B------:R-:W-:Y:S05]  /*196f0*/  @P1 BRA `(.L_x_1316) ;  /* 0xfffffffc00e81947 */ /* 0x000fea000383ffff */
[----:B------:R-:W-:Y:S05]  /*19700*/  BSYNC.RECONVERGENT B2 ;  /* 0x0000000000027941 */ /* 0x000fea0003800200 */
.L_x_1315:
        /* <DEDUP_REMOVED lines=12> */
.L_x_1318:
[----:B-----5:R-:W-:-:S05]  /*197d0*/  HADD2 R62, R65, R64.H0_H0 ;  /* 0x20000040413e7230 */ /* 0x020fca0000000000 */
[----:B------:R-:W-:-:S06]  /*197e0*/  PRMT R62, R65, R66, R62 ;  /* 0x00000042413e7216 */ /* 0x000fcc000000003e */
[----:B------:R-:W2:Y:S02]  /*197f0*/  ATOM.E.CAS.STRONG.GPU PT, R62, [R60], R65, R62 ;  /* 0x000000413c3e738b */ /* 0x000ea400001ee13e */
[----:B--2---:R-:W-:Y:S01]  /*19800*/  ISETP.NE.U32.AND P1, PT, R62, R65, PT ;  /* 0x000000413e00720c */ /* 0x004fe20003f25070 */
[----:B------:R-:W-:-:S12]  /*19810*/  IMAD.MOV.U32 R65, RZ, RZ, R62 ;  /* 0x000000ffff417224 */ /* 0x000fd800078e003e */
[----:B------:R-:W-:Y:S05]  /*19820*/  @P1 BRA `(.L_x_1318) ;  /* 0xfffffffc00e81947 */ /* 0x000fea000383ffff */
[----:B------:R-:W-:Y:S05]  /*19830*/  BSYNC.RECONVERGENT B2 ;  /* 0x0000000000027941 */ /* 0x000fea0003800200 */
.L_x_1317:
        /* <DEDUP_REMOVED lines=12> */
.L_x_1320:
[----:B-----5:R-:W-:-:S05]  /*19900*/  HADD2 R62, R65, R64.H0_H0 ;  /* 0x20000040413e7230 */ /* 0x020fca0000000000 */
[----:B------:R-:W-:-:S06]  /*19910*/  PRMT R62, R65, R66, R62 ;  /* 0x00000042413e7216 */ /* 0x000fcc000000003e */
[----:B------:R-:W2:Y:S02]  /*19920*/  ATOM.E.CAS.STRONG.GPU PT, R62, [R60], R65, R62 ;  /* 0x000000413c3e738b */ /* 0x000ea400001ee13e */
[----:B--2---:R-:W-:Y:S01]  /*19930*/  ISETP.NE.U32.AND P1, PT, R62, R65, PT ;  /* 0x000000413e00720c */ /* 0x004fe20003f25070 */
[----:B------:R-:W-:-:S12]  /*19940*/  IMAD.MOV.U32 R65, RZ, RZ, R62 ;  /* 0x000000ffff417224 */ /* 0x000fd800078e003e */
[----:B------:R-:W-:Y:S05]  /*19950*/  @P1 BRA `(.L_x_1320) ;  /* 0xfffffffc00e81947 */ /* 0x000fea000383ffff */
[----:B------:R-:W-:Y:S05]  /*19960*/  BSYNC.RECONVERGENT B2 ;  /* 0x0000000000027941 */ /* 0x000fea0003800200 */
.L_x_1319:
        /* <DEDUP_REMOVED lines=12> */
.L_x_1322:
[----:B-----5:R-:W-:-:S05]  /*19a30*/  HADD2 R62, R65, R64.H0_H0 ;  /* 0x20000040413e7230 */ /* 0x020fca0000000000 */
[----:B------:R-:W-:-:S06]  /*19a40*/  PRMT R62, R65, R66, R62 ;  /* 0x00000042413e7216 */ /* 0x000fcc000000003e */
[----:B------:R-:W2:Y:S02]  /*19a50*/  ATOM.E.CAS.STRONG.GPU PT, R62, [R60], R65, R62 ;  /* 0x000000413c3e738b */ /* 0x000ea400001ee13e */
[----:B--2---:R-:W-:Y:S02]  /*19a60*/  ISETP.NE.U32.AND P1, PT, R62, R65, PT ;  /* 0x000000413e00720c */ /* 0x004fe40003f25070 */
[----:B------:R-:W-:-:S11]  /*19a70*/  MOV R65, R62 ;  /* 0x0000003e00417202 */ /* 0x000fd60000000f00 */
[----:B------:R-:W-:Y:S05]  /*19a80*/  @P1 BRA `(.L_x_1322) ;  /* 0xfffffffc00e81947 */ /* 0x000fea000383ffff */
[----:B------:R-:W-:Y:S05]  /*19a90*/  BSYNC.RECONVERGENT B2 ;  /* 0x0000000000027941 */ /* 0x000fea0003800200 */
.L_x_1321:
        /* <DEDUP_REMOVED lines=12> */
.L_x_1324:
[----:B-----5:R-:W-:-:S05]  /*19b60*/  HADD2 R62, R65, R64.H0_H0 ;  /* 0x20000040413e7230 */ /* 0x020fca0000000000 */
[----:B------:R-:W-:-:S06]  /*19b70*/  PRMT R62, R65, R66, R62 ;  /* 0x00000042413e7216 */ /* 0x000fcc000000003e */
[----:B------:R-:W2:Y:S02]  /*19b80*/  ATOM.E.CAS.STRONG.GPU PT, R62, [R60], R65, R62 ;  /* 0x000000413c3e738b */ /* 0x000ea400001ee13e */
[----:B--2---:R-:W-:Y:S01]  /*19b90*/  ISETP.NE.U32.AND P1, PT, R62, R65, PT ;  /* 0x000000413e00720c */ /* 0x004fe20003f25070 */
[----:B------:R-:W-:-:S12]  /*19ba0*/  IMAD.MOV.U32 R65, RZ, RZ, R62 ;  /* 0x000000ffff417224 */ /* 0x000fd800078e003e */
[----:B------:R-:W-:Y:S05]  /*19bb0*/  @P1 BRA `(.L_x_1324) ;  /* 0xfffffffc00e81947 */ /* 0x000fea000383ffff */
[----:B------:R-:W-:Y:S05]  /*19bc0*/  BSYNC.RECONVERGENT B2 ;  /* 0x0000000000027941 */ /* 0x000fea0003800200 */
.L_x_1323:
        /* <DEDUP_REMOVED lines=12> */
.L_x_1326:
[----:B-----5:R-:W-:-:S05]  /*19c90*/  HADD2 R60, R65, R61.H0_H0 ;  /* 0x2000003d413c7230 */ /* 0x020fca0000000000 */
[----:B------:R-:W-:-:S06]  /*19ca0*/  PRMT R60, R65, R62, R60 ;  /* 0x0000003e413c7216 */ /* 0x000fcc000000003c */
[----:B------:R-:W2:Y:S02]  /*19cb0*/  ATOM.E.CAS.STRONG.GPU PT, R60, [R56], R65, R60 ;  /* 0x00000041383c738b */ /* 0x000ea400001ee13c */
[----:B--2---:R-:W-:Y:S01]  /*19cc0*/  ISETP.NE.U32.AND P1, PT, R60, R65, PT ;  /* 0x000000413c00720c */ /* 0x004fe20003f25070 */
[----:B------:R-:W-:-:S12]  /*19cd0*/  IMAD.MOV.U32 R65, RZ, RZ, R60 ;  /* 0x000000ffff417224 */ /* 0x000fd800078e003c */
[----:B------:R-:W-:Y:S05]  /*19ce0*/  @P1 BRA `(.L_x_1326) ;  /* 0xfffffffc00e81947 */ /* 0x000fea000383ffff */
[----:B------:R-:W-:Y:S05]  /*19cf0*/  BSYNC.RECONVERGENT B2 ;  /* 0x0000000000027941 */ /* 0x000fea0003800200 */
.L_x_1325:
        /* <DEDUP_REMOVED lines=11> */
.L_x_1327:
[----:B-----5:R-:W-:-:S05]  /*19db0*/  HADD2 R0, R61, R56.H0_H0 ;  /* 0x200000383d007230 */ /* 0x020fca0000000000 */
[----:B------:R-:W-:-:S06]  /*19dc0*/  PRMT R0, R61, R57, R0 ;  /* 0x000000393d007216 */ /* 0x000fcc0000000000 */
[----:B------:R-:W2:Y:S02]  /*19dd0*/  ATOM.E.CAS.STRONG.GPU PT, R0, [R58], R61, R0 ;  /* 0x0000003d3a00738b */ /* 0x000ea400001ee100 */
[----:B--2---:R-:W-:Y:S02]  /*19de0*/  ISETP.NE.U32.AND P1, PT, R0, R61, PT ;  /* 0x0000003d0000720c */ /* 0x004fe40003f25070 */
[----:B------:R-:W-:-:S11]  /*19df0*/  MOV R61, R0 ;  /* 0x00000000003d7202 */ /* 0x000fd60000000f00 */
[----:B------:R-:W-:Y:S05]  /*19e00*/  @P1 BRA `(.L_x_1327) ;  /* 0xfffffffc00e81947 */ /* 0x000fea000383ffff */
.L_x_816:
[----:B------:R-:W-:Y:S05]  /*19e10*/  BSYNC.RECONVERGENT B0 ;  /* 0x0000000000007941 */ /* 0x000fea0003800200 */
.L_x_815:
[----:B------:R-:W-:Y:S02]  /*19e20*/  VIADD R47, R47, 0x1 ;  /* 0x000000012f2f7836 */ /* 0x000fe40000000000 */
[----:B------:R-:W-:Y:S01]  /*19e30*/  VIADD R49, R49, 0x100 ;  /* 0x0000010031317836 */ /* 0x000fe20000000000 */
[----:B------:R-:W-:Y:S06]  /*19e40*/  @!P0 BRA `(.L_x_1328) ;  /* 0xfffffe8c00848947 */ /* 0x000fec000383ffff */
.L_x_814:
[----:B------:R-:W-:Y:S05]  /*19e50*/  BSYNC.RECONVERGENT B1 ;  /* 0x0000000000017941 */ /* 0x000fea0003800200 */
.L_x_813:
[----:B------:R-:W1:Y:S01]  /*19e60*/  LDCU UR5, c[0x0][0x3dc] ;  /* 0x00007b80ff0577ac */ /* 0x000e620008000800 */
[----:B------:R-:W-:Y:S02]  /*19e70*/  UIADD3 UR4, UPT, UPT, UR4, 0x1, URZ ;  /* 0x0000000104047890 */ /* 0x000fe4000fffe0ff */
[----:B-1----:R-:W-:-:S04]  /*19e80*/  UIADD3 UR5, UPT, UPT, UR5, 0x1f, URZ ;  /* 0x0000001f05057890 */ /* 0x002fc8000fffe0ff */
[----:B------:R-:W-:-:S04]  /*19e90*/  USHF.R.U32.HI UR5, URZ, 0x5, UR5 ;  /* 0x00000005ff057899 */ /* 0x000fc80008011605 */
[----:B------:R-:W-:Y:S01]  /*19ea0*/  UISETP.NE.AND UP0, UPT, UR4, UR5, UPT ;  /* 0x000000050400728c */ /* 0x000fe2000bf05270 */
[----:B------:R-:W-:Y:S08]  /*19eb0*/  BAR.SYNC.DEFER_BLOCKING 0x0 ;  /* 0x0000000000007b1d */ /* 0x000ff00000010000 */
[----:B------:R-:W-:Y:S05]  /*19ec0*/  BRA.U UP0, `(.L_x_1329) ;  /* 0xfffffe8900007547 */ /* 0x000fea000b83ffff */
.L_x_809:
[----:B--23--:R-:W1:Y:S02]  /*19ed0*/  S2R R0, SR_TID.X ;  /* 0x0000000000007919 */ /* 0x00ce640000002100 */
[----:B-1----:R-:W-:-:S13]  /*19ee0*/  ISETP.GE.AND P0, PT, R0, UR6, PT ;  /* 0x0000000600007c0c */ /* 0x002fda000bf06270 */
[----:B------:R-:W-:Y:S05]  /*19ef0*/  @P0 EXIT ;  /* 0x000000000000094d */ /* 0x000fea0003800000 */
[----:B------:R-:W1:Y:S01]  /*19f00*/  S2R R47, SR_CTAID.Y ;  /* 0x00000000002f7919 */ /* 0x000e620000002600 */
[----:B------:R-:W2:Y:S01]  /*19f10*/  LDCU.64 UR4, c[0x0][0x3b8] ;  /* 0x00007700ff0477ac */ /* 0x000ea20008000a00 */
[----:B------:R-:W-:Y:S02]  /*19f20*/  F2FP.F16.F32.PACK_AB R51, R55, R51 ;  /* 0x000000333733723e */ /* 0x000fe400000000ff */
[----:B------:R-:W-:Y:S01]  /*19f30*/  F2FP.F16.F32.PACK_AB R42, R42, R43 ;  /* 0x0000002b2a2a723e */ /* 0x000fe200000000ff */
[----:B------:R-:W3:Y:S01]  /*19f40*/  LDL.LU R67, [R1+0x4] ;  /* 0x0000040001437983 */ /* 0x000ee20000300800 */
[----:B------:R-:W-:Y:S02]  /*19f50*/  F2FP.F16.F32.PACK_AB R34, R34, R35 ;  /* 0x000000232222723e */ /* 0x000fe400000000ff */
[----:B------:R-:W-:Y:S01]  /*19f60*/  F2FP.F16.F32.PACK_AB R28, R28, R29 ;  /* 0x0000001d1c1c723e */ /* 0x000fe200000000ff */
[----:B------:R-:W3:Y:S01]  /*19f70*/  LDL.LU R66, [R1] ;  /* 0x0000000001427983 */ /* 0x000ee20000300800 */
[----:B------:R-:W-:-:S03]  /*19f80*/  F2FP.F16.F32.PACK_AB R20, R20, R21 ;  /* 0x000000151414723e */ /* 0x000fc600000000ff */
[----:B------:R-:W4:Y:S04]  /*19f90*/  LDL.LU R65, [R1+0xc] ;  /* 0x00000c0001417983 */ /* 0x000f280000300800 */
[----:B------:R-:W4:Y:S04]  /*19fa0*/  LDL.LU R64, [R1+0x8] ;  /* 0x0000080001407983 */ /* 0x000f280000300800 */
[----:B------:R-:W5:Y:S04]  /*19fb0*/  LDL.LU R63, [R1+0x14] ;  /* 0x00001400013f7983 */ /* 0x000f680000300800 */
[----:B------:R-:W5:Y:S01]  /*19fc0*/  LDL.LU R62, [R1+0x10] ;  /* 0x00001000013e7983 */ /* 0x000f620000300800 */
[----:B------:R-:W-:-:S03]  /*19fd0*/  F2FP.F16.F32.PACK_AB R12, R12, R13 ;  /* 0x0000000d0c0c723e */ /* 0x000fc600000000ff */
[----:B------:R-:W4:Y:S01]  /*19fe0*/  LDL.LU R61, [R1+0x1c] ;  /* 0x00001c00013d7983 */ /* 0x000f220000300800 */
[----:B-1----:R-:W-:-:S03]  /*19ff0*/  LEA R0, R47, R0, 0x5 ;  /* 0x000000002f007211 */ /* 0x002fc600078e28ff */
[----:B------:R-:W4:Y:S01]  /*1a000*/  LDL.LU R60, [R1+0x18] ;  /* 0x00001800013c7983 */ /* 0x000f220000300800 */
[----:B------:R-:W-:-:S03]  /*1a010*/  LEA R0, P0, R0, UR10, 0x7 ;  /* 0x0000000a00007c11 */ /* 0x000fc6000f8038ff */
[----:B------:R-:W4:Y:S02]  /*1a020*/  LDL.LU R59, [R1+0x24] ;  /* 0x00002400013b7983 */ /* 0x000f240000300800 */
[----:B------:R-:W-:Y:S01]  /*1a030*/  IMAD.X R47, RZ, RZ, UR15, P0 ;  /* 0x0000000fff2f7e24 */ /* 0x000fe200080e06ff */
[C---:B--2---:R-:W-:Y:S01]  /*1a040*/  LEA R48, P0, R0.reuse, UR4, 0x1 ;  /* 0x0000000400307c11 */ /* 0x044fe2000f8008ff */
[----:B------:R-:W2:Y:S03]  /*1a050*/  LDL.LU R58, [R1+0x20] ;  /* 0x00002000013a7983 */ /* 0x000ea60000300800 */
[----:B0-----:R-:W-:Y:S01]  /*1a060*/  LEA.HI.X R49, R0, UR5, R47, 0x1, P0 ;  /* 0x0000000500317c11 */ /* 0x001fe200080f0c2f */
[----:B------:R-:W2:Y:S01]  /*1a070*/  LDL.LU R57, [R1+0x2c] ;  /* 0x00002c0001397983 */ /* 0x000ea20000300800 */
[----:B------:R-:W-:-:S03]  /*1a080*/  PRMT R0, R51, 0x7632, R0 ;  /* 0x0000763233007816 */ /* 0x000fc60000000000 */
[----:B------:R-:W2:Y:S01]  /*1a090*/  LDL.LU R56, [R1+0x28] ;  /* 0x0000280001387983 */ /* 0x000ea20000300800 */
[----:B------:R-:W-:Y:S02]  /*1a0a0*/  F2FP.F16.F32.PACK_AB R10, R10, R11 ;  /* 0x0000000b0a0a723e */ /* 0x000fe400000000ff */
[----:B------:R-:W-:Y:S01]  /*1a0b0*/  F2FP.F16.F32.PACK_AB R24, R24, R25 ;  /* 0x000000191818723e */ /* 0x000fe200000000ff */
[----:B------:R0:W-:Y:S01]  /*1a0c0*/  STG.E.U16 desc[UR12][R48.64+0x2], R0 ;  /* 0x0000020030007986 */ /* 0x0001e2000c10150c */
[----:B------:R-:W-:Y:S02]  /*1a0d0*/  F2FP.F16.F32.PACK_AB R18, R18, R19 ;  /* 0x000000131212723e */ /* 0x000fe400000000ff */
[----:B------:R-:W-:Y:S01]  /*1a0e0*/  F2FP.F16.F32.PACK_AB R26, R26, R27 ;  /* 0x0000001b1a1a723e */ /* 0x000fe200000000ff */
[----:B------:R-:W-:Y:S01]  /*1a0f0*/  STG.E.U16 desc[UR12][R48.64+0x4c], R12 ;  /* 0x00004c0c30007986 */ /* 0x000fe2000c10150c */
[----:B------:R-:W-:Y:S02]  /*1a100*/  PRMT R27, R24, 0x7632, R27 ;  /* 0x00007632181b7816 */ /* 0x000fe4000000001b */
[----:B------:R-:W-:Y:S01]  /*1a110*/  F2FP.F16.F32.PACK_AB R4, R4, R5 ;  /* 0x000000050404723e */ /* 0x000fe200000000ff */
[----:B------:R-:W2:Y:S01]  /*1a120*/  LDL.LU R13, [R1+0x34] ;  /* 0x00003400010d7983 */ /* 0x000ea20000300800 */
[----:B------:R-:W-:-:S02]  /*1a130*/  F2FP.F16.F32.PACK_AB R3, R93, R3 ;  /* 0x000000035d03723e */ /* 0x000fc400000000ff */
[----:B------:R-:W-:Y:S01]  /*1a140*/  F2FP.F16.F32.PACK_AB R97, R110, R97 ;  /* 0x000000616e61723e */ /* 0x000fe200000000ff */
[----:B------:R1:W-:Y:S01]  /*1a150*/  STG.E.U16 desc[UR12][R48.64+0x34], R24 ;  /* 0x0000341830007986 */ /* 0x0003e2000c10150c */
[----:B0-----:R-:W-:Y:S02]  /*1a160*/  PRMT R0, R42, 0x7632, R0 ;  /* 0x000076322a007816 */ /* 0x001fe40000000000 */
[----:B------:R-:W-:Y:S01]  /*1a170*/  F2FP.F16.F32.PACK_AB R115, R122, R115 ;  /* 0x000000737a73723e */ /* 0x000fe200000000ff */
[----:B------:R-:W-:Y:S01]  /*1a180*/  STG.E.U16 desc[UR12][R48.64+0x5c], R4 ;  /* 0x00005c0430007986 */ /* 0x000fe2000c10150c */
[----:B------:R-:W-:Y:S02]  /*1a190*/  F2FP.F16.F32.PACK_AB R128, R131, R128 ;  /* 0x000000808380723e */ /* 0x000fe400000000ff */
[----:B------:R-:W-:Y:S01]  /*1a1a0*/  F2FP.F16.F32.PACK_AB R133, R134, R133 ;  /* 0x000000858685723e */ /* 0x000fe200000000ff */
[----:B------:R0:W-:Y:S01]  /*1a1b0*/  STG.E.U16 desc[UR12][R48.64+0x12], R0 ;  /* 0x0000120030007986 */ /* 0x0001e2000c10150c */
[----:B------:R-:W-:-:S02]  /*1a1c0*/  F2FP.F16.F32.PACK_AB R112, R113, R112 ;  /* 0x000000707170723e */ /* 0x000fc400000000ff */
[----:B------:R-:W-:Y:S01]  /*1a1d0*/  F2FP.F16.F32.PACK_AB R124, R127, R124 ;  /* 0x0000007c7f7c723e */ /* 0x000fe200000000ff */
[----:B------:R-:W-:Y:S01]  /*1a1e0*/  STG.E.U16 desc[UR12][R48.64+0x60], R3 ;  /* 0x0000600330007986 */ /* 0x000fe2000c10150c */
[----:B-1----:R-:W-:Y:S02]  /*1a1f0*/  PRMT R24, R18, 0x7632, R24 ;  /* 0x0000763212187816 */ /* 0x002fe40000000018 */
[----:B------:R-:W-:Y:S01]  /*1a200*/  F2FP.F16.F32.PACK_AB R140, R147, R140 ;  /* 0x0000008c938c723e */ /* 0x000fe200000000ff */
[----:B------:R-:W-:Y:S01]  /*1a210*/  STG.E.U16 desc[UR12][R48.64+0x50], R10 ;  /* 0x0000500a30007986 */ /* 0x000fe2000c10150c */
[----:B------:R-:W-:Y:S02]  /*1a220*/  F2FP.F16.F32.PACK_AB R149, R150, R149 ;  /* 0x000000959695723e */ /* 0x000fe400000000ff */
[----:B------:R-:W-:Y:S01]  /*1a230*/  F2FP.F16.F32.PACK_AB R135, R136, R135 ;  /* 0x000000878887723e */ /* 0x000fe200000000ff */
[----:B------:R1:W-:Y:S01]  /*1a240*/  STG.E.U16 desc[UR12][R48.64+0x42], R24 ;  /* 0x0000421830007986 */ /* 0x0003e2000c10150c */
[----:B0-----:R-:W-:-:S02]  /*1a250*/  PRMT R0, R34, 0x7632, R0 ;  /* 0x0000763222007816 */ /* 0x001fc40000000000 */
[----:B------:R-:W-:Y:S01]  /*1a260*/  F2FP.F16.F32.PACK_AB R137, R138, R137 ;  /* 0x000000898a89723e */ /* 0x000fe200000000ff */
[----:B------:R-:W-:Y:S01]  /*1a270*/  STG.E.U16 desc[UR12][R48.64], R51 ;  /* 0x0000003330007986 */ /* 0x000fe2000c10150c */
[----:B------:R-:W-:Y:S02]  /*1a280*/  F2FP.F16.F32.PACK_AB R167, R176, R167 ;  /* 0x000000a7b0a7723e */ /* 0x000fe400000000ff */
[----:B------:R-:W-:Y:S01]  /*1a290*/  F2FP.F16.F32.PACK_AB R177, R178, R177 ;  /* 0x000000b1b2b1723e */ /* 0x000fe200000000ff */
[----:B------:R0:W-:Y:S01]  /*1a2a0*/  STG.E.U16 desc[UR12][R48.64+0x22], R0 ;  /* 0x0000220030007986 */ /* 0x0001e2000c10150c */
[----:B------:R-:W-:Y:S02]  /*1a2b0*/  F2FP.F16.F32.PACK_AB R162, R163, R162 ;  /* 0x000000a2a3a2723e */ /* 0x000fe400000000ff */
[----:B------:R-:W-:Y:S01]  /*1a2c0*/  F2FP.F16.F32.PACK_AB R164, R166, R164 ;  /* 0x000000a4a6a4723e */ /* 0x000fe200000000ff */
[----:B------:R-:W-:Y:S01]  /*1a2d0*/  STG.E.U16 desc[UR12][R48.64+0x10], R42 ;  /* 0x0000102a30007986 */ /* 0x000fe2000c10150c */
[----:B-1----:R-:W-:-:S02]  /*1a2e0*/  PRMT R24, R10, 0x7632, R24 ;  /* 0x000076320a187816 */ /* 0x002fc40000000018 */
[----:B------:R-:W-:Y:S01]  /*1a2f0*/  F2FP.F16.F32.PACK_AB R181, R183, R181 ;  /* 0x000000b5b7b5723e */ /* 0x000fe200000000ff */
[----:B------:R-:W-:Y:S01]  /*1a300*/  STG.E.U16 desc[UR12][R48.64+0x20], R34 ;  /* 0x0000202230007986 */ /* 0x000fe2000c10150c */
[----:B------:R-:W-:Y:S02]  /*1a310*/  F2FP.F16.F32.PACK_AB R197, R200, R197 ;  /* 0x000000c5c8c5723e */ /* 0x000fe400000000ff */
[----:B------:R-:W-:Y:S01]  /*1a320*/  F2FP.F16.F32.PACK_AB R179, R180, R179 ;  /* 0x000000b3b4b3723e */ /* 0x000fe200000000ff */
[----:B------:R1:W-:Y:S01]  /*1a330*/  STG.E.U16 desc[UR12][R48.64+0x52], R24 ;  /* 0x0000521830007986 */ /* 0x0003e2000c10150c */
[----:B0-----:R-:W-:Y:S02]  /*1a340*/  PRMT R0, R28, 0x7632, R0 ;  /* 0x000076321c007816 */ /* 0x001fe40000000000 */
[----:B------:R-:W-:Y:S01]  /*1a350*/  F2FP.F16.F32.PACK_AB R184, R194, R184 ;  /* 0x000000b8c2b8723e */ /* 0x000fe200000000ff */
[----:B------:R-:W-:Y:S01]  /*1a360*/  STG.E.U16 desc[UR12][R48.64+0x2c], R28 ;  /* 0x00002c1c30007986 */ /* 0x000fe2000c10150c */
[----:B------:R-:W-:-:S02]  /*1a370*/  F2FP.F16.F32.PACK_AB R205, R208, R205 ;  /* 0x000000cdd0cd723e */ /* 0x000fc400000000ff */
[----:B------:R-:W-:Y:S01]  /*1a380*/  F2FP.F16.F32.PACK_AB R211, R214, R211 ;  /* 0x000000d3d6d3723e */ /* 0x000fe200000000ff */
[----:B------:R0:W-:Y:S01]  /*1a390*/  STG.E.U16 desc[UR12][R48.64+0x2e], R0 ;  /* 0x00002e0030007986 */ /* 0x0001e2000c10150c */
[----:B------:R-:W-:Y:S02]  /*1a3a0*/  F2FP.F16.F32.PACK_AB R6, R6, R7 ;  /* 0x000000070606723e */ /* 0x000fe400000000ff */
[----:B------:R-:W-:Y:S01]  /*1a3b0*/  F2FP.F16.F32.PACK_AB R202, R203, R202 ;  /* 0x000000cacbca723e */ /* 0x000fe200000000ff */
[----:B------:R-:W-:Y:S01]  /*1a3c0*/  STG.E.U16 desc[UR12][R48.64+0x30], R26 ;  /* 0x0000301a30007986 */ /* 0x000fe2000c10150c */
[----:B-1----:R-:W-:Y:S02]  /*1a3d0*/  PRMT R24, R3, 0x7632, R24 ;  /* 0x0000763203187816 */ /* 0x002fe40000000018 */
[----:B------:R-:W-:Y:S01]  /*1a3e0*/  PRMT R3, R124, 0x7632, R3 ;  /* 0x000076327c037816 */ /* 0x000fe20000000003 */
[----:B------:R-:W-:Y:S01]  /*1a3f0*/  STG.E.U16 desc[UR12][R48.64+0x58], R6 ;  /* 0x0000580630007986 */ /* 0x000fe2000c10150c */
[----:B------:R-:W-:-:S02]  /*1a400*/  F2FP.F16.F32.PACK_AB R215, R216, R215 ;  /* 0x000000d7d8d7723e */ /* 0x000fc400000000ff */
[----:B------:R-:W-:Y:S01]  /*1a410*/  F2FP.F16.F32.PACK_AB R219, R220, R219 ;  /* 0x000000dbdcdb723e */ /* 0x000fe200000000ff */
[----:B------:R1:W-:Y:S01]  /*1a420*/  STG.E.U16 desc[UR12][R48.64+0x62], R24 ;  /* 0x0000621830007986 */ /* 0x0003e2000c10150c */
[----:B0-----:R-:W-:Y:S02]  /*1a430*/  PRMT R0, R20, 0x7632, R0 ;  /* 0x0000763214007816 */ /* 0x001fe40000000000 */
[----:B------:R-:W-:Y:S01]  /*1a440*/  PRMT R5, R6, 0x7632, R5 ;  /* 0x0000763206057816 */ /* 0x000fe20000000005 */
[----:B------:R0:W-:Y:S01]  /*1a450*/  STG.E.U16 desc[UR12][R48.64+0x76], R3 ;  /* 0x0000760330007986 */ /* 0x0001e2000c10150c */
[----:B------:R-:W-:Y:S02]  /*1a460*/  F2FP.F16.F32.PACK_AB R221, R223, R221 ;  /* 0x000000dddfdd723e */ /* 0x000fe400000000ff */
[----:B------:R-:W-:Y:S01]  /*1a470*/  F2FP.F16.F32.PACK_AB R217, R218, R217 ;  /* 0x000000d9dad9723e */ /* 0x000fe200000000ff */
[----:B------:R0:W-:Y:S01]  /*1a480*/  STG.E.U16 desc[UR12][R48.64+0x3e], R0 ;  /* 0x00003e0030007986 */ /* 0x0001e2000c10150c */
[----:B------:R-:W-:-:S02]  /*1a490*/  F2FP.F16.F32.PACK_AB R229, R231, R229 ;  /* 0x000000e5e7e5723e */ /* 0x000fc400000000ff */
[----:B------:R-:W-:Y:S01]  /*1a4a0*/  F2FP.F16.F32.PACK_AB R233, R235, R233 ;  /* 0x000000e9ebe9723e */ /* 0x000fe200000000ff */
[----:B------:R0:W-:Y:S01]  /*1a4b0*/  STG.E.U16 desc[UR12][R48.64+0x5a], R5 ;  /* 0x00005a0530007986 */ /* 0x0001e2000c10150c */
[----:B-1----:R-:W-:Y:S02]  /*1a4c0*/  PRMT R24, R115, 0x7632, R24 ;  /* 0x0000763273187816 */ /* 0x002fe40000000018 */
[----:B------:R-:W-:Y:S01]  /*1a4d0*/  F2FP.F16.F32.PACK_AB R8, R8, R9 ;  /* 0x000000090808723e */ /* 0x000fe200000000ff */
[----:B------:R-:W-:Y:S01]  /*1a4e0*/  STG.E.U16 desc[UR12][R48.64+0x36], R27 ;  /* 0x0000361b30007986 */ /* 0x000fe2000c10150c */
[----:B0-----:R-:W-:Y:S02]  /*1a4f0*/  PRMT R3, R137, 0x7632, R3 ;  /* 0x0000763289037816 */ /* 0x001fe40000000003 */
[----:B------:R-:W-:Y:S01]  /*1a500*/  F2FP.F16.F32.PACK_AB R249, R250, R249 ;  /* 0x000000f9faf9723e */ /* 0x000fe200000000ff */
[----:B------:R0:W-:Y:S01]  /*1a510*/  STG.E.U16 desc[UR12][R48.64+0x72], R24 ;  /* 0x0000721830007986 */ /* 0x0001e2000c10150c */
[----:B------:R-:W-:-:S02]  /*1a520*/  PRMT R0, R12, 0x7632, R0 ;  /* 0x000076320c007816 */ /* 0x000fc40000000000 */
[----:B------:R-:W-:Y:S01]  /*1a530*/  F2FP.F16.F32.PACK_AB R224, R228, R224 ;  /* 0x000000e0e4e0723e */ /* 0x000fe200000000ff */
[----:B------:R-:W2:Y:S01]  /*1a540*/  LDL.LU R12, [R1+0x30] ;  /* 0x00003000010c7983 */ /* 0x000ea20000300800 */
[----:B------:R-:W-:Y:S02]  /*1a550*/  PRMT R5, R233, 0x7632, R5 ;  /* 0x00007632e9057816 */ /* 0x000fe40000000005 */
[----:B------:R-:W-:Y:S01]  /*1a560*/  PRMT R7, R8, 0x7632, R7 ;  /* 0x0000763208077816 */ /* 0x000fe20000000007 */
[----:B------:R-:W2:Y:S01]  /*1a570*/  LDL.LU R11, [R1+0x38] ;  /* 0x00003800010b7983 */ /* 0x000ea20000300800 */
[----:B------:R-:W-:Y:S02]  /*1a580*/  F2FP.F16.F32.PACK_AB R94, R96, R94 ;  /* 0x0000005e605e723e */ /* 0x000fe400000000ff */
[----:B------:R-:W-:Y:S01]  /*1a590*/  F2FP.F16.F32.PACK_AB R251, R252, R251 ;  /* 0x000000fbfcfb723e */ /* 0x000fe200000000ff */
[----:B------:R1:W-:Y:S01]  /*1a5a0*/  STG.E.U16 desc[UR12][R48.64+0x4e], R0 ;  /* 0x00004e0030007986 */ /* 0x0003e2000c10150c */
[----:B0-----:R-:W-:-:S02]  /*1a5b0*/  PRMT R24, R133, 0x7632, R24 ;  /* 0x0000763285187816 */ /* 0x001fc40000000018 */
[----:B------:R-:W-:Y:S01]  /*1a5c0*/  F2FP.F16.F32.PACK_AB R52, R54, R52 ;  /* 0x000000343634723e */ /* 0x000fe200000000ff */
[----:B------:R0:W-:Y:S01]  /*1a5d0*/  STG.E.U16 desc[UR12][R48.64+0x86], R3 ;  /* 0x0000860330007986 */ /* 0x0001e2000c10150c */
[----:B------:R-:W-:Y:S02]  /*1a5e0*/  F2FP.F16.F32.PACK_AB R45, R46, R45 ;  /* 0x0000002d2e2d723e */ /* 0x000fe400000000ff */
[----:B------:R-:W-:Y:S01]  /*1a5f0*/  F2FP.F16.F32.PACK_AB R44, R44, R53 ;  /* 0x000000352c2c723e */ /* 0x000fe200000000ff */
[----:B------:R0:W-:Y:S01]  /*1a600*/  STG.E.U16 desc[UR12][R48.64+0x7e], R24 ;  /* 0x00007e1830007986 */ /* 0x0001e2000c10150c */
[----:B------:R-:W-:Y:S02]  /*1a610*/  F2FP.F16.F32.PACK_AB R40, R40, R41 ;  /* 0x000000292828723e */ /* 0x000fe400000000ff */
[----:B------:R-:W-:Y:S01]  /*1a620*/  F2FP.F16.F32.PACK_AB R38, R38, R39 ;  /* 0x000000272626723e */ /* 0x000fe200000000ff */
[----:B------:R-:W-:Y:S01]  /*1a630*/  STG.E.U16 desc[UR12][R48.64+0xd6], R5 ;  /* 0x0000d60530007986 */ /* 0x000fe2000c10150c */
[----:B-1----:R-:W-:-:S02]  /*1a640*/  PRMT R0, R4, 0x7632, R0 ;  /* 0x0000763204007816 */ /* 0x002fc40000000000 */
[----:B------:R-:W-:Y:S01]  /*1a650*/  PRMT R4, R112, 0x7632, R4 ;  /* 0x0000763270047816 */ /* 0x000fe20000000004 */
[----:B------:R1:W-:Y:S01]  /*1a660*/  STG.E.U16 desc[UR12][R48.64+0x56], R7 ;  /* 0x0000560730007986 */ /* 0x0003e2000c10150c */
[----:B0-----:R-:W-:Y:S02]  /*1a670*/  PRMT R3, R162, 0x7632, R3 ;  /* 0x00007632a2037816 */ /* 0x001fe40000000003 */
[----:B------:R-:W-:Y:S01]  /*1a680*/  PRMT R6, R251, 0x7632, R6 ;  /* 0x00007632fb067816 */ /* 0x000fe20000000006 */
[----:B------:R0:W-:Y:S01]  /*1a690*/  STG.E.U16 desc[UR12][R48.64+0x5e], R0 ;  /* 0x00005e0030007986 */ /* 0x0001e2000c10150c */
[----:B------:R-:W-:Y:S02]  /*1a6a0*/  PRMT R24, R149, 0x7632, R24 ;  /* 0x0000763295187816 */ /* 0x000fe40000000018 */
[----:B------:R-:W-:Y:S01]  /*1a6b0*/  F2FP.F16.F32.PACK_AB R36, R36, R37 ;  /* 0x000000252424723e */ /* 0x000fe200000000ff */
[----:B------:R0:W-:Y:S01]  /*1a6c0*/  STG.E.U16 desc[UR12][R48.64+0x6e], R4 ;  /* 0x00006e0430007986 */ /* 0x0001e2000c10150c */
[----:B------:R-:W-:-:S02]  /*1a6d0*/  F2FP.F16.F32.PACK_AB R32, R32, R33 ;  /* 0x000000212020723e */ /* 0x000fc400000000ff */
[----:B------:R-:W-:Y:S01]  /*1a6e0*/  F2FP.F16.F32.PACK_AB R30, R30, R31 ;  /* 0x0000001f1e1e723e */ /* 0x000fe200000000ff */
[----:B------:R0:W-:Y:S01]  /*1a6f0*/  STG.E.U16 desc[UR12][R48.64+0x8e], R24 ;  /* 0x00008e1830007986 */ /* 0x0001e2000c10150c */
[----:B-1----:R-:W-:Y:S02]  /*1a700*/  PRMT R7, R94, 0x7632, R7 ;  /* 0x000076325e077816 */ /* 0x002fe40000000007 */
[----:B------:R-:W-:Y:S01]  /*1a710*/  F2FP.F16.F32.PACK_AB R22, R22, R23 ;  /* 0x000000171616723e */ /* 0x000fe200000000ff */
[----:B------:R1:W-:Y:S01]  /*1a720*/  STG.E.U16 desc[UR12][R48.64+0x92], R3 ;  /* 0x0000920330007986 */ /* 0x0003e2000c10150c */
[----:B0-----:R-:W-:Y:S02]  /*1a730*/  PRMT R0, R97, 0x7632, R0 ;  /* 0x0000763261007816 */ /* 0x001fe40000000000 */
[----:B------:R-:W-:Y:S01]  /*1a740*/  F2FP.F16.F32.PACK_AB R16, R16, R17 ;  /* 0x000000111010723e */ /* 0x000fe200000000ff */
[----:B------:R-:W-:Y:S01]  /*1a750*/  STG.E.U16 desc[UR12][R48.64+0x66], R7 ;  /* 0x0000660730007986 */ /* 0x000fe2000c10150c */
[----:B------:R-:W-:-:S02]  /*1a760*/  PRMT R4, R135, 0x7632, R4 ;  /* 0x0000763287047816 */ /* 0x000fc40000000004 */
[----:B------:R-:W-:Y:S01]  /*1a770*/  F2FP.F16.F32.PACK_AB R14, R14, R15 ;  /* 0x0000000f0e0e723e */ /* 0x000fe200000000ff */
[----:B------:R0:W-:Y:S01]  /*1a780*/  STG.E.U16 desc[UR12][R48.64+0x6a], R0 ;  /* 0x00006a0030007986 */ /* 0x0001e2000c10150c */
[----:B------:R-:W-:Y:S02]  /*1a790*/  PRMT R24, R177, 0x7632, R24 ;  /* 0x00007632b1187816 */ /* 0x000fe40000000018 */
[----:B------:R-:W-:Y:S01]  /*1a7a0*/  PRMT R46, R52, 0x7632, R46 ;  /* 0x00007632342e7816 */ /* 0x000fe2000000002e */
[----:B------:R0:W-:Y:S01]  /*1a7b0*/  STG.E.U16 desc[UR12][R48.64+0x82], R4 ;  /* 0x0000820430007986 */ /* 0x0001e2000c10150c */
[----:B-1----:R-:W-:Y:S02]  /*1a7c0*/  PRMT R3, R179, 0x7632, R3 ;  /* 0x00007632b3037816 */ /* 0x002fe40000000003 */
[----:B------:R-:W-:Y:S01]  /*1a7d0*/  PRMT R47, R45, 0x7632, R47 ;  /* 0x000076322d2f7816 */ /* 0x000fe2000000002f */
[----:B------:R1:W-:Y:S01]  /*1a7e0*/  STG.E.U16 desc[UR12][R48.64+0x9e], R24 ;  /* 0x00009e1830007986 */ /* 0x0003e2000c10150c */
[----:B------:R-:W-:-:S02]  /*1a7f0*/  PRMT R50, R44, 0x7632, R50 ;  /* 0x000076322c327816 */ /* 0x000fc40000000032 */
[----:B------:R-:W-:Y:S01]  /*1a800*/  PRMT R39, R40, 0x7632, R39 ;  /* 0x0000763228277816 */ /* 0x000fe20000000027 */
[----:B------:R1:W-:Y:S01]  /*1a810*/  STG.E.U16 desc[UR12][R48.64+0xa2], R3 ;  /* 0x0000a20330007986 */ /* 0x0003e2000c10150c */
[----:B0-----:R-:W-:Y:S02]  /*1a820*/  PRMT R0, R128, 0x7632, R0 ;  /* 0x0000763280007816 */ /* 0x001fe40000000000 */
[----:B------:R-:W-:Y:S01]  /*1a830*/  PRMT R37, R38, 0x7632, R37 ;  /* 0x0000763226257816 */ /* 0x000fe20000000025 */
[----:B------:R-:W-:Y:S01]  /*1a840*/  STG.E.U16 desc[UR12][R48.64+0xde], R6 ;  /* 0x0000de0630007986 */ /* 0x000fe2000c10150c */
[----:B------:R-:W-:Y:S02]  /*1a850*/  PRMT R4, R164, 0x7632, R4 ;  /* 0x00007632a4047816 */ /* 0x000fe40000000004 */
        /* <DEDUP_REMOVED lines=17> */
[----:B------:R-:W-:-:S03]  /*1a970*/  PRMT R24, R211, 0x7632, R24 ;  /* 0x00007632d3187816 */ /* 0x000fc60000000018 */
[----:B------:R1:W-:Y:S01]  /*1a980*/  STG.E.U16 desc[UR12][R48.64+0xaa], R4 ;  /* 0x0000aa0430007986 */ /* 0x0003e2000c10150c */
[----:B------:R-:W-:-:S03]  /*1a990*/  PRMT R3, R217, 0x7632, R3 ;  /* 0x00007632d9037816 */ /* 0x000fc60000000003 */
[----:B------:R1:W-:Y:S01]  /*1a9a0*/  STG.E.U16 desc[UR12][R48.64+0xba], R24 ;  /* 0x0000ba1830007986 */ /* 0x0003e2000c10150c */
[----:B0-----:R-:W-:-:S03]  /*1a9b0*/  PRMT R0, R167, 0x7632, R0 ;  /* 0x00007632a7007816 */ /* 0x001fc60000000000 */
[----:B------:R0:W-:Y:S01]  /*1a9c0*/  STG.E.U16 desc[UR12][R48.64+0xc2], R3 ;  /* 0x0000c20330007986 */ /* 0x0001e2000c10150c */
[----:B-1----:R-:W-:-:S03]  /*1a9d0*/  PRMT R4, R215, 0x7632, R4 ;  /* 0x00007632d7047816 */ /* 0x002fc60000000004 */
[----:B------:R1:W-:Y:S01]  /*1a9e0*/  STG.E.U16 desc[UR12][R48.64+0x9a], R0 ;  /* 0x00009a0030007986 */ /* 0x0003e2000c10150c */
[----:B------:R-:W-:-:S03]  /*1a9f0*/  PRMT R24, R221, 0x7632, R24 ;  /* 0x00007632dd187816 */ /* 0x000fc60000000018 */
[----:B------:R1:W-:Y:S04]  /*1aa00*/  STG.E.U16 desc[UR12][R48.64+0xbe], R4 ;  /* 0x0000be0430007986 */ /* 0x0003e8000c10150c */
[----:B------:R1:W-:Y:S01]  /*1aa10*/  STG.E.U16 desc[UR12][R48.64+0xca], R24 ;  /* 0x0000ca1830007986 */ /* 0x0003e2000c10150c */
[----:B0-----:R-:W-:Y:S02]  /*1aa20*/  PRMT R3, R224, 0x7632, R3 ;  /* 0x00007632e0037816 */ /* 0x001fe40000000003 */
[----:B-1----:R-:W-:Y:S01]  /*1aa30*/  PRMT R0, R181, 0x7632, R0 ;  /* 0x00007632b5007816 */ /* 0x002fe20000000000 */
[----:B------:R-:W-:Y:S01]  /*1aa40*/  STG.E.U16 desc[UR12][R48.64+0x4], R52 ;  /* 0x0000043430007986 */ /* 0x000fe2000c10150c */
[----:B------:R-:W-:-:S03]  /*1aa50*/  PRMT R4, R229, 0x7632, R4 ;  /* 0x00007632e5047816 */ /* 0x000fc60000000004 */
[----:B------:R0:W-:Y:S01]  /*1aa60*/  STG.E.U16 desc[UR12][R48.64+0xa6], R0 ;  /* 0x0000a60030007986 */ /* 0x0001e2000c10150c */
[----:B------:R-:W-:-:S03]  /*1aa70*/  PRMT R24, R249, 0x7632, R24 ;  /* 0x00007632f9187816 */ /* 0x000fc60000000018 */
[----:B------:R-:W-:Y:S04]  /*1aa80*/  STG.E.U16 desc[UR12][R48.64+0xd2], R4 ;  /* 0x0000d20430007986 */ /* 0x000fe8000c10150c */
[----:B------:R-:W-:Y:S01]  /*1aa90*/  STG.E.U16 desc[UR12][R48.64+0xce], R3 ;  /* 0x0000ce0330007986 */ /* 0x000fe2000c10150c */
[----:B0-----:R-:W-:-:S03]  /*1aaa0*/  PRMT R0, R205, 0x7632, R0 ;  /* 0x00007632cd007816 */ /* 0x001fc60000000000 */
[----:B------:R-:W-:Y:S04]  /*1aab0*/  STG.E.U16 desc[UR12][R48.64+0x6], R46 ;  /* 0x0000062e30007986 */ /* 0x000fe8000c10150c */
[----:B------:R0:W-:Y:S04]  /*1aac0*/  STG.E.U16 desc[UR12][R48.64+0xb6], R0 ;  /* 0x0000b60030007986 */ /* 0x0001e8000c10150c */
[----:B------:R-:W-:Y:S04]  /*1aad0*/  STG.E.U16 desc[UR12][R48.64+0x8], R45 ;  /* 0x0000082d30007986 */ /* 0x000fe8000c10150c */
[----:B------:R-:W-:Y:S01]  /*1aae0*/  STG.E.U16 desc[UR12][R48.64+0xa], R47 ;  /* 0x00000a2f30007986 */ /* 0x000fe2000c10150c */
[----:B0-----:R-:W-:-:S03]  /*1aaf0*/  PRMT R0, R219, 0x7632, R0 ;  /* 0x00007632db007816 */ /* 0x001fc60000000000 */
[----:B------:R-:W-:Y:S04]  /*1ab00*/  STG.E.U16 desc[UR12][R48.64+0xc], R44 ;  /* 0x00000c2c30007986 */ /* 0x000fe8000c10150c */
[----:B------:R3:W-:Y:S04]  /*1ab10*/  STG.E.U16 desc[UR12][R48.64+0xc6], R0 ;  /* 0x0000c60030007986 */ /* 0x0007e8000c10150c */
[----:B------:R0:W-:Y:S04]  /*1ab20*/  STG.E.U16 desc[UR12][R48.64+0xda], R24 ;  /* 0x0000da1830007986 */ /* 0x0001e8000c10150c */
[----:B------:R-:W-:Y:S01]  /*1ab30*/  STG.E.U16 desc[UR12][R48.64+0xe], R50 ;  /* 0x00000e3230007986 */ /* 0x000fe2000c10150c */
[----:B---3--:R-:W-:-:S03]  /*1ab40*/  F2FP.F16.F32.PACK_AB R0, R67, R66 ;  /* 0x000000424300723e */ /* 0x008fc600000000ff */
[----:B------:R-:W-:Y:S01]  /*1ab50*/  STG.E.U16 desc[UR12][R48.64+0x14], R40 ;  /* 0x0000142830007986 */ /* 0x000fe2000c10150c */
[----:B------:R-:W-:-:S03]  /*1ab60*/  PRMT R4, R0, 0x7610, R4 ;  /* 0x0000761000047816 */ /* 0x000fc60000000004 */
[----:B------:R-:W-:Y:S01]  /*1ab70*/  STG.E.U16 desc[UR12][R48.64+0x16], R39 ;  /* 0x0000162730007986 */ /* 0x000fe2000c10150c */
[----:B------:R-:W-:Y:S02]  /*1ab80*/  PRMT R5, R0, 0x7632, R5 ;  /* 0x0000763200057816 */ /* 0x000fe40000000005 */
[----:B-----5:R-:W-:Y:S01]  /*1ab90*/  F2FP.F16.F32.PACK_AB R0, R63, R62 ;  /* 0x0000003e3f00723e */ /* 0x020fe200000000ff */
[----:B------:R-:W-:Y:S01]  /*1aba0*/  STG.E.U16 desc[UR12][R48.64+0x18], R38 ;  /* 0x0000182630007986 */ /* 0x000fe2000c10150c */
[----:B----4-:R-:W-:Y:S02]  /*1abb0*/  F2FP.F16.F32.PACK_AB R3, R65, R64 ;  /* 0x000000404103723e */ /* 0x010fe400000000ff */
[C---:B0-----:R-:W-:Y:S01]  /*1abc0*/  PRMT R24, R0.reuse, 0x7610, R24 ;  /* 0x0000761000187816 */ /* 0x041fe20000000018 */
[----:B------:R-:W-:Y:S01]  /*1abd0*/  STG.E.U16 desc[UR12][R48.64+0x1a], R37 ;  /* 0x00001a2530007986 */ /* 0x000fe2000c10150c */
[----:B------:R-:W-:Y:S02]  /*1abe0*/  PRMT R9, R0, 0x7632, R9 ;  /* 0x0000763200097816 */ /* 0x000fe40000000009 */
[----:B------:R-:W-:Y:S01]  /*1abf0*/  F2FP.F16.F32.PACK_AB R0, R61, R60 ;  /* 0x0000003c3d00723e */ /* 0x000fe200000000ff */
[----:B------:R0:W-:Y:S01]  /*1ac00*/  STG.E.U16 desc[UR12][R48.64+0xe2], R5 ;  /* 0x0000e20530007986 */ /* 0x0001e2000c10150c */
[----:B------:R-:W-:-:S02]  /*1ac10*/  PRMT R7, R3, 0x7610, R7 ;  /* 0x0000761003077816 */ /* 0x000fc40000000007 */
[C---:B------:R-:W-:Y:S01]  /*1ac20*/  PRMT R6, R0.reuse, 0x7610, R6 ;  /* 0x0000761000067816 */ /* 0x040fe20000000006 */
[----:B------:R1:W-:Y:S01]  /*1ac30*/  STG.E.U16 desc[UR12][R48.64+0xe0], R4 ;  /* 0x0000e00430007986 */ /* 0x0003e2000c10150c */
[----:B------:R-:W-:Y:S02]  /*1ac40*/  PRMT R8, R3, 0x7632, R8 ;  /* 0x0000763203087816 */ /* 0x000fe40000000008 */
[----:B--2---:R-:W-:Y:S01]  /*1ac50*/  F2FP.F16.F32.PACK_AB R3, R59, R58 ;  /* 0x0000003a3b03723e */ /* 0x004fe200000000ff */
[----:B------:R-:W-:Y:S01]  /*1ac60*/  STG.E.U16 desc[UR12][R48.64+0xe4], R7 ;  /* 0x0000e40730007986 */ /* 0x000fe2000c10150c */
[----:B0-----:R-:W-:-:S03]  /*1ac70*/  PRMT R5, R0, 0x7632, R5 ;  /* 0x0000763200057816 */ /* 0x001fc60000000005 */
[----:B------:R0:W-:Y:S01]  /*1ac80*/  STG.E.U16 desc[UR12][R48.64+0xe8], R24 ;  /* 0x0000e81830007986 */ /* 0x0001e2000c10150c */
[----:B-1----:R-:W-:-:S03]  /*1ac90*/  F2FP.F16.F32.PACK_AB R4, R57, R56 ;  /* 0x000000383904723e */ /* 0x002fc600000000ff */
[----:B------:R1:W-:Y:S01]  /*1aca0*/  STG.E.U16 desc[UR12][R48.64+0xec], R6 ;  /* 0x0000ec0630007986 */ /* 0x0003e2000c10150c */
[----:B------:R-:W-:-:S03]  /*1acb0*/  PRMT R10, R3, 0x7632, R10 ;  /* 0x00007632030a7816 */ /* 0x000fc6000000000a */
        /* <DEDUP_REMOVED lines=25> */
[----:B------:R-:W-:-:S03]  /*1ae50*/  F2FP.F16.F32.PACK_AB R0, R13, R12 ;  /* 0x0000000c0d00723e */ /* 0x000fc600000000ff */
[----:B------:R-:W-:Y:S01]  /*1ae60*/  STG.E.U16 desc[UR12][R48.64+0x88], R140 ;  /* 0x0000888c30007986 */ /* 0x000fe2000c10150c */
[----:B------:R-:W-:Y:S02]  /*1ae70*/  F2FP.F16.F32.PACK_AB R2, R2, R11 ;  /* 0x0000000b0202723e */ /* 0x000fe400000000ff */
[----:B------:R-:W-:Y:S01]  /*1ae80*/  PRMT R7, R0, 0x7632, R7 ;  /* 0x0000763200077816 */ /* 0x000fe20000000007 */
[----:B------:R-:W-:Y:S01]  /*1ae90*/  STG.E.U16 desc[UR12][R48.64+0x8c], R149 ;  /* 0x00008c9530007986 */ /* 0x000fe2000c10150c */
[----:B-1----:R-:W-:-:S03]  /*1aea0*/  PRMT R6, R2, 0x7632, R6 ;  /* 0x0000763202067816 */ /* 0x002fc60000000006 */
        /* <DEDUP_REMOVED lines=32> */
.L_x_1330:
        /* <DEDUP_REMOVED lines=13> */
.L_x_3282:


//--------------------- .text.paged_flash_attention_bwd_64_fp16_small --------------------------
	.section	.text.paged_flash_attention_bwd_64_fp16_small,"ax",@progbits
	.align	128
        .global         paged_flash_attention_bwd_64_fp16_small
        .type           paged_flash_attention_bwd_64_fp16_small,@function
        .size           paged_flash_attention_bwd_64_fp16_small,(.L_x_3283 - paged_flash_attention_bwd_64_fp16_small)
        .other          paged_flash_attention_bwd_64_fp16_small,@"STO_CUDA_ENTRY STV_DEFAULT"
paged_flash_attention_bwd_64_fp16_small:
.text.paged_flash_attention_bwd_64_fp16_small:
[----:B------:R-:W-:Y:S08]  /*0000*/  LDC R1, c[0x0][0x37c] ;  /* 0x0000df00ff017b82 */ /* 0x000ff00000000800 */
[----:B------:R-:W0:Y:S01]  /*0010*/  LDC R7, c[0x0][0x3d4] ;  /* 0x0000f500ff077b82 */ /* 0x000e220000000800 */
[----:B------:R-:W1:Y:S01]  /*0020*/  S2R R4, SR_CTAID.X ;  /* 0x0000000000047919 */ /* 0x000e620000002500 */
[----:B------:R-:W2:Y:S01]  /*0030*/  LDCU.64 UR6, c[0x0][0x358] ;  /* 0x00006b00ff0677ac */ /* 0x000ea20008000a00 */
[----:B------:R-:W-:Y:S01]  /*0040*/  BSSY.RECONVERGENT B0, `(.L_x_1331) ;  /* 0x0000049000007945 */ /* 0x000fe20003800200 */
[----:B------:R-:W-:Y:S01]  /*0050*/  HFMA2 R79, -RZ, RZ, 0, 0 ;  /* 0x00000000ff4f7431 */ /* 0x000fe200000001ff */
[----:B------:R-:W3:Y:S01]  /*0060*/  S2R R15, SR_CTAID.Y ;  /* 0x00000000000f7919 */ /* 0x000ee20000002600 */
[----:B------:R-:W4:Y:S01]  /*0070*/  LDCU.64 UR4, c[0x0][0x380] ;  /* 0x00007000ff0477ac */ /* 0x000f220008000a00 */
[----:B------:R-:W0:Y:S01]  /*0080*/  LDCU.64 UR8, c[0x0][0x398] ;  /* 0x00007300ff0877ac */ /* 0x000e220008000a00 */
[----:B------:R-:W0:Y:S02]  /*0090*/  LDCU.64 UR10, c[0x0][0x3a0] ;  /* 0x00007400ff0a77ac */ /* 0x000e240008000a00 */
[----:B0-----:R-:W-:-:S04]  /*00a0*/  IABS R5, R7 ;  /* 0x0000000700057213 */ /* 0x001fc80000000000 */
[----:B------:R-:W0:Y:S08]  /*00b0*/  I2F.RP R0, R5 ;  /* 0x0000000500007306 */ /* 0x000e300000209400 */
[----:B0-----:R-:W0:Y:S02]  /*00c0*/  MUFU.RCP R0, R0 ;  /* 0x0000000000007308 */ /* 0x001e240000001000 */
[----:B0-----:R-:W-:-:S06]  /*00d0*/  VIADD R2, R0, 0xffffffe ;  /* 0x0ffffffe00027836 */ /* 0x001fcc0000000000 */
[----:B------:R0:W5:Y:S02]  /*00e0*/  F2I.FTZ.U32.TRUNC.NTZ R3, R2 ;  /* 0x0000000200037305 */ /* 0x000164000021f000 */
[----:B0-----:R-:W-:Y:S02]  /*00f0*/  IMAD.MOV.U32 R2, RZ, RZ, RZ ;  /* 0x000000ffff027224 */ /* 0x001fe400078e00ff */
[----:B-----5:R-:W-:-:S04]  /*0100*/  IMAD.MOV R6, RZ, RZ, -R3 ;  /* 0x000000ffff067224 */ /* 0x020fc800078e0a03 */
[----:B------:R-:W-:Y:S01]  /*0110*/  IMAD R9, R6, R5, RZ ;  /* 0x0000000506097224 */ /* 0x000fe200078e02ff */
[----:B-1----:R-:W-:-:S03]  /*0120*/  IABS R6, R4 ;  /* 0x0000000400067213 */ /* 0x002fc60000000000 */
[----:B------:R-:W-:-:S06]  /*0130*/  IMAD.HI.U32 R3, R3, R9, R2 ;  /* 0x0000000903037227 */ /* 0x000fcc00078e0002 */
[----:B------:R-:W-:Y:S01]  /*0140*/  IMAD.HI.U32 R2, R3, R6, RZ ;  /* 0x0000000603027227 */ /* 0x000fe200078e00ff */
[----:B---3--:R-:W-:-:S04]  /*0150*/  LEA R3, R15, 0x40, 0x6 ;  /* 0x000000400f037811 */ /* 0x008fc800078e30ff */
[----:B------:R-:W-:-:S05]  /*0160*/  IADD3 R0, PT, PT, -R2, RZ, RZ ;  /* 0x000000ff02007210 */ /* 0x000fca0007ffe1ff */
[C---:B------:R-:W-:Y:S02]  /*0170*/  IMAD R0, R5.reuse, R0, R6 ;  /* 0x0000000005007224 */ /* 0x040fe400078e0206 */
[----:B------:R-:W0:Y:S03]  /*0180*/  LDC R6, c[0x0][0x3d8] ;  /* 0x0000f600ff067b82 */ /* 0x000e260000000800 */
[----:B------:R-:W-:-:S13]  /*0190*/  ISETP.GT.U32.AND P1, PT, R5, R0, PT ;  /* 0x000000000500720c */ /* 0x000fda0003f24070 */
[----:B------:R-:W-:Y:S02]  /*01a0*/  @!P1 IMAD.IADD R0, R0, 0x1, -R5 ;  /* 0x0000000100009824 */ /* 0x000fe400078e0a05 */
[----:B------:R-:W-:Y:S01]  /*01b0*/  @!P1 VIADD R2, R2, 0x1 ;  /* 0x0000000102029836 */ /* 0x000fe20000000000 */
[----:B------:R-:W-:Y:S02]  /*01c0*/  ISETP.NE.AND P1, PT, R7, RZ, PT ;  /* 0x000000ff0700720c */ /* 0x000fe40003f25270 */
[----:B------:R-:W-:Y:S02]  /*01d0*/  ISETP.GE.U32.AND P0, PT, R0, R5, PT ;  /* 0x000000050000720c */ /* 0x000fe40003f06070 */
[----:B------:R-:W-:Y:S02]  /*01e0*/  LOP3.LUT R0, R4, R7, RZ, 0x3c, !PT ;  /* 0x0000000704007212 */ /* 0x000fe400078e3cff */
[----:B0-----:R-:W-:Y:S02]  /*01f0*/  VIMNMX R81, PT, PT, R3, R6, PT ;  /* 0x0000000603517248 */ /* 0x001fe40003fe0100 */
[----:B------:R-:W-:-:S02]  /*0200*/  ISETP.GE.AND P2, PT, R0, RZ, PT ;  /* 0x000000ff0000720c */ /* 0x000fc40003f46270 */
[----:B------:R-:W0:Y:S01]  /*0210*/  S2R R0, SR_TID.X ;  /* 0x0000000000007919 */ /* 0x000e220000002100 */
[----:B------:R-:W-:-:S04]  /*0220*/  IMAD R81, R15, -0x40, R81 ;  /* 0xffffffc00f517824 */ /* 0x000fc800078e0251 */
[----:B------:R-:W-:Y:S02]  /*0230*/  @P0 VIADD R2, R2, 0x1 ;  /* 0x0000000102020836 */ /* 0x000fe40000000000 */
[----:B------:R-:W-:-:S04]  /*0240*/  IMAD.SHL.U32 R13, R81, 0x40, RZ ;  /* 0x00000040510d7824 */ /* 0x000fc800078e00ff */
[----:B------:R-:W-:Y:S02]  /*0250*/  @!P2 IADD3 R2, PT, PT, -R2, RZ, RZ ;  /* 0x000000ff0202a210 */ /* 0x000fe40007ffe1ff */
[----:B------:R-:W-:-:S05]  /*0260*/  @!P1 LOP3.LUT R2, RZ, R7, RZ, 0x33, !PT ;  /* 0x00000007ff029212 */ /* 0x000fca00078e33ff */
[----:B------:R-:W-:-:S04]  /*0270*/  IMAD.MOV R5, RZ, RZ, -R2 ;  /* 0x000000ffff057224 */ /* 0x000fc800078e0a02 */
[C---:B------:R-:W-:Y:S02]  /*0280*/  IMAD R3, R7.reuse, R5, R4 ;  /* 0x0000000507037224 */ /* 0x040fe400078e0204 */
[-C--:B------:R-:W-:Y:S02]  /*0290*/  IMAD R5, R7, R6.reuse, RZ ;  /* 0x0000000607057224 */ /* 0x080fe400078e02ff */
[----:B------:R-:W-:-:S04]  /*02a0*/  IMAD R3, R3, R6, RZ ;  /* 0x0000000603037224 */ /* 0x000fc800078e02ff */
[----:B------:R-:W-:Y:S01]  /*02b0*/  IMAD R16, R2, R5, R3 ;  /* 0x0000000502107224 */ /* 0x000fe200078e0203 */
[----:B0-----:R-:W-:-:S03]  /*02c0*/  ISETP.GE.AND P1, PT, R0, R13, PT ;  /* 0x0000000d0000720c */ /* 0x001fc60003f26270 */
[----:B------:R-:W-:Y:S01]  /*02d0*/  IMAD.SHL.U32 R3, R16, 0x40, RZ ;  /* 0x0000004010037824 */ /* 0x000fe200078e00ff */
[----:B------:R-:W-:-:S04]  /*02e0*/  ISETP.GE.AND P0, PT, R0, R81, PT ;  /* 0x000000510000720c */ /* 0x000fc80003f06270 */
[----:B------:R-:W-:-:S05]  /*02f0*/  SHF.R.S32.HI R4, RZ, 0x1f, R3 ;  /* 0x0000001fff047819 */ /* 0x000fca0000011403 */
[----:B--2-4-:R-:W-:Y:S05]  /*0300*/  @P1 BRA `(.L_x_1332) ;  /* 0x0000000000701947 */ /* 0x014fea0003800000 */
[----:B------:R-:W0:Y:S01]  /*0310*/  S2R R6, SR_CgaCtaId ;  /* 0x0000000000067919 */ /* 0x000e220000008800 */
[----:B------:R-:W1:Y:S01]  /*0320*/  LDC R17, c[0x0][0x360] ;  /* 0x0000d800ff117b82 */ /* 0x000e620000000800 */
[----:B------:R-:W-:Y:S01]  /*0330*/  MOV R5, 0x400 ;  /* 0x0000040000057802 */ /* 0x000fe20000000f00 */
[----:B------:R-:W-:-:S03]  /*0340*/  IMAD.MOV.U32 R12, RZ, RZ, R0 ;  /* 0x000000ffff0c7224 */ /* 0x000fc600078e0000 */
[----:B0-----:R-:W-:-:S07]  /*0350*/  LEA R5, R6, R5, 0x18 ;  /* 0x0000000506057211 */ /* 0x001fce00078ec0ff */
.L_x_1333:
[----:B------:R-:W-:-:S05]  /*0360*/  IMAD R6, R15, 0x1000, R12 ;  /* 0x000010000f067824 */ /* 0x000fca00078e020c */
[----:B0-----:R-:W-:-:S04]  /*0370*/  LOP3.LUT R7, R6, 0xffffffc0, RZ, 0xc0, !PT ;  /* 0xffffffc006077812 */ /* 0x001fc800078ec0ff */
[----:B------:R-:W-:-:S04]  /*0380*/  LOP3.LUT R7, R7, 0x3f, R12, 0xf8, !PT ;  /* 0x0000003f07077812 */ /* 0x000fc800078ef80c */
[----:B------:R-:W-:-:S04]  /*0390*/  IADD3 R11, P1, PT, R3, R7, RZ ;  /* 0x00000007030b7210 */ /* 0x000fc80007f3e0ff */
[----:B------:R-:W-:Y:S01]  /*03a0*/  LEA.HI.X.SX32 R6, R7, R4, 0x1, P1 ;  /* 0x0000000407067211 */ /* 0x000fe200008f0eff */
[----:B------:R-:W-:-:S03]  /*03b0*/  IMAD.SHL.U32 R10, R11, 0x2, RZ ;  /* 0x000000020b0a7824 */ /* 0x000fc600078e00ff */
[----:B------:R-:W-:Y:S02]  /*03c0*/  SHF.L.U64.HI R11, R11, 0x1, R6 ;  /* 0x000000010b0b7819 */ /* 0x000fe40000010206 */
[C---:B------:R-:W-:Y:S02]  /*03d0*/  IADD3 R6, P1, PT, R10.reuse, UR4, RZ ;  /* 0x000000040a067c10 */ /* 0x040fe4000ff3e0ff */
[C---:B------:R-:W-:Y:S02]  /*03e0*/  IADD3 R8, P2, PT, R10.reuse, UR8, RZ ;  /* 0x000000080a087c10 */ /* 0x040fe4000ff5e0ff */
[----:B------:R-:W-:Y:S02]  /*03f0*/  IADD3 R10, P3, PT, R10, UR10, RZ ;  /* 0x0000000a0a0a7c10 */ /* 0x000fe4000ff7e0ff */
[C---:B------:R-:W-:Y:S02]  /*0400*/  IADD3.X R7, PT, PT, R11.reuse, UR5, RZ, P1, !PT ;  /* 0x000000050b077c10 */ /* 0x040fe40008ffe4ff */
[----:B------:R-:W-:-:S02]  /*0410*/  IADD3.X R9, PT, PT, R11, UR9, RZ, P2, !PT ;  /* 0x000000090b097c10 */ /* 0x000fc400097fe4ff */
[----:B------:R-:W-:Y:S02]  /*0420*/  IADD3.X R11, PT, PT, R11, UR11, RZ, P3, !PT ;  /* 0x0000000b0b0b7c10 */ /* 0x000fe40009ffe4ff */
[----:B------:R-:W2:Y:S04]  /*0430*/  LDG.E.U16 R7, desc[UR6][R6.64] ;  /* 0x0000000606077981 */ /* 0x000ea8000c1e1500 */
[----:B------:R-:W3:Y:S04]  /*0440*/  LDG.E.U16 R9, desc[UR6][R8.64] ;  /* 0x0000000608097981 */ /* 0x000ee8000c1e1500 */
[----:B------:R-:W4:Y:S01]  /*0450*/  LDG.E.U16 R11, desc[UR6][R10.64] ;  /* 0x000000060a0b7981 */ /* 0x000f22000c1e1500 */
[----:B------:R-:W-:Y:S01]  /*0460*/  LEA R14, R12, R5, 0x1 ;  /* 0x000000050c0e7211 */ /* 0x000fe200078e08ff */
[----:B-1----:R-:W-:-:S05]  /*0470*/  IMAD.IADD R12, R17, 0x1, R12 ;  /* 0x00000001110c7824 */ /* 0x002fca00078e020c */
[----:B------:R-:W-:Y:S01]  /*0480*/  ISETP.GE.AND P1, PT, R12, R13, PT ;  /* 0x0000000d0c00720c */ /* 0x000fe20003f26270 */
[----:B--2---:R0:W-:Y:S04]  /*0490*/  STS.U16 [R14], R7 ;  /* 0x000000070e007388 */ /* 0x0041e80000000400 */
[----:B---3--:R0:W-:Y:S04]  /*04a0*/  STS.U16 [R14+0x6000], R9 ;  /* 0x006000090e007388 */ /* 0x0081e80000000400 */
[----:B----4-:R0:W-:Y:S04]  /*04b0*/  STS.U16 [R14+0x4000], R11 ;  /* 0x0040000b0e007388 */ /* 0x0101e80000000400 */
[----:B------:R-:W-:Y:S05]  /*04c0*/  @!P1 BRA `(.L_x_1333) ;  /* 0xfffffffc00a49947 */ /* 0x000fea000383ffff */
.L_x_1332:
[----:B------:R-:W-:Y:S05]  /*04d0*/  BSYNC.RECONVERGENT B0 ;  /* 0x0000000000007941 */ /* 0x000fea0003800200 */
.L_x_1331:
[----:B------:R-:W-:Y:S01]  /*04e0*/  BAR.SYNC.DEFER_BLOCKING 0x0 ;  /* 0x0000000000007b1d */ /* 0x000fe20000010000 */
[----:B------:R-:W-:Y:S02]  /*04f0*/  IMAD.MOV.U32 R80, RZ, RZ, RZ ;  /* 0x000000ffff507224 */ /* 0x000fe400078e00ff */
[----:B------:R-:W-:-:S03]  /*0500*/  IMAD.MOV.U32 R77, RZ, RZ, RZ ;  /* 0x000000ffff4d7224 */ /* 0x000fc600078e00ff */
[----:B------:R-:W-:Y:S04]  /*0510*/  BSSY.RECONVERGENT B0, `(.L_x_1334) ;  /* 0x0000009000007945 */ /* 0x000fe80003800200 */
[----:B------:R-:W-:Y:S05]  /*0520*/  @P0 BRA `(.L_x_1335) ;  /* 0x00000000001c0947 */ /* 0x000fea0003800000 */
[----:B------:R-:W1:Y:S01]  /*0530*/  LDCU.64 UR4, c[0x0][0x3a8] ;  /* 0x00007500ff0477ac */ /* 0x000e620008000a00 */
[----:B------:R-:W-:-:S04]  /*0540*/  LEA R5, R15, R0, 0x6 ;  /* 0x000000000f057211 */ /* 0x000fc800078e30ff */
[----:B------:R-:W-:-:S04]  /*0550*/  IADD3 R5, P1, PT, R16, R5, RZ ;  /* 0x0000000510057210 */ /* 0x000fc80007f3e0ff */
[----:B------:R-:W-:Y:S02]  /*0560*/  LEA.HI.X.SX32 R16, R16, RZ, 0x1, P1 ;  /* 0x000000ff10107211 */ /* 0x000fe400008f0eff */
[----:B-1----:R-:W-:-:S04]  /*0570*/  LEA R6, P1, R5, UR4, 0x2 ;  /* 0x0000000405067c11 */ /* 0x002fc8000f8210ff */
[----:B0-----:R-:W-:-:S05]  /*0580*/  LEA.HI.X R7, R5, UR5, R16, 0x2, P1 ;  /* 0x0000000505077c11 */ /* 0x001fca00088f1410 */
[----:B------:R1:W5:Y:S04]  /*0590*/  LDG.E R79, desc[UR6][R6.64] ;  /* 0x00000006064f7981 */ /* 0x000368000c1e1900 */
.L_x_1335:
[----:B------:R-:W-:Y:S05]  /*05a0*/  BSYNC.RECONVERGENT B0 ;  /* 0x0000000000007941 */ /* 0x000fea0003800200 */
.L_x_1334:
[----:B------:R-:W-:Y:S01]  /*05b0*/  BSSY.RECONVERGENT B0, `(.L_x_1336) ;  /* 0x00000ed000007945 */ /* 0x000fe20003800200 */
[----:B------:R-:W-:Y:S01]  /*05c0*/  IMAD.MOV.U32 R78, RZ, RZ, RZ ;  /* 0x000000ffff4e7224 */ /* 0x000fe200078e00ff */
[----:B------:R-:W-:Y:S01]  /*05d0*/  CS2R R74, SRZ ;  /* 0x00000000004a7805 */ /* 0x000fe2000001ff00 */
[----:B------:R-:W-:Y:S01]  /*05e0*/  IMAD.MOV.U32 R76, RZ, RZ, RZ ;  /* 0x000000ffff4c7224 */ /* 0x000fe200078e00ff */
[----:B------:R-:W-:Y:S02]  /*05f0*/  CS2R R72, SRZ ;  /* 0x0000000000487805 */ /* 0x000fe4000001ff00 */
[----:B------:R-:W-:Y:S02]  /*0600*/  CS2R R70, SRZ ;  /* 0x0000000000467805 */ /* 0x000fe4000001ff00 */
[----:B------:R-:W-:Y:S02]  /*0610*/  CS2R R68, SRZ ;  /* 0x0000000000447805 */ /* 0x000fe4000001ff00 */
[----:B------:R-:W-:Y:S01]  /*0620*/  CS2R R34, SRZ ;  /* 0x0000000000227805 */ /* 0x000fe2000001ff00 */
[----:B------:R-:W-:Y:S01]  /*0630*/  IMAD.MOV.U32 R5, RZ, RZ, RZ ;  /* 0x000000ffff057224 */ /* 0x000fe200078e00ff */
[----:B01----:R-:W-:-:S02]  /*0640*/  CS2R R6, SRZ ;  /* 0x0000000000067805 */ /* 0x003fc4000001ff00 */
        /* <DEDUP_REMOVED lines=9> */
[----:B------:R-:W-:Y:S02]  /*06e0*/  CS2R R26, SRZ ;  /* 0x00000000001a7805 */ /* 0x000fe4000001ff00 */
[----:B------:R-:W-:Y:S02]  /*06f0*/  CS2R R28, SRZ ;  /* 0x00000000001c7805 */ /* 0x000fe4000001ff00 */
[----:B------:R-:W-:-:S02]  /*0700*/  CS2R R30, SRZ ;  /* 0x00000000001e7805 */ /* 0x000fc4000001ff00 */
[----:B------:R-:W-:Y:S02]  /*0710*/  CS2R R32, SRZ ;  /* 0x0000000000207805 */ /* 0x000fe4000001ff00 */
[----:B------:R-:W-:Y:S01]  /*0720*/  MOV R110, RZ ;  /* 0x000000ff006e7202 */ /* 0x000fe20000000f00 */
[----:B------:R-:W-:Y:S06]  /*0730*/  @P0 BRA `(.L_x_1337) ;  /* 0x0000000c00500947 */ /* 0x000fec0003800000 */
[----:B------:R-:W0:Y:S01]  /*0740*/  S2UR UR5, SR_CgaCtaId ;  /* 0x00000000000579c3 */ /* 0x000e220000008800 */
[----:B------:R-:W-:Y:S02]  /*0750*/  UMOV UR4, 0x400 ;  /* 0x0000040000047882 */ /* 0x000fe40000000000 */
[----:B0-----:R-:W-:-:S06]  /*0760*/  ULEA UR4, UR5, UR4, 0x18 ;  /* 0x0000000405047291 */ /* 0x001fcc000f8ec0ff */
[----:B------:R-:W-:-:S05]  /*0770*/  LEA R60, R0, UR4, 0x7 ;  /* 0x00000004003c7c11 */ /* 0x000fca000f8e38ff */
[----:B------:R-:W0:Y:S04]  /*0780*/  LDS.128 R48, [R60+0x4000] ;  /* 0x004000003c307984 */ /* 0x000e280000000c00 */
[----:B------:R-:W1:Y:S04]  /*0790*/  LDS.128 R44, [R60+0x6000] ;  /* 0x006000003c2c7984 */ /* 0x000e680000000c00 */
[----:B------:R-:W2:Y:S04]  /*07a0*/  LDS.128 R36, [R60+0x4010] ;  /* 0x004010003c247984 */ /* 0x000ea80000000c00 */
[----:B------:R-:W3:Y:S04]  /*07b0*/  LDS.128 R40, [R60+0x6010] ;  /* 0x006010003c287984 */ /* 0x000ee80000000c00 */
[----:B------:R-:W4:Y:S01]  /*07c0*/  LDS.128 R56, [R60+0x4020] ;  /* 0x004020003c387984 */ /* 0x000f220000000c00 */
[----:B0-----:R-:W-:-:S02]  /*07d0*/  HADD2.F32 R52, -RZ, R48.H0_H0 ;  /* 0x20000030ff347230 */ /* 0x001fc40000004100 */
[----:B------:R-:W-:Y:S02]  /*07e0*/  HADD2.F32 R55, -RZ, R48.H1_H1 ;  /* 0x30000030ff377230 */ /* 0x000fe40000004100 */
[--C-:B-1----:R-:W-:Y:S02]  /*07f0*/  HADD2.F32 R53, -RZ, R44.reuse.H0_H0 ;  /* 0x2000002cff357230 */ /* 0x102fe40000004100 */
[----:B------:R-:W-:Y:S02]  /*0800*/  HADD2.F32 R44, -RZ, R44.H1_H1 ;  /* 0x3000002cff2c7230 */ /* 0x000fe40000004100 */
[----:B------:R-:W-:Y:S02]  /*0810*/  HADD2.F32 R48, -RZ, R45.H0_H0 ;  /* 0x2000002dff307230 */ /* 0x000fe40000004100 */
[----:B------:R-:W-:Y:S01]  /*0820*/  FFMA R52, R52, R53, RZ ;  /* 0x0000003534347223 */ /* 0x000fe200000000ff */
[--C-:B------:R-:W-:Y:S02]  /*0830*/  HADD2.F32 R53, -RZ, R49.reuse.H0_H0 ;  /* 0x20000031ff357230 */ /* 0x100fe40000004100 */
[----:B------:R-:W-:-:S02]  /*0840*/  HADD2.F32 R49, -RZ, R49.H1_H1 ;  /* 0x30000031ff317230 */ /* 0x000fc40000004100 */
        /* <DEDUP_REMOVED lines=10> */
[----:B------:R-:W0:Y:S01]  /*08f0*/  LDS.128 R52, [R60+0x6020] ;  /* 0x006020003c347984 */ /* 0x000e220000000c00 */
[----:B------:R-:W-:-:S02]  /*0900*/  HADD2.F32 R48, -RZ, R47.H0_H0 ;  /* 0x2000002fff307230 */ /* 0x000fc40000004100 */
[----:B------:R-:W-:Y:S01]  /*0910*/  FFMA R44, R45, R46, R44 ;  /* 0x0000002e2d2c7223 */ /* 0x000fe2000000002c */
[----:B------:R-:W-:Y:S02]  /*0920*/  HADD2.F32 R51, -RZ, R51.H1_H1 ;  /* 0x30000033ff337230 */ /* 0x000fe40000004100 */
[----:B------:R-:W-:Y:S02]  /*0930*/  HADD2.F32 R47, -RZ, R47.H1_H1 ;  /* 0x3000002fff2f7230 */ /* 0x000fe40000004100 */
[----:B------:R-:W-:Y:S01]  /*0940*/  FFMA R44, R49, R48, R44 ;  /* 0x00000030312c7223 */ /* 0x000fe2000000002c */
[----:B--2---:R-:W-:Y:S02]  /*0950*/  HADD2.F32 R45, -RZ, R36.H0_H0 ;  /* 0x20000024ff2d7230 */ /* 0x004fe40000004100 */
[----:B---3--:R-:W-:Y:S02]  /*0960*/  HADD2.F32 R46, -RZ, R40.H0_H0 ;  /* 0x20000028ff2e7230 */ /* 0x008fe40000004100 */
        /* <DEDUP_REMOVED lines=24> */
[----:B----4-:R-:W-:Y:S02]  /*0af0*/  HADD2.F32 R37, -RZ, R56.H0_H0 ;  /* 0x20000038ff257230 */ /* 0x010fe40000004100 */
[----:B0-----:R-:W-:Y:S02]  /*0b00*/  HADD2.F32 R38, -RZ, R52.H0_H0 ;  /* 0x20000034ff267230 */ /* 0x001fe40000004100 */
        /* <DEDUP_REMOVED lines=20> */
[----:B------:R-:W-:Y:S01]  /*0c50*/  HADD2.F32 R59, -RZ, R59.H1_H1 ;  /* 0x3000003bff3b7230 */ /* 0x000fe20000004100 */
[----:B------:R-:W3:Y:S01]  /*0c60*/  LDS.128 R36, [R60+0x4040] ;  /* 0x004040003c247984 */ /* 0x000ee20000000c00 */
[----:B------:R-:W-:Y:S02]  /*0c70*/  HADD2.F32 R55, -RZ, R55.H1_H1 ;  /* 0x30000037ff377230 */ /* 0x000fe40000004100 */
[----:B------:R-:W-:Y:S01]  /*0c80*/  FFMA R52, R53, R52, R54 ;  /* 0x0000003435347223 */ /* 0x000fe20000000036 */
[----:B-1----:R-:W-:Y:S02]  /*0c90*/  HADD2.F32 R54, -RZ, R48.H0_H0 ;  /* 0x20000030ff367230 */ /* 0x002fe40000004100 */
[--C-:B--2---:R-:W-:Y:S02]  /*0ca0*/  HADD2.F32 R53, -RZ, R44.reuse.H0_H0 ;  /* 0x2000002cff357230 */ /* 0x104fe40000004100 */
[----:B------:R-:W-:Y:S01]  /*0cb0*/  FFMA R52, R59, R55, R52 ;  /* 0x000000373b347223 */ /* 0x000fe20000000034 */
[----:B------:R-:W-:Y:S01]  /*0cc0*/  HADD2.F32 R55, -RZ, R44.H1_H1 ;  /* 0x3000002cff377230 */ /* 0x000fe20000004100 */
[----:B------:R-:W-:Y:S01]  /*0cd0*/  LDS.128 R56, [R60+0x6050] ;  /* 0x006050003c387984 */ /* 0x000fe20000000c00 */
        /* <DEDUP_REMOVED lines=15> */
[----:B------:R-:W1:Y:S01]  /*0dd0*/  LDS.128 R52, [R60+0x4050] ;  /* 0x004050003c347984 */ /* 0x000e620000000c00 */
[----:B------:R-:W-:-:S02]  /*0de0*/  HADD2.F32 R46, -RZ, R51.H0_H0 ;  /* 0x20000033ff2e7230 */ /* 0x000fc40000004100 */
[----:B------:R-:W-:Y:S01]  /*0df0*/  FFMA R44, R45, R50, R44 ;  /* 0x000000322d2c7223 */ /* 0x000fe2000000002c */
[----:B------:R-:W-:Y:S02]  /*0e00*/  HADD2.F32 R47, -RZ, R47.H1_H1 ;  /* 0x3000002fff2f7230 */ /* 0x000fe40000004100 */
[----:B------:R-:W-:Y:S02]  /*0e10*/  HADD2.F32 R51, -RZ, R51.H1_H1 ;  /* 0x30000033ff337230 */ /* 0x000fe40000004100 */
[----:B------:R-:W-:Y:S01]  /*0e20*/  FFMA R44, R49, R46, R44 ;  /* 0x0000002e312c7223 */ /* 0x000fe2000000002c */
[--C-:B0-----:R-:W-:Y:S02]  /*0e30*/  HADD2.F32 R46, -RZ, R40.reuse.H0_H0 ;  /* 0x20000028ff2e7230 */ /* 0x101fe40000004100 */
[----:B------:R-:W-:Y:S02]  /*0e40*/  HADD2.F32 R40, -RZ, R40.H1_H1 ;  /* 0x30000028ff287230 */ /* 0x000fe40000004100 */
[----:B------:R-:W-:Y:S01]  /*0e50*/  FFMA R44, R47, R51, R44 ;  /* 0x000000332f2c7223 */ /* 0x000fe2000000002c */
[----:B---3--:R-:W-:-:S02]  /*0e60*/  HADD2.F32 R45, -RZ, R36.H0_H0 ;  /* 0x20000024ff2d7230 */ /* 0x008fc40000004100 */
[----:B------:R-:W-:Y:S02]  /*0e70*/  HADD2.F32 R47, -RZ, R36.H1_H1 ;  /* 0x30000024ff2f7230 */ /* 0x000fe40000004100 */
[----:B------:R-:W-:Y:S02]  /*0e80*/  HADD2.F32 R36, -RZ, R41.H0_H0 ;  /* 0x20000029ff247230 */ /* 0x000fe40000004100 */
[----:B------:R-:W-:Y:S01]  /*0e90*/  FFMA R44, R45, R46, R44 ;  /* 0x0000002e2d2c7223 */ /* 0x000fe2000000002c */
[--C-:B------:R-:W-:Y:S02]  /*0ea0*/  HADD2.F32 R45, -RZ, R37.reuse.H0_H0 ;  /* 0x20000025ff2d7230 */ /* 0x100fe40000004100 */
[----:B------:R-:W-:Y:S02]  /*0eb0*/  HADD2.F32 R37, -RZ, R37.H1_H1 ;  /* 0x30000025ff257230 */ /* 0x000fe40000004100 */
        /* <DEDUP_REMOVED lines=11> */
[----:B------:R-:W0:Y:S01]  /*0f70*/  LDS.128 R44, [R60+0x6060] ;  /* 0x006060003c2c7984 */ /* 0x000e220000000c00 */
[--C-:B------:R-:W-:Y:S02]  /*0f80*/  HADD2.F32 R40, -RZ, R43.reuse.H0_H0 ;  /* 0x2000002bff287230 */ /* 0x100fe40000004100 */
[----:B------:R-:W-:Y:S01]  /*0f90*/  FFMA R42, R37, R42, R36 ;  /* 0x0000002a252a7223 */ /* 0x000fe20000000024 */
[----:B------:R-:W-:Y:S01]  /*0fa0*/  HADD2.F32 R43, -RZ, R43.H1_H1 ;  /* 0x3000002bff2b7230 */ /* 0x000fe20000004100 */
[----:B------:R-:W2:Y:S02]  /*0fb0*/  LDS.128 R36, [R60+0x4060] ;  /* 0x004060003c247984 */ /* 0x000ea40000000c00 */
[----:B------:R-:W-:Y:S01]  /*0fc0*/  FFMA R40, R41, R40, R42 ;  /* 0x0000002829287223 */ /* 0x000fe2000000002a */
[----:B-1----:R-:W-:-:S02]  /*0fd0*/  HADD2.F32 R41, -RZ, R52.H0_H0 ;  /* 0x20000034ff297230 */ /* 0x002fc40000004100 */
[----:B------:R-:W-:Y:S02]  /*0fe0*/  HADD2.F32 R42, -RZ, R56.H0_H0 ;  /* 0x20000038ff2a7230 */ /* 0x000fe40000004100 */
[----:B------:R-:W-:Y:S01]  /*0ff0*/  FFMA R40, R49, R43, R40 ;  /* 0x0000002b31287223 */ /* 0x000fe20000000028 */
[----:B------:R-:W-:Y:S01]  /*1000*/  HADD2.F32 R43, -RZ, R52.H1_H1 ;  /* 0x30000034ff2b7230 */ /* 0x000fe20000004100 */
[----:B------:R-:W-:Y:S01]  /*1010*/  LDS.128 R48, [R60+0x6070] ;  /* 0x006070003c307984 */ /* 0x000fe20000000c00 */
        /* <DEDUP_REMOVED lines=15> */
[----:B------:R-:W1:Y:S01]  /*1110*/  LDS.128 R40, [R60+0x4070] ;  /* 0x004070003c287984 */ /* 0x000e620000000c00 */
[----:B------:R-:W-:Y:S02]  /*1120*/  HADD2.F32 R54, -RZ, R59.H0_H0 ;  /* 0x2000003bff367230 */ /* 0x000fe40000004100 */
[----:B------:R-:W-:Y:S01]  /*1130*/  FFMA R52, R53, R58, R52 ;  /* 0x0000003a35347223 */ /* 0x000fe20000000034 */
[----:B------:R-:W-:Y:S02]  /*1140*/  HADD2.F32 R55, -RZ, R55.H1_H1 ;  /* 0x30000037ff377230 */ /* 0x000fe40000004100 */
[----:B------:R-:W-:-:S02]  /*1150*/  HADD2.F32 R59, -RZ, R59.H1_H1 ;  /* 0x3000003bff3b7230 */ /* 0x000fc40000004100 */
[----:B------:R-:W-:Y:S01]  /*1160*/  FFMA R52, R57, R54, R52 ;  /* 0x0000003639347223 */ /* 0x000fe20000000034 */
[----:B0-----:R-:W-:-:S03]  /*1170*/  HADD2.F32 R54, -RZ, R44.H0_H0 ;  /* 0x2000002cff367230 */ /* 0x001fc60000004100 */
[----:B------:R-:W-:Y:S01]  /*1180*/  FFMA R52, R55, R59, R52 ;  /* 0x0000003b37347223 */ /* 0x000fe20000000034 */
[----:B------:R-:W-:Y:S02]  /*1190*/  HADD2.F32 R44, -RZ, R44.H1_H1 ;  /* 0x3000002cff2c7230 */ /* 0x000fe40000004100 */
[--C-:B--2---:R-:W-:Y:S02]  /*11a0*/  HADD2.F32 R53, -RZ, R36.reuse.H0_H0 ;  /* 0x20000024ff357230 */ /* 0x104fe40000004100 */
[----:B------:R-:W-:Y:S02]  /*11b0*/  HADD2.F32 R55, -RZ, R36.H1_H1 ;  /* 0x30000024ff377230 */ /* 0x000fe40000004100 */
[----:B------:R-:W-:Y:S02]  /*11c0*/  HADD2.F32 R36, -RZ, R45.H0_H0 ;  /* 0x2000002dff247230 */ /* 0x000fe40000004100 */
[----:B------:R-:W-:Y:S01]  /*11d0*/  FFMA R52, R53, R54, R52 ;  /* 0x0000003635347223 */ /* 0x000fe20000000034 */
[----:B------:R-:W-:-:S02]  /*11e0*/  HADD2.F32 R53, -RZ, R37.H0_H0 ;  /* 0x20000025ff357230 */ /* 0x000fc40000004100 */
        /* <DEDUP_REMOVED lines=40> */
[----:B------:R-:W-:-:S07]  /*1470*/  FFMA R110, R43, R51, R36 ;  /* 0x000000332b6e7223 */ /* 0x000fce0000000024 */
.L_x_1337:
[----:B------:R-:W-:Y:S05]  /*1480*/  BSYNC.RECONVERGENT B0 ;  /* 0x0000000000007941 */ /* 0x000fea0003800200 */
.L_x_1336:
[----:B------:R-:W0:Y:S01]  /*1490*/  LDCU UR4, c[0x0][0x3dc] ;  /* 0x00007b80ff0477ac */ /* 0x000e220008000800 */
        /* <DEDUP_REMOVED lines=11> */
[----:B0-----:R-:W-:-:S09]  /*1550*/  UISETP.GE.AND UP0, UPT, UR4, 0x1, UPT ;  /* 0x000000010400788c */ /* 0x001fd2000bf06270 */
[----:B------:R-:W-:Y:S05]  /*1560*/  BRA.U !UP0, `(.L_x_1338) ;  /* 0x000000bd08d87547 */ /* 0x000fea000b800000 */
[----:B------:R-:W-:Y:S02]  /*1570*/  IMAD.MOV.U32 R87, RZ, RZ, RZ ;  /* 0x000000ffff577224 */ /* 0x000fe400078e00ff */
[----:B------:R-:W-:-:S07]  /*1580*/  IMAD.MOV.U32 R80, RZ, RZ, RZ ;  /* 0x000000ffff507224 */ /* 0x000fce00078e00ff */
.L_x_1602:
[----:B0-----:R-:W0:Y:S01]  /*1590*/  LDC R37, c[0x0][0x3dc] ;  /* 0x0000f700ff257b82 */ /* 0x001e220000000800 */
[----:B------:R-:W-:Y:S01]  /*15a0*/  SHF.L.U32 R88, R87, 0x5, RZ ;  /* 0x0000000557587819 */ /* 0x000fe200000006ff */
[----:B------:R-:W1:Y:S01]  /*15b0*/  LDCU UR5, c[0x0][0x3e0] ;  /* 0x00007c00ff0577ac */ /* 0x000e620008000800 */
[----:B------:R-:W-:Y:S02]  /*15c0*/  BSSY.RECONVERGENT B0, `(.L_x_1339) ;  /* 0x0000040000007945 */ /* 0x000fe40003800200 */
[----:B0-----:R-:W-:-:S05]  /*15d0*/  VIADDMNMX R37, R88, 0x20, R37, PT ;  /* 0x0000002058257846 */ /* 0x001fca0003800125 */
[----:B------:R-:W-:-:S04]  /*15e0*/  IMAD.IADD R84, R37, 0x1, -R88 ;  /* 0x0000000125547824 */ /* 0x000fc800078e0a58 */
[----:B------:R-:W-:-:S05]  /*15f0*/  IMAD.SHL.U32 R51, R84, 0x40, RZ ;  /* 0x0000004054337824 */ /* 0x000fca00078e00ff */
[----:B------:R-:W-:-:S13]  /*1600*/  ISETP.GE.AND P0, PT, R0, R51, PT ;  /* 0x000000330000720c */ /* 0x000fda0003f06270 */
[----:B-1----:R-:W-:Y:S05]  /*1610*/  @P0 BRA `(.L_x_1340) ;  /* 0x0000000000e80947 */ /* 0x002fea0003800000 */
        /* <DEDUP_REMOVED lines=11> */
[----:B0-----:R-:W-:Y:S01]  /*16d0*/  IMAD.MOV.U32 R36, RZ, RZ, RZ ;  /* 0x000000ffff247224 */ /* 0x001fe200078e00ff */
[----:B-1----:R-:W-:-:S05]  /*16e0*/  IADD3 R42, PT, PT, RZ, -R37, RZ ;  /* 0x80000025ff2a7210 */ /* 0x002fca0007ffe0ff */
[----:B------:R-:W-:Y:S02]  /*16f0*/  IMAD R39, R42, R49, RZ ;  /* 0x000000312a277224 */ /* 0x000fe400078e02ff */
[----:B------:R-:W-:Y:S02]  /*1700*/  IMAD.MOV.U32 R42, RZ, RZ, R0 ;  /* 0x000000ffff2a7224 */ /* 0x000fe400078e0000 */
[----:B------:R-:W-:-:S07]  /*1710*/  IMAD.HI.U32 R44, R37, R39, R36 ;  /* 0x00000027252c7227 */ /* 0x000fce00078e0024 */
.L_x_1341:
        /* <DEDUP_REMOVED lines=17> */
[----:B------:R-:W-:-:S05]  /*1830*/  @!P3 IMAD.MOV R38, RZ, RZ, -R38 ;  /* 0x000000ffff26b224 */ /* 0x000fca00078e0a26 */
[----:B------:R-:W-:Y:S02]  /*1840*/  SEL R47, R45, R38, !P0 ;  /* 0x000000262d2f7207 */ /* 0x000fe40004000000 */
[----:B------:R-:W1:Y:S03]  /*1850*/  LDC.64 R38, c[0x0][0x388] ;  /* 0x0000e200ff267b82 */ /* 0x000e660000000a00 */
[----:B------:R-:W-:-:S04]  /*1860*/  IMAD R41, R2, UR5, R47 ;  /* 0x0000000502297c24 */ /* 0x000fc8000f8e022f */
[----:B0-----:R-:W-:Y:S02]  /*1870*/  IMAD.WIDE R40, R41, 0x4, R36 ;  /* 0x0000000429287825 */ /* 0x001fe400078e0224 */
[----:B------:R-:W0:Y:S04]  /*1880*/  LDC.64 R36, c[0x0][0x390] ;  /* 0x0000e400ff247b82 */ /* 0x000e280000000a00 */
[----:B------:R-:W2:Y:S01]  /*1890*/  LDG.E R40, desc[UR6][R40.64] ;  /* 0x0000000628287981 */ /* 0x000ea2000c1e1900 */
[----:B------:R-:W-:Y:S02]  /*18a0*/  IADD3 R46, PT, PT, -R47, RZ, RZ ;  /* 0x000000ff2f2e7210 */ /* 0x000fe40007ffe1ff */
[----:B------:R-:W-:-:S03]  /*18b0*/  LOP3.LUT R43, R43, 0xffffffc0, RZ, 0xc0, !PT ;  /* 0xffffffc02b2b7812 */ /* 0x000fc600078ec0ff */
[----:B------:R-:W-:Y:S02]  /*18c0*/  IMAD R46, R48, R46, R53 ;  /* 0x0000002e302e7224 */ /* 0x000fe400078e0235 */
[----:B------:R-:W-:-:S04]  /*18d0*/  IMAD.IADD R47, R42, 0x1, -R43 ;  /* 0x000000012a2f7824 */ /* 0x000fc800078e0a2b */
        /* <DEDUP_REMOVED lines=10> */
[----:B------:R-:W-:Y:S01]  /*1980*/  ISETP.GE.AND P1, PT, R42, R51, PT ;  /* 0x000000332a00720c */ /* 0x000fe20003f26270 */
[----:B--2---:R0:W-:Y:S04]  /*1990*/  STS.U16 [R40+0x2000], R39 ;  /* 0x0020002728007388 */ /* 0x0041e80000000400 */
[----:B---3--:R0:W-:Y:S08]  /*19a0*/  STS.U16 [R40+0x3000], R37 ;  /* 0x0030002528007388 */ /* 0x0081f00000000400 */
[----:B------:R-:W-:Y:S05]  /*19b0*/  @!P1 BRA `(.L_x_1341) ;  /* 0xfffffffc00589947 */ /* 0x000fea000383ffff */
.L_x_1340:
[----:B------:R-:W-:Y:S05]  /*19c0*/  BSYNC.RECONVERGENT B0 ;  /* 0x0000000000007941 */ /* 0x000fea0003800200 */
.L_x_1339:
[----:B------:R-:W-:Y:S01]  /*19d0*/  BAR.SYNC.DEFER_BLOCKING 0x0 ;  /* 0x0000000000007b1d */ /* 0x000fe20000010000 */
[----:B------:R-:W-:-:S04]  /*19e0*/  ISETP.GE.AND P0, PT, R84, 0x1, PT ;  /* 0x000000015400780c */ /* 0x000fc80003f06270 */
[----:B------:R-:W-:Y:S01]  /*19f0*/  ISETP.GE.OR P0, PT, R0, R81, !P0 ;  /* 0x000000510000720c */ /* 0x000fe20004706670 */
[----:B------:R-:W-:-:S12]  /*1a00*/  BSSY.RECONVERGENT B1, `(.L_x_1342) ;  /* 0x0000ba5000017945 */ /* 0x000fd80003800200 */
        /* <DEDUP_REMOVED lines=8> */
[----:B------:R-:W-:Y:S01]  /*1a90*/  MOV R86, UR4 ;  /* 0x0000000400567c02 */ /* 0x000fe20008000f00 */
[----:B--2---:R-:W-:-:S07]  /*1aa0*/  IMAD R83, R83, 0x40, R0 ;  /* 0x0000004053537824 */ /* 0x004fce00078e0200 */
.L_x_1601:
[----:B------:R-:W1:Y:S01]  /*1ab0*/  LDCU UR4, c[0x0][0x3ec] ;  /* 0x00007d80ff0477ac */ /* 0x000e620008000800 */
[----:B------:R-:W-:Y:S01]  /*1ac0*/  ISETP.GE.U32.AND P1, PT, R83, R88, PT ;  /* 0x000000585300720c */ /* 0x000fe20003f26070 */
[----:B------:R-:W-:Y:S01]  /*1ad0*/  VIADD R85, R85, 0x1 ;  /* 0x0000000155557836 */ /* 0x000fe20000000000 */
[----:B------:R-:W-:Y:S04]  /*1ae0*/  BSSY.RECONVERGENT B0, `(.L_x_1344) ;  /* 0x0000b93000007945 */ /* 0x000fe80003800200 */
[----:B------:R-:W-:Y:S02]  /*1af0*/  ISETP.GE.AND P0, PT, R85, R84, PT ;  /* 0x000000545500720c */ /* 0x000fe40003f06270 */
[----:B-1----:R-:W-:-:S13]  /*1b00*/  ISETP.NE.AND P2, PT, RZ, UR4, PT ;  /* 0x00000004ff007c0c */ /* 0x002fda000bf45270 */
[----:B------:R-:W-:Y:S05]  /*1b10*/  @!P1 BRA P2, `(.L_x_1345) ;  /* 0x000000b8003c9947 */ /* 0x000fea0001000000 */
[----:B------:R-:W1:Y:S01]  /*1b20*/  LDC R111, c[0x0][0x3e4] ;  /* 0x0000f900ff6f7b82 */ /* 0x000e620000000800 */
[----:B------:R-:W2:Y:S01]  /*1b30*/  S2R R0, SR_TID.X ;  /* 0x0000000000007919 */ /* 0x000ea20000002100 */
[----:B------:R-:W-:Y:S01]  /*1b40*/  UMOV UR4, 0x400 ;  /* 0x0000040000047882 */ /* 0x000fe20000000000 */
[----:B------:R-:W-:Y:S01]  /*1b50*/  IABS R50, R88 ;  /* 0x0000005800327213 */ /* 0x000fe20000000000 */
[----:B0-----:R-:W0:Y:S04]  /*1b60*/  LDS.128 R36, [R86+-0x70] ;  /* 0xffff900056247984 */ /* 0x001e280000000c00 */
[----:B------:R-:W3:Y:S01]  /*1b70*/  S2UR UR5, SR_CgaCtaId ;  /* 0x00000000000579c3 */ /* 0x000ee20000008800 */
[----:B-1----:R-:W-:-:S04]  /*1b80*/  IABS R59, R111 ;  /* 0x0000006f003b7213 */ /* 0x002fc80000000000 */
[----:B------:R-:W1:Y:S01]  /*1b90*/  I2F.RP R42, R59 ;  /* 0x0000003b002a7306 */ /* 0x000e620000209400 */
[----:B---3--:R-:W-:-:S06]  /*1ba0*/  ULEA UR4, UR5, UR4, 0x18 ;  /* 0x0000000405047291 */ /* 0x008fcc000f8ec0ff */
[----:B--2---:R-:W-:Y:S01]  /*1bb0*/  LEA R82, R0, UR4, 0x7 ;  /* 0x0000000400527c11 */ /* 0x004fe2000f8e38ff */
[----:B-1----:R-:W1:Y:S04]  /*1bc0*/  MUFU.RCP R42, R42 ;  /* 0x0000002a002a7308 */ /* 0x002e680000001000 */
[----:B------:R-:W2:Y:S01]  /*1bd0*/  LDS.128 R44, [R82+0x4000] ;  /* 0x00400000522c7984 */ /* 0x000ea20000000c00 */
[--C-:B0-----:R-:W-:Y:S01]  /*1be0*/  HADD2.F32 R49, -RZ, R36.reuse.H0_H0 ;  /* 0x20000024ff317230 */ /* 0x101fe20000004100 */
[----:B------:R-:W0:Y:S01]  /*1bf0*/  LDCU UR4, c[0x0][0x3e0] ;  /* 0x00007c00ff0477ac */ /* 0x000e220008000800 */
[----:B------:R-:W-:Y:S01]  /*1c00*/  HADD2.F32 R36, -RZ, R36.H1_H1 ;  /* 0x30000024ff247230 */ /* 0x000fe20000004100 */
[----:B------:R-:W3:Y:S01]  /*1c10*/  LDS.128 R52, [R82+0x4010] ;  /* 0x0040100052347984 */ /* 0x000ee20000000c00 */
[----:B-1----:R-:W-:-:S04]  /*1c20*/  VIADD R48, R42, 0xffffffe ;  /* 0x0ffffffe2a307836 */ /* 0x002fc80000000000 */
[----:B------:R-:W1:Y:S02]  /*1c30*/  F2I.FTZ.U32.TRUNC.NTZ R41, R48 ;  /* 0x0000003000297305 */ /* 0x000e64000021f000 */
[----:B-1----:R-:W-:-:S04]  /*1c40*/  IMAD.MOV R40, RZ, RZ, -R41 ;  /* 0x000000ffff287224 */ /* 0x002fc800078e0a29 */
[----:B------:R-:W-:Y:S02]  /*1c50*/  IMAD R43, R40, R59, RZ ;  /* 0x0000003b282b7224 */ /* 0x000fe400078e02ff */
[----:B------:R-:W-:Y:S02]  /*1c60*/  HFMA2 R40, -RZ, RZ, 0, 0 ;  /* 0x00000000ff287431 */ /* 0x000fe400000001ff */
[--C-:B--2---:R-:W-:Y:S02]  /*1c70*/  HADD2.F32 R48, -RZ, R44.reuse.H0_H0 ;  /* 0x2000002cff307230 */ /* 0x104fe40000004100 */
[----:B------:R-:W-:Y:S02]  /*1c80*/  HADD2.F32 R51, -RZ, R44.H1_H1 ;  /* 0x3000002cff337230 */ /* 0x000fe40000004100 */
[----:B------:R-:W-:Y:S02]  /*1c90*/  HADD2.F32 R44, -RZ, R37.H0_H0 ;  /* 0x20000025ff2c7230 */ /* 0x000fe40000004100 */
[----:B------:R-:W-:Y:S01]  /*1ca0*/  FFMA R48, R48, R49, RZ ;  /* 0x0000003130307223 */ /* 0x000fe200000000ff */
[----:B------:R-:W-:-:S02]  /*1cb0*/  HADD2.F32 R49, -RZ, R45.H0_H0 ;  /* 0x2000002dff317230 */ /* 0x000fc40000004100 */
[----:B------:R-:W-:Y:S02]  /*1cc0*/  HADD2.F32 R37, -RZ, R37.H1_H1 ;  /* 0x30000025ff257230 */ /* 0x000fe40000004100 */
[----:B------:R-:W-:Y:S01]  /*1cd0*/  FFMA R36, R51, R36, R48 ;  /* 0x0000002433247223 */ /* 0x000fe20000000030 */
[----:B------:R-:W-:-:S04]  /*1ce0*/  IMAD.HI.U32 R43, R41, R43, R40 ;  /* 0x0000002b292b7227 */ /* 0x000fc800078e0028 */
[----:B------:R-:W-:Y:S01]  /*1cf0*/  FFMA R36, R49, R44, R36 ;  /* 0x0000002c31247223 */ /* 0x000fe20000000024 */
[----:B------:R-:W-:Y:S02]  /*1d00*/  HADD2.F32 R45, -RZ, R45.H1_H1 ;  /* 0x3000002dff2d7230 */ /* 0x000fe40000004100 */
[----:B------:R-:W-:Y:S02]  /*1d10*/  IMAD.HI.U32 R117, R43, R50, RZ ;  /* 0x000000322b757227 */ /* 0x000fe400078e00ff */
[----:B------:R-:W1:Y:S02]  /*1d20*/  LDS.128 R40, [R86+-0x60] ;  /* 0xffffa00056287984 */ /* 0x000e640000000c00 */
[----:B------:R-:W-:Y:S01]  /*1d30*/  FFMA R36, R45, R37, R36 ;  /* 0x000000252d247223 */ /* 0x000fe20000000024 */
[----:B------:R-:W-:Y:S02]  /*1d40*/  IMAD.MOV R57, RZ, RZ, -R117 ;  /* 0x000000ffff397224 */ /* 0x000fe400078e0a75 */
[----:B------:R-:W-:-:S02]  /*1d50*/  HADD2.F32 R44, -RZ, R38.H0_H0 ;  /* 0x20000026ff2c7230 */ /* 0x000fc40000004100 */
[C---:B------:R-:W-:Y:S02]  /*1d60*/  IMAD R50, R59.reuse, R57, R50 ;  /* 0x000000393b327224 */ /* 0x040fe400078e0232 */
[----:B------:R-:W-:Y:S02]  /*1d70*/  HADD2.F32 R49, -RZ, R46.H0_H0 ;  /* 0x2000002eff317230 */ /* 0x000fe40000004100 */
[----:B------:R-:W-:Y:S01]  /*1d80*/  HADD2.F32 R38, -RZ, R38.H1_H1 ;  /* 0x30000026ff267230 */ /* 0x000fe20000004100 */
[----:B------:R-:W-:Y:S01]  /*1d90*/  ISETP.GT.U32.AND P3, PT, R59, R50, PT ;  /* 0x000000323b00720c */ /* 0x000fe20003f64070 */
[----:B------:R-:W-:Y:S02]  /*1da0*/  HADD2.F32 R37, -RZ, R46.H1_H1 ;  /* 0x3000002eff257230 */ /* 0x000fe40000004100 */
[----:B------:R-:W-:Y:S01]  /*1db0*/  FFMA R36, R49, R44, R36 ;  /* 0x0000002c31247223 */ /* 0x000fe20000000024 */
[----:B------:R-:W-:Y:S01]  /*1dc0*/  LOP3.LUT R44, R88, R111, RZ, 0x3c, !PT ;  /* 0x0000006f582c7212 */ /* 0x000fe200078e3cff */
[----:B------:R-:W-:-:S02]  /*1dd0*/  HADD2.F32 R57, -RZ, R47.H1_H1 ;  /* 0x3000002fff397230 */ /* 0x000fc40000004100 */
[----:B------:R-:W-:Y:S01]  /*1de0*/  FFMA R36, R37, R38, R36 ;  /* 0x0000002625247223 */ /* 0x000fe20000000024 */
[----:B------:R-:W-:Y:S01]  /*1df0*/  HADD2.F32 R38, -RZ, R39.H0_H0 ;  /* 0x20000027ff267230 */ /* 0x000fe20000004100 */
[----:B------:R-:W-:Y:S01]  /*1e00*/  ISETP.GE.AND P1, PT, R44, RZ, PT ;  /* 0x000000ff2c00720c */ /* 0x000fe20003f26270 */
[----:B------:R-:W-:Y:S02]  /*1e10*/  HADD2.F32 R37, -RZ, R47.H0_H0 ;  /* 0x2000002fff257230 */ /* 0x000fe40000004100 */
[----:B------:R-:W-:Y:S01]  /*1e20*/  HADD2.F32 R39, -RZ, R39.H1_H1 ;  /* 0x30000027ff277230 */ /* 0x000fe20000004100 */
[----:B------:R-:W2:Y:S01]  /*1e30*/  LDS.128 R44, [R86+-0x50] ;  /* 0xffffb000562c7984 */ /* 0x000ea20000000c00 */
[----:B------:R-:W-:Y:S02]  /*1e40*/  @!P3 IMAD.IADD R50, R50, 0x1, -R59 ;  /* 0x000000013232b824 */ /* 0x000fe400078e0a3b */
[----:B------:R-:W-:Y:S01]  /*1e50*/  FFMA R38, R37, R38, R36 ;  /* 0x0000002625267223 */ /* 0x000fe20000000024 */
[----:B------:R-:W-:Y:S01]  /*1e60*/  @!P3 VIADD R117, R117, 0x1 ;  /* 0x000000017575b836 */ /* 0x000fe20000000000 */
[----:B------:R-:W4:Y:S01]  /*1e70*/  LDC.64 R36, c[0x0][0x3b0] ;  /* 0x0000ec00ff247b82 */ /* 0x000f220000000a00 */
[----:B------:R-:W-:Y:S01]  /*1e80*/  ISETP.NE.AND P3, PT, R111, RZ, PT ;  /* 0x000000ff6f00720c */ /* 0x000fe20003f65270 */
[----:B------:R-:W-:Y:S01]  /*1e90*/  FFMA R38, R57, R39, R38 ;  /* 0x0000002739267223 */ /* 0x000fe20000000026 */
[----:B------:R-:W-:Y:S01]  /*1ea0*/  ISETP.GE.U32.AND P2, PT, R50, R59, PT ;  /* 0x0000003b3200720c */ /* 0x000fe20003f46070 */
[--C-:B---3--:R-:W-:Y:S01]  /*1eb0*/  HADD2.F32 R59, -RZ, R52.reuse.H0_H0 ;  /* 0x20000034ff3b7230 */ /* 0x108fe20000004100 */
[----:B------:R-:W3:Y:S01]  /*1ec0*/  LDS.128 R48, [R82+0x4020] ;  /* 0x0040200052307984 */ /* 0x000ee20000000c00 */
[----:B------:R-:W-:-:S02]  /*1ed0*/  HADD2.F32 R39, -RZ, R52.H1_H1 ;  /* 0x30000034ff277230 */ /* 0x000fc40000004100 */
[--C-:B-1----:R-:W-:Y:S02]  /*1ee0*/  HADD2.F32 R56, -RZ, R40.reuse.H0_H0 ;  /* 0x20000028ff387230 */ /* 0x102fe40000004100 */
[----:B------:R-:W-:-:S06]  /*1ef0*/  HADD2.F32 R40, -RZ, R40.H1_H1 ;  /* 0x30000028ff287230 */ /* 0x000fcc0000004100 */
[----:B------:R-:W-:Y:S01]  /*1f00*/  @P2 IADD3 R117, PT, PT, R117, 0x1, RZ ;  /* 0x0000000175752810 */ /* 0x000fe20007ffe0ff */
[--C-:B------:R-:W-:Y:S02]  /*1f10*/  HADD2.F32 R52, -RZ, R42.reuse.H0_H0 ;  /* 0x2000002aff347230 */ /* 0x100fe40000004100 */
[----:B------:R-:W-:Y:S01]  /*1f20*/  FFMA R38, R59, R56, R38 ;  /* 0x000000383b267223 */ /* 0x000fe20000000026 */
[----:B------:R-:W-:Y:S02]  /*1f30*/  HADD2.F32 R42, -RZ, R42.H1_H1 ;  /* 0x3000002aff2a7230 */ /* 0x000fe40000004100 */
[----:B------:R-:W-:Y:S02]  /*1f40*/  @!P1 IMAD.MOV R117, RZ, RZ, -R117 ;  /* 0x000000ffff759224 */ /* 0x000fe400078e0a75 */
[----:B------:R-:W-:Y:S01]  /*1f50*/  FFMA R38, R39, R40, R38 ;  /* 0x0000002827267223 */ /* 0x000fe20000000026 */
[----:B------:R-:W-:Y:S01]  /*1f60*/  HADD2.F32 R40, -RZ, R41.H0_H0 ;  /* 0x20000029ff287230 */ /* 0x000fe20000004100 */
[----:B------:R-:W-:Y:S01]  /*1f70*/  @!P3 LOP3.LUT R117, RZ, R111, RZ, 0x33, !PT ;  /* 0x0000006fff75b212 */ /* 0x000fe200078e33ff */
[----:B------:R-:W-:-:S02]  /*1f80*/  HADD2.F32 R39, -RZ, R53.H0_H0 ;  /* 0x20000035ff277230 */ /* 0x000fc40000004100 */
[----:B------:R-:W-:Y:S02]  /*1f90*/  HADD2.F32 R41, -RZ, R41.H1_H1 ;  /* 0x30000029ff297230 */ /* 0x000fe40000004100 */
[----:B------:R-:W-:Y:S02]  /*1fa0*/  HADD2.F32 R53, -RZ, R53.H1_H1 ;  /* 0x30000035ff357230 */ /* 0x000fe40000004100 */
[----:B------:R-:W-:Y:S01]  /*1fb0*/  FFMA R38, R39, R40, R38 ;  /* 0x0000002827267223 */ /* 0x000fe20000000026 */
[----:B0-----:R-:W-:Y:S01]  /*1fc0*/  IMAD R57, R2, UR4, R117 ;  /* 0x0000000402397c24 */ /* 0x001fe2000f8e0275 */
[----:B------:R-:W0:Y:S01]  /*1fd0*/  LDCU UR4, c[0x0][0x3e8] ;  /* 0x00007d00ff0477ac */ /* 0x000e220008000800 */
[----:B------:R-:W-:Y:S02]  /*1fe0*/  HADD2.F32 R39, -RZ, R54.H0_H0 ;  /* 0x20000036ff277230 */ /* 0x000fe40000004100 */
[----:B------:R-:W-:Y:S01]  /*1ff0*/  FFMA R38, R53, R41, R38 ;  /* 0x0000002935267223 */ /* 0x000fe20000000026 */
[----:B----4-:R-:W-:-:S02]  /*2000*/  IMAD.WIDE R40, R57, 0x4, R36 ;  /* 0x0000000439287825 */ /* 0x010fc400078e0224 */
[----:B------:R-:W1:Y:S02]  /*2010*/  LDS.128 R56, [R82] ;  /* 0x0000000052387984 */ /* 0x000e640000000c00 */
[----:B------:R-:W-:Y:S01]  /*2020*/  FFMA R38, R39, R52, R38 ;  /* 0x0000003427267223 */ /* 0x000fe20000000026 */
[----:B------:R-:W-:Y:S01]  /*2030*/  HADD2.F32 R37, -RZ, R54.H1_H1 ;  /* 0x30000036ff257230 */ /* 0x000fe20000004100 */
[----:B------:R4:W4:Y:S01]  /*2040*/  LDG.E R116, desc[UR6][R40.64] ;  /* 0x0000000628747981 */ /* 0x000922000c1e1900 */
[----:B------:R-:W-:Y:S01]  /*2050*/  HADD2.F32 R52, -RZ, R43.H0_H0 ;  /* 0x2000002bff347230 */ /* 0x000fe20000004100 */
[----:B------:R-:W-:Y:S02]  /*2060*/  BSSY.RECONVERGENT B2, `(.L_x_1346) ;  /* 0x00001ce000027945 */ /* 0x000fe40003800200 */
[----:B------:R-:W-:Y:S01]  /*2070*/  FFMA R42, R37, R42, R38 ;  /* 0x0000002a252a7223 */ /* 0x000fe20000000026 */
[--C-:B------:R-:W-:Y:S01]  /*2080*/  HADD2.F32 R53, -RZ, R55.reuse.H0_H0 ;  /* 0x20000037ff357230 */ /* 0x100fe20000004100 */
[----:B------:R-:W0:Y:S01]  /*2090*/  LDS.128 R36, [R86+-0x1070] ;  /* 0xffef900056247984 */ /* 0x000e220000000c00 */
[----:B------:R-:W-:-:S02]  /*20a0*/  HADD2.F32 R55, -RZ, R55.H1_H1 ;  /* 0x30000037ff377230 */ /* 0x000fc40000004100 */
[----:B------:R-:W-:Y:S02]  /*20b0*/  HADD2.F32 R43, -RZ, R43.H1_H1 ;  /* 0x3000002bff2b7230 */ /* 0x000fe40000004100 */
[----:B------:R-:W-:Y:S01]  /*20c0*/  FFMA R42, R53, R52, R42 ;  /* 0x00000034352a7223 */ /* 0x000fe2000000002a */
[----:B--2---:R-:W-:Y:S02]  /*20d0*/  HADD2.F32 R52, -RZ, R44.H0_H0 ;  /* 0x2000002cff347230 */ /* 0x004fe40000004100 */
[----:B---3--:R-:W-:Y:S02]  /*20e0*/  HADD2.F32 R53, -RZ, R48.H0_H0 ;  /* 0x20000030ff357230 */ /* 0x008fe40000004100 */
[----:B------:R-:W-:Y:S01]  /*20f0*/  FFMA R42, R55, R43, R42 ;  /* 0x0000002b372a7223 */ /* 0x000fe2000000002a */
[----:B------:R-:W-:Y:S02]  /*2100*/  HADD2.F32 R44, -RZ, R44.H1_H1 ;  /* 0x3000002cff2c7230 */ /* 0x000fe40000004100 */
[----:B------:R-:W-:-:S02]  /*2110*/  HADD2.F32 R61, -RZ, R48.H1_H1 ;  /* 0x30000030ff3d7230 */ /* 0x000fc40000004100 */
[----:B------:R-:W-:Y:S01]  /*2120*/  FFMA R60, R53, R52, R42 ;  /* 0x00000034353c7223 */ /* 0x000fe2000000002a */
[----:B------:R-:W-:Y:S01]  /*2130*/  HADD2.F32 R48, -RZ, R45.H0_H0 ;  /* 0x2000002dff307230 */ /* 0x000fe20000004100 */
[----:B------:R-:W2:Y:S01]  /*2140*/  LDS.128 R52, [R86+-0x40] ;  /* 0xffffc00056347984 */ /* 0x000ea20000000c00 */
[----:B------:R-:W-:Y:S02]  /*2150*/  HADD2.F32 R63, -RZ, R49.H0_H0 ;  /* 0x20000031ff3f7230 */ /* 0x000fe40000004100 */
[----:B------:R-:W-:Y:S01]  /*2160*/  FFMA R44, R61, R44, R60 ;  /* 0x0000002c3d2c7223 */ /* 0x000fe2000000003c */
[----:B------:R-:W-:Y:S01]  /*2170*/  HADD2.F32 R45, -RZ, R45.H1_H1 ;  /* 0x3000002dff2d7230 */ /* 0x000fe20000004100 */
[----:B----4-:R-:W3:Y:S01]  /*2180*/  LDS.128 R40, [R82+0x4030] ;  /* 0x0040300052287984 */ /* 0x010ee20000000c00 */
        /* <DEDUP_REMOVED lines=12> */
[----:B------:R-:W-:Y:S01]  /*2250*/  LDS.128 R48, [R82+0x10] ;  /* 0x0000100052307984 */ /* 0x000fe20000000c00 */
[----:B------:R-:W-:Y:S02]  /*2260*/  HADD2.F32 R64, -RZ, R47.H1_H1 ;  /* 0x3000002fff407230 */ /* 0x000fe40000004100 */
[--C-:B-1----:R-:W-:Y:S01]  /*2270*/  HADD2.F32 R113, -RZ, R56.reuse.H0_H0 ;  /* 0x20000038ff717230 */ /* 0x102fe20000004100 */
[----:B------:R-:W1:Y:S01]  /*2280*/  LDS.128 R44, [R86+-0x1060] ;  /* 0xffefa000562c7984 */ /* 0x000e620000000c00 */
[----:B------:R-:W-:Y:S02]  /*2290*/  HADD2.F32 R61, -RZ, R56.H1_H1 ;  /* 0x30000038ff3d7230 */ /* 0x000fe40000004100 */
[----:B------:R-:W-:Y:S01]  /*22a0*/  FFMA R60, R63, R62, R60 ;  /* 0x0000003e3f3c7223 */ /* 0x000fe2000000003c */
[----:B0-----:R-:W-:-:S02]  /*22b0*/  HADD2.F32 R112, -RZ, R36.H0_H0 ;  /* 0x20000024ff707230 */ /* 0x001fc40000004100 */
[----:B------:R-:W-:Y:S02]  /*22c0*/  HADD2.F32 R115, -RZ, R36.H1_H1 ;  /* 0x30000024ff737230 */ /* 0x000fe40000004100 */
[----:B------:R-:W-:Y:S01]  /*22d0*/  FFMA R60, R65, R64, R60 ;  /* 0x00000040413c7223 */ /* 0x000fe2000000003c */
[----:B------:R-:W-:Y:S02]  /*22e0*/  HADD2.F32 R114, -RZ, R37.H0_H0 ;  /* 0x20000025ff727230 */ /* 0x000fe40000004100 */
[----:B------:R-:W-:Y:S01]  /*22f0*/  FFMA R36, R113, R112, RZ ;  /* 0x0000007071247223 */ /* 0x000fe200000000ff */
[----:B------:R-:W-:Y:S02]  /*2300*/  HADD2.F32 R56, -RZ, R57.H0_H0 ;  /* 0x20000039ff387230 */ /* 0x000fe40000004100 */
[----:B------:R-:W-:Y:S02]  /*2310*/  HADD2.F32 R119, -RZ, R37.H1_H1 ;  /* 0x30000025ff777230 */ /* 0x000fe40000004100 */
[----:B------:R-:W-:Y:S01]  /*2320*/  FFMA R61, R61, R115, R36 ;  /* 0x000000733d3d7223 */ /* 0x000fe20000000024 */
[----:B------:R-:W-:-:S02]  /*2330*/  HADD2.F32 R57, -RZ, R57.H1_H1 ;  /* 0x30000039ff397230 */ /* 0x000fc40000004100 */
[----:B------:R-:W-:Y:S02]  /*2340*/  HADD2.F32 R118, -RZ, R38.H0_H0 ;  /* 0x20000026ff767230 */ /* 0x000fe40000004100 */
[----:B------:R-:W-:Y:S01]  /*2350*/  FFMA R56, R56, R114, R61 ;  /* 0x0000007238387223 */ /* 0x000fe2000000003d */
[--C-:B--2---:R-:W-:Y:S02]  /*2360*/  HADD2.F32 R36, -RZ, R52.reuse.H0_H0 ;  /* 0x20000034ff247230 */ /* 0x104fe40000004100 */
[----:B------:R-:W-:Y:S02]  /*2370*/  HADD2.F32 R52, -RZ, R52.H1_H1 ;  /* 0x30000034ff347230 */ /* 0x000fe40000004100 */
[----:B------:R-:W-:Y:S01]  /*2380*/  FFMA R57, R57, R119, R56 ;  /* 0x0000007739397223 */ /* 0x000fe20000000038 */
[--C-:B---3--:R-:W-:Y:S02]  /*2390*/  HADD2.F32 R61, -RZ, R40.reuse.H0_H0 ;  /* 0x20000028ff3d7230 */ /* 0x108fe40000004100 */
[----:B------:R-:W-:-:S02]  /*23a0*/  HADD2.F32 R37, -RZ, R40.H1_H1 ;  /* 0x30000028ff257230 */ /* 0x000fc40000004100 */
[----:B------:R-:W-:Y:S02]  /*23b0*/  HADD2.F32 R121, -RZ, R38.H1_H1 ;  /* 0x30000026ff797230 */ /* 0x000fe40000004100 */
[----:B------:R-:W-:Y:S01]  /*23c0*/  FFMA R60, R61, R36, R60 ;  /* 0x000000243d3c7223 */ /* 0x000fe2000000003c */
[--C-:B------:R-:W-:Y:S02]  /*23d0*/  HADD2.F32 R36, -RZ, R58.reuse.H0_H0 ;  /* 0x2000003aff247230 */ /* 0x100fe40000004100 */
[----:B------:R-:W-:Y:S02]  /*23e0*/  HADD2.F32 R38, -RZ, R59.H0_H0 ;  /* 0x2000003bff267230 */ /* 0x000fe40000004100 */
[----:B------:R-:W-:Y:S01]  /*23f0*/  FFMA R52, R37, R52, R60 ;  /* 0x0000003425347223 */ /* 0x000fe2000000003c */
[----:B------:R-:W-:Y:S02]  /*2400*/  HADD2.F32 R37, -RZ, R58.H1_H1 ;  /* 0x3000003aff257230 */ /* 0x000fe40000004100 */
[----:B------:R-:W-:Y:S01]  /*2410*/  FFMA R36, R36, R118, R57 ;  /* 0x0000007624247223 */ /* 0x000fe20000000039 */
[----:B------:R-:W-:-:S02]  /*2420*/  HADD2.F32 R120, -RZ, R39.H0_H0 ;  /* 0x20000027ff787230 */ /* 0x000fc40000004100 */
        /* <DEDUP_REMOVED lines=9> */
[----:B------:R-:W-:Y:S01]  /*24c0*/  FFMA R59, R59, R123, R38 ;  /* 0x0000007b3b3b7223 */ /* 0x000fe20000000026 */
[----:B-1----:R-:W-:Y:S01]  /*24d0*/  HADD2.F32 R122, -RZ, R44.H0_H0 ;  /* 0x2000002cff7a7230 */ /* 0x002fe20000004100 */
[----:B------:R-:W0:Y:S01]  /*24e0*/  LDS.128 R36, [R82+0x4040] ;  /* 0x0040400052247984 */ /* 0x000e220000000c00 */
[----:B------:R-:W-:Y:S02]  /*24f0*/  HADD2.F32 R40, -RZ, R48.H0_H0 ;  /* 0x20000030ff287230 */ /* 0x000fe40000004100 */
[----:B------:R-:W-:Y:S01]  /*2500*/  FFMA R56, R41, R53, R52 ;  /* 0x0000003529387223 */ /* 0x000fe20000000034 */
[--C-:B------:R-:W-:Y:S02]  /*2510*/  HADD2.F32 R57, -RZ, R42.reuse.H0_H0 ;  /* 0x2000002aff397230 */ /* 0x100fe40000004100 */
[----:B------:R-:W-:-:S02]  /*2520*/  HADD2.F32 R63, -RZ, R42.H1_H1 ;  /* 0x3000002aff3f7230 */ /* 0x000fc40000004100 */
[----:B------:R-:W-:Y:S01]  /*2530*/  FFMA R52, R40, R122, R59 ;  /* 0x0000007a28347223 */ /* 0x000fe2000000003b */
[--C-:B------:R-:W-:Y:S02]  /*2540*/  HADD2.F32 R65, -RZ, R43.reuse.H0_H0 ;  /* 0x2000002bff417230 */ /* 0x100fe40000004100 */
[----:B------:R-:W-:Y:S02]  /*2550*/  HADD2.F32 R67, -RZ, R43.H1_H1 ;  /* 0x3000002bff437230 */ /* 0x000fe40000004100 */
[----:B------:R-:W1:Y:S01]  /*2560*/  LDS.128 R40, [R86+-0x30] ;  /* 0xffffd00056287984 */ /* 0x000e620000000c00 */
[----:B------:R-:W-:Y:S02]  /*2570*/  HADD2.F32 R125, -RZ, R44.H1_H1 ;  /* 0x3000002cff7d7230 */ /* 0x000fe40000004100 */
[----:B------:R-:W-:Y:S02]  /*2580*/  HADD2.F32 R44, -RZ, R54.H0_H0 ;  /* 0x20000036ff2c7230 */ /* 0x000fe40000004100 */
[----:B------:R-:W-:-:S02]  /*2590*/  HADD2.F32 R53, -RZ, R48.H1_H1 ;  /* 0x30000030ff357230 */ /* 0x000fc40000004100 */
[----:B------:R-:W-:Y:S02]  /*25a0*/  HADD2.F32 R60, -RZ, R54.H1_H1 ;  /* 0x30000036ff3c7230 */ /* 0x000fe40000004100 */
[----:B------:R-:W-:Y:S01]  /*25b0*/  FFMA R48, R57, R44, R56 ;  /* 0x0000002c39307223 */ /* 0x000fe20000000038 */
[--C-:B------:R-:W-:Y:S02]  /*25c0*/  HADD2.F32 R62, -RZ, R55.reuse.H0_H0 ;  /* 0x20000037ff3e7230 */ /* 0x100fe40000004100 */
[----:B------:R-:W-:Y:S01]  /*25d0*/  FFMA R61, R53, R125, R52 ;  /* 0x0000007d353d7223 */ /* 0x000fe20000000034 */
[----:B------:R-:W-:Y:S01]  /*25e0*/  HADD2.F32 R64, -RZ, R55.H1_H1 ;  /* 0x30000037ff407230 */ /* 0x000fe20000004100 */
[----:B------:R-:W-:Y:S01]  /*25f0*/  LDS.128 R56, [R82+0x20] ;  /* 0x0000200052387984 */ /* 0x000fe20000000c00 */
[----:B------:R-:W-:Y:S02]  /*2600*/  HADD2.F32 R124, -RZ, R45.H0_H0 ;  /* 0x2000002dff7c7230 */ /* 0x000fe40000004100 */
[----:B------:R-:W-:Y:S01]  /*2610*/  FFMA R60, R63, R60, R48 ;  /* 0x0000003c3f3c7223 */ /* 0x000fe20000000030 */
[----:B------:R-:W-:Y:S01]  /*2620*/  HADD2.F32 R44, -RZ, R49.H0_H0 ;  /* 0x20000031ff2c7230 */ /* 0x000fe20000004100 */
[----:B------:R-:W2:Y:S01]  /*2630*/  LDS.128 R52, [R86+-0x1050] ;  /* 0xffefb00056347984 */ /* 0x000ea20000000c00 */
        /* <DEDUP_REMOVED lines=8> */
[----:B------:R-:W-:Y:S01]  /*26c0*/  FFMA R46, R67, R64, R60 ;  /* 0x00000040432e7223 */ /* 0x000fe2000000003c */
[----:B------:R-:W-:-:S02]  /*26d0*/  HADD2.F32 R45, -RZ, R50.H1_H1 ;  /* 0x30000032ff2d7230 */ /* 0x000fc40000004100 */
[----:B------:R-:W-:Y:S01]  /*26e0*/  FFMA R48, R48, R126, R49 ;  /* 0x0000007e30307223 */ /* 0x000fe20000000031 */
[--C-:B0-----:R-:W-:Y:S02]  /*26f0*/  HADD2.F32 R133, -RZ, R36.reuse.H0_H0 ;  /* 0x20000024ff857230 */ /* 0x101fe40000004100 */
[----:B------:R-:W-:Y:S02]  /*2700*/  HADD2.F32 R132, -RZ, R36.H1_H1 ;  /* 0x30000024ff847230 */ /* 0x000fe40000004100 */
[----:B------:R-:W-:Y:S01]  /*2710*/  FFMA R45, R45, R129, R48 ;  /* 0x000000812d2d7223 */ /* 0x000fe20000000030 */
[----:B------:R-:W-:Y:S02]  /*2720*/  HADD2.F32 R128, -RZ, R47.H0_H0 ;  /* 0x2000002fff807230 */ /* 0x000fe40000004100 */
[----:B------:R-:W-:Y:S02]  /*2730*/  HADD2.F32 R36, -RZ, R51.H0_H0 ;  /* 0x20000033ff247230 */ /* 0x000fe40000004100 */
        /* <DEDUP_REMOVED lines=8> */
[--C-:B-1----:R-:W-:Y:S01]  /*27c0*/  HADD2.F32 R45, -RZ, R40.reuse.H0_H0 ;  /* 0x20000028ff2d7230 */ /* 0x102fe20000004100 */
[----:B------:R-:W0:Y:S01]  /*27d0*/  LDS.128 R36, [R86+-0x1040] ;  /* 0xffefc00056247984 */ /* 0x000e220000000c00 */
[----:B------:R-:W-:Y:S02]  /*27e0*/  HADD2.F32 R47, -RZ, R40.H1_H1 ;  /* 0x30000028ff2f7230 */ /* 0x000fe40000004100 */
[--C-:B------:R-:W-:Y:S02]  /*27f0*/  HADD2.F32 R136, -RZ, R41.reuse.H0_H0 ;  /* 0x20000029ff887230 */ /* 0x100fe40000004100 */
[----:B------:R-:W-:Y:S01]  /*2800*/  FFMA R45, R133, R45, R46 ;  /* 0x0000002d852d7223 */ /* 0x000fe2000000002e */
[----:B------:R-:W-:Y:S02]  /*2810*/  HADD2.F32 R138, -RZ, R41.H1_H1 ;  /* 0x30000029ff8a7230 */ /* 0x000fe40000004100 */
[--C-:B------:R-:W-:Y:S02]  /*2820*/  HADD2.F32 R139, -RZ, R42.reuse.H0_H0 ;  /* 0x2000002aff8b7230 */ /* 0x100fe40000004100 */
[----:B------:R-:W-:Y:S01]  /*2830*/  FFMA R134, R132, R47, R45 ;  /* 0x0000002f84867223 */ /* 0x000fe2000000002d */
[----:B------:R-:W-:-:S02]  /*2840*/  HADD2.F32 R140, -RZ, R42.H1_H1 ;  /* 0x3000002aff8c7230 */ /* 0x000fc40000004100 */
[--C-:B------:R-:W-:Y:S02]  /*2850*/  HADD2.F32 R64, -RZ, R43.reuse.H0_H0 ;  /* 0x2000002bff407230 */ /* 0x100fe40000004100 */
[----:B------:R-:W-:Y:S01]  /*2860*/  FFMA R137, R137, R136, R134 ;  /* 0x0000008889897223 */ /* 0x000fe20000000086 */
[----:B------:R-:W-:Y:S02]  /*2870*/  HADD2.F32 R65, -RZ, R43.H1_H1 ;  /* 0x3000002bff417230 */ /* 0x000fe40000004100 */
[----:B------:R-:W1:Y:S01]  /*2880*/  LDS.128 R40, [R82+0x30] ;  /* 0x0000300052287984 */ /* 0x000e620000000c00 */
[----:B------:R-:W-:Y:S02]  /*2890*/  HADD2.F32 R67, -RZ, R51.H1_H1 ;  /* 0x30000033ff437230 */ /* 0x000fe40000004100 */
[----:B------:R-:W-:Y:S01]  /*28a0*/  FFMA R66, R66, R138, R137 ;  /* 0x0000008a42427223 */ /* 0x000fe20000000089 */
[--C-:B--2---:R-:W-:Y:S01]  /*28b0*/  HADD2.F32 R130, -RZ, R52.reuse.H0_H0 ;  /* 0x20000034ff827230 */ /* 0x104fe20000004100 */
[----:B------:R-:W2:Y:S01]  /*28c0*/  LDS.128 R48, [R82+0x4050] ;  /* 0x0040500052307984 */ /* 0x000ea20000000c00 */
[----:B------:R-:W-:-:S02]  /*28d0*/  HADD2.F32 R133, -RZ, R52.H1_H1 ;  /* 0x30000034ff857230 */ /* 0x000fc40000004100 */
[----:B------:R-:W-:Y:S01]  /*28e0*/  FFMA R67, R67, R131, R44 ;  /* 0x0000008343437223 */ /* 0x000fe2000000002c */
[--C-:B------:R-:W-:Y:S02]  /*28f0*/  HADD2.F32 R44, -RZ, R56.reuse.H0_H0 ;  /* 0x20000038ff2c7230 */ /* 0x100fe40000004100 */
[----:B------:R-:W-:Y:S01]  /*2900*/  FFMA R63, R63, R139, R66 ;  /* 0x0000008b3f3f7223 */ /* 0x000fe20000000042 */
[----:B------:R-:W-:Y:S02]  /*2910*/  HADD2.F32 R135, -RZ, R56.H1_H1 ;  /* 0x30000038ff877230 */ /* 0x000fe40000004100 */
[----:B------:R-:W-:Y:S02]  /*2920*/  HADD2.F32 R132, -RZ, R53.H0_H0 ;  /* 0x20000035ff847230 */ /* 0x000fe40000004100 */
[----:B------:R-:W-:Y:S01]  /*2930*/  FFMA R52, R44, R130, R67 ;  /* 0x000000822c347223 */ /* 0x000fe20000000043 */
[--C-:B------:R-:W-:Y:S01]  /*2940*/  HADD2.F32 R56, -RZ, R57.reuse.H0_H0 ;  /* 0x20000039ff387230 */ /* 0x100fe20000004100 */
[----:B------:R-:W3:Y:S01]  /*2950*/  LDS.128 R44, [R86+-0x20] ;  /* 0xffffe000562c7984 */ /* 0x000ee20000000c00 */
[----:B------:R-:W-:-:S02]  /*2960*/  HADD2.F32 R57, -RZ, R57.H1_H1 ;  /* 0x30000039ff397230 */ /* 0x000fc40000004100 */
[----:B------:R-:W-:Y:S01]  /*2970*/  FFMA R67, R135, R133, R52 ;  /* 0x0000008587437223 */ /* 0x000fe20000000034 */
[----:B------:R-:W-:Y:S02]  /*2980*/  HADD2.F32 R135, -RZ, R53.H1_H1 ;  /* 0x30000035ff877230 */ /* 0x000fe40000004100 */
[----:B------:R-:W-:Y:S01]  /*2990*/  FFMA R62, R62, R140, R63 ;  /* 0x0000008c3e3e7223 */ /* 0x000fe2000000003f */
[----:B------:R-:W-:Y:S02]  /*29a0*/  HADD2.F32 R134, -RZ, R54.H0_H0 ;  /* 0x20000036ff867230 */ /* 0x000fe40000004100 */
[----:B------:R-:W-:Y:S01]  /*29b0*/  FFMA R56, R56, R132, R67 ;  /* 0x0000008438387223 */ /* 0x000fe20000000043 */
[----:B------:R-:W-:Y:S02]  /*29c0*/  HADD2.F32 R52, -RZ, R58.H0_H0 ;  /* 0x2000003aff347230 */ /* 0x000fe40000004100 */
[----:B------:R-:W-:Y:S01]  /*29d0*/  FFMA R61, R61, R64, R62 ;  /* 0x000000403d3d7223 */ /* 0x000fe2000000003e */
[----:B------:R-:W-:-:S02]  /*29e0*/  HADD2.F32 R137, -RZ, R54.H1_H1 ;  /* 0x30000036ff897230 */ /* 0x000fc40000004100 */
[----:B------:R-:W-:Y:S01]  /*29f0*/  FFMA R57, R57, R135, R56 ;  /* 0x0000008739397223 */ /* 0x000fe20000000038 */
[----:B------:R-:W-:Y:S02]  /*2a00*/  HADD2.F32 R53, -RZ, R58.H1_H1 ;  /* 0x3000003aff357230 */ /* 0x000fe40000004100 */
[----:B------:R-:W-:Y:S01]  /*2a10*/  FFMA R140, R60, R65, R61 ;  /* 0x000000413c8c7223 */ /* 0x000fe2000000003d */
[----:B------:R-:W-:Y:S02]  /*2a20*/  HADD2.F32 R136, -RZ, R55.H0_H0 ;  /* 0x20000037ff887230 */ /* 0x000fe40000004100 */
[----:B------:R-:W-:Y:S01]  /*2a30*/  FFMA R52, R52, R134, R57 ;  /* 0x0000008634347223 */ /* 0x000fe20000000039 */
[--C-:B------:R-:W-:Y:S01]  /*2a40*/  HADD2.F32 R54, -RZ, R59.reuse.H0_H0 ;  /* 0x2000003bff367230 */ /* 0x100fe20000004100 */
[----:B------:R-:W4:Y:S01]  /*2a50*/  LDS.128 R64, [R82+0x4060] ;  /* 0x0040600052407984 */ /* 0x000f220000000c00 */
[----:B------:R-:W-:Y:S02]  /*2a60*/  HADD2.F32 R59, -RZ, R59.H1_H1 ;  /* 0x3000003bff3b7230 */ /* 0x000fe40000004100 */
[----:B------:R-:W-:Y:S01]  /*2a70*/  FFMA R53, R53, R137, R52 ;  /* 0x0000008935357223 */ /* 0x000fe20000000034 */
[----:B------:R-:W-:-:S02]  /*2a80*/  HADD2.F32 R139, -RZ, R55.H1_H1 ;  /* 0x30000037ff8b7230 */ /* 0x000fc40000004100 */
[--C-:B0-----:R-:W-:Y:S02]  /*2a90*/  HADD2.F32 R138, -RZ, R36.reuse.H0_H0 ;  /* 0x20000024ff8a7230 */ /* 0x101fe40000004100 */
[----:B------:R-:W-:Y:S01]  /*2aa0*/  FFMA R54, R54, R136, R53 ;  /* 0x0000008836367223 */ /* 0x000fe20000000035 */
[----:B------:R-:W-:Y:S02]  /*2ab0*/  HADD2.F32 R141, -RZ, R36.H1_H1 ;  /* 0x30000024ff8d7230 */ /* 0x000fe40000004100 */
[----:B------:R-:W-:Y:S02]  /*2ac0*/  IMAD.MOV R117, RZ, RZ, -R117 ;  /* 0x000000ffff757224 */ /* 0x000fe400078e0a75 */
[----:B------:R-:W-:Y:S01]  /*2ad0*/  FFMA R61, R59, R139, R54 ;  /* 0x0000008b3b3d7223 */ /* 0x000fe20000000036 */
[--C-:B-1----:R-:W-:Y:S01]  /*2ae0*/  HADD2.F32 R60, -RZ, R40.reuse.H0_H0 ;  /* 0x20000028ff3c7230 */ /* 0x102fe20000004100 */
[----:B------:R-:W-:Y:S01]  /*2af0*/  LDS.128 R52, [R86+-0x1030] ;  /* 0xffefd00056347984 */ /* 0x000fe20000000c00 */
[----:B------:R-:W-:-:S02]  /*2b00*/  HADD2.F32 R143, -RZ, R40.H1_H1 ;  /* 0x30000028ff8f7230 */ /* 0x000fc40000004100 */
[--C-:B--2---:R-:W-:Y:S02]  /*2b10*/  HADD2.F32 R145, -RZ, R48.reuse.H0_H0 ;  /* 0x20000030ff917230 */ /* 0x104fe40000004100 */
[----:B------:R-:W-:Y:S01]  /*2b20*/  FFMA R146, R60, R138, R61 ;  /* 0x0000008a3c927223 */ /* 0x000fe2000000003d */
[----:B------:R-:W-:Y:S01]  /*2b30*/  LDS.128 R56, [R82+0x40] ;  /* 0x0000400052387984 */ /* 0x000fe20000000c00 */
[----:B------:R-:W-:Y:S02]  /*2b40*/  HADD2.F32 R150, -RZ, R48.H1_H1 ;  /* 0x30000030ff967230 */ /* 0x000fe40000004100 */
[----:B------:R-:W-:Y:S01]  /*2b50*/  HADD2.F32 R40, -RZ, R41.H0_H0 ;  /* 0x20000029ff287230 */ /* 0x000fe20000004100 */
[----:B------:R-:W0:Y:S01]  /*2b60*/  LDS.128 R60, [R86+-0x10] ;  /* 0xfffff000563c7984 */ /* 0x000e220000000c00 */
[----:B------:R-:W-:Y:S02]  /*2b70*/  HADD2.F32 R142, -RZ, R49.H0_H0 ;  /* 0x20000031ff8e7230 */ /* 0x000fe40000004100 */
[----:B---3--:R-:W-:-:S02]  /*2b80*/  HADD2.F32 R148, -RZ, R44.H0_H0 ;  /* 0x2000002cff947230 */ /* 0x008fc40000004100 */
[----:B------:R-:W-:Y:S02]  /*2b90*/  HADD2.F32 R149, -RZ, R44.H1_H1 ;  /* 0x3000002cff957230 */ /* 0x000fe40000004100 */
[--C-:B------:R-:W-:Y:S02]  /*2ba0*/  HADD2.F32 R151, -RZ, R45.reuse.H0_H0 ;  /* 0x2000002dff977230 */ /* 0x100fe40000004100 */
[----:B------:R-:W-:Y:S01]  /*2bb0*/  FFMA R145, R145, R148, R140 ;  /* 0x0000009491917223 */ /* 0x000fe2000000008c */
[----:B------:R-:W-:Y:S02]  /*2bc0*/  HADD2.F32 R152, -RZ, R45.H1_H1 ;  /* 0x3000002dff987230 */ /* 0x000fe40000004100 */
[--C-:B------:R-:W-:Y:S02]  /*2bd0*/  HADD2.F32 R45, -RZ, R47.reuse.H0_H0 ;  /* 0x2000002fff2d7230 */ /* 0x100fe40000004100 */
[----:B------:R-:W-:Y:S01]  /*2be0*/  FFMA R145, R150, R149, R145 ;  /* 0x0000009596917223 */ /* 0x000fe20000000091 */
[----:B------:R-:W-:-:S02]  /*2bf0*/  HADD2.F32 R36, -RZ, R47.H1_H1 ;  /* 0x3000002fff247230 */ /* 0x000fc40000004100 */
[----:B------:R-:W-:Y:S01]  /*2c00*/  FFMA R47, R143, R141, R146 ;  /* 0x0000008d8f2f7223 */ /* 0x000fe20000000092 */
[--C-:B------:R-:W-:Y:S02]  /*2c10*/  HADD2.F32 R140, -RZ, R37.reuse.H0_H0 ;  /* 0x20000025ff8c7230 */ /* 0x100fe40000004100 */
[----:B------:R-:W-:Y:S01]  /*2c20*/  FFMA R145, R142, R151, R145 ;  /* 0x000000978e917223 */ /* 0x000fe20000000091 */
[----:B------:R-:W-:Y:S01]  /*2c30*/  HADD2.F32 R143, -RZ, R37.H1_H1 ;  /* 0x30000025ff8f7230 */ /* 0x000fe20000004100 */
[----:B------:R-:W1:Y:S01]  /*2c40*/  LDC.64 R150, c[0x0][0x3c0] ;  /* 0x0000f000ff967b82 */ /* 0x000e620000000a00 */
[----:B------:R-:W-:Y:S02]  /*2c50*/  HADD2.F32 R41, -RZ, R41.H1_H1 ;  /* 0x30000029ff297230 */ /* 0x000fe40000004100 */
[----:B------:R-:W-:Y:S01]  /*2c60*/  FFMA R40, R40, R140, R47 ;  /* 0x0000008c28287223 */ /* 0x000fe2000000002f */
[----:B------:R-:W-:Y:S02]  /*2c70*/  HADD2.F32 R144, -RZ, R49.H1_H1 ;  /* 0x30000031ff907230 */ /* 0x000fe40000004100 */
[----:B------:R-:W-:-:S02]  /*2c80*/  HADD2.F32 R44, -RZ, R46.H0_H0 ;  /* 0x2000002eff2c7230 */ /* 0x000fc40000004100 */
[----:B------:R-:W-:Y:S01]  /*2c90*/  FFMA R41, R41, R143, R40 ;  /* 0x0000008f29297223 */ /* 0x000fe20000000028 */
[----:B------:R-:W-:Y:S02]  /*2ca0*/  HADD2.F32 R147, -RZ, R46.H1_H1 ;  /* 0x3000002eff937230 */ /* 0x000fe40000004100 */
[----:B------:R-:W-:Y:S01]  /*2cb0*/  FFMA R144, R144, R152, R145 ;  /* 0x0000009890907223 */ /* 0x000fe20000000091 */
[----:B------:R-:W-:Y:S02]  /*2cc0*/  HADD2.F32 R142, -RZ, R38.H0_H0 ;  /* 0x20000026ff8e7230 */ /* 0x000fe40000004100 */
[----:B------:R-:W-:Y:S02]  /*2cd0*/  HADD2.F32 R46, -RZ, R42.H0_H0 ;  /* 0x2000002aff2e7230 */ /* 0x000fe40000004100 */
        /* <DEDUP_REMOVED lines=15> */
[----:B------:R-:W-:Y:S01]  /*2dd0*/  HADD2.F32 R51, -RZ, R51.H1_H1 ;  /* 0x30000033ff337230 */ /* 0x000fe20000004100 */
[----:B------:R-:W2:Y:S01]  /*2de0*/  LDS.128 R44, [R86+-0x1020] ;  /* 0xffefe000562c7984 */ /* 0x000ea20000000c00 */
[----:B----4-:R-:W-:Y:S02]  /*2df0*/  HADD2.F32 R39, -RZ, R64.H0_H0 ;  /* 0x20000040ff277230 */ /* 0x010fe40000004100 */
[----:B------:R-:W-:Y:S01]  /*2e00*/  FFMA R43, R43, R147, R38 ;  /* 0x000000932b2b7223 */ /* 0x000fe20000000026 */
[----:B0-----:R-:W-:-:S02]  /*2e10*/  HADD2.F32 R38, -RZ, R60.H0_H0 ;  /* 0x2000003cff267230 */ /* 0x001fc40000004100 */
[----:B------:R-:W-:Y:S01]  /*2e20*/  FFMA R36, R51, R36, R48 ;  /* 0x0000002433247223 */ /* 0x000fe20000000030 */
[----:B------:R-:W-:Y:S01]  /*2e30*/  HADD2.F32 R146, -RZ, R52.H0_H0 ;  /* 0x20000034ff927230 */ /* 0x000fe20000004100 */
[----:B------:R-:W0:Y:S01]  /*2e40*/  LDS.128 R48, [R82+0x50] ;  /* 0x0000500052307984 */ /* 0x000e220000000c00 */
[----:B------:R-:W-:Y:S02]  /*2e50*/  HADD2.F32 R40, -RZ, R56.H0_H0 ;  /* 0x20000038ff287230 */ /* 0x000fe40000004100 */
[----:B------:R-:W-:Y:S01]  /*2e60*/  FFMA R36, R39, R38, R36 ;  /* 0x0000002627247223 */ /* 0x000fe20000000024 */
[----:B------:R-:W-:Y:S02]  /*2e70*/  HADD2.F32 R60, -RZ, R60.H1_H1 ;  /* 0x3000003cff3c7230 */ /* 0x000fe40000004100 */
        /* <DEDUP_REMOVED lines=8> */
[----:B------:R-:W-:Y:S02]  /*2f00*/  HADD2.F32 R38, -RZ, R65.H0_H0 ;  /* 0x20000041ff267230 */ /* 0x000fe40000004100 */
[----:B------:R-:W-:-:S02]  /*2f10*/  HADD2.F32 R36, -RZ, R57.H0_H0 ;  /* 0x20000039ff247230 */ /* 0x000fc40000004100 */
[----:B------:R-:W-:Y:S02]  /*2f20*/  HADD2.F32 R61, -RZ, R61.H1_H1 ;  /* 0x3000003dff3d7230 */ /* 0x000fe40000004100 */
[----:B------:R-:W-:Y:S01]  /*2f30*/  FFMA R56, R38, R39, R41 ;  /* 0x0000002726387223 */ /* 0x000fe20000000029 */
[----:B------:R-:W-:Y:S02]  /*2f40*/  HADD2.F32 R153, -RZ, R53.H1_H1 ;  /* 0x30000035ff997230 */ /* 0x000fe40000004100 */
[----:B------:R-:W-:Y:S01]  /*2f50*/  FFMA R52, R36, R148, R37 ;  /* 0x0000009424347223 */ /* 0x000fe20000000025 */
[----:B------:R-:W-:Y:S01]  /*2f60*/  LDS.128 R40, [R82+0x4070] ;  /* 0x0040700052287984 */ /* 0x000fe20000000c00 */
[----:B------:R-:W-:Y:S02]  /*2f70*/  HADD2.F32 R65, -RZ, R65.H1_H1 ;  /* 0x30000041ff417230 */ /* 0x000fe40000004100 */
[----:B------:R-:W-:Y:S01]  /*2f80*/  HADD2.F32 R57, -RZ, R57.H1_H1 ;  /* 0x30000039ff397230 */ /* 0x000fe20000004100 */
[----:B------:R-:W3:Y:S01]  /*2f90*/  LDS.128 R36, [R86] ;  /* 0x0000000056247984 */ /* 0x000ee20000000c00 */
[----:B------:R-:W-:-:S02]  /*2fa0*/  HADD2.F32 R60, -RZ, R62.H0_H0 ;  /* 0x2000003eff3c7230 */ /* 0x000fc40000004100 */
[----:B------:R-:W-:Y:S01]  /*2fb0*/  FFMA R56, R65, R61, R56 ;  /* 0x0000003d41387223 */ /* 0x000fe20000000038 */
        /* <DEDUP_REMOVED lines=20> */
[----:B------:R-:W-:Y:S02]  /*3100*/  IMAD R53, R111, R117, R88 ;  /* 0x000000756f357224 */ /* 0x000fe400078e0258 */
[----:B--2---:R-:W-:-:S02]  /*3110*/  HADD2.F32 R156, -RZ, R44.H0_H0 ;  /* 0x2000002cff9c7230 */ /* 0x004fc40000004100 */
[----:B------:R-:W-:Y:S01]  /*3120*/  FFMA R59, R59, R157, R52 ;  /* 0x0000009d3b3b7223 */ /* 0x000fe20000000034 */
[----:B0-----:R-:W-:Y:S02]  /*3130*/  HADD2.F32 R54, -RZ, R48.H0_H0 ;  /* 0x20000030ff367230 */ /* 0x001fe40000004100 */
[----:B------:R-:W-:Y:S02]  /*3140*/  HADD2.F32 R67, -RZ, R67.H1_H1 ;  /* 0x30000043ff437230 */ /* 0x000fe40000004100 */
[----:B------:R-:W-:Y:S02]  /*3150*/  HADD2.F32 R63, -RZ, R63.H1_H1 ;  /* 0x3000003fff3f7230 */ /* 0x000fe40000004100 */
[----:B------:R-:W-:Y:S01]  /*3160*/  FFMA R54, R54, R156, R59 ;  /* 0x0000009c36367223 */ /* 0x000fe2000000003b */
[----:B------:R-:W-:Y:S02]  /*3170*/  IMAD R111, R116, R111, R53 ;  /* 0x0000006f746f7224 */ /* 0x000fe400078e0235 */
[----:B---3--:R-:W-:-:S02]  /*3180*/  HADD2.F32 R52, -RZ, R36.H0_H0 ;  /* 0x20000024ff347230 */ /* 0x008fc40000004100 */
[----:B------:R-:W-:Y:S01]  /*3190*/  FFMA R56, R67, R63, R56 ;  /* 0x0000003f43387223 */ /* 0x000fe20000000038 */
[----:B------:R-:W-:Y:S01]  /*31a0*/  HADD2.F32 R55, -RZ, R40.H0_H0 ;  /* 0x20000028ff377230 */ /* 0x000fe20000004100 */
[----:B------:R-:W0:Y:S01]  /*31b0*/  LDS.128 R60, [R82+0x60] ;  /* 0x00006000523c7984 */ /* 0x000e220000000c00 */
[----:B------:R-:W-:Y:S02]  /*31c0*/  HADD2.F32 R159, -RZ, R44.H1_H1 ;  /* 0x3000002cff9f7230 */ /* 0x000fe40000004100 */
[----:B------:R-:W-:Y:S01]  /*31d0*/  HADD2.F32 R53, -RZ, R48.H1_H1 ;  /* 0x30000030ff357230 */ /* 0x000fe20000004100 */
[----:B------:R-:W-:Y:S01]  /*31e0*/  LDS.128 R64, [R82+0x70] ;  /* 0x0000700052407984 */ /* 0x000fe20000000c00 */
[----:B------:R-:W-:Y:S02]  /*31f0*/  HADD2.F32 R58, -RZ, R36.H1_H1 ;  /* 0x30000024ff3a7230 */ /* 0x000fe40000004100 */
[----:B------:R-:W-:Y:S01]  /*3200*/  FFMA R36, R55, R52, R56 ;  /* 0x0000003437247223 */ /* 0x000fe20000000038 */
[----:B------:R-:W-:-:S02]  /*3210*/  HADD2.F32 R57, -RZ, R40.H1_H1 ;  /* 0x30000028ff397230 */ /* 0x000fc40000004100 */
[----:B------:R-:W-:Y:S01]  /*3220*/  FFMA R163, R53, R159, R54 ;  /* 0x0000009f35a37223 */ /* 0x000fe20000000036 */
[----:B------:R-:W-:Y:S01]  /*3230*/  HADD2.F32 R40, -RZ, R45.H0_H0 ;  /* 0x2000002dff287230 */ /* 0x000fe20000004100 */
[----:B------:R-:W2:Y:S01]  /*3240*/  LDS.128 R52, [R86+-0x1010] ;  /* 0xffeff00056347984 */ /* 0x000ea20000000c00 */
[----:B------:R-:W-:Y:S02]  /*3250*/  HADD2.F32 R44, -RZ, R49.H0_H0 ;  /* 0x20000031ff2c7230 */ /* 0x000fe40000004100 */
[----:B------:R-:W-:Y:S01]  /*3260*/  FFMA R36, R57, R58, R36 ;  /* 0x0000003a39247223 */ /* 0x000fe20000000024 */
[----:B------:R-:W-:Y:S01]  /*3270*/  HADD2.F32 R45, -RZ, R45.H1_H1 ;  /* 0x3000002dff2d7230 */ /* 0x000fe20000004100 */
[----:B------:R-:W3:Y:S01]  /*3280*/  LDS.128 R56, [R86+-0x1000] ;  /* 0xfff0000056387984 */ /* 0x000ee20000000c00 */
[----:B------:R-:W-:Y:S02]  /*3290*/  HADD2.F32 R49, -RZ, R49.H1_H1 ;  /* 0x30000031ff317230 */ /* 0x000fe40000004100 */
[----:B------:R-:W-:Y:S01]  /*32a0*/  FFMA R44, R44, R40, R163 ;  /* 0x000000282c2c7223 */ /* 0x000fe200000000a3 */
[----:B------:R-:W-:-:S02]  /*32b0*/  HADD2.F32 R48, -RZ, R50.H0_H0 ;  /* 0x20000032ff307230 */ /* 0x000fc40000004100 */
[----:B------:R-:W-:Y:S02]  /*32c0*/  HADD2.F32 R163, -RZ, R50.H1_H1 ;  /* 0x30000032ffa37230 */ /* 0x000fe40000004100 */
[----:B------:R-:W-:Y:S01]  /*32d0*/  FFMA R49, R49, R45, R44 ;  /* 0x0000002d31317223 */ /* 0x000fe2000000002c */
[----:B------:R-:W-:Y:S02]  /*32e0*/  HADD2.F32 R44, -RZ, R46.H0_H0 ;  /* 0x2000002eff2c7230 */ /* 0x000fe40000004100 */
[----:B------:R-:W-:-:S03]  /*32f0*/  IMAD.SHL.U32 R111, R111, 0x40, RZ ;  /* 0x000000406f6f7824 */ /* 0x000fc600078e00ff */
[----:B------:R-:W-:Y:S01]  /*3300*/  FFMA R48, R48, R44, R49 ;  /* 0x0000002c30307223 */ /* 0x000fe20000000031 */
[----:B------:R-:W-:Y:S02]  /*3310*/  HADD2.F32 R49, -RZ, R46.H1_H1 ;  /* 0x3000002eff317230 */ /* 0x000fe40000004100 */
[--C-:B------:R-:W-:Y:S02]  /*3320*/  HADD2.F32 R46, -RZ, R47.reuse.H0_H0 ;  /* 0x2000002fff2e7230 */ /* 0x100fe40000004100 */
[----:B------:R-:W-:Y:S02]  /*3330*/  HADD2.F32 R47, -RZ, R47.H1_H1 ;  /* 0x3000002fff2f7230 */ /* 0x000fe40000004100 */
[----:B------:R-:W-:Y:S01]  /*3340*/  FFMA R163, R163, R49, R48 ;  /* 0x00000031a3a37223 */ /* 0x000fe20000000030 */
[--C-:B------:R-:W-:Y:S02]  /*3350*/  HADD2.F32 R48, -RZ, R51.reuse.H0_H0 ;  /* 0x20000033ff307230 */ /* 0x100fe40000004100 */
[----:B------:R-:W-:-:S02]  /*3360*/  HADD2.F32 R51, -RZ, R51.H1_H1 ;  /* 0x30000033ff337230 */ /* 0x000fc40000004100 */
[----:B-1----:R-:W-:-:S04]  /*3370*/  IMAD.WIDE R150, R111, 0x2, R150 ;  /* 0x000000026f967825 */ /* 0x002fc800078e0296 */
[----:B------:R-:W-:Y:S01]  /*3380*/  FFMA R48, R48, R46, R163 ;  /* 0x0000002e30307223 */ /* 0x000fe200000000a3 */
[----:B0-----:R-:W-:-:S03]  /*3390*/  HADD2.F32 R50, -RZ, R60.H0_H0 ;  /* 0x2000003cff327230 */ /* 0x001fc60000004100 */
[----:B------:R-:W-:Y:S01]  /*33a0*/  FFMA R51, R51, R47, R48 ;  /* 0x0000002f33337223 */ /* 0x000fe20000000030 */
[----:B------:R-:W-:Y:S01]  /*33b0*/  HADD2.F32 R163, -RZ, R60.H1_H1 ;  /* 0x3000003cffa37230 */ /* 0x000fe20000004100 */
[----:B------:R-:W-:Y:S01]  /*33c0*/  LOP3.LUT R116, R150, 0xfffffffd, RZ, 0xc0, !PT ;  /* 0xfffffffd96747812 */ /* 0x000fe200078ec0ff */
[----:B------:R-:W-:Y:S01]  /*33d0*/  HADD2.F32 R60, -RZ, R62.H0_H0 ;  /* 0x2000003eff3c7230 */ /* 0x000fe20000004100 */
[----:B------:R-:W-:Y:S01]  /*33e0*/  MOV R117, R151 ;  /* 0x0000009700757202 */ /* 0x000fe20000000f00 */
[----:B--2---:R-:W-:-:S04]  /*33f0*/  HADD2.F32 R48, -RZ, R52.H0_H0 ;  /* 0x20000034ff307230 */ /* 0x004fc80000004100 */
[----:B------:R0:W5:Y:S01]  /*3400*/  LD.E R161, desc[UR6][R116.64] ;  /* 0x0000000674a17980 */ /* 0x000162000c101900 */
[----:B------:R-:W-:Y:S01]  /*3410*/  FFMA R50, R50, R48, R51 ;  /* 0x0000003032327223 */ /* 0x000fe20000000033 */
[----:B------:R-:W-:Y:S02]  /*3420*/  HADD2.F32 R51, -RZ, R52.H1_H1 ;  /* 0x30000034ff337230 */ /* 0x000fe40000004100 */
[--C-:B------:R-:W-:Y:S02]  /*3430*/  HADD2.F32 R52, -RZ, R61.reuse.H0_H0 ;  /* 0x2000003dff347230 */ /* 0x100fe40000004100 */
[----:B------:R-:W-:Y:S02]  /*3440*/  HADD2.F32 R61, -RZ, R61.H1_H1 ;  /* 0x3000003dff3d7230 */ /* 0x000fe40000004100 */
[----:B------:R-:W-:Y:S01]  /*3450*/  FFMA R163, R163, R51, R50 ;  /* 0x00000033a3a37223 */ /* 0x000fe20000000032 */
[--C-:B------:R-:W-:Y:S02]  /*3460*/  HADD2.F32 R50, -RZ, R53.reuse.H0_H0 ;  /* 0x20000035ff327230 */ /* 0x100fe40000004100 */
[----:B------:R-:W-:-:S03]  /*3470*/  HADD2.F32 R53, -RZ, R53.H1_H1 ;  /* 0x30000035ff357230 */ /* 0x000fc60000004100 */
[----:B------:R-:W-:Y:S01]  /*3480*/  FFMA R52, R52, R50, R163 ;  /* 0x0000003234347223 */ /* 0x000fe200000000a3 */
[----:B------:R-:W-:Y:S02]  /*3490*/  HADD2.F32 R163, -RZ, R62.H1_H1 ;  /* 0x3000003effa37230 */ /* 0x000fe40000004100 */
[----:B------:R-:W-:Y:S02]  /*34a0*/  HADD2.F32 R62, -RZ, R64.H0_H0 ;  /* 0x20000040ff3e7230 */ /* 0x000fe40000004100 */
[----:B------:R-:W-:Y:S01]  /*34b0*/  FFMA R61, R61, R53, R52 ;  /* 0x000000353d3d7223 */ /* 0x000fe20000000034 */
[----:B------:R-:W-:-:S05]  /*34c0*/  HADD2.F32 R52, -RZ, R54.H0_H0 ;  /* 0x20000036ff347230 */ /* 0x000fca0000004100 */
        /* <DEDUP_REMOVED lines=11> */
[----:B---3--:R-:W-:-:S05]  /*3580*/  HADD2.F32 R60, -RZ, R56.H0_H0 ;  /* 0x20000038ff3c7230 */ /* 0x008fca0000004100 */
        /* <DEDUP_REMOVED lines=9> */
[--C-:B------:R-:W-:Y:S02]  /*3620*/  HADD2.F32 R66, -RZ, R37.reuse.H0_H0 ;  /* 0x20000025ff427230 */ /* 0x100fe40000004100 */
[----:B------:R-:W-:Y:S01]  /*3630*/  FFMA R65, R65, R57, R62 ;  /* 0x0000003941417223 */ /* 0x000fe2000000003e */
[----:B------:R-:W-:Y:S02]  /*3640*/  HADD2.F32 R62, -RZ, R58.H0_H0 ;  /* 0x2000003aff3e7230 */ /* 0x000fe40000004100 */
        /* <DEDUP_REMOVED lines=12> */
[----:B------:R-:W-:-:S03]  /*3710*/  FFMA R36, R163, R66, R36 ;  /* 0x00000042a3247223 */ /* 0x000fc60000000024 */
[----:B-----5:R-:W-:Y:S01]  /*3720*/  FFMA R64, R64, UR4, -R79 ;  /* 0x0000000440407c23 */ /* 0x020fe2000800084f */
[----:B------:R-:W-:Y:S01]  /*3730*/  FFMA R36, R41, R37, R36 ;  /* 0x0000002529247223 */ /* 0x000fe20000000024 */
[----:B------:R-:W-:Y:S02]  /*3740*/  HADD2.F32 R41, -RZ, R38.H0_H0 ;  /* 0x20000026ff297230 */ /* 0x000fe40000004100 */
[----:B------:R-:W-:Y:S01]  /*3750*/  FMUL R64, R64, 1.4426950216293334961 ;  /* 0x3fb8aa3b40407820 */ /* 0x000fe20000400000 */
[----:B------:R-:W-:Y:S02]  /*3760*/  HADD2.F32 R37, -RZ, R42.H0_H0 ;  /* 0x2000002aff257230 */ /* 0x000fe40000004100 */
[----:B------:R-:W-:Y:S02]  /*3770*/  HADD2.F32 R38, -RZ, R38.H1_H1 ;  /* 0x30000026ff267230 */ /* 0x000fe40000004100 */
[----:B------:R-:W-:Y:S01]  /*3780*/  FSETP.GEU.AND P1, PT, R64, -126, PT ;  /* 0xc2fc00004000780b */ /* 0x000fe20003f2e000 */
[----:B------:R-:W-:Y:S01]  /*3790*/  FFMA R36, R37, R41, R36 ;  /* 0x0000002925247223 */ /* 0x000fe20000000024 */
[----:B------:R-:W-:-:S02]  /*37a0*/  HADD2.F32 R37, -RZ, R42.H1_H1 ;  /* 0x3000002aff257230 */ /* 0x000fc40000004100 */
[--C-:B------:R-:W-:Y:S02]  /*37b0*/  HADD2.F32 R41, -RZ, R39.reuse.H0_H0 ;  /* 0x20000027ff297230 */ /* 0x100fe40000004100 */
[----:B------:R-:W-:Y:S02]  /*37c0*/  HADD2.F32 R39, -RZ, R39.H1_H1 ;  /* 0x30000027ff277230 */ /* 0x000fe40000004100 */
[----:B------:R-:W-:Y:S01]  /*37d0*/  FFMA R37, R37, R38, R36 ;  /* 0x0000002625257223 */ /* 0x000fe20000000024 */
[--C-:B------:R-:W-:Y:S02]  /*37e0*/  HADD2.F32 R38, -RZ, R43.reuse.H0_H0 ;  /* 0x2000002bff267230 */ /* 0x100fe40000004100 */
[----:B------:R-:W-:Y:S02]  /*37f0*/  IMAD.MOV.U32 R42, RZ, RZ, 0x3254 ;  /* 0x00003254ff2a7424 */ /* 0x000fe400078e00ff */
[----:B------:R-:W-:Y:S01]  /*3800*/  @!P1 FMUL R64, R64, 0.5 ;  /* 0x3f00000040409820 */ /* 0x000fe20000400000 */
[----:B------:R-:W-:Y:S01]  /*3810*/  FFMA R37, R38, R41, R37 ;  /* 0x0000002926257223 */ /* 0x000fe20000000025 */
[----:B------:R-:W-:-:S02]  /*3820*/  HADD2.F32 R38, -RZ, R43.H1_H1 ;  /* 0x3000002bff267230 */ /* 0x000fc40000004100 */
[----:B------:R-:W1:Y:S03]  /*3830*/  MUFU.EX2 R36, R64 ;  /* 0x0000004000247308 */ /* 0x000e660000000800 */
[----:B------:R-:W-:Y:S01]  /*3840*/  FFMA R37, R38, R39, R37 ;  /* 0x0000002726257223 */ /* 0x000fe20000000025 */
[----:B------:R-:W-:-:S03]  /*3850*/  LOP3.LUT R38, R150, 0x2, RZ, 0xc0, !PT ;  /* 0x0000000296267812 */ /* 0x000fc600078ec0ff */
[----:B------:R-:W-:Y:S01]  /*3860*/  FADD R37, R37, -R110 ;  /* 0x8000006e25257221 */ /* 0x000fe20000000000 */
[----:B-1----:R-:W-:Y:S01]  /*3870*/  @!P1 FMUL R36, R36, R36 ;  /* 0x0000002424249220 */ /* 0x002fe20000400000 */
[----:B------:R-:W-:-:S03]  /*3880*/  ISETP.EQ.U32.AND P1, PT, R38, RZ, PT ;  /* 0x000000ff2600720c */ /* 0x000fc60003f22070 */
[----:B------:R-:W-:-:S04]  /*3890*/  FMUL R37, R36, R37 ;  /* 0x0000002524257220 */ /* 0x000fc80000400000 */
[----:B------:R-:W-:-:S04]  /*38a0*/  FMUL R37, R37, UR4 ;  /* 0x0000000425257c20 */ /* 0x000fc80008400000 */
[-C--:B------:R-:W-:Y:S01]  /*38b0*/  FMUL R113, R113, R37.reuse ;  /* 0x0000002571717220 */ /* 0x080fe20000400000 */
        /* <DEDUP_REMOVED lines=64> */
[----:B------:R-:W-:-:S02]  /*3cc0*/  F2FP.F16.F32.PACK_AB R113, RZ, R113 ;  /* 0x00000071ff71723e */ /* 0x000fc400000000ff */
[----:B0-----:R-:W-:-:S07]  /*3cd0*/  SEL R40, R42, 0x7610, P1 ;  /* 0x000076102a287807 */ /* 0x001fce0000800000 */
.L_x_1347:
[----:B------:R-:W-:-:S05]  /*3ce0*/  HADD2 R38, R161, R113.H0_H0 ;  /* 0x20000071a1267230 */ /* 0x000fca0000000000 */
[----:B------:R-:W-:-:S05]  /*3cf0*/  PRMT R39, R161, R40, R38 ;  /* 0x00000028a1277216 */ /* 0x000fca0000000026 */
[----:B------:R-:W2:Y:S02]  /*3d00*/  ATOM.E.CAS.STRONG.GPU PT, R38, [R116], R161, R39 ;  /* 0x000000a17426738b */ /* 0x000ea400001ee127 */
[----:B--2---:R-:W-:Y:S01]  /*3d10*/  ISETP.NE.U32.AND P1, PT, R38, R161, PT ;  /* 0x000000a12600720c */ /* 0x004fe20003f25070 */
[----:B------:R-:W-:-:S12]  /*3d20*/  IMAD.MOV.U32 R161, RZ, RZ, R38 ;  /* 0x000000ffffa17224 */ /* 0x000fd800078e0026 */
[----:B------:R-:W-:Y:S05]  /*3d30*/  @P1 BRA `(.L_x_1347) ;  /* 0xfffffffc00e81947 */ /* 0x000fea000383ffff */
[----:B------:R-:W-:Y:S05]  /*3d40*/  BSYNC.RECONVERGENT B2 ;  /* 0x0000000000027941 */ /* 0x000fea0003800200 */
.L_x_1346:
        /* <DEDUP_REMOVED lines=13> */
.L_x_1349:
[----:B-----5:R-:W-:-:S05]  /*3e20*/  HADD2 R44, R45, R46.H0_H0 ;  /* 0x2000002e2d2c7230 */ /* 0x020fca0000000000 */
[----:B------:R-:W-:-:S05]  /*3e30*/  PRMT R43, R45, R47, R44 ;  /* 0x0000002f2d2b7216 */ /* 0x000fca000000002c */
[----:B------:R-:W2:Y:S02]  /*3e40*/  ATOM.E.CAS.STRONG.GPU PT, R44, [R40], R45, R43 ;  /* 0x0000002d282c738b */ /* 0x000ea400001ee12b */
[----:B--2---:R-:W-:Y:S02]  /*3e50*/  ISETP.NE.U32.AND P1, PT, R44, R45, PT ;  /* 0x0000002d2c00720c */ /* 0x004fe40003f25070 */
[----:B------:R-:W-:-:S11]  /*3e60*/  MOV R45, R44 ;  /* 0x0000002c002d7202 */ /* 0x000fd60000000f00 */
[----:B------:R-:W-:Y:S05]  /*3e70*/  @P1 BRA `(.L_x_1349) ;  /* 0xfffffffc00e81947 */ /* 0x000fea000383ffff */
[----:B------:R-:W-:Y:S05]  /*3e80*/  BSYNC.RECONVERGENT B2 ;  /* 0x0000000000027941 */ /* 0x000fea0003800200 */
.L_x_1348:
        /* <DEDUP_REMOVED lines=12> */
.L_x_1351:
[----:B-----5:R-:W-:-:S05]  /*3f50*/  HADD2 R44, R47, R43.H0_H0 ;  /* 0x2000002b2f2c7230 */ /* 0x020fca0000000000 */
[----:B------:R-:W-:-:S06]  /*3f60*/  PRMT R44, R47, R45, R44 ;  /* 0x0000002d2f2c7216 */ /* 0x000fcc000000002c */
[----:B------:R-:W2:Y:S02]  /*3f70*/  ATOM.E.CAS.STRONG.GPU PT, R44, [R40], R47, R44 ;  /* 0x0000002f282c738b */ /* 0x000ea400001ee12c */
[----:B--2---:R-:W-:Y:S01]  /*3f80*/  ISETP.NE.U32.AND P1, PT, R44, R47, PT ;  /* 0x0000002f2c00720c */ /* 0x004fe20003f25070 */
[----:B------:R-:W-:-:S12]  /*3f90*/  IMAD.MOV.U32 R47, RZ, RZ, R44 ;  /* 0x000000ffff2f7224 */ /* 0x000fd800078e002c */
[----:B------:R-:W-:Y:S05]  /*3fa0*/  @P1 BRA `(.L_x_1351) ;  /* 0xfffffffc00e81947 */ /* 0x000fea000383ffff */
[----:B------:R-:W-:Y:S05]  /*3fb0*/  BSYNC.RECONVERGENT B2 ;  /* 0x0000000000027941 */ /* 0x000fea0003800200 */
.L_x_1350:
        /* <DEDUP_REMOVED lines=12> */
.L_x_1353:
[----:B-----5:R-:W-:-:S05]  /*4080*/  HADD2 R44, R45, R43.H0_H0 ;  /* 0x2000002b2d2c7230 */ /* 0x020fca0000000000 */
[----:B------:R-:W-:-:S06]  /*4090*/  PRMT R44, R45, R46, R44 ;  /* 0x0000002e2d2c7216 */ /* 0x000fcc000000002c */
[----:B------:R-:W2:Y:S02]  /*40a0*/  ATOM.E.CAS.STRONG.GPU PT, R44, [R40], R45, R44 ;  /* 0x0000002d282c738b */ /* 0x000ea400001ee12c */
[----:B--2---:R-:W-:Y:S02]  /*40b0*/  ISETP.NE.U32.AND P1, PT, R44, R45, PT ;  /* 0x0000002d2c00720c */ /* 0x004fe40003f25070 */
[----:B------:R-:W-:-:S11]  /*40c0*/  MOV R45, R44 ;  /* 0x0000002c002d7202 */ /* 0x000fd60000000f00 */
[----:B------:R-:W-:Y:S05]  /*40d0*/  @P1 BRA `(.L_x_1353) ;  /* 0xfffffffc00e81947 */ /* 0x000fea000383ffff */
[----:B------:R-:W-:Y:S05]  /*40e0*/  BSYNC.RECONVERGENT B2 ;  /* 0x0000000000027941 */ /* 0x000fea0003800200 */
.L_x_1352:
        /* <DEDUP_REMOVED lines=12> */
.L_x_1355:
[----:B-----5:R-:W-:-:S05]  /*41b0*/  HADD2 R44, R47, R43.H0_H0 ;  /* 0x2000002b2f2c7230 */ /* 0x020fca0000000000 */
[----:B------:R-:W-:-:S06]  /*41c0*/  PRMT R44, R47, R45, R44 ;  /* 0x0000002d2f2c7216 */ /* 0x000fcc000000002c */
[----:B------:R-:W2:Y:S02]  /*41d0*/  ATOM.E.CAS.STRONG.GPU PT, R44, [R40], R47, R44 ;  /* 0x0000002f282c738b */ /* 0x000ea400001ee12c */
[----:B--2---:R-:W-:Y:S01]  /*41e0*/  ISETP.NE.U32.AND P1, PT, R44, R47, PT ;  /* 0x0000002f2c00720c */ /* 0x004fe20003f25070 */
[----:B------:R-:W-:-:S12]  /*41f0*/  IMAD.MOV.U32 R47, RZ, RZ, R44 ;  /* 0x000000ffff2f7224 */ /* 0x000fd800078e002c */
[----:B------:R-:W-:Y:S05]  /*4200*/  @P1 BRA `(.L_x_1355) ;  /* 0xfffffffc00e81947 */ /* 0x000fea000383ffff */
[----:B------:R-:W-:Y:S05]  /*4210*/  BSYNC.RECONVERGENT B2 ;  /* 0x0000000000027941 */ /* 0x000fea0003800200 */
.L_x_1354:
        /* <DEDUP_REMOVED lines=12> */
.L_x_1357:
[----:B-----5:R-:W-:-:S05]  /*42e0*/  HADD2 R44, R45, R43.H0_H0 ;  /* 0x2000002b2d2c7230 */ /* 0x020fca0000000000 */
[----:B------:R-:W-:-:S06]  /*42f0*/  PRMT R44, R45, R46, R44 ;  /* 0x0000002e2d2c7216 */ /* 0x000fcc000000002c */
[----:B------:R-:W2:Y:S02]  /*4300*/  ATOM.E.CAS.STRONG.GPU PT, R44, [R40], R45, R44 ;  /* 0x0000002d282c738b */ /* 0x000ea400001ee12c */
[----:B--2---:R-:W-:Y:S02]  /*4310*/  ISETP.NE.U32.AND P1, PT, R44, R45, PT ;  /* 0x0000002d2c00720c */ /* 0x004fe40003f25070 */
[----:B------:R-:W-:-:S11]  /*4320*/  MOV R45, R44 ;  /* 0x0000002c002d7202 */ /* 0x000fd60000000f00 */
[----:B------:R-:W-:Y:S05]  /*4330*/  @P1 BRA `(.L_x_1357) ;  /* 0xfffffffc00e81947 */ /* 0x000fea000383ffff */
[----:B------:R-:W-:Y:S05]  /*4340*/  BSYNC.RECONVERGENT B2 ;  /* 0x0000000000027941 */ /* 0x000fea0003800200 */
.L_x_1356:
        /* <DEDUP_REMOVED lines=12> */
.L_x_1359:
[----:B-----5:R-:W-:-:S05]  /*4410*/  HADD2 R44, R47, R43.H0_H0 ;  /* 0x2000002b2f2c7230 */ /* 0x020fca0000000000 */
[----:B------:R-:W-:-:S06]  /*4420*/  PRMT R44, R47, R45, R44 ;  /* 0x0000002d2f2c7216 */ /* 0x000fcc000000002c */
[----:B------:R-:W2:Y:S02]  /*4430*/  ATOM.E.CAS.STRONG.GPU PT, R44, [R40], R47, R44 ;  /* 0x0000002f282c738b */ /* 0x000ea400001ee12c */
[----:B--2---:R-:W-:Y:S01]  /*4440*/  ISETP.NE.U32.AND P1, PT, R44, R47, PT ;  /* 0x0000002f2c00720c */ /* 0x004fe20003f25070 */
[----:B------:R-:W-:-:S12]  /*4450*/  IMAD.MOV.U32 R47, RZ, RZ, R44 ;  /* 0x000000ffff2f7224 */ /* 0x000fd800078e002c */
[----:B------:R-:W-:Y:S05]  /*4460*/  @P1 BRA `(.L_x_1359) ;  /* 0xfffffffc00e81947 */ /* 0x000fea000383ffff */
[----:B------:R-:W-:Y:S05]  /*4470*/  BSYNC.RECONVERGENT B2 ;  /* 0x0000000000027941 */ /* 0x000fea0003800200 */
.L_x_1358:
        /* <DEDUP_REMOVED lines=12> */
.L_x_1361:
[----:B-----5:R-:W-:-:S05]  /*4540*/  HADD2 R44, R45, R43.H0_H0 ;  /* 0x2000002b2d2c7230 */ /* 0x020fca0000000000 */
[----:B------:R-:W-:-:S06]  /*4550*/  PRMT R44, R45, R46, R44 ;  /* 0x0000002e2d2c7216 */ /* 0x000fcc000000002c */
[----:B------:R-:W2:Y:S02]  /*4560*/  ATOM.E.CAS.STRONG.GPU PT, R44, [R40], R45, R44 ;  /* 0x0000002d282c738b */ /* 0x000ea400001ee12c */
[----:B--2---:R-:W-:Y:S02]  /*4570*/  ISETP.NE.U32.AND P1, PT, R44, R45, PT ;  /* 0x0000002d2c00720c */ /* 0x004fe40003f25070 */
[----:B------:R-:W-:-:S11]  /*4580*/  MOV R45, R44 ;  /* 0x0000002c002d7202 */ /* 0x000fd60000000f00 */
[----:B------:R-:W-:Y:S05]  /*4590*/  @P1 BRA `(.L_x_1361) ;  /* 0xfffffffc00e81947 */ /* 0x000fea000383ffff */
[----:B------:R-:W-:Y:S05]  /*45a0*/  BSYNC.RECONVERGENT B2 ;  /* 0x0000000000027941 */ /* 0x000fea0003800200 */
.L_x_1360:
        /* <DEDUP_REMOVED lines=12> */
.L_x_1363:
[----:B-----5:R-:W-:-:S05]  /*4670*/  HADD2 R44, R47, R43.H0_H0 ;  /* 0x2000002b2f2c7230 */ /* 0x020fca0000000000 */
[----:B------:R-:W-:-:S06]  /*4680*/  PRMT R44, R47, R45, R44 ;  /* 0x0000002d2f2c7216 */ /* 0x000fcc000000002c */
[----:B------:R-:W2:Y:S02]  /*4690*/  ATOM.E.CAS.STRONG.GPU PT, R44, [R40], R47, R44 ;  /* 0x0000002f282c738b */ /* 0x000ea400001ee12c */
[----:B--2---:R-:W-:Y:S01]  /*46a0*/  ISETP.NE.U32.AND P1, PT, R44, R47, PT ;  /* 0x0000002f2c00720c */ /* 0x004fe20003f25070 */
[----:B------:R-:W-:-:S12]  /*46b0*/  IMAD.MOV.U32 R47, RZ, RZ, R44 ;  /* 0x000000ffff2f7224 */ /* 0x000fd800078e002c */
[----:B------:R-:W-:Y:S05]  /*46c0*/  @P1 BRA `(.L_x_1363) ;  /* 0xfffffffc00e81947 */ /* 0x000fea000383ffff */
[----:B------:R-:W-:Y:S05]  /*46d0*/  BSYNC.RECONVERGENT B2 ;  /* 0x0000000000027941 */ /* 0x000fea0003800200 */
.L_x_1362:
        /* <DEDUP_REMOVED lines=12> */
.L_x_1365:
[----:B-----5:R-:W-:-:S05]  /*47a0*/  HADD2 R44, R45, R43.H0_H0 ;  /* 0x2000002b2d2c7230 */ /* 0x020fca0000000000 */
[----:B------:R-:W-:-:S06]  /*47b0*/  PRMT R44, R45, R46, R44 ;  /* 0x0000002e2d2c7216 */ /* 0x000fcc000000002c */
[----:B------:R-:W2:Y:S02]  /*47c0*/  ATOM.E.CAS.STRONG.GPU PT, R44, [R40], R45, R44 ;  /* 0x0000002d282c738b */ /* 0x000ea400001ee12c */
[----:B--2---:R-:W-:Y:S02]  /*47d0*/  ISETP.NE.U32.AND P1, PT, R44, R45, PT ;  /* 0x0000002d2c00720c */ /* 0x004fe40003f25070 */
[----:B------:R-:W-:-:S11]  /*47e0*/  MOV R45, R44 ;  /* 0x0000002c002d7202 */ /* 0x000fd60000000f00 */
[----:B------:R-:W-:Y:S05]  /*47f0*/  @P1 BRA `(.L_x_1365) ;  /* 0xfffffffc00e81947 */ /* 0x000fea000383ffff */
[----:B------:R-:W-:Y:S05]  /*4800*/  BSYNC.RECONVERGENT B2 ;  /* 0x0000000000027941 */ /* 0x000fea0003800200 */
.L_x_1364:
        /* <DEDUP_REMOVED lines=12> */
.L_x_1367:
[----:B-----5:R-:W-:-:S05]  /*48d0*/  HADD2 R44, R47, R43.H0_H0 ;  /* 0x2000002b2f2c7230 */ /* 0x020fca0000000000 */
[----:B------:R-:W-:-:S06]  /*48e0*/  PRMT R44, R47, R45, R44 ;  /* 0x0000002d2f2c7216 */ /* 0x000fcc000000002c */
[----:B------:R-:W2:Y:S02]  /*48f0*/  ATOM.E.CAS.STRONG.GPU PT, R44, [R40], R47, R44 ;  /* 0x0000002f282c738b */ /* 0x000ea400001ee12c */
[----:B--2---:R-:W-:Y:S01]  /*4900*/  ISETP.NE.U32.AND P1, PT, R44, R47, PT ;  /* 0x0000002f2c00720c */ /* 0x004fe20003f25070 */
[----:B------:R-:W-:-:S12]  /*4910*/  IMAD.MOV.U32 R47, RZ, RZ, R44 ;  /* 0x000000ffff2f7224 */ /* 0x000fd800078e002c */
[----:B------:R-:W-:Y:S05]  /*4920*/  @P1 BRA `(.L_x_1367) ;  /* 0xfffffffc00e81947 */ /* 0x000fea000383ffff */
[----:B------:R-:W-:Y:S05]  /*4930*/  BSYNC.RECONVERGENT B2 ;  /* 0x0000000000027941 */ /* 0x000fea0003800200 */
.L_x_1366:
        /* <DEDUP_REMOVED lines=12> */
.L_x_1369:
[----:B-----5:R-:W-:-:S05]  /*4a00*/  HADD2 R44, R45, R43.H0_H0 ;  /* 0x2000002b2d2c7230 */ /* 0x020fca0000000000 */
[----:B------:R-:W-:-:S06]  /*4a10*/  PRMT R44, R45, R46, R44 ;  /* 0x0000002e2d2c7216 */ /* 0x000fcc000000002c */
[----:B------:R-:W2:Y:S02]  /*4a20*/  ATOM.E.CAS.STRONG.GPU PT, R44, [R40], R45, R44 ;  /* 0x0000002d282c738b */ /* 0x000ea400001ee12c */
[----:B--2---:R-:W-:Y:S02]  /*4a30*/  ISETP.NE.U32.AND P1, PT, R44, R45, PT ;  /* 0x0000002d2c00720c */ /* 0x004fe40003f25070 */
[----:B------:R-:W-:-:S11]  /*4a40*/  MOV R45, R44 ;  /* 0x0000002c002d7202 */ /* 0x000fd60000000f00 */
[----:B------:R-:W-:Y:S05]  /*4a50*/  @P1 BRA `(.L_x_1369) ;  /* 0xfffffffc00e81947 */ /* 0x000fea000383ffff */
[----:B------:R-:W-:Y:S05]  /*4a60*/  BSYNC.RECONVERGENT B2 ;  /* 0x0000000000027941 */ /* 0x000fea0003800200 */
.L_x_1368:
        /* <DEDUP_REMOVED lines=12> */
.L_x_1371:
[----:B-----5:R-:W-:-:S05]  /*4b30*/  HADD2 R44, R47, R43.H0_H0 ;  /* 0x2000002b2f2c7230 */ /* 0x020fca0000000000 */
[----:B------:R-:W-:-:S06]  /*4b40*/  PRMT R44, R47, R45, R44 ;  /* 0x0000002d2f2c7216 */ /* 0x000fcc000000002c */
[----:B------:R-:W2:Y:S02]  /*4b50*/  ATOM.E.CAS.STRONG.GPU PT, R44, [R40], R47, R44 ;  /* 0x0000002f282c738b */ /* 0x000ea400001ee12c */
[----:B--2---:R-:W-:Y:S01]  /*4b60*/  ISETP.NE.U32.AND P1, PT, R44, R47, PT ;  /* 0x0000002f2c00720c */ /* 0x004fe20003f25070 */
[----:B------:R-:W-:-:S12]  /*4b70*/  IMAD.MOV.U32 R47, RZ, RZ, R44 ;  /* 0x000000ffff2f7224 */ /* 0x000fd800078e002c */
[----:B------:R-:W-:Y:S05]  /*4b80*/  @P1 BRA `(.L_x_1371) ;  /* 0xfffffffc00e81947 */ /* 0x000fea000383ffff */
[----:B------:R-:W-:Y:S05]  /*4b90*/  BSYNC.RECONVERGENT B2 ;  /* 0x0000000000027941 */ /* 0x000fea0003800200 */
.L_x_1370:
        /* <DEDUP_REMOVED lines=12> */
.L_x_1373:
[----:B-----5:R-:W-:-:S05]  /*4c60*/  HADD2 R44, R45, R43.H0_H0 ;  /* 0x2000002b2d2c7230 */ /* 0x020fca0000000000 */
[----:B------:R-:W-:-:S06]  /*4c70*/  PRMT R44, R45, R46, R44 ;  /* 0x0000002e2d2c7216 */ /* 0x000fcc000000002c */
[----:B------:R-:W2:Y:S02]  /*4c80*/  ATOM.E.CAS.STRONG.GPU PT, R44, [R40], R45, R44 ;  /* 0x0000002d282c738b */ /* 0x000ea400001ee12c */
[----:B--2---:R-:W-:Y:S02]  /*4c90*/  ISETP.NE.U32.AND P1, PT, R44, R45, PT ;  /* 0x0000002d2c00720c */ /* 0x004fe40003f25070 */
[----:B------:R-:W-:-:S11]  /*4ca0*/  MOV R45, R44 ;  /* 0x0000002c002d7202 */ /* 0x000fd60000000f00 */
[----:B------:R-:W-:Y:S05]  /*4cb0*/  @P1 BRA `(.L_x_1373) ;  /* 0xfffffffc00e81947 */ /* 0x000fea000383ffff */
[----:B------:R-:W-:Y:S05]  /*4cc0*/  BSYNC.RECONVERGENT B2 ;  /* 0x0000000000027941 */ /* 0x000fea0003800200 */
.L_x_1372:
        /* <DEDUP_REMOVED lines=12> */
.L_x_1375:
[----:B-----5:R-:W-:-:S05]  /*4d90*/  HADD2 R44, R47, R43.H0_H0 ;  /* 0x2000002b2f2c7230 */ /* 0x020fca0000000000 */
[----:B------:R-:W-:-:S06]  /*4da0*/  PRMT R44, R47, R45, R44 ;  /* 0x0000002d2f2c7216 */ /* 0x000fcc000000002c */
[----:B------:R-:W2:Y:S02]  /*4db0*/  ATOM.E.CAS.STRONG.GPU PT, R44, [R40], R47, R44 ;  /* 0x0000002f282c738b */ /* 0x000ea400001ee12c */
[----:B--2---:R-:W-:Y:S01]  /*4dc0*/  ISETP.NE.U32.AND P1, PT, R44, R47, PT ;  /* 0x0000002f2c00720c */ /* 0x004fe20003f25070 */
[----:B------:R-:W-:-:S12]  /*4dd0*/  IMAD.MOV.U32 R47, RZ, RZ, R44 ;  /* 0x000000ffff2f7224 */ /* 0x000fd800078e002c */
[----:B------:R-:W-:Y:S05]  /*4de0*/  @P1 BRA `(.L_x_1375) ;  /* 0xfffffffc00e81947 */ /* 0x000fea000383ffff */
[----:B------:R-:W-:Y:S05]  /*4df0*/  BSYNC.RECONVERGENT B2 ;  /* 0x0000000000027941 */ /* 0x000fea0003800200 */
.L_x_1374:
        /* <DEDUP_REMOVED lines=12> */
.L_x_1377:
[----:B-----5:R-:W-:-:S05]  /*4ec0*/  HADD2 R44, R45, R43.H0_H0 ;  /* 0x2000002b2d2c7230 */ /* 0x020fca0000000000 */
[----:B------:R-:W-:-:S06]  /*4ed0*/  PRMT R44, R45, R46, R44 ;  /* 0x0000002e2d2c7216 */ /* 0x000fcc000000002c */
[----:B------:R-:W2:Y:S02]  /*4ee0*/  ATOM.E.CAS.STRONG.GPU PT, R44, [R40], R45, R44 ;  /* 0x0000002d282c738b */ /* 0x000ea400001ee12c */
[----:B--2---:R-:W-:Y:S02]  /*4ef0*/  ISETP.NE.U32.AND P1, PT, R44, R45, PT ;  /* 0x0000002d2c00720c */ /* 0x004fe40003f25070 */
[----:B------:R-:W-:-:S11]  /*4f00*/  MOV R45, R44 ;  /* 0x0000002c002d7202 */ /* 0x000fd60000000f00 */
[----:B------:R-:W-:Y:S05]  /*4f10*/  @P1 BRA `(.L_x_1377) ;  /* 0xfffffffc00e81947 */ /* 0x000fea000383ffff */
[----:B------:R-:W-:Y:S05]  /*4f20*/  BSYNC.RECONVERGENT B2 ;  /* 0x0000000000027941 */ /* 0x000fea0003800200 */
.L_x_1376:
        /* <DEDUP_REMOVED lines=12> */
.L_x_1379:
[----:B-----5:R-:W-:-:S05]  /*4ff0*/  HADD2 R44, R47, R43.H0_H0 ;  /* 0x2000002b2f2c7230 */ /* 0x020fca0000000000 */
[----:B------:R-:W-:-:S06]  /*5000*/  PRMT R44, R47, R45, R44 ;  /* 0x0000002d2f2c7216 */ /* 0x000fcc000000002c */
[----:B------:R-:W2:Y:S02]  /*5010*/  ATOM.E.CAS.STRONG.GPU PT, R44, [R40], R47, R44 ;  /* 0x0000002f282c738b */ /* 0x000ea400001ee12c */
[----:B--2---:R-:W-:Y:S01]  /*5020*/  ISETP.NE.U32.AND P1, PT, R44, R47, PT ;  /* 0x0000002f2c00720c */ /* 0x004fe20003f25070 */
[----:B------:R-:W-:-:S12]  /*5030*/  IMAD.MOV.U32 R47, RZ, RZ, R44 ;  /* 0x000000ffff2f7224 */ /* 0x000fd800078e002c */
[----:B------:R-:W-:Y:S05]  /*5040*/  @P1 BRA `(.L_x_1379) ;  /* 0xfffffffc00e81947 */ /* 0x000fea000383ffff */
[----:B------:R-:W-:Y:S05]  /*5050*/  BSYNC.RECONVERGENT B2 ;  /* 0x0000000000027941 */ /* 0x000fea0003800200 */
.L_x_1378:
        /* <DEDUP_REMOVED lines=12> */
.L_x_1381:
[----:B-----5:R-:W-:-:S05]  /*5120*/  HADD2 R44, R45, R43.H0_H0 ;  /* 0x2000002b2d2c7230 */ /* 0x020fca0000000000 */
[----:B------:R-:W-:-:S06]  /*5130*/  PRMT R44, R45, R46, R44 ;  /* 0x0000002e2d2c7216 */ /* 0x000fcc000000002c */
[----:B------:R-:W2:Y:S02]  /*5140*/  ATOM.E.CAS.STRONG.GPU PT, R44, [R40], R45, R44 ;  /* 0x0000002d282c738b */ /* 0x000ea400001ee12c */
[----:B--2---:R-:W-:Y:S02]  /*5150*/  ISETP.NE.U32.AND P1, PT, R44, R45, PT ;  /* 0x0000002d2c00720c */ /* 0x004fe40003f25070 */
[----:B------:R-:W-:-:S11]  /*5160*/  MOV R45, R44 ;  /* 0x0000002c002d7202 */ /* 0x000fd60000000f00 */
[----:B------:R-:W-:Y:S05]  /*5170*/  @P1 BRA `(.L_x_1381) ;  /* 0xfffffffc00e81947 */ /* 0x000fea000383ffff */
[----:B------:R-:W-:Y:S05]  /*5180*/  BSYNC.RECONVERGENT B2 ;  /* 0x0000000000027941 */ /* 0x000fea0003800200 */
.L_x_1380:
        /* <DEDUP_REMOVED lines=12> */
.L_x_1383:
[----:B-----5:R-:W-:-:S05]  /*5250*/  HADD2 R44, R47, R43.H0_H0 ;  /* 0x2000002b2f2c7230 */ /* 0x020fca0000000000 */
[----:B------:R-:W-:-:S06]  /*5260*/  PRMT R44, R47, R45, R44 ;  /* 0x0000002d2f2c7216 */ /* 0x000fcc000000002c */
[----:B------:R-:W2:Y:S02]  /*5270*/  ATOM.E.CAS.STRONG.GPU PT, R44, [R40], R47, R44 ;  /* 0x0000002f282c738b */ /* 0x000ea400001ee12c */
[----:B--2---:R-:W-:Y:S01]  /*5280*/  ISETP.NE.U32.AND P1, PT, R44, R47, PT ;  /* 0x0000002f2c00720c */ /* 0x004fe20003f25070 */
[----:B------:R-:W-:-:S12]  /*5290*/  IMAD.MOV.U32 R47, RZ, RZ, R44 ;  /* 0x000000ffff2f7224 */ /* 0x000fd800078e002c */
[----:B------:R-:W-:Y:S05]  /*52a0*/  @P1 BRA `(.L_x_1383) ;  /* 0xfffffffc00e81947 */ /* 0x000fea000383ffff */
[----:B------:R-:W-:Y:S05]  /*52b0*/  BSYNC.RECONVERGENT B2 ;  /* 0x0000000000027941 */ /* 0x000fea0003800200 */
.L_x_1382:
        /* <DEDUP_REMOVED lines=12> */
.L_x_1385:
[----:B-----5:R-:W-:-:S05]  /*5380*/  HADD2 R44, R45, R43.H0_H0 ;  /* 0x2000002b2d2c7230 */ /* 0x020fca0000000000 */
[----:B------:R-:W-:-:S06]  /*5390*/  PRMT R44, R45, R46, R44 ;  /* 0x0000002e2d2c7216 */ /* 0x000fcc000000002c */
[----:B------:R-:W2:Y:S02]  /*53a0*/  ATOM.E.CAS.STRONG.GPU PT, R44, [R40], R45, R44 ;  /* 0x0000002d282c738b */ /* 0x000ea400001ee12c */
[----:B--2---:R-:W-:Y:S02]  /*53b0*/  ISETP.NE.U32.AND P1, PT, R44, R45, PT ;  /* 0x0000002d2c00720c */ /* 0x004fe40003f25070 */
[----:B------:R-:W-:-:S11]  /*53c0*/  MOV R45, R44 ;  /* 0x0000002c002d7202 */ /* 0x000fd60000000f00 */
[----:B------:R-:W-:Y:S05]  /*53d0*/  @P1 BRA `(.L_x_1385) ;  /* 0xfffffffc00e81947 */ /* 0x000fea000383ffff */
[----:B------:R-:W-:Y:S05]  /*53e0*/  BSYNC.RECONVERGENT B2 ;  /* 0x0000000000027941 */ /* 0x000fea0003800200 */
.L_x_1384:
        /* <DEDUP_REMOVED lines=12> */
.L_x_1387:
[----:B-----5:R-:W-:-:S05]  /*54b0*/  HADD2 R44, R47, R43.H0_H0 ;  /* 0x2000002b2f2c7230 */ /* 0x020fca0000000000 */
[----:B------:R-:W-:-:S06]  /*54c0*/  PRMT R44, R47, R45, R44 ;  /* 0x0000002d2f2c7216 */ /* 0x000fcc000000002c */
[----:B------:R-:W2:Y:S02]  /*54d0*/  ATOM.E.CAS.STRONG.GPU PT, R44, [R40], R47, R44 ;  /* 0x0000002f282c738b */ /* 0x000ea400001ee12c */
[----:B--2---:R-:W-:Y:S01]  /*54e0*/  ISETP.NE.U32.AND P1, PT, R44, R47, PT ;  /* 0x0000002f2c00720c */ /* 0x004fe20003f25070 */
[----:B------:R-:W-:-:S12]  /*54f0*/  IMAD.MOV.U32 R47, RZ, RZ, R44 ;  /* 0x000000ffff2f7224 */ /* 0x000fd800078e002c */
[----:B------:R-:W-:Y:S05]  /*5500*/  @P1 BRA `(.L_x_1387) ;  /* 0xfffffffc00e81947 */ /* 0x000fea000383ffff */
[----:B------:R-:W-:Y:S05]  /*5510*/  BSYNC.RECONVERGENT B2 ;  /* 0x0000000000027941 */ /* 0x000fea0003800200 */
.L_x_1386:
        /* <DEDUP_REMOVED lines=12> */
.L_x_1389:
[----:B-----5:R-:W-:-:S05]  /*55e0*/  HADD2 R44, R45, R43.H0_H0 ;  /* 0x2000002b2d2c7230 */ /* 0x020fca0000000000 */
[----:B------:R-:W-:-:S06]  /*55f0*/  PRMT R44, R45, R46, R44 ;  /* 0x0000002e2d2c7216 */ /* 0x000fcc000000002c */
[----:B------:R-:W2:Y:S02]  /*5600*/  ATOM.E.CAS.STRONG.GPU PT, R44, [R40], R45, R44 ;  /* 0x0000002d282c738b */ /* 0x000ea400001ee12c */
[----:B--2---:R-:W-:Y:S02]  /*5610*/  ISETP.NE.U32.AND P1, PT, R44, R45, PT ;  /* 0x0000002d2c00720c */ /* 0x004fe40003f25070 */
[----:B------:R-:W-:-:S11]  /*5620*/  MOV R45, R44 ;  /* 0x0000002c002d7202 */ /* 0x000fd60000000f00 */
[----:B------:R-:W-:Y:S05]  /*5630*/  @P1 BRA `(.L_x_1389) ;  /* 0xfffffffc00e81947 */ /* 0x000fea000383ffff */
[----:B------:R-:W-:Y:S05]  /*5640*/  BSYNC.RECONVERGENT B2 ;  /* 0x0000000000027941 */ /* 0x000fea0003800200 */
.L_x_1388:
        /* <DEDUP_REMOVED lines=12> */
.L_x_1391:
[----:B-----5:R-:W-:-:S05]  /*5710*/  HADD2 R44, R47, R43.H0_H0 ;  /* 0x2000002b2f2c7230 */ /* 0x020fca0000000000 */
[----:B------:R-:W-:-:S06]  /*5720*/  PRMT R44, R47, R45, R44 ;  /* 0x0000002d2f2c7216 */ /* 0x000fcc000000002c */
[----:B------:R-:W2:Y:S02]  /*5730*/  ATOM.E.CAS.STRONG.GPU PT, R44, [R40], R47, R44 ;  /* 0x0000002f282c738b */ /* 0x000ea400001ee12c */
[----:B--2---:R-:W-:Y:S01]  /*5740*/  ISETP.NE.U32.AND P1, PT, R44, R47, PT ;  /* 0x0000002f2c00720c */ /* 0x004fe20003f25070 */
[----:B------:R-:W-:-:S12]  /*5750*/  IMAD.MOV.U32 R47, RZ, RZ, R44 ;  /* 0x000000ffff2f7224 */ /* 0x000fd800078e002c */
[----:B------:R-:W-:Y:S05]  /*5760*/  @P1 BRA `(.L_x_1391) ;  /* 0xfffffffc00e81947 */ /* 0x000fea000383ffff */
[----:B------:R-:W-:Y:S05]  /*5770*/  BSYNC.RECONVERGENT B2 ;  /* 0x0000000000027941 */ /* 0x000fea0003800200 */
.L_x_1390:
        /* <DEDUP_REMOVED lines=12> */
.L_x_1393:
[----:B-----5:R-:W-:-:S05]  /*5840*/  HADD2 R44, R45, R43.H0_H0 ;  /* 0x2000002b2d2c7230 */ /* 0x020fca0000000000 */
[----:B------:R-:W-:-:S06]  /*5850*/  PRMT R44, R45, R46, R44 ;  /* 0x0000002e2d2c7216 */ /* 0x000fcc000000002c */
[----:B------:R-:W2:Y:S02]  /*5860*/  ATOM.E.CAS.STRONG.GPU PT, R44, [R40], R45, R44 ;  /* 0x0000002d282c738b */ /* 0x000ea400001ee12c */
[----:B--2---:R-:W-:Y:S01]  /*5870*/  ISETP.NE.U32.AND P1, PT, R44, R45, PT ;  /* 0x0000002d2c00720c */ /* 0x004fe20003f25070 */
[----:B------:R-:W-:-:S12]  /*5880*/  IMAD.MOV.U32 R45, RZ, RZ, R44 ;  /* 0x000000ffff2d7224 */ /* 0x000fd800078e002c */
[----:B------:R-:W-:Y:S05]  /*5890*/  @P1 BRA `(.L_x_1393) ;  /* 0xfffffffc00e81947 */ /* 0x000fea000383ffff */
[----:B------:R-:W-:Y:S05]  /*58a0*/  BSYNC.RECONVERGENT B2 ;  /* 0x0000000000027941 */ /* 0x000fea0003800200 */
.L_x_1392:
        /* <DEDUP_REMOVED lines=12> */
.L_x_1395:
[----:B-----5:R-:W-:-:S05]  /*5970*/  HADD2 R44, R47, R43.H0_H0 ;  /* 0x2000002b2f2c7230 */ /* 0x020fca0000000000 */
[----:B------:R-:W-:-:S06]  /*5980*/  PRMT R44, R47, R45, R44 ;  /* 0x0000002d2f2c7216 */ /* 0x000fcc000000002c */
[----:B------:R-:W2:Y:S02]  /*5990*/  ATOM.E.CAS.STRONG.GPU PT, R44, [R40], R47, R44 ;  /* 0x0000002f282c738b */ /* 0x000ea400001ee12c */
[----:B--2---:R-:W-:Y:S02]  /*59a0*/  ISETP.NE.U32.AND P1, PT, R44, R47, PT ;  /* 0x0000002f2c00720c */ /* 0x004fe40003f25070 */
[----:B------:R-:W-:-:S11]  /*59b0*/  MOV R47, R44 ;  /* 0x0000002c002f7202 */ /* 0x000fd60000000f00 */
[----:B------:R-:W-:Y:S05]  /*59c0*/  @P1 BRA `(.L_x_1395) ;  /* 0xfffffffc00e81947 */ /* 0x000fea000383ffff */
[----:B------:R-:W-:Y:S05]  /*59d0*/  BSYNC.RECONVERGENT B2 ;  /* 0x0000000000027941 */ /* 0x000fea0003800200 */
.L_x_1394:
        /* <DEDUP_REMOVED lines=12> */
.L_x_1397:
[----:B-----5:R-:W-:-:S05]  /*5aa0*/  HADD2 R44, R45, R43.H0_H0 ;  /* 0x2000002b2d2c7230 */ /* 0x020fca0000000000 */
[----:B------:R-:W-:-:S06]  /*5ab0*/  PRMT R44, R45, R46, R44 ;  /* 0x0000002e2d2c7216 */ /* 0x000fcc000000002c */
[----:B------:R-:W2:Y:S02]  /*5ac0*/  ATOM.E.CAS.STRONG.GPU PT, R44, [R40], R45, R44 ;  /* 0x0000002d282c738b */ /* 0x000ea400001ee12c */
[----:B--2---:R-:W-:Y:S01]  /*5ad0*/  ISETP.NE.U32.AND P1, PT, R44, R45, PT ;  /* 0x0000002d2c00720c */ /* 0x004fe20003f25070 */
[----:B------:R-:W-:-:S12]  /*5ae0*/  IMAD.MOV.U32 R45, RZ, RZ, R44 ;  /* 0x000000ffff2d7224 */ /* 0x000fd800078e002c */
[----:B------:R-:W-:Y:S05]  /*5af0*/  @P1 BRA `(.L_x_1397) ;  /* 0xfffffffc00e81947 */ /* 0x000fea000383ffff */
[----:B------:R-:W-:Y:S05]  /*5b00*/  BSYNC.RECONVERGENT B2 ;  /* 0x0000000000027941 */ /* 0x000fea0003800200 */
.L_x_1396:
        /* <DEDUP_REMOVED lines=12> */
.L_x_1399:
[----:B-----5:R-:W-:-:S05]  /*5bd0*/  HADD2 R44, R47, R43.H0_H0 ;  /* 0x2000002b2f2c7230 */ /* 0x020fca0000000000 */
[----:B------:R-:W-:-:S06]  /*5be0*/  PRMT R44, R47, R45, R44 ;  /* 0x0000002d2f2c7216 */ /* 0x000fcc000000002c */
[----:B------:R-:W2:Y:S02]  /*5bf0*/  ATOM.E.CAS.STRONG.GPU PT, R44, [R40], R47, R44 ;  /* 0x0000002f282c738b */ /* 0x000ea400001ee12c */
[----:B--2---:R-:W-:Y:S01]  /*5c00*/  ISETP.NE.U32.AND P1, PT, R44, R47, PT ;  /* 0x0000002f2c00720c */ /* 0x004fe20003f25070 */
[----:B------:R-:W-:-:S12]  /*5c10*/  IMAD.MOV.U32 R47, RZ, RZ, R44 ;  /* 0x000000ffff2f7224 */ /* 0x000fd800078e002c */
[----:B------:R-:W-:Y:S05]  /*5c20*/  @P1 BRA `(.L_x_1399) ;  /* 0xfffffffc00e81947 */ /* 0x000fea000383ffff */
[----:B------:R-:W-:Y:S05]  /*5c30*/  BSYNC.RECONVERGENT B2 ;  /* 0x0000000000027941 */ /* 0x000fea0003800200 */
.L_x_1398:
        /* <DEDUP_REMOVED lines=12> */
.L_x_1401:
[----:B-----5:R-:W-:-:S05]  /*5d00*/  HADD2 R44, R45, R43.H0_H0 ;  /* 0x2000002b2d2c7230 */ /* 0x020fca0000000000 */
[----:B------:R-:W-:-:S06]  /*5d10*/  PRMT R44, R45, R46, R44 ;  /* 0x0000002e2d2c7216 */ /* 0x000fcc000000002c */
[----:B------:R-:W2:Y:S02]  /*5d20*/  ATOM.E.CAS.STRONG.GPU PT, R44, [R40], R45, R44 ;  /* 0x0000002d282c738b */ /* 0x000ea400001ee12c */
[----:B--2---:R-:W-:Y:S02]  /*5d30*/  ISETP.NE.U32.AND P1, PT, R44, R45, PT ;  /* 0x0000002d2c00720c */ /* 0x004fe40003f25070 */
[----:B------:R-:W-:-:S11]  /*5d40*/  MOV R45, R44 ;  /* 0x0000002c002d7202 */ /* 0x000fd60000000f00 */
[----:B------:R-:W-:Y:S05]  /*5d50*/  @P1 BRA `(.L_x_1401) ;  /* 0xfffffffc00e81947 */ /* 0x000fea000383ffff */
[----:B------:R-:W-:Y:S05]  /*5d60*/  BSYNC.RECONVERGENT B2 ;  /* 0x0000000000027941 */ /* 0x000fea0003800200 */
.L_x_1400:
        /* <DEDUP_REMOVED lines=12> */
.L_x_1403:
[----:B-----5:R-:W-:-:S05]  /*5e30*/  HADD2 R44, R47, R43.H0_H0 ;  /* 0x2000002b2f2c7230 */ /* 0x020fca0000000000 */
[----:B------:R-:W-:-:S06]  /*5e40*/  PRMT R44, R47, R45, R44 ;  /* 0x0000002d2f2c7216 */ /* 0x000fcc000000002c */
[----:B------:R-:W2:Y:S02]  /*5e50*/  ATOM.E.CAS.STRONG.GPU PT, R44, [R40], R47, R44 ;  /* 0x0000002f282c738b */ /* 0x000ea400001ee12c */
[----:B--2---:R-:W-:Y:S01]  /*5e60*/  ISETP.NE.U32.AND P1, PT, R44, R47, PT ;  /* 0x0000002f2c00720c */ /* 0x004fe20003f25070 */
[----:B------:R-:W-:-:S12]  /*5e70*/  IMAD.MOV.U32 R47, RZ, RZ, R44 ;  /* 0x000000ffff2f7224 */ /* 0x000fd800078e002c */
[----:B------:R-:W-:Y:S05]  /*5e80*/  @P1 BRA `(.L_x_1403) ;  /* 0xfffffffc00e81947 */ /* 0x000fea000383ffff */
[----:B------:R-:W-:Y:S05]  /*5e90*/  BSYNC.RECONVERGENT B2 ;  /* 0x0000000000027941 */ /* 0x000fea0003800200 */
.L_x_1402:
        /* <DEDUP_REMOVED lines=12> */
.L_x_1405:
[----:B-----5:R-:W-:-:S05]  /*5f60*/  HADD2 R44, R45, R43.H0_H0 ;  /* 0x2000002b2d2c7230 */ /* 0x020fca0000000000 */
[----:B------:R-:W-:-:S06]  /*5f70*/  PRMT R44, R45, R46, R44 ;  /* 0x0000002e2d2c7216 */ /* 0x000fcc000000002c */
[----:B------:R-:W2:Y:S02]  /*5f80*/  ATOM.E.CAS.STRONG.GPU PT, R44, [R40], R45, R44 ;  /* 0x0000002d282c738b */ /* 0x000ea400001ee12c */
[----:B--2---:R-:W-:Y:S01]  /*5f90*/  ISETP.NE.U32.AND P1, PT, R44, R45, PT ;  /* 0x0000002d2c00720c */ /* 0x004fe20003f25070 */
[----:B------:R-:W-:-:S12]  /*5fa0*/  IMAD.MOV.U32 R45, RZ, RZ, R44 ;  /* 0x000000ffff2d7224 */ /* 0x000fd800078e002c */
[----:B------:R-:W-:Y:S05]  /*5fb0*/  @P1 BRA `(.L_x_1405) ;  /* 0xfffffffc00e81947 */ /* 0x000fea000383ffff */
[----:B------:R-:W-:Y:S05]  /*5fc0*/  BSYNC.RECONVERGENT B2 ;  /* 0x0000000000027941 */ /* 0x000fea0003800200 */
.L_x_1404:
        /* <DEDUP_REMOVED lines=12> */
.L_x_1407:
[----:B-----5:R-:W-:-:S05]  /*6090*/  HADD2 R44, R47, R43.H0_H0 ;  /* 0x2000002b2f2c7230 */ /* 0x020fca0000000000 */
[----:B------:R-:W-:-:S06]  /*60a0*/  PRMT R44, R47, R45, R44 ;  /* 0x0000002d2f2c7216 */ /* 0x000fcc000000002c */
[----:B------:R-:W2:Y:S02]  /*60b0*/  ATOM.E.CAS.STRONG.GPU PT, R44, [R40], R47, R44 ;  /* 0x0000002f282c738b */ /* 0x000ea400001ee12c */
[----:B--2---:R-:W-:Y:S02]  /*60c0*/  ISETP.NE.U32.AND P1, PT, R44, R47, PT ;  /* 0x0000002f2c00720c */ /* 0x004fe40003f25070 */
[----:B------:R-:W-:-:S11]  /*60d0*/  MOV R47, R44 ;  /* 0x0000002c002f7202 */ /* 0x000fd60000000f00 */
[----:B------:R-:W-:Y:S05]  /*60e0*/  @P1 BRA `(.L_x_1407) ;  /* 0xfffffffc00e81947 */ /* 0x000fea000383ffff */
[----:B------:R-:W-:Y:S05]  /*60f0*/  BSYNC.RECONVERGENT B2 ;  /* 0x0000000000027941 */ /* 0x000fea0003800200 */
.L_x_1406:
        /* <DEDUP_REMOVED lines=12> */
.L_x_1409:
[----:B-----5:R-:W-:-:S05]  /*61c0*/  HADD2 R44, R45, R43.H0_H0 ;  /* 0x2000002b2d2c7230 */ /* 0x020fca0000000000 */
[----:B------:R-:W-:-:S06]  /*61d0*/  PRMT R44, R45, R46, R44 ;  /* 0x0000002e2d2c7216 */ /* 0x000fcc000000002c */
[----:B------:R-:W2:Y:S02]  /*61e0*/  ATOM.E.CAS.STRONG.GPU PT, R44, [R40], R45, R44 ;  /* 0x0000002d282c738b */ /* 0x000ea400001ee12c */
[----:B--2---:R-:W-:Y:S01]  /*61f0*/  ISETP.NE.U32.AND P1, PT, R44, R45, PT ;  /* 0x0000002d2c00720c */ /* 0x004fe20003f25070 */
[----:B------:R-:W-:-:S12]  /*6200*/  IMAD.MOV.U32 R45, RZ, RZ, R44 ;  /* 0x000000ffff2d7224 */ /* 0x000fd800078e002c */
[----:B------:R-:W-:Y:S05]  /*6210*/  @P1 BRA `(.L_x_1409) ;  /* 0xfffffffc00e81947 */ /* 0x000fea000383ffff */
[----:B------:R-:W-:Y:S05]  /*6220*/  BSYNC.RECONVERGENT B2 ;  /* 0x0000000000027941 */ /* 0x000fea0003800200 */
.L_x_1408:
        /* <DEDUP_REMOVED lines=12> */
.L_x_1411:
[----:B-----5:R-:W-:-:S05]  /*62f0*/  HADD2 R44, R47, R43.H0_H0 ;  /* 0x2000002b2f2c7230 */ /* 0x020fca0000000000 */
[----:B------:R-:W-:-:S06]  /*6300*/  PRMT R44, R47, R45, R44 ;  /* 0x0000002d2f2c7216 */ /* 0x000fcc000000002c */
[----:B------:R-:W2:Y:S02]  /*6310*/  ATOM.E.CAS.STRONG.GPU PT, R44, [R40], R47, R44 ;  /* 0x0000002f282c738b */ /* 0x000ea400001ee12c */
[----:B--2---:R-:W-:Y:S01]  /*6320*/  ISETP.NE.U32.AND P1, PT, R44, R47, PT ;  /* 0x0000002f2c00720c */ /* 0x004fe20003f25070 */
[----:B------:R-:W-:-:S12]  /*6330*/  IMAD.MOV.U32 R47, RZ, RZ, R44 ;  /* 0x000000ffff2f7224 */ /* 0x000fd800078e002c */
[----:B------:R-:W-:Y:S05]  /*6340*/  @P1 BRA `(.L_x_1411) ;  /* 0xfffffffc00e81947 */ /* 0x000fea000383ffff */
[----:B------:R-:W-:Y:S05]  /*6350*/  BSYNC.RECONVERGENT B2 ;  /* 0x0000000000027941 */ /* 0x000fea0003800200 */
.L_x_1410:
        /* <DEDUP_REMOVED lines=12> */
.L_x_1413:
[----:B-----5:R-:W-:-:S05]  /*6420*/  HADD2 R44, R45, R43.H0_H0 ;  /* 0x2000002b2d2c7230 */ /* 0x020fca0000000000 */
[----:B------:R-:W-:-:S06]  /*6430*/  PRMT R44, R45, R46, R44 ;  /* 0x0000002e2d2c7216 */ /* 0x000fcc000000002c */
[----:B------:R-:W2:Y:S02]  /*6440*/  ATOM.E.CAS.STRONG.GPU PT, R44, [R40], R45, R44 ;  /* 0x0000002d282c738b */ /* 0x000ea400001ee12c */
[----:B--2---:R-:W-:Y:S02]  /*6450*/  ISETP.NE.U32.AND P1, PT, R44, R45, PT ;  /* 0x0000002d2c00720c */ /* 0x004fe40003f25070 */
[----:B------:R-:W-:-:S11]  /*6460*/  MOV R45, R44 ;  /* 0x0000002c002d7202 */ /* 0x000fd60000000f00 */
[----:B------:R-:W-:Y:S05]  /*6470*/  @P1 BRA `(.L_x_1413) ;  /* 0xfffffffc00e81947 */ /* 0x000fea000383ffff */
[----:B------:R-:W-:Y:S05]  /*6480*/  BSYNC.RECONVERGENT B2 ;  /* 0x0000000000027941 */ /* 0x000fea0003800200 */
.L_x_1412:
        /* <DEDUP_REMOVED lines=12> */
.L_x_1415:
[----:B-----5:R-:W-:-:S05]  /*6550*/  HADD2 R44, R47, R43.H0_H0 ;  /* 0x2000002b2f2c7230 */ /* 0x020fca0000000000 */
[----:B------:R-:W-:-:S06]  /*6560*/  PRMT R44, R47, R45, R44 ;  /* 0x0000002d2f2c7216 */ /* 0x000fcc000000002c */
[----:B------:R-:W2:Y:S02]  /*6570*/  ATOM.E.CAS.STRONG.GPU PT, R44, [R40], R47, R44 ;  /* 0x0000002f282c738b */ /* 0x000ea400001ee12c */
[----:B--2---:R-:W-:Y:S01]  /*6580*/  ISETP.NE.U32.AND P1, PT, R44, R47, PT ;  /* 0x0000002f2c00720c */ /* 0x004fe20003f25070 */
[----:B------:R-:W-:-:S12]  /*6590*/  IMAD.MOV.U32 R47, RZ, RZ, R44 ;  /* 0x000000ffff2f7224 */ /* 0x000fd800078e002c */
[----:B------:R-:W-:Y:S05]  /*65a0*/  @P1 BRA `(.L_x_1415) ;  /* 0xfffffffc00e81947 */ /* 0x000fea000383ffff */
[----:B------:R-:W-:Y:S05]  /*65b0*/  BSYNC.RECONVERGENT B2 ;  /* 0x0000000000027941 */ /* 0x000fea0003800200 */
.L_x_1414:
        /* <DEDUP_REMOVED lines=12> */
.L_x_1417:
[----:B-----5:R-:W-:-:S05]  /*6680*/  HADD2 R44, R45, R43.H0_H0 ;  /* 0x2000002b2d2c7230 */ /* 0x020fca0000000000 */
[----:B------:R-:W-:-:S06]  /*6690*/  PRMT R44, R45, R46, R44 ;  /* 0x0000002e2d2c7216 */ /* 0x000fcc000000002c */
[----:B------:R-:W2:Y:S02]  /*66a0*/  ATOM.E.CAS.STRONG.GPU PT, R44, [R40], R45, R44 ;  /* 0x0000002d282c738b */ /* 0x000ea400001ee12c */
[----:B--2---:R-:W-:Y:S01]  /*66b0*/  ISETP.NE.U32.AND P1, PT, R44, R45, PT ;  /* 0x0000002d2c00720c */ /* 0x004fe20003f25070 */
[----:B------:R-:W-:-:S12]  /*66c0*/  IMAD.MOV.U32 R45, RZ, RZ, R44 ;  /* 0x000000ffff2d7224 */ /* 0x000fd800078e002c */
[----:B------:R-:W-:Y:S05]  /*66d0*/  @P1 BRA `(.L_x_1417) ;  /* 0xfffffffc00e81947 */ /* 0x000fea000383ffff */
[----:B------:R-:W-:Y:S05]  /*66e0*/  BSYNC.RECONVERGENT B2 ;  /* 0x0000000000027941 */ /* 0x000fea0003800200 */
.L_x_1416:
        /* <DEDUP_REMOVED lines=12> */
.L_x_1419:
[----:B-----5:R-:W-:-:S05]  /*67b0*/  HADD2 R44, R47, R43.H0_H0 ;  /* 0x2000002b2f2c7230 */ /* 0x020fca0000000000 */
[----:B------:R-:W-:-:S06]  /*67c0*/  PRMT R44, R47, R45, R44 ;  /* 0x0000002d2f2c7216 */ /* 0x000fcc000000002c */
[----:B------:R-:W2:Y:S02]  /*67d0*/  ATOM.E.CAS.STRONG.GPU PT, R44, [R40], R47, R44 ;  /* 0x0000002f282c738b */ /* 0x000ea400001ee12c */
[----:B--2---:R-:W-:Y:S02]  /*67e0*/  ISETP.NE.U32.AND P1, PT, R44, R47, PT ;  /* 0x0000002f2c00720c */ /* 0x004fe40003f25070 */
[----:B------:R-:W-:-:S11]  /*67f0*/  MOV R47, R44 ;  /* 0x0000002c002f7202 */ /* 0x000fd60000000f00 */
[----:B------:R-:W-:Y:S05]  /*6800*/  @P1 BRA `(.L_x_1419) ;  /* 0xfffffffc00e81947 */ /* 0x000fea000383ffff */
[----:B------:R-:W-:Y:S05]  /*6810*/  BSYNC.RECONVERGENT B2 ;  /* 0x0000000000027941 */ /* 0x000fea0003800200 */
.L_x_1418:
        /* <DEDUP_REMOVED lines=12> */
.L_x_1421:
[----:B-----5:R-:W-:-:S05]  /*68e0*/  HADD2 R44, R45, R43.H0_H0 ;  /* 0x2000002b2d2c7230 */ /* 0x020fca0000000000 */
[----:B------:R-:W-:-:S06]  /*68f0*/  PRMT R44, R45, R46, R44 ;  /* 0x0000002e2d2c7216 */ /* 0x000fcc000000002c */
[----:B------:R-:W2:Y:S02]  /*6900*/  ATOM.E.CAS.STRONG.GPU PT, R44, [R40], R45, R44 ;  /* 0x0000002d282c738b */ /* 0x000ea400001ee12c */
[----:B--2---:R-:W-:Y:S01]  /*6910*/  ISETP.NE.U32.AND P1, PT, R44, R45, PT ;  /* 0x0000002d2c00720c */ /* 0x004fe20003f25070 */
[----:B------:R-:W-:-:S12]  /*6920*/  IMAD.MOV.U32 R45, RZ, RZ, R44 ;  /* 0x000000ffff2d7224 */ /* 0x000fd800078e002c */
[----:B------:R-:W-:Y:S05]  /*6930*/  @P1 BRA `(.L_x_1421) ;  /* 0xfffffffc00e81947 */ /* 0x000fea000383ffff */
[----:B------:R-:W-:Y:S05]  /*6940*/  BSYNC.RECONVERGENT B2 ;  /* 0x0000000000027941 */ /* 0x000fea0003800200 */
.L_x_1420:
        /* <DEDUP_REMOVED lines=12> */
.L_x_1423:
[----:B-----5:R-:W-:-:S05]  /*6a10*/  HADD2 R44, R47, R43.H0_H0 ;  /* 0x2000002b2f2c7230 */ /* 0x020fca0000000000 */
[----:B------:R-:W-:-:S06]  /*6a20*/  PRMT R44, R47, R45, R44 ;  /* 0x0000002d2f2c7216 */ /* 0x000fcc000000002c */
[----:B------:R-:W2:Y:S02]  /*6a30*/  ATOM.E.CAS.STRONG.GPU PT, R44, [R40], R47, R44 ;  /* 0x0000002f282c738b */ /* 0x000ea400001ee12c */
[----:B--2---:R-:W-:Y:S01]  /*6a40*/  ISETP.NE.U32.AND P1, PT, R44, R47, PT ;  /* 0x0000002f2c00720c */ /* 0x004fe20003f25070 */
[----:B------:R-:W-:-:S12]  /*6a50*/  IMAD.MOV.U32 R47, RZ, RZ, R44 ;  /* 0x000000ffff2f7224 */ /* 0x000fd800078e002c */
[----:B------:R-:W-:Y:S05]  /*6a60*/  @P1 BRA `(.L_x_1423) ;  /* 0xfffffffc00e81947 */ /* 0x000fea000383ffff */
[----:B------:R-:W-:Y:S05]  /*6a70*/  BSYNC.RECONVERGENT B2 ;  /* 0x0000000000027941 */ /* 0x000fea0003800200 */
.L_x_1422:
        /* <DEDUP_REMOVED lines=12> */
.L_x_1425:
[----:B-----5:R-:W-:-:S05]  /*6b40*/  HADD2 R44, R45, R43.H0_H0 ;  /* 0x2000002b2d2c7230 */ /* 0x020fca0000000000 */
[----:B------:R-:W-:-:S06]  /*6b50*/  PRMT R44, R45, R46, R44 ;  /* 0x0000002e2d2c7216 */ /* 0x000fcc000000002c */
[----:B------:R-:W2:Y:S02]  /*6b60*/  ATOM.E.CAS.STRONG.GPU PT, R44, [R40], R45, R44 ;  /* 0x0000002d282c738b */ /* 0x000ea400001ee12c */
[----:B--2---:R-:W-:Y:S02]  /*6b70*/  ISETP.NE.U32.AND P1, PT, R44, R45, PT ;  /* 0x0000002d2c00720c */ /* 0x004fe40003f25070 */
[----:B------:R-:W-:-:S11]  /*6b80*/  MOV R45, R44 ;  /* 0x0000002c002d7202 */ /* 0x000fd60000000f00 */
[----:B------:R-:W-:Y:S05]  /*6b90*/  @P1 BRA `(.L_x_1425) ;  /* 0xfffffffc00e81947 */ /* 0x000fea000383ffff */
[----:B------:R-:W-:Y:S05]  /*6ba0*/  BSYNC.RECONVERGENT B2 ;  /* 0x0000000000027941 */ /* 0x000fea0003800200 */
.L_x_1424:
        /* <DEDUP_REMOVED lines=12> */
.L_x_1427:
[----:B-----5:R-:W-:-:S05]  /*6c70*/  HADD2 R44, R47, R43.H0_H0 ;  /* 0x2000002b2f2c7230 */ /* 0x020fca0000000000 */
[----:B------:R-:W-:-:S06]  /*6c80*/  PRMT R44, R47, R45, R44 ;  /* 0x0000002d2f2c7216 */ /* 0x000fcc000000002c */
[----:B------:R-:W2:Y:S02]  /*6c90*/  ATOM.E.CAS.STRONG.GPU PT, R44, [R40], R47, R44 ;  /* 0x0000002f282c738b */ /* 0x000ea400001ee12c */
[----:B--2---:R-:W-:Y:S01]  /*6ca0*/  ISETP.NE.U32.AND P1, PT, R44, R47, PT ;  /* 0x0000002f2c00720c */ /* 0x004fe20003f25070 */
[----:B------:R-:W-:-:S12]  /*6cb0*/  IMAD.MOV.U32 R47, RZ, RZ, R44 ;  /* 0x000000ffff2f7224 */ /* 0x000fd800078e002c */
[----:B------:R-:W-:Y:S05]  /*6cc0*/  @P1 BRA `(.L_x_1427) ;  /* 0xfffffffc00e81947 */ /* 0x000fea000383ffff */
[----:B------:R-:W-:Y:S05]  /*6cd0*/  BSYNC.RECONVERGENT B2 ;  /* 0x0000000000027941 */ /* 0x000fea0003800200 */
.L_x_1426:
        /* <DEDUP_REMOVED lines=12> */
.L_x_1429:
[----:B-----5:R-:W-:-:S05]  /*6da0*/  HADD2 R44, R45, R43.H0_H0 ;  /* 0x2000002b2d2c7230 */ /* 0x020fca0000000000 */
[----:B------:R-:W-:-:S06]  /*6db0*/  PRMT R44, R45, R46, R44 ;  /* 0x0000002e2d2c7216 */ /* 0x000fcc000000002c */
[----:B------:R-:W2:Y:S02]  /*6dc0*/  ATOM.E.CAS.STRONG.GPU PT, R44, [R40], R45, R44 ;  /* 0x0000002d282c738b */ /* 0x000ea400001ee12c */
[----:B--2---:R-:W-:Y:S01]  /*6dd0*/  ISETP.NE.U32.AND P1, PT, R44, R45, PT ;  /* 0x0000002d2c00720c */ /* 0x004fe20003f25070 */
[----:B------:R-:W-:-:S12]  /*6de0*/  IMAD.MOV.U32 R45, RZ, RZ, R44 ;  /* 0x000000ffff2d7224 */ /* 0x000fd800078e002c */
[----:B------:R-:W-:Y:S05]  /*6df0*/  @P1 BRA `(.L_x_1429) ;  /* 0xfffffffc00e81947 */ /* 0x000fea000383ffff */
[----:B------:R-:W-:Y:S05]  /*6e00*/  BSYNC.RECONVERGENT B2 ;  /* 0x0000000000027941 */ /* 0x000fea0003800200 */
.L_x_1428:
        /* <DEDUP_REMOVED lines=12> */
.L_x_1431:
[----:B-----5:R-:W-:-:S05]  /*6ed0*/  HADD2 R44, R47, R43.H0_H0 ;  /* 0x2000002b2f2c7230 */ /* 0x020fca0000000000 */
[----:B------:R-:W-:-:S06]  /*6ee0*/  PRMT R44, R47, R45, R44 ;  /* 0x0000002d2f2c7216 */ /* 0x000fcc000000002c */
[----:B------:R-:W2:Y:S02]  /*6ef0*/  ATOM.E.CAS.STRONG.GPU PT, R44, [R40], R47, R44 ;  /* 0x0000002f282c738b */ /* 0x000ea400001ee12c */
[----:B--2---:R-:W-:Y:S02]  /*6f00*/  ISETP.NE.U32.AND P1, PT, R44, R47, PT ;  /* 0x0000002f2c00720c */ /* 0x004fe40003f25070 */
[----:B------:R-:W-:-:S11]  /*6f10*/  MOV R47, R44 ;  /* 0x0000002c002f7202 */ /* 0x000fd60000000f00 */
[----:B------:R-:W-:Y:S05]  /*6f20*/  @P1 BRA `(.L_x_1431) ;  /* 0xfffffffc00e81947 */ /* 0x000fea000383ffff */
[----:B------:R-:W-:Y:S05]  /*6f30*/  BSYNC.RECONVERGENT B2 ;  /* 0x0000000000027941 */ /* 0x000fea0003800200 */
.L_x_1430:
        /* <DEDUP_REMOVED lines=12> */
.L_x_1433:
[----:B-----5:R-:W-:-:S05]  /*7000*/  HADD2 R44, R45, R43.H0_H0 ;  /* 0x2000002b2d2c7230 */ /* 0x020fca0000000000 */
[----:B------:R-:W-:-:S06]  /*7010*/  PRMT R44, R45, R46, R44 ;  /* 0x0000002e2d2c7216 */ /* 0x000fcc000000002c */
[----:B------:R-:W2:Y:S02]  /*7020*/  ATOM.E.CAS.STRONG.GPU PT, R44, [R40], R45, R44 ;  /* 0x0000002d282c738b */ /* 0x000ea400001ee12c */
[----:B--2---:R-:W-:Y:S01]  /*7030*/  ISETP.NE.U32.AND P1, PT, R44, R45, PT ;  /* 0x0000002d2c00720c */ /* 0x004fe20003f25070 */
[----:B------:R-:W-:-:S12]  /*7040*/  IMAD.MOV.U32 R45, RZ, RZ, R44 ;  /* 0x000000ffff2d7224 */ /* 0x000fd800078e002c */
[----:B------:R-:W-:Y:S05]  /*7050*/  @P1 BRA `(.L_x_1433) ;  /* 0xfffffffc00e81947 */ /* 0x000fea000383ffff */
[----:B------:R-:W-:Y:S05]  /*7060*/  BSYNC.RECONVERGENT B2 ;  /* 0x0000000000027941 */ /* 0x000fea0003800200 */
.L_x_1432:
        /* <DEDUP_REMOVED lines=12> */
.L_x_1435:
[----:B-----5:R-:W-:-:S05]  /*7130*/  HADD2 R44, R47, R43.H0_H0 ;  /* 0x2000002b2f2c7230 */ /* 0x020fca0000000000 */
[----:B------:R-:W-:-:S06]  /*7140*/  PRMT R44, R47, R45, R44 ;  /* 0x0000002d2f2c7216 */ /* 0x000fcc000000002c */
[----:B------:R-:W2:Y:S02]  /*7150*/  ATOM.E.CAS.STRONG.GPU PT, R44, [R40], R47, R44 ;  /* 0x0000002f282c738b */ /* 0x000ea400001ee12c */
[----:B--2---:R-:W-:Y:S01]  /*7160*/  ISETP.NE.U32.AND P1, PT, R44, R47, PT ;  /* 0x0000002f2c00720c */ /* 0x004fe20003f25070 */
[----:B------:R-:W-:-:S12]  /*7170*/  IMAD.MOV.U32 R47, RZ, RZ, R44 ;  /* 0x000000ffff2f7224 */ /* 0x000fd800078e002c */
[----:B------:R-:W-:Y:S05]  /*7180*/  @P1 BRA `(.L_x_1435) ;  /* 0xfffffffc00e81947 */ /* 0x000fea000383ffff */
[----:B------:R-:W-:Y:S05]  /*7190*/  BSYNC.RECONVERGENT B2 ;  /* 0x0000000000027941 */ /* 0x000fea0003800200 */
.L_x_1434:
        /* <DEDUP_REMOVED lines=12> */
.L_x_1437:
[----:B-----5:R-:W-:-:S05]  /*7260*/  HADD2 R44, R45, R43.H0_H0 ;  /* 0x2000002b2d2c7230 */ /* 0x020fca0000000000 */
[----:B------:R-:W-:-:S06]  /*7270*/  PRMT R44, R45, R46, R44 ;  /* 0x0000002e2d2c7216 */ /* 0x000fcc000000002c */
[----:B------:R-:W2:Y:S02]  /*7280*/  ATOM.E.CAS.STRONG.GPU PT, R44, [R40], R45, R44 ;  /* 0x0000002d282c738b */ /* 0x000ea400001ee12c */
[----:B--2---:R-:W-:Y:S02]  /*7290*/  ISETP.NE.U32.AND P1, PT, R44, R45, PT ;  /* 0x0000002d2c00720c */ /* 0x004fe40003f25070 */
[----:B------:R-:W-:-:S11]  /*72a0*/  MOV R45, R44 ;  /* 0x0000002c002d7202 */ /* 0x000fd60000000f00 */
[----:B------:R-:W-:Y:S05]  /*72b0*/  @P1 BRA `(.L_x_1437) ;  /* 0xfffffffc00e81947 */ /* 0x000fea000383ffff */
[----:B------:R-:W-:Y:S05]  /*72c0*/  BSYNC.RECONVERGENT B2 ;  /* 0x0000000000027941 */ /* 0x000fea0003800200 */
.L_x_1436:
        /* <DEDUP_REMOVED lines=12> */
.L_x_1439:
[----:B-----5:R-:W-:-:S05]  /*7390*/  HADD2 R44, R47, R43.H0_H0 ;  /* 0x2000002b2f2c7230 */ /* 0x020fca0000000000 */
[----:B------:R-:W-:-:S06]  /*73a0*/  PRMT R44, R47, R45, R44 ;  /* 0x0000002d2f2c7216 */ /* 0x000fcc000000002c */
[----:B------:R-:W2:Y:S02]  /*73b0*/  ATOM.E.CAS.STRONG.GPU PT, R44, [R40], R47, R44 ;  /* 0x0000002f282c738b */ /* 0x000ea400001ee12c */
[----:B--2---:R-:W-:Y:S01]  /*73c0*/  ISETP.NE.U32.AND P1, PT, R44, R47, PT ;  /* 0x0000002f2c00720c */ /* 0x004fe20003f25070 */
[----:B------:R-:W-:-:S12]  /*73d0*/  IMAD.MOV.U32 R47, RZ, RZ, R44 ;  /* 0x000000ffff2f7224 */ /* 0x000fd800078e002c */
[----:B------:R-:W-:Y:S05]  /*73e0*/  @P1 BRA `(.L_x_1439) ;  /* 0xfffffffc00e81947 */ /* 0x000fea000383ffff */
[----:B------:R-:W-:Y:S05]  /*73f0*/  BSYNC.RECONVERGENT B2 ;  /* 0x0000000000027941 */ /* 0x000fea0003800200 */
.L_x_1438:
        /* <DEDUP_REMOVED lines=12> */
.L_x_1441:
[----:B-----5:R-:W-:-:S05]  /*74c0*/  HADD2 R44, R45, R43.H0_H0 ;  /* 0x2000002b2d2c7230 */ /* 0x020fca0000000000 */
[----:B------:R-:W-:-:S06]  /*74d0*/  PRMT R44, R45, R46, R44 ;  /* 0x0000002e2d2c7216 */ /* 0x000fcc000000002c */
[----:B------:R-:W2:Y:S02]  /*74e0*/  ATOM.E.CAS.STRONG.GPU PT, R44, [R40], R45, R44 ;  /* 0x0000002d282c738b */ /* 0x000ea400001ee12c */
[----:B--2---:R-:W-:Y:S01]  /*74f0*/  ISETP.NE.U32.AND P1, PT, R44, R45, PT ;  /* 0x0000002d2c00720c */ /* 0x004fe20003f25070 */
[----:B------:R-:W-:-:S12]  /*7500*/  IMAD.MOV.U32 R45, RZ, RZ, R44 ;  /* 0x000000ffff2d7224 */ /* 0x000fd800078e002c */
[----:B------:R-:W-:Y:S05]  /*7510*/  @P1 BRA `(.L_x_1441) ;  /* 0xfffffffc00e81947 */ /* 0x000fea000383ffff */
[----:B------:R-:W-:Y:S05]  /*7520*/  BSYNC.RECONVERGENT B2 ;  /* 0x0000000000027941 */ /* 0x000fea0003800200 */
.L_x_1440:
        /* <DEDUP_REMOVED lines=12> */
.L_x_1443:
[----:B-----5:R-:W-:-:S05]  /*75f0*/  HADD2 R44, R47, R43.H0_H0 ;  /* 0x2000002b2f2c7230 */ /* 0x020fca0000000000 */
[----:B------:R-:W-:-:S06]  /*7600*/  PRMT R44, R47, R45, R44 ;  /* 0x0000002d2f2c7216 */ /* 0x000fcc000000002c */
[----:B------:R-:W2:Y:S02]  /*7610*/  ATOM.E.CAS.STRONG.GPU PT, R44, [R40], R47, R44 ;  /* 0x0000002f282c738b */ /* 0x000ea400001ee12c */
[----:B--2---:R-:W-:Y:S02]  /*7620*/  ISETP.NE.U32.AND P1, PT, R44, R47, PT ;  /* 0x0000002f2c00720c */ /* 0x004fe40003f25070 */
[----:B------:R-:W-:-:S11]  /*7630*/  MOV R47, R44 ;  /* 0x0000002c002f7202 */ /* 0x000fd60000000f00 */
[----:B------:R-:W-:Y:S05]  /*7640*/  @P1 BRA `(.L_x_1443) ;  /* 0xfffffffc00e81947 */ /* 0x000fea000383ffff */
[----:B------:R-:W-:Y:S05]  /*7650*/  BSYNC.RECONVERGENT B2 ;  /* 0x0000000000027941 */ /* 0x000fea0003800200 */
.L_x_1442:
        /* <DEDUP_REMOVED lines=12> */
.L_x_1445:
[----:B-----5:R-:W-:-:S05]  /*7720*/  HADD2 R44, R45, R43.H0_H0 ;  /* 0x2000002b2d2c7230 */ /* 0x020fca0000000000 */
[----:B------:R-:W-:-:S06]  /*7730*/  PRMT R44, R45, R46, R44 ;  /* 0x0000002e2d2c7216 */ /* 0x000fcc000000002c */
[----:B------:R-:W2:Y:S02]  /*7740*/  ATOM.E.CAS.STRONG.GPU PT, R44, [R40], R45, R44 ;  /* 0x0000002d282c738b */ /* 0x000ea400001ee12c */
[----:B--2---:R-:W-:Y:S01]  /*7750*/  ISETP.NE.U32.AND P1, PT, R44, R45, PT ;  /* 0x0000002d2c00720c */ /* 0x004fe20003f25070 */
[----:B------:R-:W-:-:S12]  /*7760*/  IMAD.MOV.U32 R45, RZ, RZ, R44 ;  /* 0x000000ffff2d7224 */ /* 0x000fd800078e002c */
[----:B------:R-:W-:Y:S05]  /*7770*/  @P1 BRA `(.L_x_1445) ;  /* 0xfffffffc00e81947 */ /* 0x000fea000383ffff */
[----:B------:R-:W-:Y:S05]  /*7780*/  BSYNC.RECONVERGENT B2 ;  /* 0x0000000000027941 */ /* 0x000fea0003800200 */
.L_x_1444:
        /* <DEDUP_REMOVED lines=12> */
.L_x_1447:
[----:B-----5:R-:W-:-:S05]  /*7850*/  HADD2 R44, R47, R43.H0_H0 ;  /* 0x2000002b2f2c7230 */ /* 0x020fca0000000000 */
[----:B------:R-:W-:-:S06]  /*7860*/  PRMT R44, R47, R45, R44 ;  /* 0x0000002d2f2c7216 */ /* 0x000fcc000000002c */
[----:B------:R-:W2:Y:S02]  /*7870*/  ATOM.E.CAS.STRONG.GPU PT, R44, [R40], R47, R44 ;  /* 0x0000002f282c738b */ /* 0x000ea400001ee12c */
[----:B--2---:R-:W-:Y:S01]  /*7880*/  ISETP.NE.U32.AND P1, PT, R44, R47, PT ;  /* 0x0000002f2c00720c */ /* 0x004fe20003f25070 */
[----:B------:R-:W-:-:S12]  /*7890*/  IMAD.MOV.U32 R47, RZ, RZ, R44 ;  /* 0x000000ffff2f7224 */ /* 0x000fd800078e002c */
[----:B------:R-:W-:Y:S05]  /*78a0*/  @P1 BRA `(.L_x_1447) ;  /* 0xfffffffc00e81947 */ /* 0x000fea000383ffff */
[----:B------:R-:W-:Y:S05]  /*78b0*/  BSYNC.RECONVERGENT B2 ;  /* 0x0000000000027941 */ /* 0x000fea0003800200 */
.L_x_1446:
        /* <DEDUP_REMOVED lines=12> */
.L_x_1449:
[----:B-----5:R-:W-:-:S05]  /*7980*/  HADD2 R44, R45, R43.H0_H0 ;  /* 0x2000002b2d2c7230 */ /* 0x020fca0000000000 */
[----:B------:R-:W-:-:S06]  /*7990*/  PRMT R44, R45, R46, R44 ;  /* 0x0000002e2d2c7216 */ /* 0x000fcc000000002c */
[----:B------:R-:W2:Y:S02]  /*79a0*/  ATOM.E.CAS.STRONG.GPU PT, R44, [R40], R45, R44 ;  /* 0x0000002d282c738b */ /* 0x000ea400001ee12c */
[----:B--2---:R-:W-:Y:S02]  /*79b0*/  ISETP.NE.U32.AND P1, PT, R44, R45, PT ;  /* 0x0000002d2c00720c */ /* 0x004fe40003f25070 */
[----:B------:R-:W-:-:S11]  /*79c0*/  MOV R45, R44 ;  /* 0x0000002c002d7202 */ /* 0x000fd60000000f00 */
[----:B------:R-:W-:Y:S05]  /*79d0*/  @P1 BRA `(.L_x_1449) ;  /* 0xfffffffc00e81947 */ /* 0x000fea000383ffff */
[----:B------:R-:W-:Y:S05]  /*79e0*/  BSYNC.RECONVERGENT B2 ;  /* 0x0000000000027941 */ /* 0x000fea0003800200 */
.L_x_1448:
        /* <DEDUP_REMOVED lines=12> */
.L_x_1451:
[----:B-----5:R-:W-:-:S05]  /*7ab0*/  HADD2 R44, R47, R43.H0_H0 ;  /* 0x2000002b2f2c7230 */ /* 0x020fca0000000000 */
[----:B------:R-:W-:-:S06]  /*7ac0*/  PRMT R44, R47, R45, R44 ;  /* 0x0000002d2f2c7216 */ /* 0x000fcc000000002c */
[----:B------:R-:W2:Y:S02]  /*7ad0*/  ATOM.E.CAS.STRONG.GPU PT, R44, [R40], R47, R44 ;  /* 0x0000002f282c738b */ /* 0x000ea400001ee12c */
[----:B--2---:R-:W-:Y:S01]  /*7ae0*/  ISETP.NE.U32.AND P1, PT, R44, R47, PT ;  /* 0x0000002f2c00720c */ /* 0x004fe20003f25070 */
[----:B------:R-:W-:-:S12]  /*7af0*/  IMAD.MOV.U32 R47, RZ, RZ, R44 ;  /* 0x000000ffff2f7224 */ /* 0x000fd800078e002c */
[----:B------:R-:W-:Y:S05]  /*7b00*/  @P1 BRA `(.L_x_1451) ;  /* 0xfffffffc00e81947 */ /* 0x000fea000383ffff */
[----:B------:R-:W-:Y:S05]  /*7b10*/  BSYNC.RECONVERGENT B2 ;  /* 0x0000000000027941 */ /* 0x000fea0003800200 */
.L_x_1450:
        /* <DEDUP_REMOVED lines=12> */
.L_x_1453:
[----:B-----5:R-:W-:-:S05]  /*7be0*/  HADD2 R44, R45, R43.H0_H0 ;  /* 0x2000002b2d2c7230 */ /* 0x020fca0000000000 */
[----:B------:R-:W-:-:S06]  /*7bf0*/  PRMT R44, R45, R46, R44 ;  /* 0x0000002e2d2c7216 */ /* 0x000fcc000000002c */
[----:B------:R-:W2:Y:S02]  /*7c00*/  ATOM.E.CAS.STRONG.GPU PT, R44, [R40], R45, R44 ;  /* 0x0000002d282c738b */ /* 0x000ea400001ee12c */
[----:B--2---:R-:W-:Y:S01]  /*7c10*/  ISETP.NE.U32.AND P1, PT, R44, R45, PT ;  /* 0x0000002d2c00720c */ /* 0x004fe20003f25070 */
[----:B------:R-:W-:-:S12]  /*7c20*/  IMAD.MOV.U32 R45, RZ, RZ, R44 ;  /* 0x000000ffff2d7224 */ /* 0x000fd800078e002c */
[----:B------:R-:W-:Y:S05]  /*7c30*/  @P1 BRA `(.L_x_1453) ;  /* 0xfffffffc00e81947 */ /* 0x000fea000383ffff */
[----:B------:R-:W-:Y:S05]  /*7c40*/  BSYNC.RECONVERGENT B2 ;  /* 0x0000000000027941 */ /* 0x000fea0003800200 */
.L_x_1452:
        /* <DEDUP_REMOVED lines=12> */
.L_x_1455:
[----:B-----5:R-:W-:-:S05]  /*7d10*/  HADD2 R44, R47, R43.H0_H0 ;  /* 0x2000002b2f2c7230 */ /* 0x020fca0000000000 */
[----:B------:R-:W-:-:S06]  /*7d20*/  PRMT R44, R47, R45, R44 ;  /* 0x0000002d2f2c7216 */ /* 0x000fcc000000002c */
[----:B------:R-:W2:Y:S02]  /*7d30*/  ATOM.E.CAS.STRONG.GPU PT, R44, [R40], R47, R44 ;  /* 0x0000002f282c738b */ /* 0x000ea400001ee12c */
[----:B--2---:R-:W-:Y:S02]  /*7d40*/  ISETP.NE.U32.AND P1, PT, R44, R47, PT ;  /* 0x0000002f2c00720c */ /* 0x004fe40003f25070 */
[----:B------:R-:W-:-:S11]  /*7d50*/  MOV R47, R44 ;  /* 0x0000002c002f7202 */ /* 0x000fd60000000f00 */
[----:B------:R-:W-:Y:S05]  /*7d60*/  @P1 BRA `(.L_x_1455) ;  /* 0xfffffffc00e81947 */ /* 0x000fea000383ffff */
[----:B------:R-:W-:Y:S05]  /*7d70*/  BSYNC.RECONVERGENT B2 ;  /* 0x0000000000027941 */ /* 0x000fea0003800200 */
.L_x_1454:
        /* <DEDUP_REMOVED lines=12> */
.L_x_1457:
[----:B-----5:R-:W-:-:S05]  /*7e40*/  HADD2 R44, R45, R43.H0_H0 ;  /* 0x2000002b2d2c7230 */ /* 0x020fca0000000000 */
[----:B------:R-:W-:-:S06]  /*7e50*/  PRMT R44, R45, R46, R44 ;  /* 0x0000002e2d2c7216 */ /* 0x000fcc000000002c */
[----:B------:R-:W2:Y:S02]  /*7e60*/  ATOM.E.CAS.STRONG.GPU PT, R44, [R40], R45, R44 ;  /* 0x0000002d282c738b */ /* 0x000ea400001ee12c */
[----:B--2---:R-:W-:Y:S01]  /*7e70*/  ISETP.NE.U32.AND P1, PT, R44, R45, PT ;  /* 0x0000002d2c00720c */ /* 0x004fe20003f25070 */
[----:B------:R-:W-:-:S12]  /*7e80*/  IMAD.MOV.U32 R45, RZ, RZ, R44 ;  /* 0x000000ffff2d7224 */ /* 0x000fd800078e002c */
[----:B------:R-:W-:Y:S05]  /*7e90*/  @P1 BRA `(.L_x_1457) ;  /* 0xfffffffc00e81947 */ /* 0x000fea000383ffff */
[----:B------:R-:W-:Y:S05]  /*7ea0*/  BSYNC.RECONVERGENT B2 ;  /* 0x0000000000027941 */ /* 0x000fea0003800200 */
.L_x_1456:
        /* <DEDUP_REMOVED lines=12> */
.L_x_1459:
[----:B-----5:R-:W-:-:S05]  /*7f70*/  HADD2 R44, R47, R43.H0_H0 ;  /* 0x2000002b2f2c7230 */ /* 0x020fca0000000000 */
[----:B------:R-:W-:-:S06]  /*7f80*/  PRMT R44, R47, R45, R44 ;  /* 0x0000002d2f2c7216 */ /* 0x000fcc000000002c */
[----:B------:R-:W2:Y:S02]  /*7f90*/  ATOM.E.CAS.STRONG.GPU PT, R44, [R40], R47, R44 ;  /* 0x0000002f282c738b */ /* 0x000ea400001ee12c */
[----:B--2---:R-:W-:Y:S01]  /*7fa0*/  ISETP.NE.U32.AND P1, PT, R44, R47, PT ;  /* 0x0000002f2c00720c */ /* 0x004fe20003f25070 */
[----:B------:R-:W-:-:S12]  /*7fb0*/  IMAD.MOV.U32 R47, RZ, RZ, R44 ;  /* 0x000000ffff2f7224 */ /* 0x000fd800078e002c */
[----:B------:R-:W-:Y:S05]  /*7fc0*/  @P1 BRA `(.L_x_1459) ;  /* 0xfffffffc00e81947 */ /* 0x000fea000383ffff */
[----:B------:R-:W-:Y:S05]  /*7fd0*/  BSYNC.RECONVERGENT B2 ;  /* 0x0000000000027941 */ /* 0x000fea0003800200 */
.L_x_1458:
        /* <DEDUP_REMOVED lines=12> */
.L_x_1461:
[----:B-----5:R-:W-:-:S05]  /*80a0*/  HADD2 R44, R45, R43.H0_H0 ;  /* 0x2000002b2d2c7230 */ /* 0x020fca0000000000 */
[----:B------:R-:W-:-:S06]  /*80b0*/  PRMT R44, R45, R46, R44 ;  /* 0x0000002e2d2c7216 */ /* 0x000fcc000000002c */
[----:B------:R-:W2:Y:S02]  /*80c0*/  ATOM.E.CAS.STRONG.GPU PT, R44, [R40], R45, R44 ;  /* 0x0000002d282c738b */ /* 0x000ea400001ee12c */
[----:B--2---:R-:W-:Y:S02]  /*80d0*/  ISETP.NE.U32.AND P1, PT, R44, R45, PT ;  /* 0x0000002d2c00720c */ /* 0x004fe40003f25070 */
[----:B------:R-:W-:-:S11]  /*80e0*/  MOV R45, R44 ;  /* 0x0000002c002d7202 */ /* 0x000fd60000000f00 */
[----:B------:R-:W-:Y:S05]  /*80f0*/  @P1 BRA `(.L_x_1461) ;  /* 0xfffffffc00e81947 */ /* 0x000fea000383ffff */
[----:B------:R-:W-:Y:S05]  /*8100*/  BSYNC.RECONVERGENT B2 ;  /* 0x0000000000027941 */ /* 0x000fea0003800200 */
.L_x_1460:
        /* <DEDUP_REMOVED lines=12> */
.L_x_1463:
[----:B-----5:R-:W-:-:S05]  /*81d0*/  HADD2 R44, R47, R43.H0_H0 ;  /* 0x2000002b2f2c7230 */ /* 0x020fca0000000000 */
[----:B------:R-:W-:-:S06]  /*81e0*/  PRMT R44, R47, R45, R44 ;  /* 0x0000002d2f2c7216 */ /* 0x000fcc000000002c */
[----:B------:R-:W2:Y:S02]  /*81f0*/  ATOM.E.CAS.STRONG.GPU PT, R44, [R40], R47, R44 ;  /* 0x0000002f282c738b */ /* 0x000ea400001ee12c */
[----:B--2---:R-:W-:Y:S01]  /*8200*/  ISETP.NE.U32.AND P1, PT, R44, R47, PT ;  /* 0x0000002f2c00720c */ /* 0x004fe20003f25070 */
[----:B------:R-:W-:-:S12]  /*8210*/  IMAD.MOV.U32 R47, RZ, RZ, R44 ;  /* 0x000000ffff2f7224 */ /* 0x000fd800078e002c */
[----:B------:R-:W-:Y:S05]  /*8220*/  @P1 BRA `(.L_x_1463) ;  /* 0xfffffffc00e81947 */ /* 0x000fea000383ffff */
[----:B------:R-:W-:Y:S05]  /*8230*/  BSYNC.RECONVERGENT B2 ;  /* 0x0000000000027941 */ /* 0x000fea0003800200 */
.L_x_1462:
        /* <DEDUP_REMOVED lines=12> */
.L_x_1465:
[----:B-----5:R-:W-:-:S05]  /*8300*/  HADD2 R44, R45, R43.H0_H0 ;  /* 0x2000002b2d2c7230 */ /* 0x020fca0000000000 */
[----:B------:R-:W-:-:S06]  /*8310*/  PRMT R44, R45, R46, R44 ;  /* 0x0000002e2d2c7216 */ /* 0x000fcc000000002c */
[----:B------:R-:W2:Y:S02]  /*8320*/  ATOM.E.CAS.STRONG.GPU PT, R44, [R40], R45, R44 ;  /* 0x0000002d282c738b */ /* 0x000ea400001ee12c */
[----:B--2---:R-:W-:Y:S01]  /*8330*/  ISETP.NE.U32.AND P1, PT, R44, R45, PT ;  /* 0x0000002d2c00720c */ /* 0x004fe20003f25070 */
[----:B------:R-:W-:-:S12]  /*8340*/  IMAD.MOV.U32 R45, RZ, RZ, R44 ;  /* 0x000000ffff2d7224 */ /* 0x000fd800078e002c */
[----:B------:R-:W-:Y:S05]  /*8350*/  @P1 BRA `(.L_x_1465) ;  /* 0xfffffffc00e81947 */ /* 0x000fea000383ffff */
[----:B------:R-:W-:Y:S05]  /*8360*/  BSYNC.RECONVERGENT B2 ;  /* 0x0000000000027941 */ /* 0x000fea0003800200 */
.L_x_1464:
        /* <DEDUP_REMOVED lines=12> */
.L_x_1467:
[----:B-----5:R-:W-:-:S05]  /*8430*/  HADD2 R44, R47, R43.H0_H0 ;  /* 0x2000002b2f2c7230 */ /* 0x020fca0000000000 */
[----:B------:R-:W-:-:S06]  /*8440*/  PRMT R44, R47, R45, R44 ;  /* 0x0000002d2f2c7216 */ /* 0x000fcc000000002c */
[----:B------:R-:W2:Y:S02]  /*8450*/  ATOM.E.CAS.STRONG.GPU PT, R44, [R40], R47, R44 ;  /* 0x0000002f282c738b */ /* 0x000ea400001ee12c */
[----:B--2---:R-:W-:Y:S02]  /*8460*/  ISETP.NE.U32.AND P1, PT, R44, R47, PT ;  /* 0x0000002f2c00720c */ /* 0x004fe40003f25070 */
[----:B------:R-:W-:-:S11]  /*8470*/  MOV R47, R44 ;  /* 0x0000002c002f7202 */ /* 0x000fd60000000f00 */
[----:B------:R-:W-:Y:S05]  /*8480*/  @P1 BRA `(.L_x_1467) ;  /* 0xfffffffc00e81947 */ /* 0x000fea000383ffff */
[----:B------:R-:W-:Y:S05]  /*8490*/  BSYNC.RECONVERGENT B2 ;  /* 0x0000000000027941 */ /* 0x000fea0003800200 */
.L_x_1466:
        /* <DEDUP_REMOVED lines=12> */
.L_x_1469:
[----:B-----5:R-:W-:-:S05]  /*8560*/  HADD2 R44, R45, R43.H0_H0 ;  /* 0x2000002b2d2c7230 */ /* 0x020fca0000000000 */
[----:B------:R-:W-:-:S06]  /*8570*/  PRMT R44, R45, R46, R44 ;  /* 0x0000002e2d2c7216 */ /* 0x000fcc000000002c */
[----:B------:R-:W2:Y:S02]  /*8580*/  ATOM.E.CAS.STRONG.GPU PT, R44, [R40], R45, R44 ;  /* 0x0000002d282c738b */ /* 0x000ea400001ee12c */
[----:B--2---:R-:W-:Y:S01]  /*8590*/  ISETP.NE.U32.AND P1, PT, R44, R45, PT ;  /* 0x0000002d2c00720c */ /* 0x004fe20003f25070 */
[----:B------:R-:W-:-:S12]  /*85a0*/  IMAD.MOV.U32 R45, RZ, RZ, R44 ;  /* 0x000000ffff2d7224 */ /* 0x000fd800078e002c */
[----:B------:R-:W-:Y:S05]  /*85b0*/  @P1 BRA `(.L_x_1469) ;  /* 0xfffffffc00e81947 */ /* 0x000fea000383ffff */
[----:B------:R-:W-:Y:S05]  /*85c0*/  BSYNC.RECONVERGENT B2 ;  /* 0x0000000000027941 */ /* 0x000fea0003800200 */
.L_x_1468:
        /* <DEDUP_REMOVED lines=12> */
.L_x_1471:
[----:B-----5:R-:W-:-:S05]  /*8690*/  HADD2 R44, R47, R43.H0_H0 ;  /* 0x2000002b2f2c7230 */ /* 0x020fca0000000000 */
[----:B------:R-:W-:-:S06]  /*86a0*/  PRMT R44, R47, R45, R44 ;  /* 0x0000002d2f2c7216 */ /* 0x000fcc000000002c */
[----:B------:R-:W2:Y:S02]  /*86b0*/  ATOM.E.CAS.STRONG.GPU PT, R44, [R40], R47, R44 ;  /* 0x0000002f282c738b */ /* 0x000ea400001ee12c */
[----:B--2---:R-:W-:Y:S01]  /*86c0*/  ISETP.NE.U32.AND P1, PT, R44, R47, PT ;  /* 0x0000002f2c00720c */ /* 0x004fe20003f25070 */
[----:B------:R-:W-:-:S12]  /*86d0*/  IMAD.MOV.U32 R47, RZ, RZ, R44 ;  /* 0x000000ffff2f7224 */ /* 0x000fd800078e002c */
[----:B------:R-:W-:Y:S05]  /*86e0*/  @P1 BRA `(.L_x_1471) ;  /* 0xfffffffc00e81947 */ /* 0x000fea000383ffff */
[----:B------:R-:W-:Y:S05]  /*86f0*/  BSYNC.RECONVERGENT B2 ;  /* 0x0000000000027941 */ /* 0x000fea0003800200 */
.L_x_1470:
        /* <DEDUP_REMOVED lines=12> */
.L_x_1473:
[----:B-----5:R-:W-:-:S05]  /*87c0*/  HADD2 R44, R45, R43.H0_H0 ;  /* 0x2000002b2d2c7230 */ /* 0x020fca0000000000 */
[----:B------:R-:W-:-:S06]  /*87d0*/  PRMT R44, R45, R46, R44 ;  /* 0x0000002e2d2c7216 */ /* 0x000fcc000000002c */
[----:B------:R-:W2:Y:S02]  /*87e0*/  ATOM.E.CAS.STRONG.GPU PT, R44, [R40], R45, R44 ;  /* 0x0000002d282c738b */ /* 0x000ea400001ee12c */
[----:B--2---:R-:W-:Y:S02]  /*87f0*/  ISETP.NE.U32.AND P1, PT, R44, R45, PT ;  /* 0x0000002d2c00720c */ /* 0x004fe40003f25070 */
[----:B------:R-:W-:-:S11]  /*8800*/  MOV R45, R44 ;  /* 0x0000002c002d7202 */ /* 0x000fd60000000f00 */
[----:B------:R-:W-:Y:S05]  /*8810*/  @P1 BRA `(.L_x_1473) ;  /* 0xfffffffc00e81947 */ /* 0x000fea000383ffff */
[----:B------:R-:W-:Y:S05]  /*8820*/  BSYNC.RECONVERGENT B2 ;  /* 0x0000000000027941 */ /* 0x000fea0003800200 */
.L_x_1472:
        /* <DEDUP_REMOVED lines=12> */
.L_x_1475:
[----:B-----5:R-:W-:-:S05]  /*88f0*/  HADD2 R44, R47, R43.H0_H0 ;  /* 0x2000002b2f2c7230 */ /* 0x020fca0000000000 */
[----:B------:R-:W-:-:S06]  /*8900*/  PRMT R44, R47, R45, R44 ;  /* 0x0000002d2f2c7216 */ /* 0x000fcc000000002c */
[----:B------:R-:W2:Y:S02]  /*8910*/  ATOM.E.CAS.STRONG.GPU PT, R44, [R40], R47, R44 ;  /* 0x0000002f282c738b */ /* 0x000ea400001ee12c */
[----:B--2---:R-:W-:Y:S01]  /*8920*/  ISETP.NE.U32.AND P1, PT, R44, R47, PT ;  /* 0x0000002f2c00720c */ /* 0x004fe20003f25070 */
[----:B------:R-:W-:-:S12]  /*8930*/  IMAD.MOV.U32 R47, RZ, RZ, R44 ;  /* 0x000000ffff2f7224 */ /* 0x000fd800078e002c */
[----:B------:R-:W-:Y:S05]  /*8940*/  @P1 BRA `(.L_x_1475) ;  /* 0xfffffffc00e81947 */ /* 0x000fea000383ffff */
[----:B------:R-:W-:Y:S05]  /*8950*/  BSYNC.RECONVERGENT B2 ;  /* 0x0000000000027941 */ /* 0x000fea0003800200 */
.L_x_1474:
        /* <DEDUP_REMOVED lines=12> */
.L_x_1477:
[----:B-----5:R-:W-:-:S05]  /*8a20*/  HADD2 R44, R45, R43.H0_H0 ;  /* 0x2000002b2d2c7230 */ /* 0x020fca0000000000 */
[----:B------:R-:W-:-:S06]  /*8a30*/  PRMT R44, R45, R46, R44 ;  /* 0x0000002e2d2c7216 */ /* 0x000fcc000000002c */
[----:B------:R-:W2:Y:S02]  /*8a40*/  ATOM.E.CAS.STRONG.GPU PT, R44, [R40], R45, R44 ;  /* 0x0000002d282c738b */ /* 0x000ea400001ee12c */
[----:B--2---:R-:W-:Y:S01]  /*8a50*/  ISETP.NE.U32.AND P1, PT, R44, R45, PT ;  /* 0x0000002d2c00720c */ /* 0x004fe20003f25070 */
[----:B------:R-:W-:-:S12]  /*8a60*/  IMAD.MOV.U32 R45, RZ, RZ, R44 ;  /* 0x000000ffff2d7224 */ /* 0x000fd800078e002c */
[----:B------:R-:W-:Y:S05]  /*8a70*/  @P1 BRA `(.L_x_1477) ;  /* 0xfffffffc00e81947 */ /* 0x000fea000383ffff */
[----:B------:R-:W-:Y:S05]  /*8a80*/  BSYNC.RECONVERGENT B2 ;  /* 0x0000000000027941 */ /* 0x000fea0003800200 */
.L_x_1476:
        /* <DEDUP_REMOVED lines=12> */
.L_x_1479:
[----:B-----5:R-:W-:-:S05]  /*8b50*/  HADD2 R44, R47, R43.H0_H0 ;  /* 0x2000002b2f2c7230 */ /* 0x020fca0000000000 */
[----:B------:R-:W-:-:S06]  /*8b60*/  PRMT R44, R47, R45, R44 ;  /* 0x0000002d2f2c7216 */ /* 0x000fcc000000002c */
[----:B------:R-:W2:Y:S02]  /*8b70*/  ATOM.E.CAS.STRONG.GPU PT, R44, [R40], R47, R44 ;  /* 0x0000002f282c738b */ /* 0x000ea400001ee12c */
[----:B--2---:R-:W-:Y:S02]  /*8b80*/  ISETP.NE.U32.AND P1, PT, R44, R47, PT ;  /* 0x0000002f2c00720c */ /* 0x004fe40003f25070 */
[----:B------:R-:W-:-:S11]  /*8b90*/  MOV R47, R44 ;  /* 0x0000002c002f7202 */ /* 0x000fd60000000f00 */
[----:B------:R-:W-:Y:S05]  /*8ba0*/  @P1 BRA `(.L_x_1479) ;  /* 0xfffffffc00e81947 */ /* 0x000fea000383ffff */
[----:B------:R-:W-:Y:S05]  /*8bb0*/  BSYNC.RECONVERGENT B2 ;  /* 0x0000000000027941 */ /* 0x000fea0003800200 */
.L_x_1478:
        /* <DEDUP_REMOVED lines=12> */
.L_x_1481:
[----:B-----5:R-:W-:-:S05]  /*8c80*/  HADD2 R44, R45, R43.H0_H0 ;  /* 0x2000002b2d2c7230 */ /* 0x020fca0000000000 */
[----:B------:R-:W-:-:S06]  /*8c90*/  PRMT R44, R45, R46, R44 ;  /* 0x0000002e2d2c7216 */ /* 0x000fcc000000002c */
[----:B------:R-:W2:Y:S02]  /*8ca0*/  ATOM.E.CAS.STRONG.GPU PT, R44, [R40], R45, R44 ;  /* 0x0000002d282c738b */ /* 0x000ea400001ee12c */
[----:B--2---:R-:W-:Y:S01]  /*8cb0*/  ISETP.NE.U32.AND P1, PT, R44, R45, PT ;  /* 0x0000002d2c00720c */ /* 0x004fe20003f25070 */
[----:B------:R-:W-:-:S12]  /*8cc0*/  IMAD.MOV.U32 R45, RZ, RZ, R44 ;  /* 0x000000ffff2d7224 */ /* 0x000fd800078e002c */
[----:B------:R-:W-:Y:S05]  /*8cd0*/  @P1 BRA `(.L_x_1481) ;  /* 0xfffffffc00e81947 */ /* 0x000fea000383ffff */
[----:B------:R-:W-:Y:S05]  /*8ce0*/  BSYNC.RECONVERGENT B2 ;  /* 0x0000000000027941 */ /* 0x000fea0003800200 */
.L_x_1480:
        /* <DEDUP_REMOVED lines=12> */
.L_x_1483:
[----:B-----5:R-:W-:-:S05]  /*8db0*/  HADD2 R44, R47, R43.H0_H0 ;  /* 0x2000002b2f2c7230 */ /* 0x020fca0000000000 */
[----:B------:R-:W-:-:S06]  /*8dc0*/  PRMT R44, R47, R45, R44 ;  /* 0x0000002d2f2c7216 */ /* 0x000fcc000000002c */
[----:B------:R-:W2:Y:S02]  /*8dd0*/  ATOM.E.CAS.STRONG.GPU PT, R44, [R40], R47, R44 ;  /* 0x0000002f282c738b */ /* 0x000ea400001ee12c */
[----:B--2---:R-:W-:Y:S01]  /*8de0*/  ISETP.NE.U32.AND P1, PT, R44, R47, PT ;  /* 0x0000002f2c00720c */ /* 0x004fe20003f25070 */
[----:B------:R-:W-:-:S12]  /*8df0*/  IMAD.MOV.U32 R47, RZ, RZ, R44 ;  /* 0x000000ffff2f7224 */ /* 0x000fd800078e002c */
[----:B------:R-:W-:Y:S05]  /*8e00*/  @P1 BRA `(.L_x_1483) ;  /* 0xfffffffc00e81947 */ /* 0x000fea000383ffff */
[----:B------:R-:W-:Y:S05]  /*8e10*/  BSYNC.RECONVERGENT B2 ;  /* 0x0000000000027941 */ /* 0x000fea0003800200 */
.L_x_1482:
        /* <DEDUP_REMOVED lines=12> */
.L_x_1485:
[----:B-----5:R-:W-:-:S05]  /*8ee0*/  HADD2 R44, R45, R43.H0_H0 ;  /* 0x2000002b2d2c7230 */ /* 0x020fca0000000000 */
[----:B------:R-:W-:-:S06]  /*8ef0*/  PRMT R44, R45, R46, R44 ;  /* 0x0000002e2d2c7216 */ /* 0x000fcc000000002c */
[----:B------:R-:W2:Y:S02]  /*8f00*/  ATOM.E.CAS.STRONG.GPU PT, R44, [R40], R45, R44 ;  /* 0x0000002d282c738b */ /* 0x000ea400001ee12c */
[----:B--2---:R-:W-:Y:S02]  /*8f10*/  ISETP.NE.U32.AND P1, PT, R44, R45, PT ;  /* 0x0000002d2c00720c */ /* 0x004fe40003f25070 */
[----:B------:R-:W-:-:S11]  /*8f20*/  MOV R45, R44 ;  /* 0x0000002c002d7202 */ /* 0x000fd60000000f00 */
[----:B------:R-:W-:Y:S05]  /*8f30*/  @P1 BRA `(.L_x_1485) ;  /* 0xfffffffc00e81947 */ /* 0x000fea000383ffff */
[----:B------:R-:W-:Y:S05]  /*8f40*/  BSYNC.RECONVERGENT B2 ;  /* 0x0000000000027941 */ /* 0x000fea0003800200 */
.L_x_1484:
        /* <DEDUP_REMOVED lines=12> */
.L_x_1487:
[----:B-----5:R-:W-:-:S05]  /*9010*/  HADD2 R44, R47, R43.H0_H0 ;  /* 0x2000002b2f2c7230 */ /* 0x020fca0000000000 */
[----:B------:R-:W-:-:S06]  /*9020*/  PRMT R44, R47, R45, R44 ;  /* 0x0000002d2f2c7216 */ /* 0x000fcc000000002c */
[----:B------:R-:W2:Y:S02]  /*9030*/  ATOM.E.CAS.STRONG.GPU PT, R44, [R40], R47, R44 ;  /* 0x0000002f282c738b */ /* 0x000ea400001ee12c */
[----:B--2---:R-:W-:Y:S01]  /*9040*/  ISETP.NE.U32.AND P1, PT, R44, R47, PT ;  /* 0x0000002f2c00720c */ /* 0x004fe20003f25070 */
[----:B------:R-:W-:-:S12]  /*9050*/  IMAD.MOV.U32 R47, RZ, RZ, R44 ;  /* 0x000000ffff2f7224 */ /* 0x000fd800078e002c */
[----:B------:R-:W-:Y:S05]  /*9060*/  @P1 BRA `(.L_x_1487) ;  /* 0xfffffffc00e81947 */ /* 0x000fea000383ffff */
[----:B------:R-:W-:Y:S05]  /*9070*/  BSYNC.RECONVERGENT B2 ;  /* 0x0000000000027941 */ /* 0x000fea0003800200 */
.L_x_1486:
        /* <DEDUP_REMOVED lines=12> */
.L_x_1489:
[----:B-----5:R-:W-:-:S05]  /*9140*/  HADD2 R44, R45, R43.H0_H0 ;  /* 0x2000002b2d2c7230 */ /* 0x020fca0000000000 */
[----:B------:R-:W-:-:S06]  /*9150*/  PRMT R44, R45, R46, R44 ;  /* 0x0000002e2d2c7216 */ /* 0x000fcc000000002c */
[----:B------:R-:W2:Y:S02]  /*9160*/  ATOM.E.CAS.STRONG.GPU PT, R44, [R40], R45, R44 ;  /* 0x0000002d282c738b */ /* 0x000ea400001ee12c */
[----:B--2---:R-:W-:Y:S01]  /*9170*/  ISETP.NE.U32.AND P1, PT, R44, R45, PT ;  /* 0x0000002d2c00720c */ /* 0x004fe20003f25070 */
[----:B------:R-:W-:-:S12]  /*9180*/  IMAD.MOV.U32 R45, RZ, RZ, R44 ;  /* 0x000000ffff2d7224 */ /* 0x000fd800078e002c */
[----:B------:R-:W-:Y:S05]  /*9190*/  @P1 BRA `(.L_x_1489) ;  /* 0xfffffffc00e81947 */ /* 0x000fea000383ffff */
[----:B------:R-:W-:Y:S05]  /*91a0*/  BSYNC.RECONVERGENT B2 ;  /* 0x0000000000027941 */ /* 0x000fea0003800200 */
.L_x_1488:
        /* <DEDUP_REMOVED lines=12> */
.L_x_1491:
[----:B-----5:R-:W-:-:S05]  /*9270*/  HADD2 R44, R47, R43.H0_H0 ;  /* 0x2000002b2f2c7230 */ /* 0x020fca0000000000 */
[----:B------:R-:W-:-:S06]  /*9280*/  PRMT R44, R47, R45, R44 ;  /* 0x0000002d2f2c7216 */ /* 0x000fcc000000002c */
[----:B------:R-:W2:Y:S02]  /*9290*/  ATOM.E.CAS.STRONG.GPU PT, R44, [R40], R47, R44 ;  /* 0x0000002f282c738b */ /* 0x000ea400001ee12c */
[----:B--2---:R-:W-:Y:S02]  /*92a0*/  ISETP.NE.U32.AND P1, PT, R44, R47, PT ;  /* 0x0000002f2c00720c */ /* 0x004fe40003f25070 */
[----:B------:R-:W-:-:S11]  /*92b0*/  MOV R47, R44 ;  /* 0x0000002c002f7202 */ /* 0x000fd60000000f00 */
[----:B------:R-:W-:Y:S05]  /*92c0*/  @P1 BRA `(.L_x_1491) ;  /* 0xfffffffc00e81947 */ /* 0x000fea000383ffff */
[----:B------:R-:W-:Y:S05]  /*92d0*/  BSYNC.RECONVERGENT B2 ;  /* 0x0000000000027941 */ /* 0x000fea0003800200 */
.L_x_1490:
        /* <DEDUP_REMOVED lines=12> */
.L_x_1493:
[----:B-----5:R-:W-:-:S05]  /*93a0*/  HADD2 R44, R45, R43.H0_H0 ;  /* 0x2000002b2d2c7230 */ /* 0x020fca0000000000 */
[----:B------:R-:W-:-:S06]  /*93b0*/  PRMT R44, R45, R46, R44 ;  /* 0x0000002e2d2c7216 */ /* 0x000fcc000000002c */
[----:B------:R-:W2:Y:S02]  /*93c0*/  ATOM.E.CAS.STRONG.GPU PT, R44, [R40], R45, R44 ;  /* 0x0000002d282c738b */ /* 0x000ea400001ee12c */
[----:B--2---:R-:W-:Y:S01]  /*93d0*/  ISETP.NE.U32.AND P1, PT, R44, R45, PT ;  /* 0x0000002d2c00720c */ /* 0x004fe20003f25070 */
[----:B------:R-:W-:-:S12]  /*93e0*/  IMAD.MOV.U32 R45, RZ, RZ, R44 ;  /* 0x000000ffff2d7224 */ /* 0x000fd800078e002c */
[----:B------:R-:W-:Y:S05]  /*93f0*/  @P1 BRA `(.L_x_1493) ;  /* 0xfffffffc00e81947 */ /* 0x000fea000383ffff */
[----:B------:R-:W-:Y:S05]  /*9400*/  BSYNC.RECONVERGENT B2 ;  /* 0x0000000000027941 */ /* 0x000fea0003800200 */
.L_x_1492:
        /* <DEDUP_REMOVED lines=12> */
.L_x_1495:
[----:B-----5:R-:W-:-:S05]  /*94d0*/  HADD2 R44, R47, R43.H0_H0 ;  /* 0x2000002b2f2c7230 */ /* 0x020fca0000000000 */
[----:B------:R-:W-:-:S06]  /*94e0*/  PRMT R44, R47, R45, R44 ;  /* 0x0000002d2f2c7216 */ /* 0x000fcc000000002c */
[----:B------:R-:W2:Y:S02]  /*94f0*/  ATOM.E.CAS.STRONG.GPU PT, R44, [R40], R47, R44 ;  /* 0x0000002f282c738b */ /* 0x000ea400001ee12c */
[----:B--2---:R-:W-:Y:S01]  /*9500*/  ISETP.NE.U32.AND P1, PT, R44, R47, PT ;  /* 0x0000002f2c00720c */ /* 0x004fe20003f25070 */
[----:B------:R-:W-:-:S12]  /*9510*/  IMAD.MOV.U32 R47, RZ, RZ, R44 ;  /* 0x000000ffff2f7224 */ /* 0x000fd800078e002c */
[----:B------:R-:W-:Y:S05]  /*9520*/  @P1 BRA `(.L_x_1495) ;  /* 0xfffffffc00e81947 */ /* 0x000fea000383ffff */
[----:B------:R-:W-:Y:S05]  /*9530*/  BSYNC.RECONVERGENT B2 ;  /* 0x0000000000027941 */ /* 0x000fea0003800200 */
.L_x_1494:
        /* <DEDUP_REMOVED lines=12> */
.L_x_1497:
[----:B-----5:R-:W-:-:S05]  /*9600*/  HADD2 R44, R45, R43.H0_H0 ;  /* 0x2000002b2d2c7230 */ /* 0x020fca0000000000 */
[----:B------:R-:W-:-:S06]  /*9610*/  PRMT R44, R45, R46, R44 ;  /* 0x0000002e2d2c7216 */ /* 0x000fcc000000002c */
[----:B------:R-:W2:Y:S02]  /*9620*/  ATOM.E.CAS.STRONG.GPU PT, R44, [R40], R45, R44 ;  /* 0x0000002d282c738b */ /* 0x000ea400001ee12c */
[----:B--2---:R-:W-:Y:S02]  /*9630*/  ISETP.NE.U32.AND P1, PT, R44, R45, PT ;  /* 0x0000002d2c00720c */ /* 0x004fe40003f25070 */
[----:B------:R-:W-:-:S11]  /*9640*/  MOV R45, R44 ;  /* 0x0000002c002d7202 */ /* 0x000fd60000000f00 */
[----:B------:R-:W-:Y:S05]  /*9650*/  @P1 BRA `(.L_x_1497) ;  /* 0xfffffffc00e81947 */ /* 0x000fea000383ffff */
[----:B------:R-:W-:Y:S05]  /*9660*/  BSYNC.RECONVERGENT B2 ;  /* 0x0000000000027941 */ /* 0x000fea0003800200 */
.L_x_1496:
        /* <DEDUP_REMOVED lines=12> */
.L_x_1499:
[----:B-----5:R-:W-:-:S05]  /*9730*/  HADD2 R44, R47, R43.H0_H0 ;  /* 0x2000002b2f2c7230 */ /* 0x020fca0000000000 */
[----:B------:R-:W-:-:S06]  /*9740*/  PRMT R44, R47, R45, R44 ;  /* 0x0000002d2f2c7216 */ /* 0x000fcc000000002c */
[----:B------:R-:W2:Y:S02]  /*9750*/  ATOM.E.CAS.STRONG.GPU PT, R44, [R40], R47, R44 ;  /* 0x0000002f282c738b */ /* 0x000ea400001ee12c */
[----:B--2---:R-:W-:Y:S01]  /*9760*/  ISETP.NE.U32.AND P1, PT, R44, R47, PT ;  /* 0x0000002f2c00720c */ /* 0x004fe20003f25070 */
[----:B------:R-:W-:-:S12]  /*9770*/  IMAD.MOV.U32 R47, RZ, RZ, R44 ;  /* 0x000000ffff2f7224 */ /* 0x000fd800078e002c */
[----:B------:R-:W-:Y:S05]  /*9780*/  @P1 BRA `(.L_x_1499) ;  /* 0xfffffffc00e81947 */ /* 0x000fea000383ffff */
[----:B------:R-:W-:Y:S05]  /*9790*/  BSYNC.RECONVERGENT B2 ;  /* 0x0000000000027941 */ /* 0x000fea0003800200 */
.L_x_1498:
        /* <DEDUP_REMOVED lines=12> */
.L_x_1501:
[----:B-----5:R-:W-:-:S05]  /*9860*/  HADD2 R44, R45, R43.H0_H0 ;  /* 0x2000002b2d2c7230 */ /* 0x020fca0000000000 */
[----:B------:R-:W-:-:S06]  /*9870*/  PRMT R44, R45, R46, R44 ;  /* 0x0000002e2d2c7216 */ /* 0x000fcc000000002c */
[----:B------:R-:W2:Y:S02]  /*9880*/  ATOM.E.CAS.STRONG.GPU PT, R44, [R40], R45, R44 ;  /* 0x0000002d282c738b */ /* 0x000ea400001ee12c */
[----:B--2---:R-:W-:Y:S01]  /*9890*/  ISETP.NE.U32.AND P1, PT, R44, R45, PT ;  /* 0x0000002d2c00720c */ /* 0x004fe20003f25070 */
[----:B------:R-:W-:-:S12]  /*98a0*/  IMAD.MOV.U32 R45, RZ, RZ, R44 ;  /* 0x000000ffff2d7224 */ /* 0x000fd800078e002c */
[----:B------:R-:W-:Y:S05]  /*98b0*/  @P1 BRA `(.L_x_1501) ;  /* 0xfffffffc00e81947 */ /* 0x000fea000383ffff */
[----:B------:R-:W-:Y:S05]  /*98c0*/  BSYNC.RECONVERGENT B2 ;  /* 0x0000000000027941 */ /* 0x000fea0003800200 */
.L_x_1500:
        /* <DEDUP_REMOVED lines=12> */
.L_x_1503:
[----:B-----5:R-:W-:-:S05]  /*9990*/  HADD2 R44, R47, R43.H0_H0 ;  /* 0x2000002b2f2c7230 */ /* 0x020fca0000000000 */
[----:B------:R-:W-:-:S06]  /*99a0*/  PRMT R44, R47, R45, R44 ;  /* 0x0000002d2f2c7216 */ /* 0x000fcc000000002c */
[----:B------:R-:W2:Y:S02]  /*99b0*/  ATOM.E.CAS.STRONG.GPU PT, R44, [R40], R47, R44 ;  /* 0x0000002f282c738b */ /* 0x000ea400001ee12c */
[----:B--2---:R-:W-:Y:S02]  /*99c0*/  ISETP.NE.U32.AND P1, PT, R44, R47, PT ;  /* 0x0000002f2c00720c */ /* 0x004fe40003f25070 */
[----:B------:R-:W-:-:S11]  /*99d0*/  MOV R47, R44 ;  /* 0x0000002c002f7202 */ /* 0x000fd60000000f00 */
[----:B------:R-:W-:Y:S05]  /*99e0*/  @P1 BRA `(.L_x_1503) ;  /* 0xfffffffc00e81947 */ /* 0x000fea000383ffff */
[----:B------:R-:W-:Y:S05]  /*99f0*/  BSYNC.RECONVERGENT B2 ;  /* 0x0000000000027941 */ /* 0x000fea0003800200 */
.L_x_1502:
        /* <DEDUP_REMOVED lines=12> */
.L_x_1505:
[----:B-----5:R-:W-:-:S05]  /*9ac0*/  HADD2 R44, R45, R43.H0_H0 ;  /* 0x2000002b2d2c7230 */ /* 0x020fca0000000000 */
[----:B------:R-:W-:-:S06]  /*9ad0*/  PRMT R44, R45, R46, R44 ;  /* 0x0000002e2d2c7216 */ /* 0x000fcc000000002c */
[----:B------:R-:W2:Y:S02]  /*9ae0*/  ATOM.E.CAS.STRONG.GPU PT, R44, [R40], R45, R44 ;  /* 0x0000002d282c738b */ /* 0x000ea400001ee12c */
[----:B--2---:R-:W-:Y:S01]  /*9af0*/  ISETP.NE.U32.AND P1, PT, R44, R45, PT ;  /* 0x0000002d2c00720c */ /* 0x004fe20003f25070 */
[----:B------:R-:W-:-:S12]  /*9b00*/  IMAD.MOV.U32 R45, RZ, RZ, R44 ;  /* 0x000000ffff2d7224 */ /* 0x000fd800078e002c */
[----:B------:R-:W-:Y:S05]  /*9b10*/  @P1 BRA `(.L_x_1505) ;  /* 0xfffffffc00e81947 */ /* 0x000fea000383ffff */
[----:B------:R-:W-:Y:S05]  /*9b20*/  BSYNC.RECONVERGENT B2 ;  /* 0x0000000000027941 */ /* 0x000fea0003800200 */
.L_x_1504:
        /* <DEDUP_REMOVED lines=12> */
.L_x_1507:
[----:B-----5:R-:W-:-:S05]  /*9bf0*/  HADD2 R44, R47, R43.H0_H0 ;  /* 0x2000002b2f2c7230 */ /* 0x020fca0000000000 */
[----:B------:R-:W-:-:S06]  /*9c00*/  PRMT R44, R47, R45, R44 ;  /* 0x0000002d2f2c7216 */ /* 0x000fcc000000002c */
[----:B------:R-:W2:Y:S02]  /*9c10*/  ATOM.E.CAS.STRONG.GPU PT, R44, [R40], R47, R44 ;  /* 0x0000002f282c738b */ /* 0x000ea400001ee12c */
[----:B--2---:R-:W-:Y:S01]  /*9c20*/  ISETP.NE.U32.AND P1, PT, R44, R47, PT ;  /* 0x0000002f2c00720c */ /* 0x004fe20003f25070 */
[----:B------:R-:W-:-:S12]  /*9c30*/  IMAD.MOV.U32 R47, RZ, RZ, R44 ;  /* 0x000000ffff2f7224 */ /* 0x000fd800078e002c */
[----:B------:R-:W-:Y:S05]  /*9c40*/  @P1 BRA `(.L_x_1507) ;  /* 0xfffffffc00e81947 */ /* 0x000fea000383ffff */
[----:B------:R-:W-:Y:S05]  /*9c50*/  BSYNC.RECONVERGENT B2 ;  /* 0x0000000000027941 */ /* 0x000fea0003800200 */
.L_x_1506:
        /* <DEDUP_REMOVED lines=12> */
.L_x_1509:
[----:B-----5:R-:W-:-:S05]  /*9d20*/  HADD2 R44, R45, R43.H0_H0 ;  /* 0x2000002b2d2c7230 */ /* 0x020fca0000000000 */
[----:B------:R-:W-:-:S06]  /*9d30*/  PRMT R44, R45, R46, R44 ;  /* 0x0000002e2d2c7216 */ /* 0x000fcc000000002c */
[----:B------:R-:W2:Y:S02]  /*9d40*/  ATOM.E.CAS.STRONG.GPU PT, R44, [R40], R45, R44 ;  /* 0x0000002d282c738b */ /* 0x000ea400001ee12c */
[----:B--2---:R-:W-:Y:S02]  /*9d50*/  ISETP.NE.U32.AND P1, PT, R44, R45, PT ;  /* 0x0000002d2c00720c */ /* 0x004fe40003f25070 */
[----:B------:R-:W-:-:S11]  /*9d60*/  MOV R45, R44 ;  /* 0x0000002c002d7202 */ /* 0x000fd60000000f00 */
[----:B------:R-:W-:Y:S05]  /*9d70*/  @P1 BRA `(.L_x_1509) ;  /* 0xfffffffc00e81947 */ /* 0x000fea000383ffff */
[----:B------:R-:W-:Y:S05]  /*9d80*/  BSYNC.RECONVERGENT B2 ;  /* 0x0000000000027941 */ /* 0x000fea0003800200 */
.L_x_1508:
        /* <DEDUP_REMOVED lines=12> */
.L_x_1511:
[----:B-----5:R-:W-:-:S05]  /*9e50*/  HADD2 R44, R47, R43.H0_H0 ;  /* 0x2000002b2f2c7230 */ /* 0x020fca0000000000 */
[----:B------:R-:W-:-:S06]  /*9e60*/  PRMT R44, R47, R45, R44 ;  /* 0x0000002d2f2c7216 */ /* 0x000fcc000000002c */
[----:B------:R-:W2:Y:S02]  /*9e70*/  ATOM.E.CAS.STRONG.GPU PT, R44, [R40], R47, R44 ;  /* 0x0000002f282c738b */ /* 0x000ea400001ee12c */
[----:B--2---:R-:W-:Y:S01]  /*9e80*/  ISETP.NE.U32.AND P1, PT, R44, R47, PT ;  /* 0x0000002f2c00720c */ /* 0x004fe20003f25070 */
[----:B------:R-:W-:-:S12]  /*9e90*/  IMAD.MOV.U32 R47, RZ, RZ, R44 ;  /* 0x000000ffff2f7224 */ /* 0x000fd800078e002c */
[----:B------:R-:W-:Y:S05]  /*9ea0*/  @P1 BRA `(.L_x_1511) ;  /* 0xfffffffc00e81947 */ /* 0x000fea000383ffff */
[----:B------:R-:W-:Y:S05]  /*9eb0*/  BSYNC.RECONVERGENT B2 ;  /* 0x0000000000027941 */ /* 0x000fea0003800200 */
.L_x_1510:
        /* <DEDUP_REMOVED lines=12> */
.L_x_1513:
[----:B-----5:R-:W-:-:S05]  /*9f80*/  HADD2 R44, R45, R43.H0_H0 ;  /* 0x2000002b2d2c7230 */ /* 0x020fca0000000000 */
[----:B------:R-:W-:-:S06]  /*9f90*/  PRMT R44, R45, R46, R44 ;  /* 0x0000002e2d2c7216 */ /* 0x000fcc000000002c */
[----:B------:R-:W2:Y:S02]  /*9fa0*/  ATOM.E.CAS.STRONG.GPU PT, R44, [R40], R45, R44 ;  /* 0x0000002d282c738b */ /* 0x000ea400001ee12c */
[----:B--2---:R-:W-:Y:S01]  /*9fb0*/  ISETP.NE.U32.AND P1, PT, R44, R45, PT ;  /* 0x0000002d2c00720c */ /* 0x004fe20003f25070 */
[----:B------:R-:W-:-:S12]  /*9fc0*/  IMAD.MOV.U32 R45, RZ, RZ, R44 ;  /* 0x000000ffff2d7224 */ /* 0x000fd800078e002c */
[----:B------:R-:W-:Y:S05]  /*9fd0*/  @P1 BRA `(.L_x_1513) ;  /* 0xfffffffc00e81947 */ /* 0x000fea000383ffff */
[----:B------:R-:W-:Y:S05]  /*9fe0*/  BSYNC.RECONVERGENT B2 ;  /* 0x0000000000027941 */ /* 0x000fea0003800200 */
.L_x_1512:
        /* <DEDUP_REMOVED lines=12> */
.L_x_1515:
[----:B-----5:R-:W-:-:S05]  /*a0b0*/  HADD2 R44, R47, R43.H0_H0 ;  /* 0x2000002b2f2c7230 */ /* 0x020fca0000000000 */
[----:B------:R-:W-:-:S06]  /*a0c0*/  PRMT R44, R47, R45, R44 ;  /* 0x0000002d2f2c7216 */ /* 0x000fcc000000002c */
[----:B------:R-:W2:Y:S02]  /*a0d0*/  ATOM.E.CAS.STRONG.GPU PT, R44, [R40], R47, R44 ;  /* 0x0000002f282c738b */ /* 0x000ea400001ee12c */
[----:B--2---:R-:W-:Y:S02]  /*a0e0*/  ISETP.NE.U32.AND P1, PT, R44, R47, PT ;  /* 0x0000002f2c00720c */ /* 0x004fe40003f25070 */
[----:B------:R-:W-:-:S11]  /*a0f0*/  MOV R47, R44 ;  /* 0x0000002c002f7202 */ /* 0x000fd60000000f00 */
[----:B------:R-:W-:Y:S05]  /*a100*/  @P1 BRA `(.L_x_1515) ;  /* 0xfffffffc00e81947 */ /* 0x000fea000383ffff */
[----:B------:R-:W-:Y:S05]  /*a110*/  BSYNC.RECONVERGENT B2 ;  /* 0x0000000000027941 */ /* 0x000fea0003800200 */
.L_x_1514:
        /* <DEDUP_REMOVED lines=12> */
.L_x_1517:
[----:B-----5:R-:W-:-:S05]  /*a1e0*/  HADD2 R44, R45, R43.H0_H0 ;  /* 0x2000002b2d2c7230 */ /* 0x020fca0000000000 */
[----:B------:R-:W-:-:S06]  /*a1f0*/  PRMT R44, R45, R46, R44 ;  /* 0x0000002e2d2c7216 */ /* 0x000fcc000000002c */
[----:B------:R-:W2:Y:S02]  /*a200*/  ATOM.E.CAS.STRONG.GPU PT, R44, [R40], R45, R44 ;  /* 0x0000002d282c738b */ /* 0x000ea400001ee12c */
[----:B--2---:R-:W-:Y:S01]  /*a210*/  ISETP.NE.U32.AND P1, PT, R44, R45, PT ;  /* 0x0000002d2c00720c */ /* 0x004fe20003f25070 */
[----:B------:R-:W-:-:S12]  /*a220*/  IMAD.MOV.U32 R45, RZ, RZ, R44 ;  /* 0x000000ffff2d7224 */ /* 0x000fd800078e002c */
[----:B------:R-:W-:Y:S05]  /*a230*/  @P1 BRA `(.L_x_1517) ;  /* 0xfffffffc00e81947 */ /* 0x000fea000383ffff */
[----:B------:R-:W-:Y:S05]  /*a240*/  BSYNC.RECONVERGENT B2 ;  /* 0x0000000000027941 */ /* 0x000fea0003800200 */
.L_x_1516:
        /* <DEDUP_REMOVED lines=12> */
.L_x_1519:
[----:B-----5:R-:W-:-:S05]  /*a310*/  HADD2 R44, R47, R43.H0_H0 ;  /* 0x2000002b2f2c7230 */ /* 0x020fca0000000000 */
[----:B------:R-:W-:-:S06]  /*a320*/  PRMT R44, R47, R45, R44 ;  /* 0x0000002d2f2c7216 */ /* 0x000fcc000000002c */
[----:B------:R-:W2:Y:S02]  /*a330*/  ATOM.E.CAS.STRONG.GPU PT, R44, [R40], R47, R44 ;  /* 0x0000002f282c738b */ /* 0x000ea400001ee12c */
[----:B--2---:R-:W-:Y:S01]  /*a340*/  ISETP.NE.U32.AND P1, PT, R44, R47, PT ;  /* 0x0000002f2c00720c */ /* 0x004fe20003f25070 */
[----:B------:R-:W-:-:S12]  /*a350*/  IMAD.MOV.U32 R47, RZ, RZ, R44 ;  /* 0x000000ffff2f7224 */ /* 0x000fd800078e002c */
[----:B------:R-:W-:Y:S05]  /*a360*/  @P1 BRA `(.L_x_1519) ;  /* 0xfffffffc00e81947 */ /* 0x000fea000383ffff */
[----:B------:R-:W-:Y:S05]  /*a370*/  BSYNC.RECONVERGENT B2 ;  /* 0x0000000000027941 */ /* 0x000fea0003800200 */
.L_x_1518:
        /* <DEDUP_REMOVED lines=12> */
.L_x_1521:
[----:B-----5:R-:W-:-:S05]  /*a440*/  HADD2 R44, R45, R43.H0_H0 ;  /* 0x2000002b2d2c7230 */ /* 0x020fca0000000000 */
[----:B------:R-:W-:-:S06]  /*a450*/  PRMT R44, R45, R46, R44 ;  /* 0x0000002e2d2c7216 */ /* 0x000fcc000000002c */
[----:B------:R-:W2:Y:S02]  /*a460*/  ATOM.E.CAS.STRONG.GPU PT, R44, [R40], R45, R44 ;  /* 0x0000002d282c738b */ /* 0x000ea400001ee12c */
[----:B--2---:R-:W-:Y:S02]  /*a470*/  ISETP.NE.U32.AND P1, PT, R44, R45, PT ;  /* 0x0000002d2c00720c */ /* 0x004fe40003f25070 */
[----:B------:R-:W-:-:S11]  /*a480*/  MOV R45, R44 ;  /* 0x0000002c002d7202 */ /* 0x000fd60000000f00 */
[----:B------:R-:W-:Y:S05]  /*a490*/  @P1 BRA `(.L_x_1521) ;  /* 0xfffffffc00e81947 */ /* 0x000fea000383ffff */
[----:B------:R-:W-:Y:S05]  /*a4a0*/  BSYNC.RECONVERGENT B2 ;  /* 0x0000000000027941 */ /* 0x000fea0003800200 */
.L_x_1520:
        /* <DEDUP_REMOVED lines=12> */
.L_x_1523:
[----:B-----5:R-:W-:-:S05]  /*a570*/  HADD2 R44, R47, R43.H0_H0 ;  /* 0x2000002b2f2c7230 */ /* 0x020fca0000000000 */
[----:B------:R-:W-:-:S06]  /*a580*/  PRMT R44, R47, R45, R44 ;  /* 0x0000002d2f2c7216 */ /* 0x000fcc000000002c */
[----:B------:R-:W2:Y:S02]  /*a590*/  ATOM.E.CAS.STRONG.GPU PT, R44, [R40], R47, R44 ;  /* 0x0000002f282c738b */ /* 0x000ea400001ee12c */
[----:B--2---:R-:W-:Y:S01]  /*a5a0*/  ISETP.NE.U32.AND P1, PT, R44, R47, PT ;  /* 0x0000002f2c00720c */ /* 0x004fe20003f25070 */
[----:B------:R-:W-:-:S12]  /*a5b0*/  IMAD.MOV.U32 R47, RZ, RZ, R44 ;  /* 0x000000ffff2f7224 */ /* 0x000fd800078e002c */
[----:B------:R-:W-:Y:S05]  /*a5c0*/  @P1 BRA `(.L_x_1523) ;  /* 0xfffffffc00e81947 */ /* 0x000fea000383ffff */
[----:B------:R-:W-:Y:S05]  /*a5d0*/  BSYNC.RECONVERGENT B2 ;  /* 0x0000000000027941 */ /* 0x000fea0003800200 */
.L_x_1522:
        /* <DEDUP_REMOVED lines=12> */
.L_x_1525:
[----:B-----5:R-:W-:-:S05]  /*a6a0*/  HADD2 R44, R45, R43.H0_H0 ;  /* 0x2000002b2d2c7230 */ /* 0x020fca0000000000 */
[----:B------:R-:W-:-:S06]  /*a6b0*/  PRMT R44, R45, R46, R44 ;  /* 0x0000002e2d2c7216 */ /* 0x000fcc000000002c */
[----:B------:R-:W2:Y:S02]  /*a6c0*/  ATOM.E.CAS.STRONG.GPU PT, R44, [R40], R45, R44 ;  /* 0x0000002d282c738b */ /* 0x000ea400001ee12c */
[----:B--2---:R-:W-:Y:S01]  /*a6d0*/  ISETP.NE.U32.AND P1, PT, R44, R45, PT ;  /* 0x0000002d2c00720c */ /* 0x004fe20003f25070 */
[----:B------:R-:W-:-:S12]  /*a6e0*/  IMAD.MOV.U32 R45, RZ, RZ, R44 ;  /* 0x000000ffff2d7224 */ /* 0x000fd800078e002c */
[----:B------:R-:W-:Y:S05]  /*a6f0*/  @P1 BRA `(.L_x_1525) ;  /* 0xfffffffc00e81947 */ /* 0x000fea000383ffff */
[----:B------:R-:W-:Y:S05]  /*a700*/  BSYNC.RECONVERGENT B2 ;  /* 0x0000000000027941 */ /* 0x000fea0003800200 */
.L_x_1524:
        /* <DEDUP_REMOVED lines=12> */
.L_x_1527:
[----:B-----5:R-:W-:-:S05]  /*a7d0*/  HADD2 R44, R47, R43.H0_H0 ;  /* 0x2000002b2f2c7230 */ /* 0x020fca0000000000 */
[----:B------:R-:W-:-:S06]  /*a7e0*/  PRMT R44, R47, R45, R44 ;  /* 0x0000002d2f2c7216 */ /* 0x000fcc000000002c */
[----:B------:R-:W2:Y:S02]  /*a7f0*/  ATOM.E.CAS.STRONG.GPU PT, R44, [R40], R47, R44 ;  /* 0x0000002f282c738b */ /* 0x000ea400001ee12c */
[----:B--2---:R-:W-:Y:S02]  /*a800*/  ISETP.NE.U32.AND P1, PT, R44, R47, PT ;  /* 0x0000002f2c00720c */ /* 0x004fe40003f25070 */
[----:B------:R-:W-:-:S11]  /*a810*/  MOV R47, R44 ;  /* 0x0000002c002f7202 */ /* 0x000fd60000000f00 */
[----:B------:R-:W-:Y:S05]  /*a820*/  @P1 BRA `(.L_x_1527) ;  /* 0xfffffffc00e81947 */ /* 0x000fea000383ffff */
[----:B------:R-:W-:Y:S05]  /*a830*/  BSYNC.RECONVERGENT B2 ;  /* 0x0000000000027941 */ /* 0x000fea0003800200 */
.L_x_1526:
        /* <DEDUP_REMOVED lines=12> */
.L_x_1529:
[----:B-----5:R-:W-:-:S05]  /*a900*/  HADD2 R44, R45, R43.H0_H0 ;  /* 0x2000002b2d2c7230 */ /* 0x020fca0000000000 */
[----:B------:R-:W-:-:S06]  /*a910*/  PRMT R44, R45, R46, R44 ;  /* 0x0000002e2d2c7216 */ /* 0x000fcc000000002c */
[----:B------:R-:W2:Y:S02]  /*a920*/  ATOM.E.CAS.STRONG.GPU PT, R44, [R40], R45, R44 ;  /* 0x0000002d282c738b */ /* 0x000ea400001ee12c */
[----:B--2---:R-:W-:Y:S01]  /*a930*/  ISETP.NE.U32.AND P1, PT, R44, R45, PT ;  /* 0x0000002d2c00720c */ /* 0x004fe20003f25070 */
[----:B------:R-:W-:-:S12]  /*a940*/  IMAD.MOV.U32 R45, RZ, RZ, R44 ;  /* 0x000000ffff2d7224 */ /* 0x000fd800078e002c */
[----:B------:R-:W-:Y:S05]  /*a950*/  @P1 BRA `(.L_x_1529) ;  /* 0xfffffffc00e81947 */ /* 0x000fea000383ffff */
[----:B------:R-:W-:Y:S05]  /*a960*/  BSYNC.RECONVERGENT B2 ;  /* 0x0000000000027941 */ /* 0x000fea0003800200 */
.L_x_1528:
        /* <DEDUP_REMOVED lines=12> */
.L_x_1531:
[----:B-----5:R-:W-:-:S05]  /*aa30*/  HADD2 R44, R47, R43.H0_H0 ;  /* 0x2000002b2f2c7230 */ /* 0x020fca0000000000 */
[----:B------:R-:W-:-:S06]  /*aa40*/  PRMT R44, R47, R45, R44 ;  /* 0x0000002d2f2c7216 */ /* 0x000fcc000000002c */
[----:B------:R-:W2:Y:S02]  /*aa50*/  ATOM.E.CAS.STRONG.GPU PT, R44, [R40], R47, R44 ;  /* 0x0000002f282c738b */ /* 0x000ea400001ee12c */
[----:B--2---:R-:W-:Y:S01]  /*aa60*/  ISETP.NE.U32.AND P1, PT, R44, R47, PT ;  /* 0x0000002f2c00720c */ /* 0x004fe20003f25070 */
[----:B------:R-:W-:-:S12]  /*aa70*/  IMAD.MOV.U32 R47, RZ, RZ, R44 ;  /* 0x000000ffff2f7224 */ /* 0x000fd800078e002c */
[----:B------:R-:W-:Y:S05]  /*aa80*/  @P1 BRA `(.L_x_1531) ;  /* 0xfffffffc00e81947 */ /* 0x000fea000383ffff */
[----:B------:R-:W-:Y:S05]  /*aa90*/  BSYNC.RECONVERGENT B2 ;  /* 0x0000000000027941 */ /* 0x000fea0003800200 */
.L_x_1530:
        /* <DEDUP_REMOVED lines=12> */
.L_x_1533:
[----:B-----5:R-:W-:-:S05]  /*ab60*/  HADD2 R44, R45, R43.H0_H0 ;  /* 0x2000002b2d2c7230 */ /* 0x020fca0000000000 */
[----:B------:R-:W-:-:S06]  /*ab70*/  PRMT R44, R45, R46, R44 ;  /* 0x0000002e2d2c7216 */ /* 0x000fcc000000002c */
[----:B------:R-:W2:Y:S02]  /*ab80*/  ATOM.E.CAS.STRONG.GPU PT, R44, [R40], R45, R44 ;  /* 0x0000002d282c738b */ /* 0x000ea400001ee12c */
[----:B--2---:R-:W-:Y:S02]  /*ab90*/  ISETP.NE.U32.AND P1, PT, R44, R45, PT ;  /* 0x0000002d2c00720c */ /* 0x004fe40003f25070 */
[----:B------:R-:W-:-:S11]  /*aba0*/  MOV R45, R44 ;  /* 0x0000002c002d7202 */ /* 0x000fd60000000f00 */
[----:B------:R-:W-:Y:S05]  /*abb0*/  @P1 BRA `(.L_x_1533) ;  /* 0xfffffffc00e81947 */ /* 0x000fea000383ffff */
[----:B------:R-:W-:Y:S05]  /*abc0*/  BSYNC.RECONVERGENT B2 ;  /* 0x0000000000027941 */ /* 0x000fea0003800200 */
.L_x_1532:
        /* <DEDUP_REMOVED lines=12> */
.L_x_1535:
[----:B-----5:R-:W-:-:S05]  /*ac90*/  HADD2 R44, R47, R43.H0_H0 ;  /* 0x2000002b2f2c7230 */ /* 0x020fca0000000000 */
[----:B------:R-:W-:-:S06]  /*aca0*/  PRMT R44, R47, R45, R44 ;  /* 0x0000002d2f2c7216 */ /* 0x000fcc000000002c */
[----:B------:R-:W2:Y:S02]  /*acb0*/  ATOM.E.CAS.STRONG.GPU PT, R44, [R40], R47, R44 ;  /* 0x0000002f282c738b */ /* 0x000ea400001ee12c */
[----:B--2---:R-:W-:Y:S01]  /*acc0*/  ISETP.NE.U32.AND P1, PT, R44, R47, PT ;  /* 0x0000002f2c00720c */ /* 0x004fe20003f25070 */
[----:B------:R-:W-:-:S12]  /*acd0*/  IMAD.MOV.U32 R47, RZ, RZ, R44 ;  /* 0x000000ffff2f7224 */ /* 0x000fd800078e002c */
[----:B------:R-:W-:Y:S05]  /*ace0*/  @P1 BRA `(.L_x_1535) ;  /* 0xfffffffc00e81947 */ /* 0x000fea000383ffff */
[----:B------:R-:W-:Y:S05]  /*acf0*/  BSYNC.RECONVERGENT B2 ;  /* 0x0000000000027941 */ /* 0x000fea0003800200 */
.L_x_1534:
        /* <DEDUP_REMOVED lines=12> */
.L_x_1537:
[----:B-----5:R-:W-:-:S05]  /*adc0*/  HADD2 R44, R45, R43.H0_H0 ;  /* 0x2000002b2d2c7230 */ /* 0x020fca0000000000 */
[----:B------:R-:W-:-:S06]  /*add0*/  PRMT R44, R45, R46, R44 ;  /* 0x0000002e2d2c7216 */ /* 0x000fcc000000002c */
[----:B------:R-:W2:Y:S02]  /*ade0*/  ATOM.E.CAS.STRONG.GPU PT, R44, [R40], R45, R44 ;  /* 0x0000002d282c738b */ /* 0x000ea400001ee12c */
[----:B--2---:R-:W-:Y:S01]  /*adf0*/  ISETP.NE.U32.AND P1, PT, R44, R45, PT ;  /* 0x0000002d2c00720c */ /* 0x004fe20003f25070 */
[----:B------:R-:W-:-:S12]  /*ae00*/  IMAD.MOV.U32 R45, RZ, RZ, R44 ;  /* 0x000000ffff2d7224 */ /* 0x000fd800078e002c */
[----:B------:R-:W-:Y:S05]  /*ae10*/  @P1 BRA `(.L_x_1537) ;  /* 0xfffffffc00e81947 */ /* 0x000fea000383ffff */
[----:B------:R-:W-:Y:S05]  /*ae20*/  BSYNC.RECONVERGENT B2 ;  /* 0x0000000000027941 */ /* 0x000fea0003800200 */
.L_x_1536:
        /* <DEDUP_REMOVED lines=12> */
.L_x_1539:
[----:B-----5:R-:W-:-:S05]  /*aef0*/  HADD2 R44, R47, R43.H0_H0 ;  /* 0x2000002b2f2c7230 */ /* 0x020fca0000000000 */
[----:B------:R-:W-:-:S06]  /*af00*/  PRMT R44, R47, R45, R44 ;  /* 0x0000002d2f2c7216 */ /* 0x000fcc000000002c */
[----:B------:R-:W2:Y:S02]  /*af10*/  ATOM.E.CAS.STRONG.GPU PT, R44, [R40], R47, R44 ;  /* 0x0000002f282c738b */ /* 0x000ea400001ee12c */
[----:B--2---:R-:W-:Y:S02]  /*af20*/  ISETP.NE.U32.AND P1, PT, R44, R47, PT ;  /* 0x0000002f2c00720c */ /* 0x004fe40003f25070 */
[----:B------:R-:W-:-:S11]  /*af30*/  MOV R47, R44 ;  /* 0x0000002c002f7202 */ /* 0x000fd60000000f00 */
[----:B------:R-:W-:Y:S05]  /*af40*/  @P1 BRA `(.L_x_1539) ;  /* 0xfffffffc00e81947 */ /* 0x000fea000383ffff */
[----:B------:R-:W-:Y:S05]  /*af50*/  BSYNC.RECONVERGENT B2 ;  /* 0x0000000000027941 */ /* 0x000fea0003800200 */
.L_x_1538:
        /* <DEDUP_REMOVED lines=12> */
.L_x_1541:
[----:B-----5:R-:W-:-:S05]  /*b020*/  HADD2 R44, R45, R43.H0_H0 ;  /* 0x2000002b2d2c7230 */ /* 0x020fca0000000000 */
[----:B------:R-:W-:-:S06]  /*b030*/  PRMT R44, R45, R46, R44 ;  /* 0x0000002e2d2c7216 */ /* 0x000fcc000000002c */
[----:B------:R-:W2:Y:S02]  /*b040*/  ATOM.E.CAS.STRONG.GPU PT, R44, [R40], R45, R44 ;  /* 0x0000002d282c738b */ /* 0x000ea400001ee12c */
[----:B--2---:R-:W-:Y:S01]  /*b050*/  ISETP.NE.U32.AND P1, PT, R44, R45, PT ;  /* 0x0000002d2c00720c */ /* 0x004fe20003f25070 */
[----:B------:R-:W-:-:S12]  /*b060*/  IMAD.MOV.U32 R45, RZ, RZ, R44 ;  /* 0x000000ffff2d7224 */ /* 0x000fd800078e002c */
[----:B------:R-:W-:Y:S05]  /*b070*/  @P1 BRA `(.L_x_1541) ;  /* 0xfffffffc00e81947 */ /* 0x000fea000383ffff */
[----:B------:R-:W-:Y:S05]  /*b080*/  BSYNC.RECONVERGENT B2 ;  /* 0x0000000000027941 */ /* 0x000fea0003800200 */
.L_x_1540:
        /* <DEDUP_REMOVED lines=12> */
.L_x_1543:
[----:B-----5:R-:W-:-:S05]  /*b150*/  HADD2 R44, R47, R43.H0_H0 ;  /* 0x2000002b2f2c7230 */ /* 0x020fca0000000000 */
[----:B------:R-:W-:-:S06]  /*b160*/  PRMT R44, R47, R45, R44 ;  /* 0x0000002d2f2c7216 */ /* 0x000fcc000000002c */
[----:B------:R-:W2:Y:S02]  /*b170*/  ATOM.E.CAS.STRONG.GPU PT, R44, [R40], R47, R44 ;  /* 0x0000002f282c738b */ /* 0x000ea400001ee12c */
[----:B--2---:R-:W-:Y:S01]  /*b180*/  ISETP.NE.U32.AND P1, PT, R44, R47, PT ;  /* 0x0000002f2c00720c */ /* 0x004fe20003f25070 */
[----:B------:R-:W-:-:S12]  /*b190*/  IMAD.MOV.U32 R47, RZ, RZ, R44 ;  /* 0x000000ffff2f7224 */ /* 0x000fd800078e002c */
[----:B------:R-:W-:Y:S05]  /*b1a0*/  @P1 BRA `(.L_x_1543) ;  /* 0xfffffffc00e81947 */ /* 0x000fea000383ffff */
[----:B------:R-:W-:Y:S05]  /*b1b0*/  BSYNC.RECONVERGENT B2 ;  /* 0x0000000000027941 */ /* 0x000fea0003800200 */
.L_x_1542:
        /* <DEDUP_REMOVED lines=12> */
.L_x_1545:
[----:B-----5:R-:W-:-:S05]  /*b280*/  HADD2 R44, R45, R43.H0_H0 ;  /* 0x2000002b2d2c7230 */ /* 0x020fca0000000000 */
[----:B------:R-:W-:-:S06]  /*b290*/  PRMT R44, R45, R46, R44 ;  /* 0x0000002e2d2c7216 */ /* 0x000fcc000000002c */
[----:B------:R-:W2:Y:S02]  /*b2a0*/  ATOM.E.CAS.STRONG.GPU PT, R44, [R40], R45, R44 ;  /* 0x0000002d282c738b */ /* 0x000ea400001ee12c */
[----:B--2---:R-:W-:Y:S02]  /*b2b0*/  ISETP.NE.U32.AND P1, PT, R44, R45, PT ;  /* 0x0000002d2c00720c */ /* 0x004fe40003f25070 */
[----:B------:R-:W-:-:S11]  /*b2c0*/  MOV R45, R44 ;  /* 0x0000002c002d7202 */ /* 0x000fd60000000f00 */
[----:B------:R-:W-:Y:S05]  /*b2d0*/  @P1 BRA `(.L_x_1545) ;  /* 0xfffffffc00e81947 */ /* 0x000fea000383ffff */
[----:B------:R-:W-:Y:S05]  /*b2e0*/  BSYNC.RECONVERGENT B2 ;  /* 0x0000000000027941 */ /* 0x000fea0003800200 */
.L_x_1544:
        /* <DEDUP_REMOVED lines=12> */
.L_x_1547:
[----:B-----5:R-:W-:-:S05]  /*b3b0*/  HADD2 R44, R47, R43.H0_H0 ;  /* 0x2000002b2f2c7230 */ /* 0x020fca0000000000 */
[----:B------:R-:W-:-:S06]  /*b3c0*/  PRMT R44, R47, R45, R44 ;  /* 0x0000002d2f2c7216 */ /* 0x000fcc000000002c */
[----:B------:R-:W2:Y:S02]  /*b3d0*/  ATOM.E.CAS.STRONG.GPU PT, R44, [R40], R47, R44 ;  /* 0x0000002f282c738b */ /* 0x000ea400001ee12c */
[----:B--2---:R-:W-:Y:S01]  /*b3e0*/  ISETP.NE.U32.AND P1, PT, R44, R47, PT ;  /* 0x0000002f2c00720c */ /* 0x004fe20003f25070 */
[----:B------:R-:W-:-:S12]  /*b3f0*/  IMAD.MOV.U32 R47, RZ, RZ, R44 ;  /* 0x000000ffff2f7224 */ /* 0x000fd800078e002c */
[----:B------:R-:W-:Y:S05]  /*b400*/  @P1 BRA `(.L_x_1547) ;  /* 0xfffffffc00e81947 */ /* 0x000fea000383ffff */
[----:B------:R-:W-:Y:S05]  /*b410*/  BSYNC.RECONVERGENT B2 ;  /* 0x0000000000027941 */ /* 0x000fea0003800200 */
.L_x_1546:
        /* <DEDUP_REMOVED lines=12> */
.L_x_1549:
[----:B-----5:R-:W-:-:S05]  /*b4e0*/  HADD2 R44, R45, R43.H0_H0 ;  /* 0x2000002b2d2c7230 */ /* 0x020fca0000000000 */
[----:B------:R-:W-:-:S06]  /*b4f0*/  PRMT R44, R45, R46, R44 ;  /* 0x0000002e2d2c7216 */ /* 0x000fcc000000002c */
[----:B------:R-:W2:Y:S02]  /*b500*/  ATOM.E.CAS.STRONG.GPU PT, R44, [R40], R45, R44 ;  /* 0x0000002d282c738b */ /* 0x000ea400001ee12c */
[----:B--2---:R-:W-:Y:S01]  /*b510*/  ISETP.NE.U32.AND P1, PT, R44, R45, PT ;  /* 0x0000002d2c00720c */ /* 0x004fe20003f25070 */
[----:B------:R-:W-:-:S12]  /*b520*/  IMAD.MOV.U32 R45, RZ, RZ, R44 ;  /* 0x000000ffff2d7224 */ /* 0x000fd800078e002c */
[----:B------:R-:W-:Y:S05]  /*b530*/  @P1 BRA `(.L_x_1549) ;  /* 0xfffffffc00e81947 */ /* 0x000fea000383ffff */
[----:B------:R-:W-:Y:S05]  /*b540*/  BSYNC.RECONVERGENT B2 ;  /* 0x0000000000027941 */ /* 0x000fea0003800200 */
.L_x_1548:
        /* <DEDUP_REMOVED lines=12> */
.L_x_1551:
[----:B-----5:R-:W-:-:S05]  /*b610*/  HADD2 R44, R47, R43.H0_H0 ;  /* 0x2000002b2f2c7230 */ /* 0x020fca0000000000 */
[----:B------:R-:W-:-:S06]  /*b620*/  PRMT R44, R47, R45, R44 ;  /* 0x0000002d2f2c7216 */ /* 0x000fcc000000002c */
[----:B------:R-:W2:Y:S02]  /*b630*/  ATOM.E.CAS.STRONG.GPU PT, R44, [R40], R47, R44 ;  /* 0x0000002f282c738b */ /* 0x000ea400001ee12c */
[----:B--2---:R-:W-:Y:S02]  /*b640*/  ISETP.NE.U32.AND P1, PT, R44, R47, PT ;  /* 0x0000002f2c00720c */ /* 0x004fe40003f25070 */
[----:B------:R-:W-:-:S11]  /*b650*/  MOV R47, R44 ;  /* 0x0000002c002f7202 */ /* 0x000fd60000000f00 */
[----:B------:R-:W-:Y:S05]  /*b660*/  @P1 BRA `(.L_x_1551) ;  /* 0xfffffffc00e81947 */ /* 0x000fea000383ffff */
[----:B------:R-:W-:Y:S05]  /*b670*/  BSYNC.RECONVERGENT B2 ;  /* 0x0000000000027941 */ /* 0x000fea0003800200 */
.L_x_1550:
        /* <DEDUP_REMOVED lines=12> */
.L_x_1553:
[----:B-----5:R-:W-:-:S05]  /*b740*/  HADD2 R44, R45, R43.H0_H0 ;  /* 0x2000002b2d2c7230 */ /* 0x020fca0000000000 */
[----:B------:R-:W-:-:S06]  /*b750*/  PRMT R44, R45, R46, R44 ;  /* 0x0000002e2d2c7216 */ /* 0x000fcc000000002c */
[----:B------:R-:W2:Y:S02]  /*b760*/  ATOM.E.CAS.STRONG.GPU PT, R44, [R40], R45, R44 ;  /* 0x0000002d282c738b */ /* 0x000ea400001ee12c */
[----:B--2---:R-:W-:Y:S01]  /*b770*/  ISETP.NE.U32.AND P1, PT, R44, R45, PT ;  /* 0x0000002d2c00720c */ /* 0x004fe20003f25070 */
[----:B------:R-:W-:-:S12]  /*b780*/  IMAD.MOV.U32 R45, RZ, RZ, R44 ;  /* 0x000000ffff2d7224 */ /* 0x000fd800078e002c */
[----:B------:R-:W-:Y:S05]  /*b790*/  @P1 BRA `(.L_x_1553) ;  /* 0xfffffffc00e81947 */ /* 0x000fea000383ffff */
[----:B------:R-:W-:Y:S05]  /*b7a0*/  BSYNC.RECONVERGENT B2 ;  /* 0x0000000000027941 */ /* 0x000fea0003800200 */
.L_x_1552:
        /* <DEDUP_REMOVED lines=12> */
.L_x_1555:
[----:B-----5:R-:W-:-:S05]  /*b870*/  HADD2 R44, R47, R43.H0_H0 ;  /* 0x2000002b2f2c7230 */ /* 0x020fca0000000000 */
[----:B------:R-:W-:-:S06]  /*b880*/  PRMT R44, R47, R45, R44 ;  /* 0x0000002d2f2c7216 */ /* 0x000fcc000000002c */
[----:B------:R-:W2:Y:S02]  /*b890*/  ATOM.E.CAS.STRONG.GPU PT, R44, [R40], R47, R44 ;  /* 0x0000002f282c738b */ /* 0x000ea400001ee12c */
[----:B--2---:R-:W-:Y:S01]  /*b8a0*/  ISETP.NE.U32.AND P1, PT, R44, R47, PT ;  /* 0x0000002f2c00720c */ /* 0x004fe20003f25070 */
[----:B------:R-:W-:-:S12]  /*b8b0*/  IMAD.MOV.U32 R47, RZ, RZ, R44 ;  /* 0x000000ffff2f7224 */ /* 0x000fd800078e002c */
[----:B------:R-:W-:Y:S05]  /*b8c0*/  @P1 BRA `(.L_x_1555) ;  /* 0xfffffffc00e81947 */ /* 0x000fea000383ffff */
[----:B------:R-:W-:Y:S05]  /*b8d0*/  BSYNC.RECONVERGENT B2 ;  /* 0x0000000000027941 */ /* 0x000fea0003800200 */
.L_x_1554:
        /* <DEDUP_REMOVED lines=12> */
.L_x_1557:
[----:B-----5:R-:W-:-:S05]  /*b9a0*/  HADD2 R44, R45, R43.H0_H0 ;  /* 0x2000002b2d2c7230 */ /* 0x020fca0000000000 */
[----:B------:R-:W-:-:S06]  /*b9b0*/  PRMT R44, R45, R46, R44 ;  /* 0x0000002e2d2c7216 */ /* 0x000fcc000000002c */
[----:B------:R-:W2:Y:S02]  /*b9c0*/  ATOM.E.CAS.STRONG.GPU PT, R44, [R40], R45, R44 ;  /* 0x0000002d282c738b */ /* 0x000ea400001ee12c */
[----:B--2---:R-:W-:Y:S02]  /*b9d0*/  ISETP.NE.U32.AND P1, PT, R44, R45, PT ;  /* 0x0000002d2c00720c */ /* 0x004fe40003f25070 */
[----:B------:R-:W-:-:S11]  /*b9e0*/  MOV R45, R44 ;  /* 0x0000002c002d7202 */ /* 0x000fd60000000f00 */
[----:B------:R-:W-:Y:S05]  /*b9f0*/  @P1 BRA `(.L_x_1557) ;  /* 0xfffffffc00e81947 */ /* 0x000fea000383ffff */
[----:B------:R-:W-:Y:S05]  /*ba00*/  BSYNC.RECONVERGENT B2 ;  /* 0x0000000000027941 */ /* 0x000fea0003800200 */
.L_x_1556:
        /* <DEDUP_REMOVED lines=12> */
.L_x_1559:
[----:B-----5:R-:W-:-:S05]  /*bad0*/  HADD2 R44, R47, R43.H0_H0 ;  /* 0x2000002b2f2c7230 */ /* 0x020fca0000000000 */
[----:B------:R-:W-:-:S06]  /*bae0*/  PRMT R44, R47, R45, R44 ;  /* 0x0000002d2f2c7216 */ /* 0x000fcc000000002c */
[----:B------:R-:W2:Y:S02]  /*baf0*/  ATOM.E.CAS.STRONG.GPU PT, R44, [R40], R47, R44 ;  /* 0x0000002f282c738b */ /* 0x000ea400001ee12c */
[----:B--2---:R-:W-:Y:S01]  /*bb00*/  ISETP.NE.U32.AND P1, PT, R44, R47, PT ;  /* 0x0000002f2c00720c */ /* 0x004fe20003f25070 */
[----:B------:R-:W-:-:S12]  /*bb10*/  IMAD.MOV.U32 R47, RZ, RZ, R44 ;  /* 0x000000ffff2f7224 */ /* 0x000fd800078e002c */
[----:B------:R-:W-:Y:S05]  /*bb20*/  @P1 BRA `(.L_x_1559) ;  /* 0xfffffffc00e81947 */ /* 0x000fea000383ffff */
[----:B------:R-:W-:Y:S05]  /*bb30*/  BSYNC.RECONVERGENT B2 ;  /* 0x0000000000027941 */ /* 0x000fea0003800200 */
.L_x_1558:
        /* <DEDUP_REMOVED lines=12> */
.L_x_1561:
[----:B-----5:R-:W-:-:S05]  /*bc00*/  HADD2 R44, R45, R43.H0_H0 ;  /* 0x2000002b2d2c7230 */ /* 0x020fca0000000000 */
[----:B------:R-:W-:-:S06]  /*bc10*/  PRMT R44, R45, R46, R44 ;  /* 0x0000002e2d2c7216 */ /* 0x000fcc000000002c */
[----:B------:R-:W2:Y:S02]  /*bc20*/  ATOM.E.CAS.STRONG.GPU PT, R44, [R40], R45, R44 ;  /* 0x0000002d282c738b */ /* 0x000ea400001ee12c */
[----:B--2---:R-:W-:Y:S01]  /*bc30*/  ISETP.NE.U32.AND P1, PT, R44, R45, PT ;  /* 0x0000002d2c00720c */ /* 0x004fe20003f25070 */
[----:B------:R-:W-:-:S12]  /*bc40*/  IMAD.MOV.U32 R45, RZ, RZ, R44 ;  /* 0x000000ffff2d7224 */ /* 0x000fd800078e002c */
[----:B------:R-:W-:Y:S05]  /*bc50*/  @P1 BRA `(.L_x_1561) ;  /* 0xfffffffc00e81947 */ /* 0x000fea000383ffff */
[----:B------:R-:W-:Y:S05]  /*bc60*/  BSYNC.RECONVERGENT B2 ;  /* 0x0000000000027941 */ /* 0x000fea0003800200 */
.L_x_1560:
        /* <DEDUP_REMOVED lines=12> */
.L_x_1563:
[----:B-----5:R-:W-:-:S05]  /*bd30*/  HADD2 R44, R47, R43.H0_H0 ;  /* 0x2000002b2f2c7230 */ /* 0x020fca0000000000 */
[----:B------:R-:W-:-:S06]  /*bd40*/  PRMT R44, R47, R45, R44 ;  /* 0x0000002d2f2c7216 */ /* 0x000fcc000000002c */
[----:B------:R-:W2:Y:S02]  /*bd50*/  ATOM.E.CAS.STRONG.GPU PT, R44, [R40], R47, R44 ;  /* 0x0000002f282c738b */ /* 0x000ea400001ee12c */
[----:B--2---:R-:W-:Y:S02]  /*bd60*/  ISETP.NE.U32.AND P1, PT, R44, R47, PT ;  /* 0x0000002f2c00720c */ /* 0x004fe40003f25070 */
[----:B------:R-:W-:-:S11]  /*bd70*/  MOV R47, R44 ;  /* 0x0000002c002f7202 */ /* 0x000fd60000000f00 */
[----:B------:R-:W-:Y:S05]  /*bd80*/  @P1 BRA `(.L_x_1563) ;  /* 0xfffffffc00e81947 */ /* 0x000fea000383ffff */
[----:B------:R-:W-:Y:S05]  /*bd90*/  BSYNC.RECONVERGENT B2 ;  /* 0x0000000000027941 */ /* 0x000fea0003800200 */
.L_x_1562:
        /* <DEDUP_REMOVED lines=12> */
.L_x_1565:
[----:B-----5:R-:W-:-:S05]  /*be60*/  HADD2 R44, R45, R43.H0_H0 ;  /* 0x2000002b2d2c7230 */ /* 0x020fca0000000000 */
[----:B------:R-:W-:-:S06]  /*be70*/  PRMT R44, R45, R46, R44 ;  /* 0x0000002e2d2c7216 */ /* 0x000fcc000000002c */
[----:B------:R-:W2:Y:S02]  /*be80*/  ATOM.E.CAS.STRONG.GPU PT, R44, [R40], R45, R44 ;  /* 0x0000002d282c738b */ /* 0x000ea400001ee12c */
[----:B--2---:R-:W-:Y:S01]  /*be90*/  ISETP.NE.U32.AND P1, PT, R44, R45, PT ;  /* 0x0000002d2c00720c */ /* 0x004fe20003f25070 */
[----:B------:R-:W-:-:S12]  /*bea0*/  IMAD.MOV.U32 R45, RZ, RZ, R44 ;  /* 0x000000ffff2d7224 */ /* 0x000fd800078e002c */
[----:B------:R-:W-:Y:S05]  /*beb0*/  @P1 BRA `(.L_x_1565) ;  /* 0xfffffffc00e81947 */ /* 0x000fea000383ffff */
[----:B------:R-:W-:Y:S05]  /*bec0*/  BSYNC.RECONVERGENT B2 ;  /* 0x0000000000027941 */ /* 0x000fea0003800200 */
.L_x_1564:
        /* <DEDUP_REMOVED lines=12> */
.L_x_1567:
[----:B-----5:R-:W-:-:S05]  /*bf90*/  HADD2 R44, R47, R43.H0_H0 ;  /* 0x2000002b2f2c7230 */ /* 0x020fca0000000000 */
[----:B------:R-:W-:-:S06]  /*bfa0*/  PRMT R44, R47, R45, R44 ;  /* 0x0000002d2f2c7216 */ /* 0x000fcc000000002c */
[----:B------:R-:W2:Y:S02]  /*bfb0*/  ATOM.E.CAS.STRONG.GPU PT, R44, [R40], R47, R44 ;  /* 0x0000002f282c738b */ /* 0x000ea400001ee12c */
[----:B--2---:R-:W-:Y:S01]  /*bfc0*/  ISETP.NE.U32.AND P1, PT, R44, R47, PT ;  /* 0x0000002f2c00720c */ /* 0x004fe20003f25070 */
[----:B------:R-:W-:-:S12]  /*bfd0*/  IMAD.MOV.U32 R47, RZ, RZ, R44 ;  /* 0x000000ffff2f7224 */ /* 0x000fd800078e002c */
[----:B------:R-:W-:Y:S05]  /*bfe0*/  @P1 BRA `(.L_x_1567) ;  /* 0xfffffffc00e81947 */ /* 0x000fea000383ffff */
[----:B------:R-:W-:Y:S05]  /*bff0*/  BSYNC.RECONVERGENT B2 ;  /* 0x0000000000027941 */ /* 0x000fea0003800200 */
.L_x_1566:
        /* <DEDUP_REMOVED lines=12> */
.L_x_1569:
[----:B-----5:R-:W-:-:S05]  /*c0c0*/  HADD2 R44, R45, R43.H0_H0 ;  /* 0x2000002b2d2c7230 */ /* 0x020fca0000000000 */
[----:B------:R-:W-:-:S06]  /*c0d0*/  PRMT R44, R45, R46, R44 ;  /* 0x0000002e2d2c7216 */ /* 0x000fcc000000002c */
[----:B------:R-:W2:Y:S02]  /*c0e0*/  ATOM.E.CAS.STRONG.GPU PT, R44, [R40], R45, R44 ;  /* 0x0000002d282c738b */ /* 0x000ea400001ee12c */
[----:B--2---:R-:W-:Y:S02]  /*c0f0*/  ISETP.NE.U32.AND P1, PT, R44, R45, PT ;  /* 0x0000002d2c00720c */ /* 0x004fe40003f25070 */
[----:B------:R-:W-:-:S11]  /*c100*/  MOV R45, R44 ;  /* 0x0000002c002d7202 */ /* 0x000fd60000000f00 */
[----:B------:R-:W-:Y:S05]  /*c110*/  @P1 BRA `(.L_x_1569) ;  /* 0xfffffffc00e81947 */ /* 0x000fea000383ffff */
[----:B------:R-:W-:Y:S05]  /*c120*/  BSYNC.RECONVERGENT B2 ;  /* 0x0000000000027941 */ /* 0x000fea0003800200 */
.L_x_1568:
        /* <DEDUP_REMOVED lines=12> */
.L_x_1571:
[----:B-----5:R-:W-:-:S05]  /*c1f0*/  HADD2 R44, R47, R43.H0_H0 ;  /* 0x2000002b2f2c7230 */ /* 0x020fca0000000000 */
[----:B------:R-:W-:-:S06]  /*c200*/  PRMT R44, R47, R45, R44 ;  /* 0x0000002d2f2c7216 */ /* 0x000fcc000000002c */
[----:B------:R-:W2:Y:S02]  /*c210*/  ATOM.E.CAS.STRONG.GPU PT, R44, [R40], R47, R44 ;  /* 0x0000002f282c738b */ /* 0x000ea400001ee12c */
[----:B--2---:R-:W-:Y:S01]  /*c220*/  ISETP.NE.U32.AND P1, PT, R44, R47, PT ;  /* 0x0000002f2c00720c */ /* 0x004fe20003f25070 */
[----:B------:R-:W-:-:S12]  /*c230*/  IMAD.MOV.U32 R47, RZ, RZ, R44 ;  /* 0x000000ffff2f7224 */ /* 0x000fd800078e002c */
[----:B------:R-:W-:Y:S05]  /*c240*/  @P1 BRA `(.L_x_1571) ;  /* 0xfffffffc00e81947 */ /* 0x000fea000383ffff */
[----:B------:R-:W-:Y:S05]  /*c250*/  BSYNC.RECONVERGENT B2 ;  /* 0x0000000000027941 */ /* 0x000fea0003800200 */
.L_x_1570:
        /* <DEDUP_REMOVED lines=12> */
.L_x_1573:
[----:B-----5:R-:W-:-:S05]  /*c320*/  HADD2 R44, R45, R43.H0_H0 ;  /* 0x2000002b2d2c7230 */ /* 0x020fca0000000000 */
[----:B------:R-:W-:-:S06]  /*c330*/  PRMT R44, R45, R46, R44 ;  /* 0x0000002e2d2c7216 */ /* 0x000fcc000000002c */
[----:B------:R-:W2:Y:S02]  /*c340*/  ATOM.E.CAS.STRONG.GPU PT, R44, [R40], R45, R44 ;  /* 0x0000002d282c738b */ /* 0x000ea400001ee12c */
[----:B--2---:R-:W-:Y:S01]  /*c350*/  ISETP.NE.U32.AND P1, PT, R44, R45, PT ;  /* 0x0000002d2c00720c */ /* 0x004fe20003f25070 */
[----:B------:R-:W-:-:S12]  /*c360*/  IMAD.MOV.U32 R45, RZ, RZ, R44 ;  /* 0x000000ffff2d7224 */ /* 0x000fd800078e002c */
[----:B------:R-:W-:Y:S05]  /*c370*/  @P1 BRA `(.L_x_1573) ;  /* 0xfffffffc00e81947 */ /* 0x000fea000383ffff */
[----:B------:R-:W-:Y:S05]  /*c380*/  BSYNC.RECONVERGENT B2 ;  /* 0x0000000000027941 */ /* 0x000fea0003800200 */
.L_x_1572:
        /* <DEDUP_REMOVED lines=12> */
.L_x_1575:
[----:B-----5:R-:W-:-:S05]  /*c450*/  HADD2 R44, R47, R43.H0_H0 ;  /* 0x2000002b2f2c7230 */ /* 0x020fca0000000000 */
[----:B------:R-:W-:-:S06]  /*c460*/  PRMT R44, R47, R45, R44 ;  /* 0x0000002d2f2c7216 */ /* 0x000fcc000000002c */
[----:B------:R-:W2:Y:S02]  /*c470*/  ATOM.E.CAS.STRONG.GPU PT, R44, [R40], R47, R44 ;  /* 0x0000002f282c738b */ /* 0x000ea400001ee12c */
[----:B--2---:R-:W-:Y:S02]  /*c480*/  ISETP.NE.U32.AND P1, PT, R44, R47, PT ;  /* 0x0000002f2c00720c */ /* 0x004fe40003f25070 */
[----:B------:R-:W-:-:S11]  /*c490*/  MOV R47, R44 ;  /* 0x0000002c002f7202 */ /* 0x000fd60000000f00 */
[----:B------:R-:W-:Y:S05]  /*c4a0*/  @P1 BRA `(.L_x_1575) ;  /* 0xfffffffc00e81947 */ /* 0x000fea000383ffff */
[----:B------:R-:W-:Y:S05]  /*c4b0*/  BSYNC.RECONVERGENT B2 ;  /* 0x0000000000027941 */ /* 0x000fea0003800200 */
.L_x_1574:
        /* <DEDUP_REMOVED lines=12> */
.L_x_1577:
[----:B-----5:R-:W-:-:S05]  /*c580*/  HADD2 R44, R45, R43.H0_H0 ;  /* 0x2000002b2d2c7230 */ /* 0x020fca0000000000 */
[----:B------:R-:W-:-:S06]  /*c590*/  PRMT R44, R45, R46, R44 ;  /* 0x0000002e2d2c7216 */ /* 0x000fcc000000002c */
[----:B------:R-:W2:Y:S02]  /*c5a0*/  ATOM.E.CAS.STRONG.GPU PT, R44, [R40], R45, R44 ;  /* 0x0000002d282c738b */ /* 0x000ea400001ee12c */
[----:B--2---:R-:W-:Y:S01]  /*c5b0*/  ISETP.NE.U32.AND P1, PT, R44, R45, PT ;  /* 0x0000002d2c00720c */ /* 0x004fe20003f25070 */
[----:B------:R-:W-:-:S12]  /*c5c0*/  IMAD.MOV.U32 R45, RZ, RZ, R44 ;  /* 0x000000ffff2d7224 */ /* 0x000fd800078e002c */
[----:B------:R-:W-:Y:S05]  /*c5d0*/  @P1 BRA `(.L_x_1577) ;  /* 0xfffffffc00e81947 */ /* 0x000fea000383ffff */
[----:B------:R-:W-:Y:S05]  /*c5e0*/  BSYNC.RECONVERGENT B2 ;  /* 0x0000000000027941 */ /* 0x000fea0003800200 */
.L_x_1576:
        /* <DEDUP_REMOVED lines=12> */
.L_x_1579:
[----:B-----5:R-:W-:-:S05]  /*c6b0*/  HADD2 R44, R47, R43.H0_H0 ;  /* 0x2000002b2f2c7230 */ /* 0x020fca0000000000 */
[----:B------:R-:W-:-:S06]  /*c6c0*/  PRMT R44, R47, R45, R44 ;  /* 0x0000002d2f2c7216 */ /* 0x000fcc000000002c */
[----:B------:R-:W2:Y:S02]  /*c6d0*/  ATOM.E.CAS.STRONG.GPU PT, R44, [R40], R47, R44 ;  /* 0x0000002f282c738b */ /* 0x000ea400001ee12c */
[----:B--2---:R-:W-:Y:S01]  /*c6e0*/  ISETP.NE.U32.AND P1, PT, R44, R47, PT ;  /* 0x0000002f2c00720c */ /* 0x004fe20003f25070 */
[----:B------:R-:W-:-:S12]  /*c6f0*/  IMAD.MOV.U32 R47, RZ, RZ, R44 ;  /* 0x000000ffff2f7224 */ /* 0x000fd800078e002c */
[----:B------:R-:W-:Y:S05]  /*c700*/  @P1 BRA `(.L_x_1579) ;  /* 0xfffffffc00e81947 */ /* 0x000fea000383ffff */
[----:B------:R-:W-:Y:S05]  /*c710*/  BSYNC.RECONVERGENT B2 ;  /* 0x0000000000027941 */ /* 0x000fea0003800200 */
.L_x_1578:
        /* <DEDUP_REMOVED lines=12> */
.L_x_1581:
[----:B-----5:R-:W-:-:S05]  /*c7e0*/  HADD2 R44, R45, R43.H0_H0 ;  /* 0x2000002b2d2c7230 */ /* 0x020fca0000000000 */
[----:B------:R-:W-:-:S06]  /*c7f0*/  PRMT R44, R45, R46, R44 ;  /* 0x0000002e2d2c7216 */ /* 0x000fcc000000002c */
[----:B------:R-:W2:Y:S02]  /*c800*/  ATOM.E.CAS.STRONG.GPU PT, R44, [R40], R45, R44 ;  /* 0x0000002d282c738b */ /* 0x000ea400001ee12c */
[----:B--2---:R-:W-:Y:S02]  /*c810*/  ISETP.NE.U32.AND P1, PT, R44, R45, PT ;  /* 0x0000002d2c00720c */ /* 0x004fe40003f25070 */
[----:B------:R-:W-:-:S11]  /*c820*/  MOV R45, R44 ;  /* 0x0000002c002d7202 */ /* 0x000fd60000000f00 */
[----:B------:R-:W-:Y:S05]  /*c830*/  @P1 BRA `(.L_x_1581) ;  /* 0xfffffffc00e81947 */ /* 0x000fea000383ffff */
[----:B------:R-:W-:Y:S05]  /*c840*/  BSYNC.RECONVERGENT B2 ;  /* 0x0000000000027941 */ /* 0x000fea0003800200 */
.L_x_1580:
        /* <DEDUP_REMOVED lines=12> */
.L_x_1583:
[----:B-----5:R-:W-:-:S05]  /*c910*/  HADD2 R44, R47, R43.H0_H0 ;  /* 0x2000002b2f2c7230 */ /* 0x020fca0000000000 */
[----:B------:R-:W-:-:S06]  /*c920*/  PRMT R44, R47, R45, R44 ;  /* 0x0000002d2f2c7216 */ /* 0x000fcc000000002c */
[----:B------:R-:W2:Y:S02]  /*c930*/  ATOM.E.CAS.STRONG.GPU PT, R44, [R40], R47, R44 ;  /* 0x0000002f282c738b */ /* 0x000ea400001ee12c */
[----:B--2---:R-:W-:Y:S01]  /*c940*/  ISETP.NE.U32.AND P1, PT, R44, R47, PT ;  /* 0x0000002f2c00720c */ /* 0x004fe20003f25070 */
[----:B------:R-:W-:-:S12]  /*c950*/  IMAD.MOV.U32 R47, RZ, RZ, R44 ;  /* 0x000000ffff2f7224 */ /* 0x000fd800078e002c */
[----:B------:R-:W-:Y:S05]  /*c960*/  @P1 BRA `(.L_x_1583) ;  /* 0xfffffffc00e81947 */ /* 0x000fea000383ffff */
[----:B------:R-:W-:Y:S05]  /*c970*/  BSYNC.RECONVERGENT B2 ;  /* 0x0000000000027941 */ /* 0x000fea0003800200 */
.L_x_1582:
        /* <DEDUP_REMOVED lines=12> */
.L_x_1585:
[----:B-----5:R-:W-:-:S05]  /*ca40*/  HADD2 R44, R45, R43.H0_H0 ;  /* 0x2000002b2d2c7230 */ /* 0x020fca0000000000 */
[----:B------:R-:W-:-:S06]  /*ca50*/  PRMT R44, R45, R46, R44 ;  /* 0x0000002e2d2c7216 */ /* 0x000fcc000000002c */
[----:B------:R-:W2:Y:S02]  /*ca60*/  ATOM.E.CAS.STRONG.GPU PT, R44, [R40], R45, R44 ;  /* 0x0000002d282c738b */ /* 0x000ea400001ee12c */
[----:B--2---:R-:W-:Y:S01]  /*ca70*/  ISETP.NE.U32.AND P1, PT, R44, R45, PT ;  /* 0x0000002d2c00720c */ /* 0x004fe20003f25070 */
[----:B------:R-:W-:-:S12]  /*ca80*/  IMAD.MOV.U32 R45, RZ, RZ, R44 ;  /* 0x000000ffff2d7224 */ /* 0x000fd800078e002c */
[----:B------:R-:W-:Y:S05]  /*ca90*/  @P1 BRA `(.L_x_1585) ;  /* 0xfffffffc00e81947 */ /* 0x000fea000383ffff */
[----:B------:R-:W-:Y:S05]  /*caa0*/  BSYNC.RECONVERGENT B2 ;  /* 0x0000000000027941 */ /* 0x000fea0003800200 */
.L_x_1584:
        /* <DEDUP_REMOVED lines=12> */
.L_x_1587:
[----:B-----5:R-:W-:-:S05]  /*cb70*/  HADD2 R44, R47, R43.H0_H0 ;  /* 0x2000002b2f2c7230 */ /* 0x020fca0000000000 */
[----:B------:R-:W-:-:S06]  /*cb80*/  PRMT R44, R47, R45, R44 ;  /* 0x0000002d2f2c7216 */ /* 0x000fcc000000002c */
[----:B------:R-:W2:Y:S02]  /*cb90*/  ATOM.E.CAS.STRONG.GPU PT, R44, [R40], R47, R44 ;  /* 0x0000002f282c738b */ /* 0x000ea400001ee12c */
[----:B--2---:R-:W-:Y:S02]  /*cba0*/  ISETP.NE.U32.AND P1, PT, R44, R47, PT ;  /* 0x0000002f2c00720c */ /* 0x004fe40003f25070 */
[----:B------:R-:W-:-:S11]  /*cbb0*/  MOV R47, R44 ;  /* 0x0000002c002f7202 */ /* 0x000fd60000000f00 */
[----:B------:R-:W-:Y:S05]  /*cbc0*/  @P1 BRA `(.L_x_1587) ;  /* 0xfffffffc00e81947 */ /* 0x000fea000383ffff */
[----:B------:R-:W-:Y:S05]  /*cbd0*/  BSYNC.RECONVERGENT B2 ;  /* 0x0000000000027941 */ /* 0x000fea0003800200 */
.L_x_1586:
        /* <DEDUP_REMOVED lines=12> */
.L_x_1589:
[----:B-----5:R-:W-:-:S05]  /*cca0*/  HADD2 R44, R45, R43.H0_H0 ;  /* 0x2000002b2d2c7230 */ /* 0x020fca0000000000 */
[----:B------:R-:W-:-:S06]  /*ccb0*/  PRMT R44, R45, R46, R44 ;  /* 0x0000002e2d2c7216 */ /* 0x000fcc000000002c */
[----:B------:R-:W2:Y:S02]  /*ccc0*/  ATOM.E.CAS.STRONG.GPU PT, R44, [R40], R45, R44 ;  /* 0x0000002d282c738b */ /* 0x000ea400001ee12c */
[----:B--2---:R-:W-:Y:S01]  /*ccd0*/  ISETP.NE.U32.AND P1, PT, R44, R45, PT ;  /* 0x0000002d2c00720c */ /* 0x004fe20003f25070 */
[----:B------:R-:W-:-:S12]  /*cce0*/  IMAD.MOV.U32 R45, RZ, RZ, R44 ;  /* 0x000000ffff2d7224 */ /* 0x000fd800078e002c */
[----:B------:R-:W-:Y:S05]  /*ccf0*/  @P1 BRA `(.L_x_1589) ;  /* 0xfffffffc00e81947 */ /* 0x000fea000383ffff */
[----:B------:R-:W-:Y:S05]  /*cd00*/  BSYNC.RECONVERGENT B2 ;  /* 0x0000000000027941 */ /* 0x000fea0003800200 */
.L_x_1588:
        /* <DEDUP_REMOVED lines=12> */
.L_x_1591:
[----:B-----5:R-:W-:-:S05]  /*cdd0*/  HADD2 R44, R47, R43.H0_H0 ;  /* 0x2000002b2f2c7230 */ /* 0x020fca0000000000 */
[----:B------:R-:W-:-:S06]  /*cde0*/  PRMT R44, R47, R45, R44 ;  /* 0x0000002d2f2c7216 */ /* 0x000fcc000000002c */
[----:B------:R-:W2:Y:S02]  /*cdf0*/  ATOM.E.CAS.STRONG.GPU PT, R44, [R40], R47, R44 ;  /* 0x0000002f282c738b */ /* 0x000ea400001ee12c */
[----:B--2---:R-:W-:Y:S01]  /*ce00*/  ISETP.NE.U32.AND P1, PT, R44, R47, PT ;  /* 0x0000002f2c00720c */ /* 0x004fe20003f25070 */
[----:B------:R-:W-:-:S12]  /*ce10*/  IMAD.MOV.U32 R47, RZ, RZ, R44 ;  /* 0x000000ffff2f7224 */ /* 0x000fd800078e002c */
[----:B------:R-:W-:Y:S05]  /*ce20*/  @P1 BRA `(.L_x_1591) ;  /* 0xfffffffc00e81947 */ /* 0x000fea000383ffff */
[----:B------:R-:W-:Y:S05]  /*ce30*/  BSYNC.RECONVERGENT B2 ;  /* 0x0000000000027941 */ /* 0x000fea0003800200 */
.L_x_1590:
        /* <DEDUP_REMOVED lines=12> */
.L_x_1593:
[----:B-----5:R-:W-:-:S05]  /*cf00*/  HADD2 R44, R45, R43.H0_H0 ;  /* 0x2000002b2d2c7230 */ /* 0x020fca0000000000 */
[----:B------:R-:W-:-:S06]  /*cf10*/  PRMT R44, R45, R46, R44 ;  /* 0x0000002e2d2c7216 */ /* 0x000fcc000000002c */
[----:B------:R-:W2:Y:S02]  /*cf20*/  ATOM.E.CAS.STRONG.GPU PT, R44, [R40], R45, R44 ;  /* 0x0000002d282c738b */ /* 0x000ea400001ee12c */
[----:B--2---:R-:W-:Y:S02]  /*cf30*/  ISETP.NE.U32.AND P1, PT, R44, R45, PT ;  /* 0x0000002d2c00720c */ /* 0x004fe40003f25070 */
[----:B------:R-:W-:-:S11]  /*cf40*/  MOV R45, R44 ;  /* 0x0000002c002d7202 */ /* 0x000fd60000000f00 */
[----:B------:R-:W-:Y:S05]  /*cf50*/  @P1 BRA `(.L_x_1593) ;  /* 0xfffffffc00e81947 */ /* 0x000fea000383ffff */
[----:B------:R-:W-:Y:S05]  /*cf60*/  BSYNC.RECONVERGENT B2 ;  /* 0x0000000000027941 */ /* 0x000fea0003800200 */
.L_x_1592:
        /* <DEDUP_REMOVED lines=12> */
.L_x_1595:
[----:B-----5:R-:W-:-:S05]  /*d030*/  HADD2 R44, R47, R43.H0_H0 ;  /* 0x2000002b2f2c7230 */ /* 0x020fca0000000000 */
[----:B------:R-:W-:-:S06]  /*d040*/  PRMT R44, R47, R45, R44 ;  /* 0x0000002d2f2c7216 */ /* 0x000fcc000000002c */
[----:B------:R-:W2:Y:S02]  /*d050*/  ATOM.E.CAS.STRONG.GPU PT, R44, [R40], R47, R44 ;  /* 0x0000002f282c738b */ /* 0x000ea400001ee12c */
[----:B--2---:R-:W-:Y:S01]  /*d060*/  ISETP.NE.U32.AND P1, PT, R44, R47, PT ;  /* 0x0000002f2c00720c */ /* 0x004fe20003f25070 */
[----:B------:R-:W-:-:S12]  /*d070*/  IMAD.MOV.U32 R47, RZ, RZ, R44 ;  /* 0x000000ffff2f7224 */ /* 0x000fd800078e002c */
[----:B------:R-:W-:Y:S05]  /*d080*/  @P1 BRA `(.L_x_1595) ;  /* 0xfffffffc00e81947 */ /* 0x000fea000383ffff */
[----:B------:R-:W-:Y:S05]  /*d090*/  BSYNC.RECONVERGENT B2 ;  /* 0x0000000000027941 */ /* 0x000fea0003800200 */
.L_x_1594:
        /* <DEDUP_REMOVED lines=12> */
.L_x_1597:
[----:B-----5:R-:W-:-:S05]  /*d160*/  HADD2 R44, R45, R43.H0_H0 ;  /* 0x2000002b2d2c7230 */ /* 0x020fca0000000000 */
[----:B------:R-:W-:-:S06]  /*d170*/  PRMT R44, R45, R46, R44 ;  /* 0x0000002e2d2c7216 */ /* 0x000fcc000000002c */
[----:B------:R-:W2:Y:S02]  /*d180*/  ATOM.E.CAS.STRONG.GPU PT, R44, [R40], R45, R44 ;  /* 0x0000002d282c738b */ /* 0x000ea400001ee12c */
[----:B--2---:R-:W-:Y:S01]  /*d190*/  ISETP.NE.U32.AND P1, PT, R44, R45, PT ;  /* 0x0000002d2c00720c */ /* 0x004fe20003f25070 */
[----:B------:R-:W-:-:S12]  /*d1a0*/  IMAD.MOV.U32 R45, RZ, RZ, R44 ;  /* 0x000000ffff2d7224 */ /* 0x000fd800078e002c */
[----:B------:R-:W-:Y:S05]  /*d1b0*/  @P1 BRA `(.L_x_1597) ;  /* 0xfffffffc00e81947 */ /* 0x000fea000383ffff */
[----:B------:R-:W-:Y:S05]  /*d1c0*/  BSYNC.RECONVERGENT B2 ;  /* 0x0000000000027941 */ /* 0x000fea0003800200 */
.L_x_1596:
        /* <DEDUP_REMOVED lines=12> */
.L_x_1599:
[----:B-----5:R-:W-:-:S05]  /*d290*/  HADD2 R40, R43, R37.H0_H0 ;  /* 0x200000252b287230 */ /* 0x020fca0000000000 */
[----:B------:R-:W-:-:S06]  /*d2a0*/  PRMT R40, R43, R41, R40 ;  /* 0x000000292b287216 */ /* 0x000fcc0000000028 */
[----:B------:R-:W2:Y:S02]  /*d2b0*/  ATOM.E.CAS.STRONG.GPU PT, R40, [R150], R43, R40 ;  /* 0x0000002b9628738b */ /* 0x000ea400001ee128 */
[----:B--2---:R-:W-:Y:S02]  /*d2c0*/  ISETP.NE.U32.AND P1, PT, R40, R43, PT ;  /* 0x0000002b2800720c */ /* 0x004fe40003f25070 */
[----:B------:R-:W-:-:S11]  /*d2d0*/  MOV R43, R40 ;  /* 0x00000028002b7202 */ /* 0x000fd60000000f00 */
[----:B------:R-:W-:Y:S05]  /*d2e0*/  @P1 BRA `(.L_x_1599) ;  /* 0xfffffffc00e81947 */ /* 0x000fea000383ffff */
[----:B------:R-:W-:Y:S05]  /*d2f0*/  BSYNC.RECONVERGENT B2 ;  /* 0x0000000000027941 */ /* 0x000fea0003800200 */
.L_x_1598:
        /* <DEDUP_REMOVED lines=11> */
.L_x_1600:
[----:B-----5:R-:W-:-:S05]  /*d3b0*/  HADD2 R36, R41, R37.H0_H0 ;  /* 0x2000002529247230 */ /* 0x020fca0000000000 */
[----:B------:R-:W-:-:S06]  /*d3c0*/  PRMT R36, R41, R42, R36 ;  /* 0x0000002a29247216 */ /* 0x000fcc0000000024 */
[----:B------:R-:W2:Y:S02]  /*d3d0*/  ATOM.E.CAS.STRONG.GPU PT, R36, [R38], R41, R36 ;  /* 0x000000292624738b */ /* 0x000ea400001ee124 */
[----:B--2---:R-:W-:Y:S01]  /*d3e0*/  ISETP.NE.U32.AND P1, PT, R36, R41, PT ;  /* 0x000000292400720c */ /* 0x004fe20003f25070 */
[----:B------:R-:W-:-:S12]  /*d3f0*/  IMAD.MOV.U32 R41, RZ, RZ, R36 ;  /* 0x000000ffff297224 */ /* 0x000fd800078e0024 */
[----:B------:R-:W-:Y:S05]  /*d400*/  @P1 BRA `(.L_x_1600) ;  /* 0xfffffffc00e81947 */ /* 0x000fea000383ffff */
.L_x_1345:
[----:B------:R-:W-:Y:S05]  /*d410*/  BSYNC.RECONVERGENT B0 ;  /* 0x0000000000007941 */ /* 0x000fea0003800200 */
.L_x_1344:
[----:B------:R-:W-:Y:S01]  /*d420*/  IADD3 R88, PT, PT, R88, 0x1, RZ ;  /* 0x0000000158587810 */ /* 0x000fe20007ffe0ff */
[----:B------:R-:W-:Y:S01]  /*d430*/  VIADD R86, R86, 0x80 ;  /* 0x0000008056567836 */ /* 0x000fe20000000000 */
[----:B------:R-:W-:Y:S06]  /*d440*/  @!P0 BRA `(.L_x_1601) ;  /* 0xffffff4400988947 */ /* 0x000fec000383ffff */
.L_x_1343:
[----:B------:R-:W-:Y:S05]  /*d450*/  BSYNC.RECONVERGENT B1 ;  /* 0x0000000000017941 */ /* 0x000fea0003800200 */
.L_x_1342:
[----:B------:R-:W1:Y:S01]  /*d460*/  LDCU UR4, c[0x0][0x3dc] ;  /* 0x00007b80ff0477ac */ /* 0x000e620008000800 */
[----:B------:R-:W-:Y:S01]  /*d470*/  VIADD R87, R87, 0x1 ;  /* 0x0000000157577836 */ /* 0x000fe20000000000 */
[----:B-1----:R-:W-:-:S04]  /*d480*/  UIADD3 UR4, UPT, UPT, UR4, 0x1f, URZ ;  /* 0x0000001f04047890 */ /* 0x002fc8000fffe0ff */
[----:B------:R-:W-:Y:S01]  /*d490*/  USHF.R.U32.HI UR4, URZ, 0x5, UR4 ;  /* 0x00000005ff047899 */ /* 0x000fe20008011604 */
[----:B------:R-:W-:Y:S05]  /*d4a0*/  BAR.SYNC.DEFER_BLOCKING 0x0 ;  /* 0x0000000000007b1d */ /* 0x000fea0000010000 */
[----:B------:R-:W-:-:S13]  /*d4b0*/  ISETP.NE.AND P0, PT, R87, UR4, PT ;  /* 0x0000000457007c0c */ /* 0x000fda000bf05270 */
[----:B------:R-:W-:Y:S05]  /*d4c0*/  @P0 BRA `(.L_x_1602) ;  /* 0xffffff4000300947 */ /* 0x000fea000383ffff */
.L_x_1338:
[----:B------:R-:W1:Y:S02]  /*d4d0*/  S2R R0, SR_TID.X ;  /* 0x0000000000007919 */ /* 0x000e640000002100 */
[----:B-1----:R-:W-:-:S13]  /*d4e0*/  ISETP.GE.AND P0, PT, R0, R81, PT ;  /* 0x000000510000720c */ /* 0x002fda0003f06270 */
[----:B------:R-:W-:Y:S05]  /*d4f0*/  @P0 EXIT ;  /* 0x000000000000094d */ /* 0x000fea0003800000 */
[----:B0-----:R-:W0:Y:S01]  /*d500*/  S2R R37, SR_CTAID.Y ;  /* 0x0000000000257919 */ /* 0x001e220000002600 */
[----:B------:R-:W1:Y:S01]  /*d510*/  LDCU.64 UR4, c[0x0][0x3b8] ;  /* 0x00007700ff0477ac */ /* 0x000e620008000a00 */
[----:B------:R-:W-:Y:S02]  /*d520*/  F2FP.F16.F32.PACK_AB R89, R90, R89 ;  /* 0x000000595a59723e */ /* 0x000fe400000000ff */
[----:B------:R-:W-:Y:S02]  /*d530*/  F2FP.F16.F32.PACK_AB R91, R92, R91 ;  /* 0x0000005b5c5b723e */ /* 0x000fe400000000ff */
[----:B------:R-:W-:Y:S02]  /*d540*/  F2FP.F16.F32.PACK_AB R97, R98, R97 ;  /* 0x000000616261723e */ /* 0x000fe400000000ff */
[----:B------:R-:W-:Y:S02]  /*d550*/  F2FP.F16.F32.PACK_AB R99, R100, R99 ;  /* 0x000000636463723e */ /* 0x000fe400000000ff */
[----:B------:R-:W-:-:S02]  /*d560*/  F2FP.F16.F32.PACK_AB R105, R106, R105 ;  /* 0x000000696a69723e */ /* 0x000fc400000000ff */
[----:B------:R-:W-:Y:S02]  /*d570*/  F2FP.F16.F32.PACK_AB R107, R108, R107 ;  /* 0x0000006b6c6b723e */ /* 0x000fe400000000ff */
[----:B------:R-:W-:Y:S02]  /*d580*/  F2FP.F16.F32.PACK_AB R30, R30, R31 ;  /* 0x0000001f1e1e723e */ /* 0x000fe400000000ff */
[----:B------:R-:W-:Y:S02]  /*d590*/  F2FP.F16.F32.PACK_AB R28, R28, R29 ;  /* 0x0000001d1c1c723e */ /* 0x000fe400000000ff */
[----:B------:R-:W-:Y:S02]  /*d5a0*/  F2FP.F16.F32.PACK_AB R22, R22, R23 ;  /* 0x000000171616723e */ /* 0x000fe400000000ff */
[----:B------:R-:W-:Y:S02]  /*d5b0*/  F2FP.F16.F32.PACK_AB R20, R20, R21 ;  /* 0x000000151414723e */ /* 0x000fe400000000ff */
[----:B------:R-:W-:-:S02]  /*d5c0*/  F2FP.F16.F32.PACK_AB R93, R94, R93 ;  /* 0x0000005d5e5d723e */ /* 0x000fc400000000ff */
[----:B------:R-:W-:Y:S02]  /*d5d0*/  F2FP.F16.F32.PACK_AB R16, R16, R17 ;  /* 0x000000111010723e */ /* 0x000fe400000000ff */
[----:B------:R-:W-:Y:S02]  /*d5e0*/  F2FP.F16.F32.PACK_AB R12, R12, R13 ;  /* 0x0000000d0c0c723e */ /* 0x000fe400000000ff */
[----:B------:R-:W-:Y:S02]  /*d5f0*/  PRMT R36, R93, 0x7632, R36 ;  /* 0x000076325d247816 */ /* 0x000fe40000000024 */
[----:B------:R-:W-:Y:S02]  /*d600*/  F2FP.F16.F32.PACK_AB R95, R96, R95 ;  /* 0x0000005f605f723e */ /* 0x000fe400000000ff */
[----:B0-----:R-:W-:Y:S02]  /*d610*/  LEA R0, R37, R0, 0x6 ;  /* 0x0000000025007211 */ /* 0x001fe400078e30ff */
[----:B------:R-:W-:-:S02]  /*d620*/  F2FP.F16.F32.PACK_AB R101, R102, R101 ;  /* 0x000000656665723e */ /* 0x000fc400000000ff */
[----:B------:R-:W-:Y:S02]  /*d630*/  LEA R3, P0, R0, R3, 0x6 ;  /* 0x0000000300037211 */ /* 0x000fe400078030ff */
[----:B------:R-:W-:Y:S02]  /*d640*/  PRMT R0, R89, 0x7632, R0 ;  /* 0x0000763259007816 */ /* 0x000fe40000000000 */
[----:B------:R-:W-:Y:S01]  /*d650*/  F2FP.F16.F32.PACK_AB R10, R10, R11 ;  /* 0x0000000b0a0a723e */ /* 0x000fe200000000ff */
[----:B------:R-:W-:Y:S01]  /*d660*/  IMAD.X R4, RZ, RZ, R4, P0 ;  /* 0x000000ffff047224 */ /* 0x000fe200000e0604 */
[C---:B-1----:R-:W-:Y:S02]  /*d670*/  LEA R2, P0, R3.reuse, UR4, 0x1 ;  /* 0x0000000403027c11 */ /* 0x042fe4000f8008ff */
[----:B------:R-:W-:Y:S02]  /*d680*/  F2FP.F16.F32.PACK_AB R8, R8, R9 ;  /* 0x000000090808723e */ /* 0x000fe400000000ff */
[----:B------:R-:W-:-:S02]  /*d690*/  LEA.HI.X R3, R3, UR5, R4, 0x1, P0 ;  /* 0x0000000503037c11 */ /* 0x000fc400080f0c04 */
[----:B------:R-:W-:Y:S02]  /*d6a0*/  PRMT R4, R91, 0x7632, R4 ;  /* 0x000076325b047816 */ /* 0x000fe40000000004 */
[----:B------:R-:W-:Y:S01]  /*d6b0*/  F2FP.F16.F32.PACK_AB R6, R6, R7 ;  /* 0x000000070606723e */ /* 0x000fe200000000ff */
[----:B------:R0:W-:Y:S01]  /*d6c0*/  STG.E.U16 desc[UR6][R2.64+0x2], R0 ;  /* 0x0000020002007986 */ /* 0x0001e2000c101506 */
[----:B------:R-:W-:Y:S02]  /*d6d0*/  F2FP.F16.F32.PACK_AB R5, R68, R5 ;  /* 0x000000054405723e */ /* 0x000fe400000000ff */
[----:B------:R-:W-:Y:S01]  /*d6e0*/  PRMT R37, R95, 0x7632, R37 ;  /* 0x000076325f257816 */ /* 0x000fe20000000025 */
[----:B------:R1:W-:Y:S01]  /*d6f0*/  STG.E.U16 desc[UR6][R2.64+0x6], R4 ;  /* 0x0000060402007986 */ /* 0x0003e2000c101506 */
[----:B------:R-:W-:Y:S02]  /*d700*/  PRMT R9, R10, 0x7632, R9 ;  /* 0x000076320a097816 */ /* 0x000fe40000000009 */
[----:B------:R-:W-:Y:S01]  /*d710*/  PRMT R7, R5, 0x7632, R7 ;  /* 0x0000763205077816 */ /* 0x000fe20000000007 */
[----:B------:R2:W-:Y:S01]  /*d720*/  STG.E.U16 desc[UR6][R2.64+0xa], R36 ;  /* 0x00000a2402007986 */ /* 0x0005e2000c101506 */
[----:B------:R-:W-:-:S02]  /*d730*/  F2FP.F16.F32.PACK_AB R103, R104, R103 ;  /* 0x000000676867723e */ /* 0x000fc400000000ff */
[----:B------:R-:W-:Y:S01]  /*d740*/  F2FP.F16.F32.PACK_AB R34, R34, R109 ;  /* 0x0000006d2222723e */ /* 0x000fe200000000ff */
[----:B------:R-:W-:Y:S01]  /*d750*/  STG.E.U16 desc[UR6][R2.64+0xe], R37 ;  /* 0x00000e2502007986 */ /* 0x000fe2000c101506 */
[----:B0-----:R-:W-:Y:S02]  /*d760*/  PRMT R0, R97, 0x7632, R0 ;  /* 0x0000763261007816 */ /* 0x001fe40000000000 */
[----:B------:R-:W-:Y:S01]  /*d770*/  F2FP.F16.F32.PACK_AB R32, R32, R33 ;  /* 0x000000212020723e */ /* 0x000fe200000000ff */
[----:B------:R-:W-:Y:S01]  /*d780*/  STG.E.U16 desc[UR6][R2.64+0x5a], R9 ;  /* 0x00005a0902007986 */ /* 0x000fe2000c101506 */
[----:B-1----:R-:W-:Y:S02]  /*d790*/  PRMT R4, R99, 0x7632, R4 ;  /* 0x0000763263047816 */ /* 0x002fe40000000004 */
[----:B------:R-:W-:Y:S01]  /*d7a0*/  F2FP.F16.F32.PACK_AB R26, R26, R27 ;  /* 0x0000001b1a1a723e */ /* 0x000fe200000000ff */
[----:B------:R0:W-:Y:S01]  /*d7b0*/  STG.E.U16 desc[UR6][R2.64+0x12], R0 ;  /* 0x0000120002007986 */ /* 0x0001e2000c101506 */
[----:B--2---:R-:W-:-:S02]  /*d7c0*/  PRMT R36, R101, 0x7632, R36 ;  /* 0x0000763265247816 */ /* 0x004fc40000000024 */
        /* <DEDUP_REMOVED lines=8> */
[----:B0-----:R-:W-:-:S02]  /*d850*/  PRMT R0, R105, 0x7632, R0 ;  /* 0x0000763269007816 */ /* 0x001fc40000000000 */
[----:B------:R-:W-:Y:S01]  /*d860*/  F2FP.F16.F32.PACK_AB R71, R74, R71 ;  /* 0x000000474a47723e */ /* 0x000fe200000000ff */
[----:B------:R-:W-:Y:S01]  /*d870*/  STG.E.U16 desc[UR6][R2.64+0x64], R5 ;  /* 0x0000640502007986 */ /* 0x000fe2000c101506 */
[----:B-1----:R-:W-:Y:S02]  /*d880*/  PRMT R4, R107, 0x7632, R4 ;  /* 0x000076326b047816 */ /* 0x002fe40000000004 */
[----:B------:R-:W-:Y:S01]  /*d890*/  F2FP.F16.F32.PACK_AB R73, R76, R73 ;  /* 0x000000494c49723e */ /* 0x000fe200000000ff */
[----:B------:R0:W-:Y:S01]  /*d8a0*/  STG.E.U16 desc[UR6][R2.64+0x22], R0 ;  /* 0x0000220002007986 */ /* 0x0001e2000c101506 */
[----:B------:R-:W-:Y:S02]  /*d8b0*/  F2FP.F16.F32.PACK_AB R75, R78, R75 ;  /* 0x0000004b4e4b723e */ /* 0x000fe400000000ff */
[----:B------:R-:W-:Y:S01]  /*d8c0*/  F2FP.F16.F32.PACK_AB R77, R80, R77 ;  /* 0x0000004d504d723e */ /* 0x000fe200000000ff */
[----:B------:R1:W-:Y:S01]  /*d8d0*/  STG.E.U16 desc[UR6][R2.64+0x26], R4 ;  /* 0x0000260402007986 */ /* 0x0003e2000c101506 */
[----:B------:R-:W-:-:S02]  /*d8e0*/  PRMT R37, R103, 0x7632, R37 ;  /* 0x0000763267257816 */ /* 0x000fc40000000025 */
[----:B------:R-:W-:Y:S01]  /*d8f0*/  PRMT R33, R34, 0x7632, R33 ;  /* 0x0000763222217816 */ /* 0x000fe20000000021 */
[----:B------:R3:W-:Y:S01]  /*d900*/  STG.E.U16 desc[UR6][R2.64+0x66], R7 ;  /* 0x0000660702007986 */ /* 0x0007e2000c101506 */
[----:B--2---:R-:W-:Y:S02]  /*d910*/  PRMT R36, R32, 0x7632, R36 ;  /* 0x0000763220247816 */ /* 0x004fe40000000024 */
[----:B------:R-:W-:Y:S01]  /*d920*/  PRMT R25, R26, 0x7632, R25 ;  /* 0x000076321a197816 */ /* 0x000fe20000000019 */
[----:B------:R-:W-:Y:S01]  /*d930*/  STG.E.U16 desc[UR6][R2.64], R89 ;  /* 0x0000005902007986 */ /* 0x000fe2000c101506 */
[----:B0-----:R-:W-:Y:S02]  /*d940*/  PRMT R0, R30, 0x7632, R0 ;  /* 0x000076321e007816 */ /* 0x001fe40000000000 */
[----:B------:R-:W-:Y:S01]  /*d950*/  PRMT R23, R24, 0x7632, R23 ;  /* 0x0000763218177816 */ /* 0x000fe20000000017 */
[----:B------:R-:W-:Y:S01]  /*d960*/  STG.E.U16 desc[UR6][R2.64+0x4], R91 ;  /* 0x0000045b02007986 */ /* 0x000fe2000c101506 */
[----:B-1----:R-:W-:-:S02]  /*d970*/  PRMT R4, R28, 0x7632, R4 ;  /* 0x000076321c047816 */ /* 0x002fc40000000004 */
[----:B------:R-:W-:Y:S01]  /*d980*/  PRMT R17, R18, 0x7632, R17 ;  /* 0x0000763212117816 */ /* 0x000fe20000000011 */
[----:B------:R0:W-:Y:S01]  /*d990*/  STG.E.U16 desc[UR6][R2.64+0x32], R0 ;  /* 0x0000320002007986 */ /* 0x0001e2000c101506 */
[----:B------:R-:W-:Y:S02]  /*d9a0*/  PRMT R13, R14, 0x7632, R13 ;  /* 0x000076320e0d7816 */ /* 0x000fe4000000000d */
[----:B------:R-:W-:Y:S01]  /*d9b0*/  PRMT R9, R35, 0x7632, R9 ;  /* 0x0000763223097816 */ /* 0x000fe20000000009 */
[----:B------:R1:W-:Y:S01]  /*d9c0*/  STG.E.U16 desc[UR6][R2.64+0x36], R4 ;  /* 0x0000360402007986 */ /* 0x0003e2000c101506 */
[----:B------:R-:W-:Y:S02]  /*d9d0*/  PRMT R5, R73, 0x7632, R5 ;  /* 0x0000763249057816 */ /* 0x000fe40000000005 */
[----:B---3--:R-:W-:Y:S01]  /*d9e0*/  PRMT R7, R77, 0x7632, R7 ;  /* 0x000076324d077816 */ /* 0x008fe20000000007 */
        /* <DEDUP_REMOVED lines=16> */
[----:B------:R0:W-:Y:S01]  /*daf0*/  STG.E.U16 desc[UR6][R2.64+0x5e], R0 ;  /* 0x00005e0002007986 */ /* 0x0001e2000c101506 */
[----:B------:R-:W-:-:S03]  /*db00*/  PRMT R6, R75, 0x7632, R6 ;  /* 0x000076324b067816 */ /* 0x000fc60000000006 */
[----:B------:R1:W-:Y:S04]  /*db10*/  STG.E.U16 desc[UR6][R2.64+0x62], R4 ;  /* 0x0000620402007986 */ /* 0x0003e8000c101506 */
[----:B------:R-:W-:Y:S01]  /*db20*/  STG.E.U16 desc[UR6][R2.64+0x1e], R37 ;  /* 0x00001e2502007986 */ /* 0x000fe2000c101506 */
[----:B0-----:R-:W-:-:S03]  /*db30*/  PRMT R0, R69, 0x7632, R0 ;  /* 0x0000763245007816 */ /* 0x001fc60000000000 */
        /* <DEDUP_REMOVED lines=36> */
.L_x_1603:
        /* <DEDUP_REMOVED lines=16> */
.L_x_3283:


//--------------------- .text.paged_flash_attention_bwd_128_fp32_small --------------------------
	.section	.text.paged_flash_attention_bwd_128_fp32_small,"ax",@progbits
	.align	128
        .global         paged_flash_attention_bwd_128_fp32_small
        .type           paged_flash_attention_bwd_128_fp32_small,@function
        .size           paged_flash_attention_bwd_128_fp32_small,(.L_x_3284 - paged_flash_attention_bwd_128_fp32_small)
        .other          paged_flash_attention_bwd_128_fp32_small,@"STO_CUDA_ENTRY STV_DEFAULT"
paged_flash_attention_bwd_128_fp32_small:
.text.paged_flash_attention_bwd_128_fp32_small:
[----:B------:R-:W0:Y:S01]  /*0000*/  LDC R1, c[0x0][0x37c] ;  /* 0x0000df00ff017b82 */ /* 0x000e220000000800 */
[----:B------:R-:W1:Y:S01]  /*0010*/  LDCU UR8, c[0x0][0x3d4] ;  /* 0x00007a80ff0877ac */ /* 0x000e620008000800 */
[----:B0-----:R-:W-:Y:S01]  /*0020*/  IADD3 R1, PT, PT, R1, -0x4c0, RZ ;  /* 0xfffffb4001017810 */ /* 0x001fe20007ffe0ff */
[----:B------:R-:W0:Y:S05]  /*0030*/  S2R R3, SR_CTAID.X ;  /* 0x0000000000037919 */ /* 0x000e2a0000002500 */
[----:B------:R-:W2:Y:S01]  /*0040*/  S2UR UR7, SR_CTAID.X ;  /* 0x00000000000779c3 */ /* 0x000ea20000002500 */
[----:B------:R-:W-:Y:S01]  /*0050*/  UMOV UR4, URZ ;  /* 0x000000ff00047c82 */ /* 0x000fe20008000000 */
[----:B------:R-:W3:Y:S01]  /*0060*/  LDCU UR10, c[0x0][0x3d8] ;  /* 0x00007b00ff0a77ac */ /* 0x000ee20008000800 */
[----:B------:R4:W-:Y:S01]  /*0070*/  STL [R1+0x3d4], RZ ;  /* 0x0003d4ff01007387 */ /* 0x0009e20000100800 */
[----:B------:R-:W-:Y:S01]  /*0080*/  BSSY.RECONVERGENT B0, `(.L_x_1604) ;  /* 0x00000ba000007945 */ /* 0x000fe20003800200 */
[----:B------:R-:W0:Y:S02]  /*0090*/  LDCU.64 UR12, c[0x0][0x358] ;  /* 0x00006b00ff0c77ac */ /* 0x000e240008000a00 */
[----:B------:R4:W-:Y:S01]  /*00a0*/  STL [R1+0x3d0], RZ ;  /* 0x0003d0ff01007387 */ /* 0x0009e20000100800 */
[----:B------:R-:W5:Y:S01]  /*00b0*/  S2UR UR14, SR_CTAID.Y ;  /* 0x00000000000e79c3 */ /* 0x000f620000002600 */
[----:B------:R-:W0:Y:S02]  /*00c0*/  LDCU.64 UR16, c[0x0][0x380] ;  /* 0x00007000ff1077ac */ /* 0x000e240008000a00 */
[----:B------:R4:W-:Y:S01]  /*00d0*/  STL [R1+0x1c8], RZ ;  /* 0x0001c8ff01007387 */ /* 0x0009e20000100800 */
[----:B------:R-:W2:Y:S01]  /*00e0*/  LDCU.64 UR18, c[0x0][0x3a0] ;  /* 0x00007400ff1277ac */ /* 0x000ea20008000a00 */
[----:B-1----:R-:W-:-:S02]  /*00f0*/  MOV R0, UR8 ;  /* 0x0000000800007c02 */ /* 0x002fc40008000f00 */
[----:B------:R4:W-:Y:S01]  /*0100*/  STL [R1+0x3cc], RZ ;  /* 0x0003ccff01007387 */ /* 0x0009e20000100800 */
[----:B------:R-:W-:Y:S01]  /*0110*/  UISETP.NE.AND UP0, UPT, UR8, URZ, UPT ;  /* 0x000000ff0800728c */ /* 0x000fe2000bf05270 */
[----:B------:R-:W-:Y:S02]  /*0120*/  IABS R0, R0 ;  /* 0x0000000000007213 */ /* 0x000fe40000000000 */
[----:B------:R4:W-:Y:S02]  /*0130*/  STL [R1+0x3c8], RZ ;  /* 0x0003c8ff01007387 */ /* 0x0009e40000100800 */
[----:B------:R-:W-:Y:S02]  /*0140*/  R2UR UR11, R0 ;  /* 0x00000000000b72ca */ /* 0x000fe400000e0000 */
[----:B------:R4:W-:Y:S04]  /*0150*/  STL [R1+0x3c4], RZ ;  /* 0x0003c4ff01007387 */ /* 0x0009e80000100800 */
[----:B------:R4:W-:Y:S01]  /*0160*/  STL [R1+0x3c0], RZ ;  /* 0x0003c0ff01007387 */ /* 0x0009e20000100800 */
[----:B0-----:R-:W-:-:S03]  /*0170*/  IABS R3, R3 ;  /* 0x0000000300037213 */ /* 0x001fc60000000000 */
[----:B------:R4:W-:Y:S01]  /*0180*/  STL [R1+0x3bc], RZ ;  /* 0x0003bcff01007387 */ /* 0x0009e20000100800 */
[----:B------:R-:W-:Y:S02]  /*0190*/  R2UR UR9, R3 ;  /* 0x00000000030972ca */ /* 0x000fe400000e0000 */
[----:B------:R-:W0:Y:S01]  /*01a0*/  I2F.RP R0, UR11 ;  /* 0x0000000b00007d06 */ /* 0x000e220008209400 */
[----:B------:R4:W-:Y:S04]  /*01b0*/  STL [R1+0x3b8], RZ ;  /* 0x0003b8ff01007387 */ /* 0x0009e80000100800 */
[----:B------:R4:W-:Y:S04]  /*01c0*/  STL [R1+0x3b4], RZ ;  /* 0x0003b4ff01007387 */ /* 0x0009e80000100800 */
[----:B------:R4:W-:Y:S04]  /*01d0*/  STL [R1+0x3b0], RZ ;  /* 0x0003b0ff01007387 */ /* 0x0009e80000100800 */
[----:B------:R4:W-:Y:S01]  /*01e0*/  STL [R1+0x3ac], RZ ;  /* 0x0003acff01007387 */ /* 0x0009e20000100800 */
[----:B0-----:R-:W0:Y:S03]  /*01f0*/  MUFU.RCP R0, R0 ;  /* 0x0000000000007308 */ /* 0x001e260000001000 */
[----:B------:R4:W-:Y:S04]  /*0200*/  STL [R1+0x3a8], RZ ;  /* 0x0003a8ff01007387 */ /* 0x0009e80000100800 */
[----:B------:R4:W-:Y:S04]  /*0210*/  STL [R1+0x3a4], RZ ;  /* 0x0003a4ff01007387 */ /* 0x0009e80000100800 */
[----:B------:R4:W-:Y:S04]  /*0220*/  STL [R1+0x3a0], RZ ;  /* 0x0003a0ff01007387 */ /* 0x0009e80000100800 */
[----:B------:R4:W-:Y:S01]  /*0230*/  STL [R1+0x39c], RZ ;  /* 0x00039cff01007387 */ /* 0x0009e20000100800 */
[----:B0-----:R-:W-:-:S03]  /*0240*/  IADD3 R2, PT, PT, R0, 0xffffffe, RZ ;  /* 0x0ffffffe00027810 */ /* 0x001fc60007ffe0ff */
[----:B------:R4:W-:Y:S04]  /*0250*/  STL [R1+0x398], RZ ;  /* 0x000398ff01007387 */ /* 0x0009e80000100800 */
[----:B------:R4:W-:Y:S01]  /*0260*/  STL [R1+0x394], RZ ;  /* 0x000394ff01007387 */ /* 0x0009e20000100800 */
[----:B------:R-:W0:Y:S03]  /*0270*/  F2I.FTZ.U32.TRUNC.NTZ R2, R2 ;  /* 0x0000000200027305 */ /* 0x000e26000021f000 */
[----:B------:R4:W-:Y:S04]  /*0280*/  STL [R1+0x390], RZ ;  /* 0x000390ff01007387 */ /* 0x0009e80000100800 */
[----:B------:R4:W-:Y:S04]  /*0290*/  STL [R1+0x38c], RZ ;  /* 0x00038cff01007387 */ /* 0x0009e80000100800 */
[----:B------:R4:W-:Y:S01]  /*02a0*/  STL [R1+0x388], RZ ;  /* 0x000388ff01007387 */ /* 0x0009e20000100800 */
[----:B0-----:R-:W-:-:S03]  /*02b0*/  R2UR UR5, R2 ;  /* 0x00000000020572ca */ /* 0x001fc600000e0000 */
[----:B------:R4:W-:Y:S04]  /*02c0*/  STL [R1+0x384], RZ ;  /* 0x000384ff01007387 */ /* 0x0009e80000100800 */
[----:B------:R4:W-:Y:S04]  /*02d0*/  STL [R1+0x380], RZ ;  /* 0x000380ff01007387 */ /* 0x0009e80000100800 */
[----:B------:R4:W-:Y:S04]  /*02e0*/  STL [R1+0x37c], RZ ;  /* 0x00037cff01007387 */ /* 0x0009e80000100800 */
[----:B------:R4:W-:Y:S01]  /*02f0*/  STL [R1+0x378], RZ ;  /* 0x000378ff01007387 */ /* 0x0009e20000100800 */
[----:B------:R-:W-:-:S03]  /*0300*/  UIADD3 UR6, UPT, UPT, URZ, -UR5, URZ ;  /* 0x80000005ff067290 */ /* 0x000fc6000fffe0ff */
[----:B------:R4:W-:Y:S01]  /*0310*/  STL [R1+0x374], RZ ;  /* 0x000374ff01007387 */ /* 0x0009e20000100800 */
[----:B------:R-:W-:-:S03]  /*0320*/  UIMAD UR6, UR6, UR11, URZ ;  /* 0x0000000b060672a4 */ /* 0x000fc6000f8e02ff */
[----:B------:R4:W-:Y:S01]  /*0330*/  STL [R1+0x370], RZ ;  /* 0x000370ff01007387 */ /* 0x0009e20000100800 */
[----:B------:R-:W-:-:S03]  /*0340*/  UIMAD.WIDE.U32 UR4, UR5, UR6, UR4 ;  /* 0x00000006050472a5 */ /* 0x000fc6000f8e0004 */
[----:B------:R4:W-:Y:S01]  /*0350*/  STL [R1+0x36c], RZ ;  /* 0x00036cff01007387 */ /* 0x0009e20000100800 */
[----:B------:R-:W-:-:S03]  /*0360*/  UIMAD.WIDE.U32 UR4, UR5, UR9, URZ ;  /* 0x00000009050472a5 */ /* 0x000fc6000f8e00ff */
[----:B------:R4:W-:Y:S01]  /*0370*/  STL [R1+0x368], RZ ;  /* 0x000368ff01007387 */ /* 0x0009e20000100800 */
[----:B------:R-:W-:-:S03]  /*0380*/  UIADD3 UR4, UPT, UPT, -UR5, URZ, URZ ;  /* 0x000000ff05047290 */ /* 0x000fc6000fffe1ff */
[----:B------:R4:W-:Y:S01]  /*0390*/  STL [R1+0x364], RZ ;  /* 0x000364ff01007387 */ /* 0x0009e20000100800 */
[----:B------:R-:W-:-:S03]  /*03a0*/  UIMAD UR4, UR11, UR4, UR9 ;  /* 0x000000040b0472a4 */ /* 0x000fc6000f8e0209 */
[----:B------:R4:W-:Y:S01]  /*03b0*/  STL [R1+0x360], RZ ;  /* 0x000360ff01007387 */ /* 0x0009e20000100800 */
[----:B------:R-:W-:-:S03]  /*03c0*/  UISETP.GT.U32.AND UP2, UPT, UR11, UR4, UPT ;  /* 0x000000040b00728c */ /* 0x000fc6000bf44070 */
[----:B------:R4:W-:Y:S04]  /*03d0*/  STL [R1+0x35c], RZ ;  /* 0x00035cff01007387 */ /* 0x0009e80000100800 */
[----:B------:R4:W-:Y:S04]  /*03e0*/  STL [R1+0x358], RZ ;  /* 0x000358ff01007387 */ /* 0x0009e80000100800 */
[----:B------:R4:W-:Y:S01]  /*03f0*/  STL [R1+0x354], RZ ;  /* 0x000354ff01007387 */ /* 0x0009e20000100800 */
[----:B------:R-:W-:Y:S02]  /*0400*/  @!UP2 UIADD3 UR4, UPT, UPT, UR4, -UR11, URZ ;  /* 0x8000000b0404a290 */ /* 0x000fe4000fffe0ff */
[----:B------:R-:W-:Y:S01]  /*0410*/  @!UP2 UIADD3 UR5, UPT, UPT, UR5, 0x1, URZ ;  /* 0x000000010505a890 */ /* 0x000fe2000fffe0ff */
[----:B------:R4:W-:Y:S01]  /*0420*/  STL [R1+0x350], RZ ;  /* 0x000350ff01007387 */ /* 0x0009e20000100800 */
[----:B------:R-:W-:-:S02]  /*0430*/  UISETP.GE.U32.AND UP1, UPT, UR4, UR11, UPT ;  /* 0x0000000b0400728c */ /* 0x000fc4000bf26070 */
[----:B--2---:R-:W-:Y:S01]  /*0440*/  ULOP3.LUT UR4, UR7, UR8, URZ, 0x3c, !UPT ;  /* 0x0000000807047292 */ /* 0x004fe2000f8e3cff */
[----:B------:R4:W-:Y:S03]  /*0450*/  STL [R1+0x34c], RZ ;  /* 0x00034cff01007387 */ /* 0x0009e60000100800 */
[----:B------:R-:W-:Y:S01]  /*0460*/  UISETP.GE.AND UP2, UPT, UR4, URZ, UPT ;  /* 0x000000ff0400728c */ /* 0x000fe2000bf46270 */
[----:B------:R4:W-:Y:S01]  /*0470*/  STL [R1+0x348], RZ ;  /* 0x000348ff01007387 */ /* 0x0009e20000100800 */
[----:B-----5:R-:W-:-:S03]  /*0480*/  ULEA UR4, UR14, 0x10, 0x4 ;  /* 0x000000100e047891 */ /* 0x020fc6000f8e20ff */
[----:B------:R4:W-:Y:S01]  /*0490*/  STL [R1+0x344], RZ ;  /* 0x000344ff01007387 */ /* 0x0009e20000100800 */
[----:B------:R-:W-:-:S03]  /*04a0*/  @UP1 UIADD3 UR5, UPT, UPT, UR5, 0x1, URZ ;  /* 0x0000000105051890 */ /* 0x000fc6000fffe0ff */
[----:B------:R4:W-:Y:S04]  /*04b0*/  STL [R1+0x340], RZ ;  /* 0x000340ff01007387 */ /* 0x0009e80000100800 */
[----:B------:R4:W-:Y:S01]  /*04c0*/  STL [R1+0x33c], RZ ;  /* 0x00033cff01007387 */ /* 0x0009e20000100800 */
[----:B------:R-:W-:Y:S01]  /*04d0*/  UMOV UR11, UR5 ;  /* 0x00000005000b7c82 */ /* 0x000fe20008000000 */
[----:B---3--:R-:W-:Y:S02]  /*04e0*/  UIMAD UR5, UR8, UR10, URZ ;  /* 0x0000000a080572a4 */ /* 0x008fe4000f8e02ff */
[----:B------:R4:W-:Y:S01]  /*04f0*/  STL [R1+0x338], RZ ;  /* 0x000338ff01007387 */ /* 0x0009e20000100800 */
[----:B------:R-:W-:Y:S02]  /*0500*/  @!UP2 UIADD3 UR11, UPT, UPT, -UR11, URZ, URZ ;  /* 0x000000ff0b0ba290 */ /* 0x000fe4000fffe1ff */
[----:B------:R-:W-:Y:S01]  /*0510*/  @!UP0 ULOP3.LUT UR11, URZ, UR8, URZ, 0x33, !UPT ;  /* 0x00000008ff0b8292 */ /* 0x000fe2000f8e33ff */
[----:B------:R4:W-:Y:S01]  /*0520*/  STL [R1+0x334], RZ ;  /* 0x000334ff01007387 */ /* 0x0009e20000100800 */
[----:B------:R-:W-:-:S02]  /*0530*/  UISETP.LT.AND UP0, UPT, UR4, UR10, UPT ;  /* 0x0000000a0400728c */ /* 0x000fc4000bf01270 */
[----:B------:R-:W-:Y:S01]  /*0540*/  UIADD3 UR9, UPT, UPT, -UR11, URZ, URZ ;  /* 0x000000ff0b097290 */ /* 0x000fe2000fffe1ff */
[----:B------:R4:W-:Y:S01]  /*0550*/  STL [R1+0x330], RZ ;  /* 0x000330ff01007387 */ /* 0x0009e20000100800 */
[----:B------:R-:W-:Y:S02]  /*0560*/  USEL UR6, UR4, UR10, UP0 ;  /* 0x0000000a04067287 */ /* 0x000fe40008000000 */
[----:B------:R-:W-:Y:S01]  /*0570*/  UIMAD UR4, UR8, UR9, UR7 ;  /* 0x00000009080472a4 */ /* 0x000fe2000f8e0207 */
[----:B------:R4:W-:Y:S01]  /*0580*/  STL [R1+0x32c], RZ ;  /* 0x00032cff01007387 */ /* 0x0009e20000100800 */
[----:B------:R-:W-:Y:S02]  /*0590*/  UIMAD UR6, UR14, -0x10, UR6 ;  /* 0xfffffff00e0678a4 */ /* 0x000fe4000f8e0206 */
[----:B------:R-:W-:Y:S01]  /*05a0*/  UIMAD UR4, UR4, UR10, URZ ;  /* 0x0000000a040472a4 */ /* 0x000fe2000f8e02ff */
[----:B------:R4:W-:Y:S01]  /*05b0*/  STL [R1+0x328], RZ ;  /* 0x000328ff01007387 */ /* 0x0009e20000100800 */
[----:B------:R-:W-:-:S02]  /*05c0*/  USHF.L.U32 UR7, UR6, 0x7, URZ ;  /* 0x0000000706077899 */ /* 0x000fc400080006ff */
[----:B------:R-:W-:Y:S01]  /*05d0*/  UIMAD UR4, UR11, UR5, UR4 ;  /* 0x000000050b0472a4 */ /* 0x000fe2000f8e0204 */
[----:B------:R4:W-:Y:S01]  /*05e0*/  STL [R1+0x324], RZ ;  /* 0x000324ff01007387 */ /* 0x0009e20000100800 */
[----:B------:R-:W0:Y:S03]  /*05f0*/  LDCU.64 UR8, c[0x0][0x398] ;  /* 0x00007300ff0877ac */ /* 0x000e260008000a00 */
[----:B------:R4:W-:Y:S01]  /*0600*/  STL [R1+0x320], RZ ;  /* 0x000320ff01007387 */ /* 0x0009e20000100800 */
[----:B------:R-:W-:-:S03]  /*0610*/  USHF.L.U32 UR15, UR4, 0x7, URZ ;  /* 0x00000007040f7899 */ /* 0x000fc600080006ff */
[----:B------:R4:W-:Y:S01]  /*0620*/  STL [R1+0x31c], RZ ;  /* 0x00031cff01007387 */ /* 0x0009e20000100800 */
[----:B------:R-:W-:-:S03]  /*0630*/  USHF.R.S32.HI UR20, URZ, 0x1f, UR15 ;  /* 0x0000001fff147899 */ /* 0x000fc6000801140f */
[----:B------:R4:W-:Y:S04]  /*0640*/  STL [R1+0x318], RZ ;  /* 0x000318ff01007387 */ /* 0x0009e80000100800 */
        /* <DEDUP_REMOVED lines=31> */
[----:B------:R4:W-:Y:S01]  /*0840*/  STL [R1+0x290], RZ ;  /* 0x000290ff01007387 */ /* 0x0009e20000100800 */
[----:B------:R-:W1:Y:S03]  /*0850*/  S2R R4, SR_TID.X ;  /* 0x0000000000047919 */ /* 0x000e660000002100 */
        /* <DEDUP_REMOVED lines=8> */
[----:B-1----:R-:W-:-:S02]  /*08e0*/  ISETP.GE.AND P1, PT, R4, UR7, PT ;  /* 0x0000000704007c0c */ /* 0x002fc4000bf26270 */
[----:B------:R-:W-:Y:S01]  /*08f0*/  ISETP.GE.AND P0, PT, R4, UR6, PT ;  /* 0x0000000604007c0c */ /* 0x000fe2000bf06270 */
        /* <DEDUP_REMOVED lines=20> */
[----:B0-----:R-:W-:Y:S05]  /*0a40*/  @P1 BRA `(.L_x_1605) ;  /* 0x0000000000741947 */ /* 0x001fea0003800000 */
[----:B------:R-:W0:Y:S01]  /*0a50*/  S2R R9, SR_CgaCtaId ;  /* 0x0000000000097919 */ /* 0x000e220000008800 */
[----:B------:R-:W1:Y:S01]  /*0a60*/  LDC R13, c[0x0][0x360] ;  /* 0x0000d800ff0d7b82 */ /* 0x000e620000000800 */
[----:B------:R-:W-:Y:S02]  /*0a70*/  MOV R2, 0x400 ;  /* 0x0000040000027802 */ /* 0x000fe40000000f00 */
[----:B------:R-:W-:Y:S02]  /*0a80*/  MOV R0, R4 ;  /* 0x0000000400007202 */ /* 0x000fe40000000f00 */
[----:B0-----:R-:W-:-:S07]  /*0a90*/  LEA R9, R9, R2, 0x18 ;  /* 0x0000000209097211 */ /* 0x001fce00078ec0ff */
.L_x_1606:
[----:B0-----:R-:W0:Y:S02]  /*0aa0*/  S2R R3, SR_CTAID.Y ;  /* 0x0000000000037919 */ /* 0x001e240000002600 */
[----:B0-----:R-:W-:-:S04]  /*0ab0*/  LEA R2, R3, R0, 0xb ;  /* 0x0000000003027211 */ /* 0x001fc800078e58ff */
[----:B------:R-:W-:-:S04]  /*0ac0*/  LOP3.LUT R3, R2, 0xffffff80, RZ, 0xc0, !PT ;  /* 0xffffff8002037812 */ /* 0x000fc800078ec0ff */
[----:B------:R-:W-:-:S04]  /*0ad0*/  LOP3.LUT R3, R3, 0x7f, R0, 0xf8, !PT ;  /* 0x0000007f03037812 */ /* 0x000fc800078ef800 */
[----:B------:R-:W-:-:S04]  /*0ae0*/  IADD3 R3, P1, PT, R3, UR15, RZ ;  /* 0x0000000f03037c10 */ /* 0x000fc8000ff3e0ff */
[----:B------:R-:W-:Y:S02]  /*0af0*/  IADD3.X R2, PT, PT, RZ, UR20, RZ, P1, !PT ;  /* 0x00000014ff027c10 */ /* 0x000fe40008ffe4ff */
[C---:B------:R-:W-:Y:S02]  /*0b00*/  SHF.L.U32 R6, R3.reuse, 0x2, RZ ;  /* 0x0000000203067819 */ /* 0x040fe400000006ff */
[----:B------:R-:W-:Y:S02]  /*0b10*/  SHF.L.U64.HI R7, R3, 0x2, R2 ;  /* 0x0000000203077819 */ /* 0x000fe40000010202 */
[C---:B------:R-:W-:Y:S02]  /*0b20*/  IADD3 R2, P1, PT, R6.reuse, UR16, RZ ;  /* 0x0000001006027c10 */ /* 0x040fe4000ff3e0ff */
[C---:B------:R-:W-:Y:S02]  /*0b30*/  IADD3 R4, P2, PT, R6.reuse, UR8, RZ ;  /* 0x0000000806047c10 */ /* 0x040fe4000ff5e0ff */
[----:B------:R-:W-:-:S02]  /*0b40*/  IADD3 R6, P3, PT, R6, UR18, RZ ;  /* 0x0000001206067c10 */ /* 0x000fc4000ff7e0ff */
[C---:B------:R-:W-:Y:S02]  /*0b50*/  IADD3.X R3, PT, PT, R7.reuse, UR17, RZ, P1, !PT ;  /* 0x0000001107037c10 */ /* 0x040fe40008ffe4ff */
[C---:B------:R-:W-:Y:S02]  /*0b60*/  IADD3.X R5, PT, PT, R7.reuse, UR9, RZ, P2, !PT ;  /* 0x0000000907057c10 */ /* 0x040fe400097fe4ff */
[----:B------:R-:W-:Y:S01]  /*0b70*/  IADD3.X R7, PT, PT, R7, UR19, RZ, P3, !PT ;  /* 0x0000001307077c10 */ /* 0x000fe20009ffe4ff */
[----:B------:R-:W2:Y:S04]  /*0b80*/  LDG.E R2, desc[UR12][R2.64] ;  /* 0x0000000c02027981 */ /* 0x000ea8000c1e1900 */
[----:B------:R-:W3:Y:S04]  /*0b90*/  LDG.E R4, desc[UR12][R4.64] ;  /* 0x0000000c04047981 */ /* 0x000ee8000c1e1900 */
[----:B------:R-:W5:Y:S01]  /*0ba0*/  LDG.E R6, desc[UR12][R6.64] ;  /* 0x0000000c06067981 */ /* 0x000f62000c1e1900 */
[----:B------:R-:W-:-:S02]  /*0bb0*/  LEA R11, R0, R9, 0x2 ;  /* 0x00000009000b7211 */ /* 0x000fc400078e10ff */
[----:B-1----:R-:W-:-:S04]  /*0bc0*/  IADD3 R0, PT, PT, R13, R0, RZ ;  /* 0x000000000d007210 */ /* 0x002fc80007ffe0ff */
[----:B------:R-:W-:Y:S01]  /*0bd0*/  ISETP.GE.AND P1, PT, R0, UR7, PT ;  /* 0x0000000700007c0c */ /* 0x000fe2000bf26270 */
[----:B--2---:R0:W-:Y:S04]  /*0be0*/  STS [R11], R2 ;  /* 0x000000020b007388 */ /* 0x0041e80000000800 */
[----:B---3--:R0:W-:Y:S04]  /*0bf0*/  STS [R11+0x8000], R4 ;  /* 0x008000040b007388 */ /* 0x0081e80000000800 */
[----:B-----5:R0:W-:Y:S04]  /*0c00*/  STS [R11+0x6000], R6 ;  /* 0x006000060b007388 */ /* 0x0201e80000000800 */
[----:B------:R-:W-:Y:S05]  /*0c10*/  @!P1 BRA `(.L_x_1606) ;  /* 0xfffffffc00a09947 */ /* 0x000fea000383ffff */
.L_x_1605:
[----:B------:R-:W-:Y:S05]  /*0c20*/  BSYNC.RECONVERGENT B0 ;  /* 0x0000000000007941 */ /* 0x000fea0003800200 */
.L_x_1604:
[----:B0-----:R-:W0:Y:S01]  /*0c30*/  S2R R4, SR_TID.X ;  /* 0x0000000000047919 */ /* 0x001e220000002100 */
[----:B------:R-:W-:Y:S01]  /*0c40*/  BSSY.RECONVERGENT B0, `(.L_x_1607) ;  /* 0x000000d000007945 */ /* 0x000fe20003800200 */
[----:B------:R-:W-:Y:S06]  /*0c50*/  BAR.SYNC.DEFER_BLOCKING 0x0 ;  /* 0x0000000000007b1d */ /* 0x000fec0000010000 */
[----:B------:R-:W-:Y:S05]  /*0c60*/  @P0 BRA `(.L_x_1608) ;  /* 0x0000000000280947 */ /* 0x000fea0003800000 */
[----:B------:R-:W0:Y:S01]  /*0c70*/  S2R R0, SR_CTAID.Y ;  /* 0x0000000000007919 */ /* 0x000e220000002600 */
[----:B------:R-:W1:Y:S01]  /*0c80*/  LDCU.64 UR8, c[0x0][0x3a8] ;  /* 0x00007500ff0877ac */ /* 0x000e620008000a00 */
[----:B------:R-:W-:Y:S02]  /*0c90*/  MOV R3, UR4 ;  /* 0x0000000400037c02 */ /* 0x000fe40008000f00 */
[----:B0-----:R-:W-:-:S04]  /*0ca0*/  LEA R0, R0, R4, 0x4 ;  /* 0x0000000400007211 */ /* 0x001fc800078e20ff */
[----:B------:R-:W-:-:S04]  /*0cb0*/  IADD3 R0, P1, PT, R0, UR4, RZ ;  /* 0x0000000400007c10 */ /* 0x000fc8000ff3e0ff */
[----:B------:R-:W-:Y:S02]  /*0cc0*/  LEA.HI.X.SX32 R3, R3, RZ, 0x1, P1 ;  /* 0x000000ff03037211 */ /* 0x000fe400008f0eff */
[----:B-1----:R-:W-:-:S04]  /*0cd0*/  LEA R2, P1, R0, UR8, 0x2 ;  /* 0x0000000800027c11 */ /* 0x002fc8000f8210ff */
[----:B------:R-:W-:-:S05]  /*0ce0*/  LEA.HI.X R3, R0, UR9, R3, 0x2, P1 ;  /* 0x0000000900037c11 */ /* 0x000fca00088f1403 */
[----:B------:R-:W2:Y:S04]  /*0cf0*/  LDG.E R0, desc[UR12][R2.64] ;  /* 0x0000000c02007981 */ /* 0x000ea8000c1e1900 */
[----:B--2---:R1:W-:Y:S02]  /*0d00*/  STL [R1+0x3d4], R0 ;  /* 0x0003d40001007387 */ /* 0x0043e40000100800 */
.L_x_1608:
[----:B------:R-:W-:Y:S05]  /*0d10*/  BSYNC.RECONVERGENT B0 ;  /* 0x0000000000007941 */ /* 0x000fea0003800200 */
.L_x_1607:
[----:B------:R-:W-:Y:S04]  /*0d20*/  BSSY.RECONVERGENT B0, `(.L_x_1609) ;  /* 0x00000c7000007945 */ /* 0x000fe80003800200 */
[----:B------:R-:W-:Y:S05]  /*0d30*/  @P0 BRA `(.L_x_1610) ;  /* 0x0000000c00140947 */ /* 0x000fea0003800000 */
[----:B------:R-:W2:Y:S01]  /*0d40*/  S2UR UR5, SR_CgaCtaId ;  /* 0x00000000000579c3 */ /* 0x000ea20000008800 */
[----:B------:R-:W-:Y:S02]  /*0d50*/  UMOV UR4, 0x400 ;  /* 0x0000040000047882 */ /* 0x000fe40000000000 */
[----:B--2---:R-:W-:-:S06]  /*0d60*/  ULEA UR4, UR5, UR4, 0x18 ;  /* 0x0000000405047291 */ /* 0x004fcc000f8ec0ff */
[----:B01----:R-:W-:-:S05]  /*0d70*/  LEA R0, R4, UR4, 0x9 ;  /* 0x0000000404007c11 */ /* 0x003fca000f8e48ff */
[----:B------:R-:W-:Y:S04]  /*0d80*/  LDS.128 R8, [R0+0x6000] ;  /* 0x0060000000087984 */ /* 0x000fe80000000c00 */
[----:B------:R-:W0:Y:S04]  /*0d90*/  LDS.128 R4, [R0+0x8000] ;  /* 0x0080000000047984 */ /* 0x000e280000000c00 */
[----:B------:R-:W-:Y:S04]  /*0da0*/  LDS.128 R16, [R0+0x6010] ;  /* 0x0060100000107984 */ /* 0x000fe80000000c00 */
[----:B------:R-:W1:Y:S04]  /*0db0*/  LDS.128 R12, [R0+0x8010] ;  /* 0x00801000000c7984 */ /* 0x000e680000000c00 */
[----:B------:R-:W-:Y:S04]  /*0dc0*/  LDS.128 R24, [R0+0x6020] ;  /* 0x0060200000187984 */ /* 0x000fe80000000c00 */
[----:B------:R-:W2:Y:S04]  /*0dd0*/  LDS.128 R20, [R0+0x8020] ;  /* 0x0080200000147984 */ /* 0x000ea80000000c00 */
[----:B------:R-:W-:Y:S04]  /*0de0*/  LDS.128 R32, [R0+0x6030] ;  /* 0x0060300000207984 */ /* 0x000fe80000000c00 */
[----:B------:R-:W3:Y:S04]  /*0df0*/  LDS.128 R28, [R0+0x8030] ;  /* 0x00803000001c7984 */ /* 0x000ee80000000c00 */
[----:B------:R-:W-:Y:S04]  /*0e00*/  LDS.128 R40, [R0+0x60b0] ;  /* 0x0060b00000287984 */ /* 0x000fe80000000c00 */
[----:B------:R-:W-:Y:S01]  /*0e10*/  LDS.128 R36, [R0+0x80b0] ;  /* 0x0080b00000247984 */ /* 0x000fe20000000c00 */
[----:B0-----:R-:W-:-:S04]  /*0e20*/  FFMA R4, R8, R4, RZ ;  /* 0x0000000408047223 */ /* 0x001fc800000000ff */
[----:B------:R-:W-:-:S04]  /*0e30*/  FFMA R5, R9, R5, R4 ;  /* 0x0000000509057223 */ /* 0x000fc80000000004 */
[----:B------:R-:W-:-:S04]  /*0e40*/  FFMA R6, R10, R6, R5 ;  /* 0x000000060a067223 */ /* 0x000fc80000000005 */
[----:B------:R-:W-:Y:S02]  /*0e50*/  FFMA R7, R11, R7, R6 ;  /* 0x000000070b077223 */ /* 0x000fe40000000006 */
[----:B------:R-:W-:Y:S02]  /*0e60*/  LDS.128 R8, [R0+0x6040] ;  /* 0x0060400000087984 */ /* 0x000fe40000000c00 */
[----:B-1----:R-:W-:Y:S02]  /*0e70*/  FFMA R12, R16, R12, R7 ;  /* 0x0000000c100c7223 */ /* 0x002fe40000000007 */
[----:B------:R-:W0:Y:S02]  /*0e80*/  LDS.128 R4, [R0+0x8040] ;  /* 0x0080400000047984 */ /* 0x000e240000000c00 */
[----:B------:R-:W-:-:S04]  /*0e90*/  FFMA R13, R17, R13, R12 ;  /* 0x0000000d110d7223 */ /* 0x000fc8000000000c */
[----:B------:R-:W-:-:S04]  /*0ea0*/  FFMA R14, R18, R14, R13 ;  /* 0x0000000e120e7223 */ /* 0x000fc8000000000d */
[----:B------:R-:W-:Y:S02]  /*0eb0*/  FFMA R15, R19, R15, R14 ;  /* 0x0000000f130f7223 */ /* 0x000fe4000000000e */
[----:B------:R-:W-:Y:S02]  /*0ec0*/  LDS.128 R16, [R0+0x6050] ;  /* 0x0060500000107984 */ /* 0x000fe40000000c00 */
[----:B--2---:R-:W-:Y:S02]  /*0ed0*/  FFMA R20, R24, R20, R15 ;  /* 0x0000001418147223 */ /* 0x004fe4000000000f */
[----:B------:R-:W1:Y:S02]  /*0ee0*/  LDS.128 R12, [R0+0x8050] ;  /* 0x00805000000c7984 */ /* 0x000e640000000c00 */
[----:B------:R-:W-:-:S04]  /*0ef0*/  FFMA R21, R25, R21, R20 ;  /* 0x0000001519157223 */ /* 0x000fc80000000014 */
[----:B------:R-:W-:-:S04]  /*0f00*/  FFMA R22, R26, R22, R21 ;  /* 0x000000161a167223 */ /* 0x000fc80000000015 */
[----:B------:R-:W-:Y:S02]  /*0f10*/  FFMA R23, R27, R23, R22 ;  /* 0x000000171b177223 */ /* 0x000fe40000000016 */
[----:B------:R-:W-:Y:S02]  /*0f20*/  LDS.128 R24, [R0+0x6060] ;  /* 0x0060600000187984 */ /* 0x000fe40000000c00 */
[----:B---3--:R-:W-:Y:S02]  /*0f30*/  FFMA R28, R32, R28, R23 ;  /* 0x0000001c201c7223 */ /* 0x008fe40000000017 */
[----:B------:R-:W2:Y:S02]  /*0f40*/  LDS.128 R20, [R0+0x8060] ;  /* 0x0080600000147984 */ /* 0x000ea40000000c00 */
[----:B------:R-:W-:-:S04]  /*0f50*/  FFMA R29, R33, R29, R28 ;  /* 0x0000001d211d7223 */ /* 0x000fc8000000001c */
[----:B------:R-:W-:-:S04]  /*0f60*/  FFMA R30, R34, R30, R29 ;  /* 0x0000001e221e7223 */ /* 0x000fc8000000001d */
[----:B------:R-:W-:Y:S02]  /*0f70*/  FFMA R31, R35, R31, R30 ;  /* 0x0000001f231f7223 */ /* 0x000fe4000000001e */
[----:B------:R-:W-:Y:S02]  /*0f80*/  LDS.128 R32, [R0+0x6070] ;  /* 0x0060700000207984 */ /* 0x000fe40000000c00 */
[----:B0-----:R-:W-:Y:S02]  /*0f90*/  FFMA R4, R8, R4, R31 ;  /* 0x0000000408047223 */ /* 0x001fe4000000001f */
[----:B------:R-:W0:Y:S02]  /*0fa0*/  LDS.128 R28, [R0+0x8070] ;  /* 0x00807000001c7984 */ /* 0x000e240000000c00 */
[----:B------:R-:W-:-:S04]  /*0fb0*/  FFMA R5, R9, R5, R4 ;  /* 0x0000000509057223 */ /* 0x000fc80000000004 */
[----:B------:R-:W-:-:S04]  /*0fc0*/  FFMA R6, R10, R6, R5 ;  /* 0x000000060a067223 */ /* 0x000fc80000000005 */
[----:B------:R-:W-:Y:S02]  /*0fd0*/  FFMA R7, R11, R7, R6 ;  /* 0x000000070b077223 */ /* 0x000fe40000000006 */
[----:B------:R-:W-:Y:S02]  /*0fe0*/  LDS.128 R8, [R0+0x6080] ;  /* 0x0060800000087984 */ /* 0x000fe40000000c00 */
[----:B-1----:R-:W-:Y:S02]  /*0ff0*/  FFMA R12, R16, R12, R7 ;  /* 0x0000000c100c7223 */ /* 0x002fe40000000007 */
[----:B------:R-:W1:Y:S02]  /*1000*/  LDS.128 R4, [R0+0x8080] ;  /* 0x0080800000047984 */ /* 0x000e640000000c00 */
[----:B------:R-:W-:-:S04]  /*1010*/  FFMA R13, R17, R13, R12 ;  /* 0x0000000d110d7223 */ /* 0x000fc8000000000c */
[----:B------:R-:W-:-:S04]  /*1020*/  FFMA R14, R18, R14, R13 ;  /* 0x0000000e120e7223 */ /* 0x000fc8000000000d */
[----:B------:R-:W-:Y:S02]  /*1030*/  FFMA R15, R19, R15, R14 ;  /* 0x0000000f130f7223 */ /* 0x000fe4000000000e */
[----:B------:R-:W-:Y:S02]  /*1040*/  LDS.128 R16, [R0+0x6090] ;  /* 0x0060900000107984 */ /* 0x000fe40000000c00 */
[----:B--2---:R-:W-:Y:S02]  /*1050*/  FFMA R20, R24, R20, R15 ;  /* 0x0000001418147223 */ /* 0x004fe4000000000f */
        /* <DEDUP_REMOVED lines=12> */
[----:B------:R-:W-:Y:S02]  /*1120*/  LDS.128 R28, [R0+0x80e0] ;  /* 0x0080e000001c7984 */ /* 0x000fe40000000c00 */
        /* <DEDUP_REMOVED lines=16> */
[----:B------:R-:W-:Y:S02]  /*1230*/  FFMA R36, R40, R36, R23 ;  /* 0x0000002428247223 */ /* 0x000fe40000000017 */
[----:B------:R-:W-:Y:S02]  /*1240*/  LDS.128 R20, [R0+0x8110] ;  /* 0x0081100000147984 */ /* 0x000fe40000000c00 */
        /* <DEDUP_REMOVED lines=35> */
[----:B------:R-:W2:Y:S02]  /*1480*/  LDS.128 R4, [R0+0x8150] ;  /* 0x0081500000047984 */ /* 0x000ea40000000c00 */
        /* <DEDUP_REMOVED lines=62> */
[----:B------:R-:W-:-:S04]  /*1870*/  FFMA R39, R43, R39, R38 ;  /* 0x000000272b277223 */ /* 0x000fc80000000026 */
[----:B------:R-:W-:-:S04]  /*1880*/  FFMA R28, R32, R28, R39 ;  /* 0x0000001c201c7223 */ /* 0x000fc80000000027 */
[----:B------:R-:W-:-:S04]  /*1890*/  FFMA R29, R33, R29, R28 ;  /* 0x0000001d211d7223 */ /* 0x000fc8000000001c */
[----:B------:R-:W-:-:S04]  /*18a0*/  FFMA R30, R34, R30, R29 ;  /* 0x0000001e221e7223 */ /* 0x000fc8000000001d */
[----:B------:R-:W-:-:S04]  /*18b0*/  FFMA R31, R35, R31, R30 ;  /* 0x0000001f231f7223 */ /* 0x000fc8000000001e */
[----:B--2---:R-:W-:-:S04]  /*18c0*/  FFMA R20, R24, R20, R31 ;  /* 0x0000001418147223 */ /* 0x004fc8000000001f */
[----:B------:R-:W-:-:S04]  /*18d0*/  FFMA R21, R25, R21, R20 ;  /* 0x0000001519157223 */ /* 0x000fc80000000014 */
[----:B------:R-:W-:-:S04]  /*18e0*/  FFMA R22, R26, R22, R21 ;  /* 0x000000161a167223 */ /* 0x000fc80000000015 */
[----:B------:R-:W-:-:S04]  /*18f0*/  FFMA R23, R27, R23, R22 ;  /* 0x000000171b177223 */ /* 0x000fc80000000016 */
[----:B0-----:R-:W-:-:S04]  /*1900*/  FFMA R12, R16, R12, R23 ;  /* 0x0000000c100c7223 */ /* 0x001fc80000000017 */
[----:B------:R-:W-:-:S04]  /*1910*/  FFMA R13, R17, R13, R12 ;  /* 0x0000000d110d7223 */ /* 0x000fc8000000000c */
[----:B------:R-:W-:-:S04]  /*1920*/  FFMA R14, R18, R14, R13 ;  /* 0x0000000e120e7223 */ /* 0x000fc8000000000d */
[----:B------:R-:W-:-:S04]  /*1930*/  FFMA R15, R19, R15, R14 ;  /* 0x0000000f130f7223 */ /* 0x000fc8000000000e */
[----:B-1----:R-:W-:-:S04]  /*1940*/  FFMA R4, R8, R4, R15 ;  /* 0x0000000408047223 */ /* 0x002fc8000000000f */
[----:B------:R-:W-:-:S04]  /*1950*/  FFMA R5, R9, R5, R4 ;  /* 0x0000000509057223 */ /* 0x000fc80000000004 */
[----:B------:R-:W-:-:S04]  /*1960*/  FFMA R6, R10, R6, R5 ;  /* 0x000000060a067223 */ /* 0x000fc80000000005 */
[----:B------:R-:W-:-:S05]  /*1970*/  FFMA R0, R11, R7, R6 ;  /* 0x000000070b007223 */ /* 0x000fca0000000006 */
[----:B------:R2:W-:Y:S02]  /*1980*/  STL [R1+0x3d0], R0 ;  /* 0x0003d00001007387 */ /* 0x0005e40000100800 */
.L_x_1610:
[----:B------:R-:W-:Y:S05]  /*1990*/  BSYNC.RECONVERGENT B0 ;  /* 0x0000000000007941 */ /* 0x000fea0003800200 */
.L_x_1609:
[----:B------:R3:W-:Y:S01]  /*19a0*/  STL [R1+0x21c], RZ ;  /* 0x00021cff01007387 */ /* 0x0007e20000100800 */
[----:B------:R-:W5:Y:S03]  /*19b0*/  LDCU UR4, c[0x0][0x3dc] ;  /* 0x00007b80ff0477ac */ /* 0x000f660008000800 */
[----:B------:R3:W-:Y:S04]  /*19c0*/  STL [R1+0x218], RZ ;  /* 0x000218ff01007387 */ /* 0x0007e80000100800 */
[----:B------:R3:W-:Y:S04]  /*19d0*/  STL [R1+0x214], RZ ;  /* 0x000214ff01007387 */ /* 0x0007e80000100800 */
[----:B------:R3:W-:Y:S04]  /*19e0*/  STL [R1+0x210], RZ ;  /* 0x000210ff01007387 */ /* 0x0007e80000100800 */
[----:B------:R3:W-:Y:S01]  /*19f0*/  STL [R1+0x20c], RZ ;  /* 0x00020cff01007387 */ /* 0x0007e20000100800 */
[----:B-----5:R-:W-:-:S03]  /*1a00*/  UISETP.GE.AND UP0, UPT, UR4, 0x1, UPT ;  /* 0x000000010400788c */ /* 0x020fc6000bf06270 */
        /* <DEDUP_REMOVED lines=16> */
[----:B------:R-:W-:Y:S05]  /*1b10*/  BRA.U !UP0, `(.L_x_1611) ;  /* 0x0000007d08a07547 */ /* 0x000fea000b800000 */
[----:B------:R0:W-:Y:S01]  /*1b20*/  STL [R1+0x1c8], RZ ;  /* 0x0001c8ff01007387 */ /* 0x0001e20000100800 */
[----:B------:R-:W-:-:S05]  /*1b30*/  UMOV UR4, URZ ;  /* 0x000000ff00047c82 */ /* 0x000fca0008000000 */
.L_x_1620:
[----:B-12---:R-:W1:Y:S01]  /*1b40*/  LDC R0, c[0x0][0x3dc] ;  /* 0x0000f700ff007b82 */ /* 0x006e620000000800 */
[----:B------:R-:W-:Y:S01]  /*1b50*/  USHF.L.U32 UR8, UR4, 0x4, URZ ;  /* 0x0000000404087899 */ /* 0x000fe200080006ff */
[----:B------:R-:W2:Y:S01]  /*1b60*/  S2R R8, SR_TID.X ;  /* 0x0000000000087919 */ /* 0x000ea20000002100 */
[----:B0-----:R-:W0:Y:S01]  /*1b70*/  LDCU UR14, c[0x0][0x3e0] ;  /* 0x00007c00ff0e77ac */ /* 0x001e220008000800 */
[----:B------:R-:W-:Y:S03]  /*1b80*/  BSSY.RECONVERGENT B0, `(.L_x_1612) ;  /* 0x0000045000007945 */ /* 0x000fe60003800200 */
[----:B------:R-:W-:Y:S01]  /*1b90*/  MOV R3, UR8 ;  /* 0x0000000800037c02 */ /* 0x000fe20008000f00 */
[----:B------:R-:W0:Y:S01]  /*1ba0*/  LDCU UR9, c[0x0][0x3e0] ;  /* 0x00007c00ff0977ac */ /* 0x000e220008000800 */
[----:B------:R-:W-:Y:S02]  /*1bb0*/  MOV R252, UR8 ;  /* 0x0000000800fc7c02 */ /* 0x000fe40008000f00 */
[----:B-1----:R-:W-:-:S04]  /*1bc0*/  VIADDMNMX R0, R3, 0x10, R0, PT ;  /* 0x0000001003007846 */ /* 0x002fc80003800100 */
[----:B------:R-:W-:-:S13]  /*1bd0*/  R2UR UR5, R0 ;  /* 0x00000000000572ca */ /* 0x000fda00000e0000 */
[----:B------:R-:W-:-:S04]  /*1be0*/  UIADD3 UR7, UPT, UPT, -UR8, UR5, URZ ;  /* 0x0000000508077290 */ /* 0x000fc8000fffe1ff */
[----:B------:R-:W-:-:S06]  /*1bf0*/  USHF.L.U32 UR10, UR7, 0x7, URZ ;  /* 0x00000007070a7899 */ /* 0x000fcc00080006ff */
[----:B--2---:R-:W-:-:S13]  /*1c00*/  ISETP.GE.AND P0, PT, R8, UR10, PT ;  /* 0x0000000a08007c0c */ /* 0x004fda000bf06270 */
[----:B0-----:R-:W-:Y:S05]  /*1c10*/  @P0 BRA `(.L_x_1613) ;  /* 0x0000000000ec0947 */ /* 0x001fea0003800000 */
        /* <DEDUP_REMOVED lines=9> */
[----:B0-----:R-:W-:Y:S02]  /*1cb0*/  IADD3 R2, PT, PT, R0, 0xffffffe, RZ ;  /* 0x0ffffffe00027810 */ /* 0x001fe40007ffe0ff */
[----:B------:R-:W-:-:S04]  /*1cc0*/  MOV R0, R8 ;  /* 0x0000000800007202 */ /* 0x000fc80000000f00 */
[----:B------:R0:W1:Y:S02]  /*1cd0*/  F2I.FTZ.U32.TRUNC.NTZ R3, R2 ;  /* 0x0000000200037305 */ /* 0x000064000021f000 */
[----:B0-----:R-:W-:Y:S01]  /*1ce0*/  HFMA2 R2, -RZ, RZ, 0, 0 ;  /* 0x00000000ff027431 */ /* 0x001fe200000001ff */
[----:B-1----:R-:W-:-:S05]  /*1cf0*/  IADD3 R6, PT, PT, RZ, -R3, RZ ;  /* 0x80000003ff067210 */ /* 0x002fca0007ffe0ff */
[----:B------:R-:W-:-:S04]  /*1d00*/  IMAD R5, R6, R11, RZ ;  /* 0x0000000b06057224 */ /* 0x000fc800078e02ff */
[----:B------:R-:W-:-:S07]  /*1d10*/  IMAD.HI.U32 R6, R3, R5, R2 ;  /* 0x0000000503067227 */ /* 0x000fce00078e0002 */
.L_x_1614:
[----:B0-----:R-:W0:Y:S01]  /*1d20*/  LDC R12, c[0x0][0x3e4] ;  /* 0x0000f900ff0c7b82 */ /* 0x001e220000000800 */
[----:B------:R-:W-:-:S04]  /*1d30*/  SHF.R.S32.HI R3, RZ, 0x1f, R0 ;  /* 0x0000001fff037819 */ /* 0x000fc80000011400 */
[----:B------:R-:W-:-:S04]  /*1d40*/  LEA.HI R7, R3, R0, RZ, 0x7 ;  /* 0x0000000003077211 */ /* 0x000fc800078f38ff */
[----:B------:R-:W-:-:S04]  /*1d50*/  LEA.HI.SX32 R13, R7, R252, 0x19 ;  /* 0x000000fc070d7211 */ /* 0x000fc800078fcaff */
[----:B------:R-:W-:-:S05]  /*1d60*/  IABS R3, R13 ;  /* 0x0000000d00037213 */ /* 0x000fca0000000000 */
[----:B------:R-:W-:-:S05]  /*1d70*/  IMAD.HI.U32 R4, R6, R3, RZ ;  /* 0x0000000306047227 */ /* 0x000fca00078e00ff */
[----:B------:R-:W-:Y:S02]  /*1d80*/  IADD3 R2, PT, PT, -R4, RZ, RZ ;  /* 0x000000ff04027210 */ /* 0x000fe40007ffe1ff */
[----:B0-----:R-:W-:-:S05]  /*1d90*/  IABS R5, R12 ;  /* 0x0000000c00057213 */ /* 0x001fca0000000000 */
[----:B------:R-:W-:-:S05]  /*1da0*/  IMAD R2, R5, R2, R3 ;  /* 0x0000000205027224 */ /* 0x000fca00078e0203 */
[----:B------:R-:W-:-:S13]  /*1db0*/  ISETP.GT.U32.AND P2, PT, R11, R2, PT ;  /* 0x000000020b00720c */ /* 0x000fda0003f44070 */
[----:B------:R-:W-:Y:S02]  /*1dc0*/  @!P2 IADD3 R2, PT, PT, R2, -R5, RZ ;  /* 0x800000050202a210 */ /* 0x000fe40007ffe0ff */
[----:B------:R-:W-:Y:S02]  /*1dd0*/  @!P2 IADD3 R4, PT, PT, R4, 0x1, RZ ;  /* 0x000000010404a810 */ /* 0x000fe40007ffe0ff */
[----:B------:R-:W-:Y:S02]  /*1de0*/  ISETP.GE.U32.AND P1, PT, R2, R11, PT ;  /* 0x0000000b0200720c */ /* 0x000fe40003f26070 */
[----:B------:R-:W-:Y:S02]  /*1df0*/  LOP3.LUT R2, R13, R12, RZ, 0x3c, !PT ;  /* 0x0000000c0d027212 */ /* 0x000fe400078e3cff */
[----:B------:R-:W-:Y:S02]  /*1e00*/  MOV R5, UR9 ;  /* 0x0000000900057c02 */ /* 0x000fe40008000f00 */
[----:B------:R-:W-:-:S02]  /*1e10*/  ISETP.GE.AND P3, PT, R2, RZ, PT ;  /* 0x000000ff0200720c */ /* 0x000fc40003f66270 */
[----:B------:R-:W0:Y:S05]  /*1e20*/  LDC.64 R2, c[0x0][0x3b0] ;  /* 0x0000ec00ff027b82 */ /* 0x000e2a0000000a00 */
[----:B------:R-:W-:-:S06]  /*1e30*/  @P1 IADD3 R4, PT, PT, R4, 0x1, RZ ;  /* 0x0000000104041810 */ /* 0x000fcc0007ffe0ff */
[----:B------:R-:W-:-:S04]  /*1e40*/  @!P3 IADD3 R4, PT, PT, -R4, RZ, RZ ;  /* 0x000000ff0404b210 */ /* 0x000fc80007ffe1ff */
[----:B------:R-:W-:-:S05]  /*1e50*/  SEL R8, R9, R4, !P0 ;  /* 0x0000000409087207 */ /* 0x000fca0004000000 */
[----:B------:R-:W-:-:S04]  /*1e60*/  IMAD R5, R5, UR11, R8 ;  /* 0x0000000b05057c24 */ /* 0x000fc8000f8e0208 */
[----:B0-----:R-:W-:Y:S02]  /*1e70*/  IMAD.WIDE R2, R5, 0x4, R2 ;  /* 0x0000000405027825 */ /* 0x001fe400078e0202 */
[----:B------:R-:W0:Y:S03]  /*1e80*/  LDC.64 R4, c[0x0][0x390] ;  /* 0x0000e400ff047b82 */ /* 0x000e260000000a00 */
[----:B------:R1:W2:Y:S01]  /*1e90*/  LDG.E R10, desc[UR12][R2.64] ;  /* 0x0000000c020a7981 */ /* 0x0002a2000c1e1900 */
[----:B------:R-:W-:Y:S02]  /*1ea0*/  IADD3 R8, PT, PT, -R8, RZ, RZ ;  /* 0x000000ff08087210 */ /* 0x000fe40007ffe1ff */
[----:B------:R-:W-:-:S03]  /*1eb0*/  LOP3.LUT R7, R7, 0xffffff80, RZ, 0xc0, !PT ;  /* 0xffffff8007077812 */ /* 0x000fc600078ec0ff */
[----:B------:R-:W-:Y:S01]  /*1ec0*/  IMAD R8, R12, R8, R13 ;  /* 0x000000080c087224 */ /* 0x000fe200078e020d */
[----:B------:R-:W-:Y:S01]  /*1ed0*/  IADD3 R7, PT, PT, -R7, R0, RZ ;  /* 0x0000000007077210 */ /* 0x000fe20007ffe1ff */
[----:B-1----:R-:W1:Y:S03]  /*1ee0*/  LDC.64 R2, c[0x0][0x388] ;  /* 0x0000e200ff027b82 */ /* 0x002e660000000a00 */
[----:B------:R-:W-:Y:S01]  /*1ef0*/  LEA R7, R8, R7, 0x7 ;  /* 0x0000000708077211 */ /* 0x000fe200078e38ff */
[----:B--2---:R-:W-:-:S05]  /*1f00*/  IMAD R10, R10, R12, RZ ;  /* 0x0000000c0a0a7224 */ /* 0x004fca00078e02ff */
[----:B------:R-:W-:-:S05]  /*1f10*/  LEA R7, R10, R7, 0x7 ;  /* 0x000000070a077211 */ /* 0x000fca00078e38ff */
[----:B-1----:R-:W-:-:S04]  /*1f20*/  IMAD.WIDE R2, R7, 0x4, R2 ;  /* 0x0000000407027825 */ /* 0x002fc800078e0202 */
[----:B0-----:R-:W-:Y:S02]  /*1f30*/  IMAD.WIDE R4, R7, 0x4, R4 ;  /* 0x0000000407047825 */ /* 0x001fe400078e0204 */
[----:B------:R-:W2:Y:S04]  /*1f40*/  LDG.E.CONSTANT R2, desc[UR12][R2.64] ;  /* 0x0000000c02027981 */ /* 0x000ea8000c1e9900 */
[----:B------:R-:W5:Y:S01]  /*1f50*/  LDG.E.CONSTANT R4, desc[UR12][R4.64] ;  /* 0x0000000c04047981 */ /* 0x000f62000c1e9900 */
[----:B------:R-:W0:Y:S01]  /*1f60*/  LDCU UR5, c[0x0][0x360] ;  /* 0x00006c00ff0577ac */ /* 0x000e220008000800 */
[C---:B------:R-:W-:Y:S02]  /*1f70*/  LEA R7, R0.reuse, R15, 0x2 ;  /* 0x0000000f00077211 */ /* 0x040fe400078e10ff */
[----:B0-----:R-:W-:-:S04]  /*1f80*/  IADD3 R0, PT, PT, R0, UR5, RZ ;  /* 0x0000000500007c10 */ /* 0x001fc8000fffe0ff */
[----:B------:R-:W-:Y:S01]  /*1f90*/  ISETP.GE.AND P1, PT, R0, UR10, PT ;  /* 0x0000000a00007c0c */ /* 0x000fe2000bf26270 */
[----:B--2---:R0:W-:Y:S04]  /*1fa0*/  STS [R7+0x2000], R2 ;  /* 0x0020000207007388 */ /* 0x0041e80000000800 */
[----:B-----5:R0:W-:Y:S08]  /*1fb0*/  STS [R7+0x4000], R4 ;  /* 0x0040000407007388 */ /* 0x0201f00000000800 */
[----:B------:R-:W-:Y:S05]  /*1fc0*/  @!P1 BRA `(.L_x_1614) ;  /* 0xfffffffc00549947 */ /* 0x000fea000383ffff */
.L_x_1613:
[----:B------:R-:W-:Y:S05]  /*1fd0*/  BSYNC.RECONVERGENT B0 ;  /* 0x0000000000007941 */ /* 0x000fea0003800200 */
.L_x_1612:
[----:B0-----:R-:W0:Y:S01]  /*1fe0*/  S2R R2, SR_TID.X ;  /* 0x0000000000027919 */ /* 0x001e220000002100 */
[----:B------:R-:W-:Y:S01]  /*1ff0*/  UISETP.GE.AND UP0, UPT, UR7, 0x1, UPT ;  /* 0x000000010700788c */ /* 0x000fe2000bf06270 */
[----:B------:R-:W-:Y:S01]  /*2000*/  BSSY.RECONVERGENT B0, `(.L_x_1615) ;  /* 0x0000792000007945 */ /* 0x000fe20003800200 */
[----:B------:R-:W1:Y:S01]  /*2010*/  LDCU UR9, c[0x0][0x3ec] ;  /* 0x00007d80ff0977ac */ /* 0x000e620008000800 */
[----:B------:R-:W-:Y:S03]  /*2020*/  BAR.SYNC.DEFER_BLOCKING 0x0 ;  /* 0x0000000000007b1d */ /* 0x000fe60000010000 */
[----:B------:R-:W-:-:S03]  /*2030*/  PLOP3.LUT P0, PT, PT, PT, UP0, 0x80, 0x8 ;  /* 0x000000000008781c */ /* 0x000fc60003f0f008 */
[----:B------:R-:W2:Y:S01]  /*2040*/  LDCU UR10, c[0x0][0x3e8] ;  /* 0x00007d00ff0a77ac */ /* 0x000ea20008000800 */
[----:B0-----:R-:W-:-:S13]  /*2050*/  ISETP.GE.OR P0, PT, R2, UR6, !P0 ;  /* 0x0000000602007c0c */ /* 0x001fda000c706670 */
[----:B-12---:R-:W-:Y:S05]  /*2060*/  @P0 BRA `(.L_x_1616) ;  /* 0x00000078002c0947 */ /* 0x006fea0003800000 */
[----:B------:R-:W0:Y:S01]  /*2070*/  S2UR UR8, SR_CgaCtaId ;  /* 0x00000000000879c3 */ /* 0x000e220000008800 */
[----:B------:R-:W1:Y:S01]  /*2080*/  S2R R0, SR_CTAID.Y ;  /* 0x0000000000007919 */ /* 0x000e620000002600 */
[----:B------:R-:W-:Y:S01]  /*2090*/  UMOV UR5, 0x400 ;  /* 0x0000040000057882 */ /* 0x000fe20000000000 */
[----:B------:R-:W1:Y:S01]  /*20a0*/  S2R R2, SR_TID.X ;  /* 0x0000000000027919 */ /* 0x000e620000002100 */
[----:B------:R2:W-:Y:S01]  /*20b0*/  STL [R1+0x1c4], RZ ;  /* 0x0001c4ff01007387 */ /* 0x0005e20000100800 */
[----:B0-----:R-:W-:-:S04]  /*20c0*/  ULEA UR5, UR8, UR5, 0x18 ;  /* 0x0000000508057291 */ /* 0x001fc8000f8ec0ff */
[----:B------:R-:W-:Y:S01]  /*20d0*/  UIADD3 UR5, UPT, UPT, UR5, 0x2100, URZ ;  /* 0x0000210005057890 */ /* 0x000fe2000fffe0ff */
[----:B-1----:R-:W-:-:S05]  /*20e0*/  LEA R2, R0, R2, 0x4 ;  /* 0x0000000200027211 */ /* 0x002fca00078e20ff */
[----:B--2---:R-:W-:-:S07]  /*20f0*/  MOV R0, UR5 ;  /* 0x0000000500007c02 */ /* 0x004fce0008000f00 */
.L_x_1619:
[----:B01----:R-:W0:Y:S01]  /*2100*/  S2R R2, SR_TID.X ;  /* 0x0000000000027919 */ /* 0x003e220000002100 */
[----:B------:R-:W0:Y:S02]  /*2110*/  S2R R3, SR_CTAID.Y ;  /* 0x0000000000037919 */ /* 0x000e240000002600 */
[----:B0-----:R-:W-:Y:S02]  /*2120*/  LEA R3, R3, R2, 0x4 ;  /* 0x0000000203037211 */ /* 0x001fe400078e20ff */
[----:B------:R-:W2:Y:S01]  /*2130*/  LDL.LU R2, [R1+0x1c4] ;  /* 0x0001c40001027983 */ /* 0x000ea20000300800 */
[----:B------:R-:W-:Y:S01]  /*2140*/  ISETP.NE.AND P2, PT, RZ, UR9, PT ;  /* 0x00000009ff007c0c */ /* 0x000fe2000bf45270 */
[----:B------:R-:W-:Y:S01]  /*2150*/  BSSY.RECONVERGENT B1, `(.L_x_1617) ;  /* 0x0000779000017945 */ /* 0x000fe20003800200 */
[----:B------:R-:W-:Y:S02]  /*2160*/  ISETP.GE.U32.AND P1, PT, R3, R252, PT ;  /* 0x000000fc0300720c */ /* 0x000fe40003f26070 */
[----:B--2---:R-:W-:-:S04]  /*2170*/  IADD3 R2, PT, PT, R2, 0x1, RZ ;  /* 0x0000000102027810 */ /* 0x004fc80007ffe0ff */
[----:B------:R-:W-:Y:S01]  /*2180*/  ISETP.GE.AND P0, PT, R2, UR7, PT ;  /* 0x0000000702007c0c */ /* 0x000fe2000bf06270 */
[----:B------:R0:W-:Y:S06]  /*2190*/  STL [R1+0x1c4], R2 ;  /* 0x0001c40201007387 */ /* 0x0001ec0000100800 */
[----:B------:R-:W-:Y:S06]  /*21a0*/  @!P1 BRA P2, `(.L_x_1618) ;  /* 0x0000007400cc9947 */ /* 0x000fec0001000000 */
[----:B0-----:R-:W0:Y:S01]  /*21b0*/  S2R R2, SR_TID.X ;  /* 0x0000000000027919 */ /* 0x001e220000002100 */
[----:B------:R-:W1:Y:S01]  /*21c0*/  S2UR UR8, SR_CgaCtaId ;  /* 0x00000000000879c3 */ /* 0x000e620000008800 */
[----:B------:R-:W-:Y:S01]  /*21d0*/  UMOV UR5, 0x400 ;  /* 0x0000040000057882 */ /* 0x000fe20000000000 */
[----:B------:R-:W2:Y:S04]  /*21e0*/  LDS.128 R24, [R0+-0xf0] ;  /* 0xffff100000187984 */ /* 0x000ea80000000c00 */
[----:B------:R-:W-:Y:S02]  /*21f0*/  LDS.128 R4, [R0+0x1f00] ;  /* 0x001f000000047984 */ /* 0x000fe40000000c00 */
[----:B------:R-:W5:Y:S02]  /*2200*/  LDC R56, c[0x0][0x3e4] ;  /* 0x0000f900ff387b82 */ /* 0x000f640000000800 */
[----:B------:R-:W-:Y:S04]  /*2210*/  LDS.128 R20, [R0+0x1f10] ;  /* 0x001f100000147984 */ /* 0x000fe80000000c00 */
[----:B------:R-:W-:Y:S04]  /*2220*/  LDS.128 R16, [R0+0x1f20] ;  /* 0x001f200000107984 */ /* 0x000fe80000000c00 */
[----:B------:R-:W-:Y:S04]  /*2230*/  LDS.128 R12, [R0+0x1f30] ;  /* 0x001f3000000c7984 */ /* 0x000fe80000000c00 */
[----:B------:R-:W-:Y:S01]  /*2240*/  LDS.128 R68, [R0+-0x100] ;  /* 0xffff000000447984 */ /* 0x000fe20000000c00 */
[----:B-1----:R-:W-:-:S03]  /*2250*/  ULEA UR5, UR8, UR5, 0x18 ;  /* 0x0000000508057291 */ /* 0x002fc6000f8ec0ff */
[----:B------:R-:W-:Y:S03]  /*2260*/  LDS.128 R52, [R0+-0xd0] ;  /* 0xffff300000347984 */ /* 0x000fe60000000c00 */
[----:B0-----:R-:W-:Y:S01]  /*2270*/  LEA R2, R2, UR5, 0x9 ;  /* 0x0000000502027c11 */ /* 0x001fe2000f8e48ff */
[----:B------:R-:W-:Y:S04]  /*2280*/  LDS.128 R64, [R0+-0x30] ;  /* 0xffffd00000407984 */ /* 0x000fe80000000c00 */
[----:B------:R-:W0:Y:S04]  /*2290*/  LDS.128 R8, [R2+0x6000] ;  /* 0x0060000002087984 */ /* 0x000e280000000c00 */
[----:B------:R-:W1:Y:S01]  /*22a0*/  LDS.128 R244, [R2+0x6010] ;  /* 0x0060100002f47984 */ /* 0x000e620000000c00 */
[----:B--2---:R-:W-:-:S03]  /*22b0*/  MOV R32, R24 ;  /* 0x0000001800207202 */ /* 0x004fc60000000f00 */
[----:B------:R-:W-:Y:S01]  /*22c0*/  LDS.128 R240, [R2+0x6020] ;  /* 0x0060200002f07984 */ /* 0x000fe20000000c00 */
[----:B------:R-:W-:Y:S02]  /*22d0*/  MOV R30, R25 ;  /* 0x00000019001e7202 */ /* 0x000fe40000000f00 */
[----:B------:R-:W-:Y:S01]  /*22e0*/  MOV R45, R26 ;  /* 0x0000001a002d7202 */ /* 0x000fe20000000f00 */
[----:B------:R-:W-:Y:S01]  /*22f0*/  STL.64 [R1+0x1b0], R24 ;  /* 0x0001b01801007387 */ /* 0x000fe20000100a00 */
[----:B------:R-:W-:-:S03]  /*2300*/  MOV R44, R27 ;  /* 0x0000001b002c7202 */ /* 0x000fc60000000f00 */
[----:B------:R-:W-:Y:S04]  /*2310*/  STL.64 [R1+0x1b8], R26 ;  /* 0x0001b81a01007387 */ /* 0x000fe80000100a00 */
[----:B------:R-:W2:Y:S04]  /*2320*/  LDS.128 R24, [R2+0x10] ;  /* 0x0000100002187984 */ /* 0x000ea80000000c00 */
[----:B------:R-:W3:Y:S04]  /*2330*/  LDS.128 R236, [R2+0x6030] ;  /* 0x0060300002ec7984 */ /* 0x000ee80000000c00 */
[----:B------:R-:W-:Y:S04]  /*2340*/  LDS.128 R232, [R2+0x6040] ;  /* 0x0060400002e87984 */ /* 0x000fe80000000c00 */
[----:B------:R-:W-:Y:S04]  /*2350*/  LDS.128 R228, [R2+0x6050] ;  /* 0x0060500002e47984 */ /* 0x000fe80000000c00 */
[----:B------:R-:W-:Y:S01]  /*2360*/  LDS.128 R224, [R2+0x6060] ;  /* 0x0060600002e07984 */ /* 0x000fe20000000c00 */
[----:B0-----:R-:W-:-:S03]  /*2370*/  FFMA R4, R8, R4, RZ ;  /* 0x0000000408047223 */ /* 0x001fc600000000ff */
[----:B------:R-:W-:Y:S01]  /*2380*/  LDS.128 R220, [R2+0x6070] ;  /* 0x0060700002dc7984 */ /* 0x000fe20000000c00 */
[----:B------:R-:W-:Y:S01]  /*2390*/  FFMA R5, R9, R5, R4 ;  /* 0x0000000509057223 */ /* 0x000fe20000000004 */
[----:B------:R-:W-:Y:S02]  /*23a0*/  MOV R41, R52 ;  /* 0x0000003400297202 */ /* 0x000fe40000000f00 */
[----:B------:R-:W-:Y:S01]  /*23b0*/  LDS.128 R216, [R2+0x6080] ;  /* 0x0060800002d87984 */ /* 0x000fe20000000c00 */
[----:B------:R-:W-:Y:S01]  /*23c0*/  FFMA R6, R10, R6, R5 ;  /* 0x000000060a067223 */ /* 0x000fe20000000005 */
[----:B------:R-:W-:Y:S02]  /*23d0*/  MOV R40, R54 ;  /* 0x0000003600287202 */ /* 0x000fe40000000f00 */
[----:B------:R-:W-:Y:S01]  /*23e0*/  LDS.128 R212, [R2+0x6090] ;  /* 0x0060900002d47984 */ /* 0x000fe20000000c00 */
[----:B------:R-:W-:Y:S01]  /*23f0*/  FFMA R7, R11, R7, R6 ;  /* 0x000000070b077223 */ /* 0x000fe20000000006 */
[----:B------:R-:W-:-:S02]  /*2400*/  MOV R33, R55 ;  /* 0x0000003700217202 */ /* 0x000fc40000000f00 */
[----:B------:R-:W-:Y:S01]  /*2410*/  LDS.128 R208, [R2+0x60a0] ;  /* 0x0060a00002d07984 */ /* 0x000fe20000000c00 */
[----:B-1----:R-:W-:-:S03]  /*2420*/  FFMA R20, R244, R20, R7 ;  /* 0x00000014f4147223 */ /* 0x002fc60000000007 */
[----:B------:R-:W0:Y:S01]  /*2430*/  LDS.128 R4, [R0+0x1f40] ;  /* 0x001f400000047984 */ /* 0x000e220000000c00 */
[----:B------:R-:W-:Y:S01]  /*2440*/  FFMA R21, R245, R21, R20 ;  /* 0x00000015f5157223 */ /* 0x000fe20000000014 */
[----:B--2---:R-:W-:Y:S02]  /*2450*/  MOV R36, R26 ;  /* 0x0000001a00247202 */ /* 0x004fe40000000f00 */
[----:B------:R-:W-:Y:S01]  /*2460*/  STL [R1+0x1c0], R24 ;  /* 0x0001c01801007387 */ /* 0x000fe20000100800 */
[----:B------:R-:W-:Y:S01]  /*2470*/  MOV R35, R27 ;  /* 0x0000001b00237202 */ /* 0x000fe20000000f00 */
[----:B------:R-:W-:Y:S01]  /*2480*/  FFMA R22, R246, R22, R21 ;  /* 0x00000016f6167223 */ /* 0x000fe20000000015 */
[----:B------:R-:W-:Y:S01]  /*2490*/  MOV R34, R25 ;  /* 0x0000001900227202 */ /* 0x000fe20000000f00 */
[----:B------:R-:W-:Y:S02]  /*24a0*/  LDS.128 R204, [R2+0x60b0] ;  /* 0x0060b00002cc7984 */ /* 0x000fe40000000c00 */
[----:B------:R-:W-:-:S02]  /*24b0*/  FFMA R23, R247, R23, R22 ;  /* 0x00000017f7177223 */ /* 0x000fc40000000016 */
[----:B------:R-:W1:Y:S02]  /*24c0*/  LDS.128 R24, [R0+-0xe0] ;  /* 0xffff200000187984 */ /* 0x000e640000000c00 */
[----:B------:R-:W-:Y:S02]  /*24d0*/  FFMA R16, R240, R16, R23 ;  /* 0x00000010f0107223 */ /* 0x000fe40000000017 */
[----:B------:R-:W2:Y:S02]  /*24e0*/  LDS.128 R20, [R0+0x1f50] ;  /* 0x001f500000147984 */ /* 0x000ea40000000c00 */
[----:B------:R-:W-:Y:S02]  /*24f0*/  FFMA R17, R241, R17, R16 ;  /* 0x00000011f1117223 */ /* 0x000fe40000000010 */
[----:B------:R-:W-:Y:S02]  /*2500*/  LDS.128 R200, [R2+0x60c0] ;  /* 0x0060c00002c87984 */ /* 0x000fe40000000c00 */
[----:B------:R-:W-:-:S02]  /*2510*/  FFMA R18, R242, R18, R17 ;  /* 0x00000012f2127223 */ /* 0x000fc40000000011 */
[----:B------:R-:W-:Y:S02]  /*2520*/  LDS.128 R196, [R2+0x60d0] ;  /* 0x0060d00002c47984 */ /* 0x000fe40000000c00 */
[----:B------:R-:W-:Y:S02]  /*2530*/  FFMA R19, R243, R19, R18 ;  /* 0x00000013f3137223 */ /* 0x000fe40000000012 */
[----:B------:R-:W-:Y:S02]  /*2540*/  LDS.128 R192, [R2+0x60e0] ;  /* 0x0060e00002c07984 */ /* 0x000fe40000000c00 */
[----:B---3--:R-:W-:Y:S02]  /*2550*/  FFMA R12, R236, R12, R19 ;  /* 0x0000000cec0c7223 */ /* 0x008fe40000000013 */
[----:B------:R-:W3:Y:S02]  /*2560*/  LDS.128 R16, [R0+0x1f60] ;  /* 0x001f600000107984 */ /* 0x000ee40000000c00 */
[----:B------:R-:W-:-:S02]  /*2570*/  FFMA R13, R237, R13, R12 ;  /* 0x0000000ded0d7223 */ /* 0x000fc4000000000c */
[----:B------:R-:W-:Y:S02]  /*2580*/  LDS.128 R188, [R2+0x60f0] ;  /* 0x0060f00002bc7984 */ /* 0x000fe40000000c00 */
[----:B------:R-:W-:Y:S02]  /*2590*/  FFMA R14, R238, R14, R13 ;  /* 0x0000000eee0e7223 */ /* 0x000fe4000000000d */
[----:B------:R-:W-:Y:S02]  /*25a0*/  LDS.128 R184, [R2+0x6100] ;  /* 0x0061000002b87984 */ /* 0x000fe40000000c00 */
[----:B------:R-:W-:Y:S02]  /*25b0*/  FFMA R15, R239, R15, R14 ;  /* 0x0000000fef0f7223 */ /* 0x000fe4000000000e */
[----:B------:R-:W-:Y:S02]  /*25c0*/  LDS.128 R180, [R2+0x6110] ;  /* 0x0061100002b47984 */ /* 0x000fe40000000c00 */
[----:B0-----:R-:W-:-:S02]  /*25d0*/  FFMA R4, R232, R4, R15 ;  /* 0x00000004e8047223 */ /* 0x001fc4000000000f */
[----:B------:R-:W0:Y:S02]  /*25e0*/  LDS.128 R12, [R0+0x1f70] ;  /* 0x001f7000000c7984 */ /* 0x000e240000000c00 */
[----:B------:R-:W-:Y:S02]  /*25f0*/  FFMA R5, R233, R5, R4 ;  /* 0x00000005e9057223 */ /* 0x000fe40000000004 */
[----:B-1----:R-:W-:Y:S01]  /*2600*/  STL.64 [R1+0x198], R24 ;  /* 0x0001981801007387 */ /* 0x002fe20000100a00 */
[----:B------:R-:W-:Y:S01]  /*2610*/  MOV R37, R24 ;  /* 0x0000001800257202 */ /* 0x000fe20000000f00 */
[----:B------:R-:W-:Y:S01]  /*2620*/  FFMA R6, R234, R6, R5 ;  /* 0x00000006ea067223 */ /* 0x000fe20000000005 */
[----:B------:R-:W-:Y:S01]  /*2630*/  MOV R28, R25 ;  /* 0x00000019001c7202 */ /* 0x000fe20000000f00 */
[----:B------:R-:W-:Y:S01]  /*2640*/  STL.64 [R1+0x1a0], R26 ;  /* 0x0001a01a01007387 */ /* 0x000fe20000100a00 */
[----:B------:R-:W-:Y:S01]  /*2650*/  MOV R48, R26 ;  /* 0x0000001a00307202 */ /* 0x000fe20000000f00 */
[----:B------:R-:W-:Y:S01]  /*2660*/  FFMA R7, R235, R7, R6 ;  /* 0x00000007eb077223 */ /* 0x000fe20000000006 */
[----:B------:R-:W-:Y:S01]  /*2670*/  MOV R43, R27 ;  /* 0x0000001b002b7202 */ /* 0x000fe20000000f00 */
[----:B------:R-:W-:Y:S02]  /*2680*/  LDS.128 R176, [R2+0x6120] ;  /* 0x0061200002b07984 */ /* 0x000fe40000000c00 */
[----:B--2---:R-:W-:-:S02]  /*2690*/  FFMA R20, R228, R20, R7 ;  /* 0x00000014e4147223 */ /* 0x004fc40000000007 */
[----:B------:R-:W1:Y:S02]  /*26a0*/  LDS.128 R24, [R2+0x20] ;  /* 0x0000200002187984 */ /* 0x000e640000000c00 */
[----:B------:R-:W-:Y:S02]  /*26b0*/  FFMA R21, R229, R21, R20 ;  /* 0x00000015e5157223 */ /* 0x000fe40000000014 */
[----:B------:R-:W2:Y:S02]  /*26c0*/  LDS.128 R4, [R2] ;  /* 0x0000000002047984 */ /* 0x000ea40000000c00 */
[----:B------:R-:W-:Y:S02]  /*26d0*/  FFMA R22, R230, R22, R21 ;  /* 0x00000016e6167223 */ /* 0x000fe40000000015 */
[----:B------:R-:W-:Y:S02]  /*26e0*/  LDS.128 R168, [R2+0x6130] ;  /* 0x0061300002a87984 */ /* 0x000fe40000000c00 */
[----:B------:R-:W-:-:S02]  /*26f0*/  FFMA R3, R231, R23, R22 ;  /* 0x00000017e7037223 */ /* 0x000fc40000000016 */
[----:B------:R-:W4:Y:S02]  /*2700*/  LDS.128 R20, [R0+0x1f80] ;  /* 0x001f800000147984 */ /* 0x000f240000000c00 */
[----:B---3--:R-:W-:Y:S02]  /*2710*/  FFMA R16, R224, R16, R3 ;  /* 0x00000010e0107223 */ /* 0x008fe40000000003 */
[----:B------:R-:W-:Y:S02]  /*2720*/  LDS.128 R160, [R2+0x6140] ;  /* 0x0061400002a07984 */ /* 0x000fe40000000c00 */
[----:B------:R-:W-:Y:S02]  /*2730*/  FFMA R17, R225, R17, R16 ;  /* 0x00000011e1117223 */ /* 0x000fe40000000010 */
[----:B------:R-:W-:Y:S02]  /*2740*/  LDS.128 R152, [R2+0x6150] ;  /* 0x0061500002987984 */ /* 0x000fe40000000c00 */
[----:B------:R-:W-:-:S02]  /*2750*/  FFMA R18, R226, R18, R17 ;  /* 0x00000012e2127223 */ /* 0x000fc40000000011 */
[----:B------:R-:W-:Y:S02]  /*2760*/  LDS.128 R172, [R2+0x130] ;  /* 0x0001300002ac7984 */ /* 0x000fe40000000c00 */
[----:B------:R-:W-:Y:S02]  /*2770*/  FFMA R3, R227, R19, R18 ;  /* 0x00000013e3037223 */ /* 0x000fe40000000012 */
[----:B------:R-:W3:Y:S02]  /*2780*/  LDS.128 R16, [R0+0x1f90] ;  /* 0x001f900000107984 */ /* 0x000ee40000000c00 */
[----:B0-----:R-:W-:Y:S02]  /*2790*/  FFMA R12, R220, R12, R3 ;  /* 0x0000000cdc0c7223 */ /* 0x001fe40000000003 */
[----:B------:R-:W-:Y:S02]  /*27a0*/  LDS.128 R144, [R2+0x6160] ;  /* 0x0061600002907984 */ /* 0x000fe40000000c00 */
[----:B------:R-:W-:-:S02]  /*27b0*/  FFMA R13, R221, R13, R12 ;  /* 0x0000000ddd0d7223 */ /* 0x000fc4000000000c */
[----:B------:R-:W-:Y:S04]  /*27c0*/  LDS.128 R164, [R2+0x140] ;  /* 0x0001400002a47984 */ /* 0x000fe80000000c00 */
[----:B-1----:R-:W-:Y:S01]  /*27d0*/  STL [R1+0x1a8], R24 ;  /* 0x0001a81801007387 */ /* 0x002fe20000100800 */
[----:B------:R-:W-:Y:S02]  /*27e0*/  MOV R76, R25 ;  /* 0x00000019004c7202 */ /* 0x000fe40000000f00 */
[----:B------:R-:W-:Y:S01]  /*27f0*/  MOV R75, R26 ;  /* 0x0000001a004b7202 */ /* 0x000fe20000000f00 */
[----:B------:R-:W-:Y:S01]  /*2800*/  STL [R1+0x1ac], R27 ;  /* 0x0001ac1b01007387 */ /* 0x000fe20000100800 */
[----:B--2---:R-:W-:Y:S01]  /*2810*/  FFMA R12, R4, R68, RZ ;  /* 0x00000044040c7223 */ /* 0x004fe200000000ff */
[----:B------:R-:W-:-:S02]  /*2820*/  MOV R29, R24 ;  /* 0x00000018001d7202 */ /* 0x000fc40000000f00 */
[----:B------:R0:W-:Y:S01]  /*2830*/  STL [R1+0x4b8], R4 ;  /* 0x0004b80401007387 */ /* 0x0001e20000100800 */
[----:B------:R-:W-:-:S03]  /*2840*/  MOV R42, R27 ;  /* 0x0000001b002a7202 */ /* 0x000fc60000000f00 */
[----:B------:R-:W-:Y:S04]  /*2850*/  LDS.128 R156, [R2+0x150] ;  /* 0x00015000029c7984 */ /* 0x000fe80000000c00 */
[----:B------:R-:W-:Y:S04]  /*2860*/  LDS.128 R136, [R2+0x6170] ;  /* 0x0061700002887984 */ /* 0x000fe80000000c00 */
[----:B0-----:R-:W2:Y:S01]  /*2870*/  LDL.LU R4, [R1+0x1c0] ;  /* 0x0001c00001047983 */ /* 0x001ea20000300800 */
[----:B------:R-:W-:Y:S01]  /*2880*/  FFMA R14, R222, R14, R13 ;  /* 0x0000000ede0e7223 */ /* 0x000fe2000000000d */
[----:B------:R-:W-:Y:S01]  /*2890*/  FFMA R3, R5, R69, R12 ;  /* 0x0000004505037223 */ /* 0x000fe2000000000c */
[----:B------:R-:W-:Y:S01]  /*28a0*/  MOV R26, R53 ;  /* 0x00000035001a7202 */ /* 0x000fe20000000f00 */
[----:B------:R-:W-:Y:S01]  /*28b0*/  STL [R1+0x3dc], R68 ;  /* 0x0003dc4401007387 */ /* 0x000fe20000100800 */
[----:B------:R-:W-:Y:S01]  /*28c0*/  FFMA R25, R223, R15, R14 ;  /* 0x0000000fdf197223 */ /* 0x000fe2000000000e */
[----:B------:R-:W-:-:S02]  /*28d0*/  FFMA R24, R6, R70, R3 ;  /* 0x0000004606187223 */ /* 0x000fc40000000003 */
[----:B------:R-:W0:Y:S01]  /*28e0*/  LDS.128 R12, [R2+0x30] ;  /* 0x00003000020c7984 */ /* 0x000e220000000c00 */
[----:B----4-:R-:W-:Y:S01]  /*28f0*/  FFMA R20, R216, R20, R25 ;  /* 0x00000014d8147223 */ /* 0x010fe20000000019 */
[----:B------:R-:W-:Y:S02]  /*2900*/  FFMA R24, R7, R71, R24 ;  /* 0x0000004707187223 */ /* 0x000fe40000000018 */
[----:B------:R-:W-:Y:S01]  /*2910*/  STL [R1+0x3e0], R69 ;  /* 0x0003e04501007387 */ /* 0x000fe20000100800 */
[----:B------:R-:W-:-:S03]  /*2920*/  FFMA R21, R217, R21, R20 ;  /* 0x00000015d9157223 */ /* 0x000fc60000000014 */
[----:B------:R-:W-:Y:S01]  /*2930*/  STL.64 [R1+0x180], R52 ;  /* 0x0001803401007387 */ /* 0x000fe20000100a00 */
[----:B------:R-:W-:-:S03]  /*2940*/  FFMA R22, R218, R22, R21 ;  /* 0x00000016da167223 */ /* 0x000fc60000000015 */
[----:B------:R-:W-:Y:S01]  /*2950*/  STL.64 [R1+0x188], R54 ;  /* 0x0001883601007387 */ /* 0x000fe20000100a00 */
[----:B------:R-:W-:-:S03]  /*2960*/  FFMA R23, R219, R23, R22 ;  /* 0x00000017db177223 */ /* 0x000fc60000000016 */
[----:B------:R-:W1:Y:S01]  /*2970*/  LDS.128 R52, [R0+-0xc0] ;  /* 0xffff400000347984 */ /* 0x000e620000000c00 */
[----:B---3--:R-:W-:-:S03]  /*2980*/  FFMA R16, R212, R16, R23 ;  /* 0x00000010d4107223 */ /* 0x008fc60000000017 */
[----:B------:R-:W-:Y:S01]  /*2990*/  LDS.128 R20, [R0+0x1fb0] ;  /* 0x001fb00000147984 */ /* 0x000fe20000000c00 */
[----:B------:R-:W-:-:S03]  /*29a0*/  FFMA R17, R213, R17, R16 ;  /* 0x00000011d5117223 */ /* 0x000fc60000000010 */
[----:B------:R-:W-:Y:S01]  /*29b0*/  LDS.128 R148, [R2+0x160] ;  /* 0x0001600002947984 */ /* 0x000fe20000000c00 */
[----:B------:R-:W-:-:S03]  /*29c0*/  FFMA R18, R214, R18, R17 ;  /* 0x00000012d6127223 */ /* 0x000fc60000000011 */
[----:B------:R-:W-:Y:S01]  /*29d0*/  LDS.128 R128, [R2+0x6180] ;  /* 0x0061800002807984 */ /* 0x000fe20000000c00 */
[----:B------:R-:W-:-:S03]  /*29e0*/  FFMA R19, R215, R19, R18 ;  /* 0x00000013d7137223 */ /* 0x000fc60000000012 */
[----:B------:R-:W-:Y:S04]  /*29f0*/  LDS.128 R140, [R2+0x170] ;  /* 0x00017000028c7984 */ /* 0x000fe80000000c00 */
[----:B------:R-:W-:Y:S04]  /*2a00*/  LDS.128 R120, [R2+0x6190] ;  /* 0x0061900002787984 */ /* 0x000fe80000000c00 */
[----:B0-----:R-:W-:Y:S01]  /*2a10*/  STL [R1+0x190], R12 ;  /* 0x0001900c01007387 */ /* 0x001fe20000100800 */
[----:B------:R-:W-:Y:S02]  /*2a20*/  MOV R27, R12 ;  /* 0x0000000c001b7202 */ /* 0x000fe40000000f00 */
[----:B------:R-:W-:Y:S01]  /*2a30*/  MOV R73, R13 ;  /* 0x0000000d00497202 */ /* 0x000fe20000000f00 */
[----:B------:R-:W-:Y:S01]  /*2a40*/  STL [R1+0x3e4], R70 ;  /* 0x0003e44601007387 */ /* 0x000fe20000100800 */
[----:B------:R-:W-:-:S02]  /*2a50*/  MOV R72, R15 ;  /* 0x0000000f00487202 */ /* 0x000fc40000000f00 */
[----:B------:R-:W-:Y:S01]  /*2a60*/  MOV R31, R14 ;  /* 0x0000000e001f7202 */ /* 0x000fe20000000f00 */
[----:B------:R-:W-:Y:S04]  /*2a70*/  STL [R1+0x4b4], R7 ;  /* 0x0004b40701007387 */ /* 0x000fe80000100800 */
[----:B------:R-:W-:Y:S04]  /*2a80*/  STL [R1+0x3e8], R71 ;  /* 0x0003e84701007387 */ /* 0x000fe80000100800 */
[----:B-1----:R-:W-:Y:S01]  /*2a90*/  STL.64 [R1+0x170], R52 ;  /* 0x0001703401007387 */ /* 0x002fe20000100a00 */
[----:B------:R-:W-:-:S02]  /*2aa0*/  MOV R39, R54 ;  /* 0x0000003600277202 */ /* 0x000fc40000000f00 */
[----:B------:R-:W-:Y:S01]  /*2ab0*/  MOV R38, R55 ;  /* 0x0000003700267202 */ /* 0x000fe20000000f00 */
[----:B------:R-:W-:Y:S04]  /*2ac0*/  STL.64 [R1+0x178], R54 ;  /* 0x0001783601007387 */ /* 0x000fe80000100a00 */
[----:B------:R-:W0:Y:S04]  /*2ad0*/  LDS.128 R12, [R0+0x1fa0] ;  /* 0x001fa000000c7984 */ /* 0x000e280000000c00 */
[----:B------:R-:W-:Y:S04]  /*2ae0*/  LDS.128 R132, [R2+0x180] ;  /* 0x0001800002847984 */ /* 0x000fe80000000c00 */
[----:B------:R-:W-:Y:S04]  /*2af0*/  LDS.128 R124, [R2+0x190] ;  /* 0x00019000027c7984 */ /* 0x000fe80000000c00 */
[----:B------:R-:W-:Y:S04]  /*2b00*/  LDS.128 R112, [R2+0x61a0] ;  /* 0x0061a00002707984 */ /* 0x000fe80000000c00 */
[----:B------:R-:W-:Y:S04]  /*2b10*/  LDS.128 R116, [R2+0x1a0] ;  /* 0x0001a00002747984 */ /* 0x000fe80000000c00 */
[----:B------:R-:W-:Y:S04]  /*2b20*/  LDS.128 R104, [R2+0x61b0] ;  /* 0x0061b00002687984 */ /* 0x000fe80000000c00 */
[----:B------:R-:W-:Y:S04]  /*2b30*/  LDS.128 R108, [R2+0x1b0] ;  /* 0x0001b000026c7984 */ /* 0x000fe80000000c00 */
[----:B------:R-:W-:Y:S04]  /*2b40*/  LDS.128 R96, [R2+0x61c0] ;  /* 0x0061c00002607984 */ /* 0x000fe80000000c00 */
[----:B------:R-:W-:Y:S04]  /*2b50*/  LDS.128 R100, [R2+0x1c0] ;  /* 0x0001c00002647984 */ /* 0x000fe80000000c00 */
[----:B------:R-:W-:Y:S01]  /*2b60*/  LDS.128 R92, [R2+0x1d0] ;  /* 0x0001d000025c7984 */ /* 0x000fe20000000c00 */
[----:B0-----:R-:W-:-:S03]  /*2b70*/  FFMA R12, R208, R12, R19 ;  /* 0x0000000cd00c7223 */ /* 0x001fc60000000013 */
[----:B------:R-:W-:Y:S01]  /*2b80*/  LDS.128 R248, [R0+0x20e0] ;  /* 0x0020e00000f87984 */ /* 0x000fe20000000c00 */
[----:B------:R-:W-:-:S03]  /*2b90*/  FFMA R12, R209, R13, R12 ;  /* 0x0000000dd10c7223 */ /* 0x000fc6000000000c */
[----:B------:R-:W-:Y:S01]  /*2ba0*/  LDS.128 R16, [R0+0x1fc0] ;  /* 0x001fc00000107984 */ /* 0x000fe20000000c00 */
[----:B------:R-:W-:Y:S01]  /*2bb0*/  FFMA R12, R210, R14, R12 ;  /* 0x0000000ed20c7223 */ /* 0x000fe2000000000c */
[----:B--2---:R-:W-:Y:S01]  /*2bc0*/  FFMA R24, R4, R32, R24 ;  /* 0x0000002004187223 */ /* 0x004fe20000000018 */
[----:B------:R-:W-:-:S03]  /*2bd0*/  MOV R32, R52 ;  /* 0x0000003400207202 */ /* 0x000fc60000000f00 */
[----:B------:R-:W-:Y:S01]  /*2be0*/  FFMA R24, R34, R30, R24 ;  /* 0x0000001e22187223 */ /* 0x000fe20000000018 */
[----:B------:R-:W-:Y:S02]  /*2bf0*/  MOV R30, R53 ;  /* 0x00000035001e7202 */ /* 0x000fe40000000f00 */
[----:B------:R-:W0:Y:S01]  /*2c00*/  LDS.128 R52, [R2+0x40] ;  /* 0x0000400002347984 */ /* 0x000e220000000c00 */
[----:B------:R-:W-:-:S04]  /*2c10*/  FFMA R24, R36, R45, R24 ;  /* 0x0000002d24187223 */ /* 0x000fc80000000018 */
[----:B------:R-:W-:-:S04]  /*2c20*/  FFMA R24, R35, R44, R24 ;  /* 0x0000002c23187223 */ /* 0x000fc80000000018 */
[----:B------:R-:W-:-:S04]  /*2c30*/  FFMA R24, R29, R37, R24 ;  /* 0x000000251d187223 */ /* 0x000fc80000000018 */
[----:B------:R-:W-:-:S04]  /*2c40*/  FFMA R24, R76, R28, R24 ;  /* 0x0000001c4c187223 */ /* 0x000fc80000000018 */
[----:B------:R-:W-:Y:S02]  /*2c50*/  FFMA R24, R75, R48, R24 ;  /* 0x000000304b187223 */ /* 0x000fe40000000018 */
[----:B------:R-:W1:Y:S02]  /*2c60*/  LDS.128 R48, [R0+-0xa0] ;  /* 0xffff600000307984 */ /* 0x000e640000000c00 */
[----:B------:R-:W-:-:S04]  /*2c70*/  FFMA R24, R42, R43, R24 ;  /* 0x0000002b2a187223 */ /* 0x000fc80000000018 */
[----:B------:R-:W-:-:S04]  /*2c80*/  FFMA R3, R27, R41, R24 ;  /* 0x000000291b037223 */ /* 0x000fc80000000018 */
[----:B------:R-:W-:-:S04]  /*2c90*/  FFMA R3, R73, R26, R3 ;  /* 0x0000001a49037223 */ /* 0x000fc80000000003 */
[----:B------:R-:W-:-:S04]  /*2ca0*/  FFMA R3, R31, R40, R3 ;  /* 0x000000281f037223 */ /* 0x000fc80000000003 */
[----:B------:R-:W-:Y:S01]  /*2cb0*/  FFMA R3, R72, R33, R3 ;  /* 0x0000002148037223 */ /* 0x000fe20000000003 */
[----:B0-----:R-:W-:Y:S02]  /*2cc0*/  MOV R78, R55 ;  /* 0x00000037004e7202 */ /* 0x001fe40000000f00 */
[----:B------:R-:W-:Y:S02]  /*2cd0*/  MOV R77, R54 ;  /* 0x00000036004d7202 */ /* 0x000fe40000000f00 */
[----:B------:R-:W-:Y:S02]  /*2ce0*/  MOV R69, R53 ;  /* 0x0000003500457202 */ /* 0x000fe40000000f00 */
[----:B------:R-:W-:Y:S02]  /*2cf0*/  MOV R68, R52 ;  /* 0x0000003400447202 */ /* 0x000fe40000000f00 */
[----:B------:R-:W0:Y:S03]  /*2d00*/  LDS.128 R52, [R0+-0xb0] ;  /* 0xffff500000347984 */ /* 0x000e260000000c00 */
[----:B------:R-:W-:Y:S01]  /*2d10*/  FFMA R24, R68, R32, R3 ;  /* 0x0000002044187223 */ /* 0x000fe20000000003 */
[----:B------:R-:W-:-:S02]  /*2d20*/  FFMA R3, R211, R15, R12 ;  /* 0x0000000fd3037223 */ /* 0x000fc4000000000c */
[----:B------:R-:W2:Y:S01]  /*2d30*/  LDS.128 R12, [R0+0x1fd0] ;  /* 0x001fd000000c7984 */ /* 0x000ea20000000c00 */
[----:B------:R-:W-:Y:S01]  /*2d40*/  FFMA R24, R69, R30, R24 ;  /* 0x0000001e45187223 */ /* 0x000fe20000000018 */
[----:B------:R-:W-:Y:S01]  /*2d50*/  FFMA R3, R204, R20, R3 ;  /* 0x00000014cc037223 */ /* 0x000fe20000000003 */
[----:B-1----:R-:W-:Y:S02]  /*2d60*/  MOV R43, R48 ;  /* 0x00000030002b7202 */ /* 0x002fe40000000f00 */
[----:B------:R-:W-:Y:S01]  /*2d70*/  FFMA R24, R77, R39, R24 ;  /* 0x000000274d187223 */ /* 0x000fe20000000018 */
[----:B------:R-:W-:Y:S01]  /*2d80*/  MOV R25, R49 ;  /* 0x0000003100197202 */ /* 0x000fe20000000f00 */
[----:B------:R-:W-:Y:S01]  /*2d90*/  FFMA R21, R205, R21, R3 ;  /* 0x00000015cd157223 */ /* 0x000fe20000000003 */
[----:B------:R-:W-:Y:S01]  /*2da0*/  MOV R42, R50 ;  /* 0x00000032002a7202 */ /* 0x000fe20000000f00 */
[----:B------:R-:W-:Y:S01]  /*2db0*/  FFMA R24, R78, R38, R24 ;  /* 0x000000264e187223 */ /* 0x000fe20000000018 */
[----:B------:R-:W-:Y:S01]  /*2dc0*/  MOV R41, R51 ;  /* 0x0000003300297202 */ /* 0x000fe20000000f00 */
[----:B------:R-:W-:-:S04]  /*2dd0*/  FFMA R22, R206, R22, R21 ;  /* 0x00000016ce167223 */ /* 0x000fc80000000015 */
[----:B------:R-:W-:-:S04]  /*2de0*/  FFMA R22, R207, R23, R22 ;  /* 0x00000017cf167223 */ /* 0x000fc80000000016 */
[----:B------:R-:W-:Y:S02]  /*2df0*/  FFMA R16, R200, R16, R22 ;  /* 0x00000010c8107223 */ /* 0x000fe40000000016 */
[----:B------:R-:W1:Y:S02]  /*2e00*/  LDS.128 R20, [R0+0x1fe0] ;  /* 0x001fe00000147984 */ /* 0x000e640000000c00 */
[----:B------:R-:W-:-:S04]  /*2e10*/  FFMA R17, R201, R17, R16 ;  /* 0x00000011c9117223 */ /* 0x000fc80000000010 */
[----:B------:R-:W-:-:S04]  /*2e20*/  FFMA R17, R202, R18, R17 ;  /* 0x00000012ca117223 */ /* 0x000fc80000000011 */
[----:B------:R-:W-:Y:S01]  /*2e30*/  FFMA R17, R203, R19, R17 ;  /* 0x00000013cb117223 */ /* 0x000fe20000000011 */
[----:B0-----:R-:W-:Y:S01]  /*2e40*/  STL.64 [R1+0x150], R52 ;  /* 0x0001503401007387 */ /* 0x001fe20000100a00 */
[----:B------:R-:W-:Y:S02]  /*2e50*/  MOV R37, R52 ;  /* 0x0000003400257202 */ /* 0x000fe40000000f00 */
[----:B------:R-:W-:Y:S01]  /*2e60*/  MOV R29, R53 ;  /* 0x00000035001d7202 */ /* 0x000fe20000000f00 */
[----:B------:R-:W-:Y:S01]  /*2e70*/  STL.64 [R1+0x158], R54 ;  /* 0x0001583601007387 */ /* 0x000fe20000100a00 */
[----:B------:R-:W-:Y:S01]  /*2e80*/  MOV R47, R54 ;  /* 0x00000036002f7202 */ /* 0x000fe20000000f00 */
[----:B--2---:R-:W-:Y:S01]  /*2e90*/  FFMA R12, R196, R12, R17 ;  /* 0x0000000cc40c7223 */ /* 0x004fe20000000011 */
[----:B------:R-:W-:Y:S01]  /*2ea0*/  MOV R45, R55 ;  /* 0x00000037002d7202 */ /* 0x000fe20000000f00 */
[----:B------:R-:W0:Y:S02]  /*2eb0*/  LDS.128 R16, [R0+0x1ff0] ;  /* 0x001ff00000107984 */ /* 0x000e240000000c00 */
[----:B------:R-:W-:-:S02]  /*2ec0*/  FFMA R12, R197, R13, R12 ;  /* 0x0000000dc50c7223 */ /* 0x000fc4000000000c */
[----:B------:R-:W2:Y:S02]  /*2ed0*/  LDS.128 R52, [R2+0x50] ;  /* 0x0000500002347984 */ /* 0x000ea40000000c00 */
[----:B------:R-:W-:-:S04]  /*2ee0*/  FFMA R12, R198, R14, R12 ;  /* 0x0000000ec60c7223 */ /* 0x000fc8000000000c */
[----:B------:R-:W-:-:S04]  /*2ef0*/  FFMA R15, R199, R15, R12 ;  /* 0x0000000fc70f7223 */ /* 0x000fc8000000000c */
[----:B-1----:R-:W-:Y:S02]  /*2f00*/  FFMA R20, R192, R20, R15 ;  /* 0x00000014c0147223 */ /* 0x002fe4000000000f */
[----:B------:R-:W-:Y:S02]  /*2f10*/  LDS.128 R12, [R0+0x2000] ;  /* 0x00200000000c7984 */ /* 0x000fe40000000c00 */
[----:B------:R-:W-:-:S04]  /*2f20*/  FFMA R20, R193, R21, R20 ;  /* 0x00000015c1147223 */ /* 0x000fc80000000014 */
[----:B------:R-:W-:-:S04]  /*2f30*/  FFMA R22, R194, R22, R20 ;  /* 0x00000016c2167223 */ /* 0x000fc80000000014 */
[----:B------:R-:W-:-:S04]  /*2f40*/  FFMA R22, R195, R23, R22 ;  /* 0x00000017c3167223 */ /* 0x000fc80000000016 */
[----:B0-----:R-:W-:Y:S02]  /*2f50*/  FFMA R16, R188, R16, R22 ;  /* 0x00000010bc107223 */ /* 0x001fe40000000016 */
[----:B------:R-:W-:Y:S01]  /*2f60*/  LDS.128 R20, [R0+0x2010] ;  /* 0x0020100000147984 */ /* 0x000fe20000000c00 */
[----:B--2---:R-:W-:Y:S01]  /*2f70*/  MOV R28, R53 ;  /* 0x00000035001c7202 */ /* 0x004fe20000000f00 */
[----:B------:R-:W-:Y:S02]  /*2f80*/  FFMA R17, R189, R17, R16 ;  /* 0x00000011bd117223 */ /* 0x000fe40000000010 */
[----:B------:R-:W-:Y:S01]  /*2f90*/  STL [R1+0x160], R53 ;  /* 0x0001603501007387 */ /* 0x000fe20000100800 */
[----:B------:R-:W-:Y:S02]  /*2fa0*/  MOV R46, R54 ;  /* 0x00000036002e7202 */ /* 0x000fe40000000f00 */
[----:B------:R-:W-:Y:S01]  /*2fb0*/  MOV R44, R55 ;  /* 0x00000037002c7202 */ /* 0x000fe20000000f00 */
[----:B------:R-:W-:Y:S01]  /*2fc0*/  STL.64 [R1+0x168], R54 ;  /* 0x0001683601007387 */ /* 0x000fe20000100a00 */
[----:B------:R-:W-:Y:S01]  /*2fd0*/  MOV R74, R52 ;  /* 0x00000034004a7202 */ /* 0x000fe20000000f00 */
[----:B------:R-:W-:-:S02]  /*2fe0*/  FFMA R17, R190, R18, R17 ;  /* 0x00000012be117223 */ /* 0x000fc40000000011 */
[----:B------:R-:W-:Y:S02]  /*2ff0*/  STL.64 [R1+0x138], R48 ;  /* 0x0001383001007387 */ /* 0x000fe40000100a00 */
[----:B------:R-:W-:Y:S01]  /*3000*/  FFMA R24, R74, R37, R24 ;  /* 0x000000254a187223 */ /* 0x000fe20000000018 */
[----:B------:R-:W-:Y:S01]  /*3010*/  FFMA R17, R191, R19, R17 ;  /* 0x00000013bf117223 */ /* 0x000fe20000000011 */
[----:B------:R-:W-:Y:S02]  /*3020*/  STL.64 [R1+0x140], R50 ;  /* 0x0001403201007387 */ /* 0x000fe40000100a00 */
[----:B------:R-:W-:Y:S02]  /*3030*/  FFMA R3, R28, R29, R24 ;  /* 0x0000001d1c037223 */ /* 0x000fe40000000018 */
[----:B------:R-:W0:Y:S02]  /*3040*/  LDS.128 R48, [R2+0x60] ;  /* 0x0000600002307984 */ /* 0x000e240000000c00 */
[----:B------:R-:W-:-:S02]  /*3050*/  FFMA R3, R46, R47, R3 ;  /* 0x0000002f2e037223 */ /* 0x000fc40000000003 */
[----:B------:R-:W1:Y:S02]  /*3060*/  LDS.128 R52, [R0+-0x80] ;  /* 0xffff800000347984 */ /* 0x000e640000000c00 */
[----:B------:R-:W-:Y:S02]  /*3070*/  FFMA R3, R44, R45, R3 ;  /* 0x0000002d2c037223 */ /* 0x000fe40000000003 */
[----:B0-----:R-:W-:Y:S01]  /*3080*/  STL [R1+0x148], R48 ;  /* 0x0001483001007387 */ /* 0x001fe20000100800 */
[----:B------:R-:W-:Y:S02]  /*3090*/  MOV R27, R48 ;  /* 0x00000030001b7202 */ /* 0x000fe40000000f00 */
[----:B------:R-:W-:Y:S01]  /*30a0*/  MOV R26, R50 ;  /* 0x00000032001a7202 */ /* 0x000fe20000000f00 */
[----:B------:R-:W-:Y:S01]  /*30b0*/  STL [R1+0x14c], R50 ;  /* 0x00014c3201007387 */ /* 0x000fe20000100800 */
[----:B------:R-:W-:Y:S01]  /*30c0*/  MOV R79, R49 ;  /* 0x00000031004f7202 */ /* 0x000fe20000000f00 */
[----:B------:R-:W-:Y:S01]  /*30d0*/  FFMA R3, R27, R43, R3 ;  /* 0x0000002b1b037223 */ /* 0x000fe20000000003 */
[----:B------:R-:W-:-:S02]  /*30e0*/  MOV R7, R51 ;  /* 0x0000003300077202 */ /* 0x000fc40000000f00 */
[----:B------:R-:W0:Y:S01]  /*30f0*/  LDS.128 R48, [R0+-0x90] ;  /* 0xffff700000307984 */ /* 0x000e220000000c00 */
[----:B-1----:R-:W-:Y:S01]  /*3100*/  MOV R29, R52 ;  /* 0x00000034001d7202 */ /* 0x002fe20000000f00 */
[----:B------:R-:W-:Y:S01]  /*3110*/  FFMA R3, R79, R25, R3 ;  /* 0x000000194f037223 */ /* 0x000fe20000000003 */
[----:B------:R-:W-:Y:S02]  /*3120*/  MOV R28, R53 ;  /* 0x00000035001c7202 */ /* 0x000fe40000000f00 */
[----:B------:R-:W-:Y:S01]  /*3130*/  MOV R38, R55 ;  /* 0x0000003700267202 */ /* 0x000fe20000000f00 */
[----:B------:R-:W-:Y:S01]  /*3140*/  FFMA R3, R26, R42, R3 ;  /* 0x0000002a1a037223 */ /* 0x000fe20000000003 */
[----:B-----5:R-:W-:-:S03]  /*3150*/  IABS R26, R56 ;  /* 0x00000038001a7213 */ /* 0x020fc60000000000 */
[----:B------:R-:W-:Y:S01]  /*3160*/  FFMA R3, R7, R41, R3 ;  /* 0x0000002907037223 */ /* 0x000fe20000000003 */
[----:B------:R-:W1:Y:S08]  /*3170*/  I2F.RP R24, R26 ;  /* 0x0000001a00187306 */ /* 0x000e700000209400 */
[----:B-1----:R-:W1:Y:S01]  /*3180*/  MUFU.RCP R24, R24 ;  /* 0x0000001800187308 */ /* 0x002e620000001000 */
[----:B0-----:R-:W-:Y:S01]  /*3190*/  STL.64 [R1+0x128], R48 ;  /* 0x0001283001007387 */ /* 0x001fe20000100a00 */
[----:B------:R-:W-:-:S02]  /*31a0*/  MOV R33, R48 ;  /* 0x0000003000217202 */ /* 0x000fc40000000f00 */
[----:B------:R-:W-:Y:S01]  /*31b0*/  MOV R32, R49 ;  /* 0x0000003100207202 */ /* 0x000fe20000000f00 */
[----:B------:R-:W-:Y:S01]  /*31c0*/  STL.64 [R1+0x130], R50 ;  /* 0x0001303201007387 */ /* 0x000fe20000100a00 */
[----:B------:R-:W-:Y:S02]  /*31d0*/  MOV R40, R50 ;  /* 0x0000003200287202 */ /* 0x000fe40000000f00 */
[----:B------:R-:W-:Y:S01]  /*31e0*/  MOV R30, R51 ;  /* 0x00000033001e7202 */ /* 0x000fe20000000f00 */
[----:B------:R-:W-:Y:S01]  /*31f0*/  STL.64 [R1+0x110], R52 ;  /* 0x0001103401007387 */ /* 0x000fe20000100a00 */
[----:B-1----:R-:W-:-:S03]  /*3200*/  IADD3 R24, PT, PT, R24, 0xffffffe, RZ ;  /* 0x0ffffffe18187810 */ /* 0x002fc60007ffe0ff */
[----:B------:R-:W0:Y:S04]  /*3210*/  LDS.128 R48, [R2+0x70] ;  /* 0x0000700002307984 */ /* 0x000e280000000c00 */
[----:B------:R-:W-:Y:S01]  /*3220*/  STL.64 [R1+0x118], R54 ;  /* 0x0001183601007387 */ /* 0x000fe20000100a00 */
[----:B0-----:R-:W-:Y:S02]  /*3230*/  MOV R87, R48 ;  /* 0x0000003000577202 */ /* 0x001fe40000000f00 */
[----:B------:R-:W-:Y:S02]  /*3240*/  MOV R48, R54 ;  /* 0x0000003600307202 */ /* 0x000fe40000000f00 */
[----:B------:R-:W0:Y:S01]  /*3250*/  LDS.128 R52, [R2+0x80] ;  /* 0x0000800002347984 */ /* 0x000e220000000c00 */
[----:B------:R-:W-:Y:S01]  /*3260*/  MOV R85, R49 ;  /* 0x0000003100557202 */ /* 0x000fe20000000f00 */
[----:B------:R-:W-:Y:S01]  /*3270*/  FFMA R3, R87, R33, R3 ;  /* 0x0000002157037223 */ /* 0x000fe20000000003 */
[----:B------:R-:W-:-:S02]  /*3280*/  MOV R86, R50 ;  /* 0x0000003200567202 */ /* 0x000fc40000000f00 */
[----:B------:R-:W-:Y:S01]  /*3290*/  MOV R70, R51 ;  /* 0x0000003300467202 */ /* 0x000fe20000000f00 */
[----:B------:R-:W-:-:S04]  /*32a0*/  FFMA R3, R85, R32, R3 ;  /* 0x0000002055037223 */ /* 0x000fc80000000003 */
[----:B------:R-:W-:-:S04]  /*32b0*/  FFMA R3, R86, R40, R3 ;  /* 0x0000002856037223 */ /* 0x000fc80000000003 */
[----:B------:R-:W-:Y:S01]  /*32c0*/  FFMA R3, R70, R30, R3 ;  /* 0x0000001e46037223 */ /* 0x000fe20000000003 */
[----:B0-----:R-:W-:Y:S01]  /*32d0*/  MOV R39, R54 ;  /* 0x0000003600277202 */ /* 0x001fe20000000f00 */
[----:B------:R-:W-:Y:S01]  /*32e0*/  STL.64 [R1+0x120], R54 ;  /* 0x0001203601007387 */ /* 0x000fe20000100a00 */
[----:B------:R-:W-:Y:S02]  /*32f0*/  MOV R37, R55 ;  /* 0x0000003700257202 */ /* 0x000fe40000000f00 */
[----:B------:R-:W-:Y:S02]  /*3300*/  MOV R81, R52 ;  /* 0x0000003400517202 */ /* 0x000fe40000000f00 */
[----:B------:R-:W-:Y:S02]  /*3310*/  MOV R80, R53 ;  /* 0x0000003500507202 */ /* 0x000fe40000000f00 */
[----:B------:R-:W0:Y:S01]  /*3320*/  LDS.128 R52, [R0+-0x70] ;  /* 0xffff900000347984 */ /* 0x000e220000000c00 */
[----:B------:R-:W-:-:S04]  /*3330*/  FFMA R3, R81, R29, R3 ;  /* 0x0000001d51037223 */ /* 0x000fc80000000003 */
[----:B------:R-:W-:-:S04]  /*3340*/  FFMA R3, R80, R28, R3 ;  /* 0x0000001c50037223 */ /* 0x000fc80000000003 */
[----:B------:R-:W-:Y:S02]  /*3350*/  FFMA R3, R39, R48, R3 ;  /* 0x0000003027037223 */ /* 0x000fe40000000003 */
[----:B------:R-:W1:Y:S02]  /*3360*/  LDS.128 R48, [R0+-0x40] ;  /* 0xffffc00000307984 */ /* 0x000e640000000c00 */
[----:B------:R-:W-:Y:S02]  /*3370*/  FFMA R3, R37, R38, R3 ;  /* 0x0000002625037223 */ /* 0x000fe40000000003 */
[----:B0-----:R-:W-:Y:S01]  /*3380*/  STL.64 [R1+0x100], R52 ;  /* 0x0001003401007387 */ /* 0x001fe20000100a00 */
[----:B------:R-:W-:Y:S02]  /*3390*/  MOV R27, R52 ;  /* 0x00000034001b7202 */ /* 0x000fe40000000f00 */
[----:B------:R-:W-:Y:S01]  /*33a0*/  MOV R25, R53 ;  /* 0x0000003500197202 */ /* 0x000fe20000000f00 */
[----:B------:R-:W-:Y:S01]  /*33b0*/  STL.64 [R1+0x108], R54 ;  /* 0x0001083601007387 */ /* 0x000fe20000100a00 */
[----:B------:R-:W-:-:S02]  /*33c0*/  MOV R47, R54 ;  /* 0x00000036002f7202 */ /* 0x000fc40000000f00 */
[----:B------:R-:W-:Y:S02]  /*33d0*/  MOV R46, R55 ;  /* 0x00000037002e7202 */ /* 0x000fe40000000f00 */
[----:B------:R-:W0:Y:S01]  /*33e0*/  LDS.128 R52, [R2+0x90] ;  /* 0x0000900002347984 */ /* 0x000e220000000c00 */
[----:B-1----:R-:W-:Y:S02]  /*33f0*/  MOV R39, R48 ;  /* 0x0000003000277202 */ /* 0x002fe40000000f00 */
[----:B------:R-:W-:Y:S02]  /*3400*/  MOV R37, R49 ;  /* 0x0000003100257202 */ /* 0x000fe40000000f00 */
[----:B------:R-:W-:Y:S02]  /*3410*/  MOV R62, R50 ;  /* 0x00000032003e7202 */ /* 0x000fe40000000f00 */
[----:B0-----:R-:W-:Y:S02]  /*3420*/  MOV R84, R53 ;  /* 0x0000003500547202 */ /* 0x001fe40000000f00 */
[----:B------:R-:W-:-:S02]  /*3430*/  MOV R83, R55 ;  /* 0x0000003700537202 */ /* 0x000fc40000000f00 */
[----:B------:R-:W-:Y:S02]  /*3440*/  MOV R82, R54 ;  /* 0x0000003600527202 */ /* 0x000fe40000000f00 */
[----:B------:R-:W-:Y:S02]  /*3450*/  MOV R71, R52 ;  /* 0x0000003400477202 */ /* 0x000fe40000000f00 */
[----:B------:R-:W0:Y:S03]  /*3460*/  LDS.128 R52, [R0+-0x60] ;  /* 0xffffa00000347984 */ /* 0x000e260000000c00 */
[----:B------:R-:W-:-:S04]  /*3470*/  FFMA R3, R71, R27, R3 ;  /* 0x0000001b47037223 */ /* 0x000fc80000000003 */
[----:B------:R-:W-:Y:S02]  /*3480*/  FFMA R3, R84, R25, R3 ;  /* 0x0000001954037223 */ /* 0x000fe40000000003 */
[----:B------:R1:W2:Y:S02]  /*3490*/  F2I.FTZ.U32.TRUNC.NTZ R25, R24 ;  /* 0x0000001800197305 */ /* 0x0002a4000021f000 */
[----:B------:R-:W-:-:S04]  /*34a0*/  FFMA R3, R82, R47, R3 ;  /* 0x0000002f52037223 */ /* 0x000fc80000000003 */
[----:B------:R-:W-:Y:S01]  /*34b0*/  FFMA R3, R83, R46, R3 ;  /* 0x0000002e53037223 */ /* 0x000fe20000000003 */
[----:B------:R-:W-:Y:S01]  /*34c0*/  MOV R46, R67 ;  /* 0x00000043002e7202 */ /* 0x000fe20000000f00 */
[----:B-1----:R-:W-:Y:S01]  /*34d0*/  HFMA2 R24, -RZ, RZ, 0, 0 ;  /* 0x00000000ff187431 */ /* 0x002fe200000001ff */
[----:B--2---:R-:W-:-:S05]  /*34e0*/  IADD3 R16, PT, PT, RZ, -R25, RZ ;  /* 0x80000019ff107210 */ /* 0x004fca0007ffe0ff */
[----:B------:R-:W-:Y:S01]  /*34f0*/  IMAD R16, R16, R26, RZ ;  /* 0x0000001a10107224 */ /* 0x000fe200078e02ff */
[----:B0-----:R-:W-:Y:S01]  /*3500*/  STL.64 [R1+0xf0], R52 ;  /* 0x0000f03401007387 */ /* 0x001fe20000100a00 */
[----:B------:R-:W-:Y:S02]  /*3510*/  MOV R45, R52 ;  /* 0x00000034002d7202 */ /* 0x000fe40000000f00 */
[----:B------:R-:W-:Y:S01]  /*3520*/  MOV R44, R53 ;  /* 0x00000035002c7202 */ /* 0x000fe20000000f00 */
[----:B------:R-:W-:Y:S01]  /*3530*/  STL.64 [R1+0xf8], R54 ;  /* 0x0000f83601007387 */ /* 0x000fe20000100a00 */
[----:B------:R-:W-:Y:S02]  /*3540*/  MOV R43, R54 ;  /* 0x00000036002b7202 */ /* 0x000fe40000000f00 */
[----:B------:R-:W-:Y:S02]  /*3550*/  MOV R42, R55 ;  /* 0x00000037002a7202 */ /* 0x000fe40000000f00 */
[----:B------:R-:W0:Y:S02]  /*3560*/  LDS.128 R52, [R2+0xa0] ;  /* 0x0000a00002347984 */ /* 0x000e240000000c00 */
[----:B0-----:R-:W-:-:S02]  /*3570*/  MOV R33, R53 ;  /* 0x0000003500217202 */ /* 0x001fc40000000f00 */
[----:B------:R-:W-:Y:S02]  /*3580*/  MOV R32, R54 ;  /* 0x0000003600207202 */ /* 0x000fe40000000f00 */
[----:B------:R-:W-:Y:S02]  /*3590*/  MOV R89, R52 ;  /* 0x0000003400597202 */ /* 0x000fe40000000f00 */
[----:B------:R-:W-:Y:S02]  /*35a0*/  MOV R88, R55 ;  /* 0x0000003700587202 */ /* 0x000fe40000000f00 */
[----:B------:R-:W0:Y:S01]  /*35b0*/  LDS.128 R52, [R0+-0x50] ;  /* 0xffffb00000347984 */ /* 0x000e220000000c00 */
[----:B------:R-:W-:-:S04]  /*35c0*/  FFMA R3, R89, R45, R3 ;  /* 0x0000002d59037223 */ /* 0x000fc80000000003 */
[----:B------:R-:W-:-:S04]  /*35d0*/  FFMA R3, R33, R44, R3 ;  /* 0x0000002c21037223 */ /* 0x000fc80000000003 */
[----:B------:R-:W-:-:S04]  /*35e0*/  FFMA R3, R32, R43, R3 ;  /* 0x0000002b20037223 */ /* 0x000fc80000000003 */
[----:B------:R-:W-:Y:S01]  /*35f0*/  FFMA R3, R88, R42, R3 ;  /* 0x0000002a58037223 */ /* 0x000fe20000000003 */
[----:B0-----:R-:W-:Y:S01]  /*3600*/  STL.64 [R1+0xd0], R52 ;  /* 0x0000d03401007387 */ /* 0x001fe20000100a00 */
[----:B------:R-:W-:Y:S02]  /*3610*/  MOV R41, R52 ;  /* 0x0000003400297202 */ /* 0x000fe40000000f00 */
[----:B------:R-:W-:Y:S01]  /*3620*/  MOV R29, R53 ;  /* 0x00000035001d7202 */ /* 0x000fe20000000f00 */
[----:B------:R-:W-:Y:S01]  /*3630*/  STL.64 [R1+0xd8], R54 ;  /* 0x0000d83601007387 */ /* 0x000fe20000100a00 */
[----:B------:R-:W-:Y:S02]  /*3640*/  MOV R59, R54 ;  /* 0x00000036003b7202 */ /* 0x000fe40000000f00 */
[----:B------:R-:W-:Y:S02]  /*3650*/  MOV R57, R55 ;  /* 0x0000003700397202 */ /* 0x000fe40000000f00 */
[----:B------:R-:W0:Y:S04]  /*3660*/  LDS.128 R52, [R2+0xb0] ;  /* 0x0000b00002347984 */ /* 0x000e280000000c00 */
[----:B0-----:R-:W-:Y:S01]  /*3670*/  STL [R1+0xe0], R53 ;  /* 0x0000e03501007387 */ /* 0x001fe20000100800 */
[----:B------:R-:W-:-:S02]  /*3680*/  MOV R58, R54 ;  /* 0x00000036003a7202 */ /* 0x000fc40000000f00 */
[----:B------:R-:W-:Y:S01]  /*3690*/  MOV R40, R55 ;  /* 0x0000003700287202 */ /* 0x000fe20000000f00 */
[----:B------:R0:W-:Y:S01]  /*36a0*/  STL.64 [R1+0xe8], R54 ;  /* 0x0000e83601007387 */ /* 0x0001e20000100a00 */
[----:B------:R-:W-:Y:S02]  /*36b0*/  MOV R30, R52 ;  /* 0x00000034001e7202 */ /* 0x000fe40000000f00 */
[----:B------:R-:W-:Y:S01]  /*36c0*/  MOV R52, R64 ;  /* 0x0000004000347202 */ /* 0x000fe20000000f00 */
[----:B------:R-:W-:Y:S01]  /*36d0*/  STL.64 [R1+0xb0], R48 ;  /* 0x0000b03001007387 */ /* 0x000fe20000100a00 */
[----:B------:R-:W-:Y:S01]  /*36e0*/  MOV R28, R53 ;  /* 0x00000035001c7202 */ /* 0x000fe20000000f00 */
[----:B------:R-:W-:Y:S01]  /*36f0*/  FFMA R18, R30, R41, R3 ;  /* 0x000000291e127223 */ /* 0x000fe20000000003 */
[----:B------:R-:W-:Y:S01]  /*3700*/  IMAD.HI.U32 R3, R25, R16, R24 ;  /* 0x0000001019037227 */ /* 0x000fe200078e0018 */
[----:B------:R-:W-:Y:S03]  /*3710*/  STL.64 [R1+0xb8], R50 ;  /* 0x0000b83201007387 */ /* 0x000fe60000100a00 */
[----:B------:R-:W-:Y:S01]  /*3720*/  FFMA R25, R184, R12, R17 ;  /* 0x0000000cb8197223 */ /* 0x000fe20000000011 */
[----:B------:R-:W-:Y:S01]  /*3730*/  FFMA R12, R28, R29, R18 ;  /* 0x0000001d1c0c7223 */ /* 0x000fe20000000012 */
[----:B------:R-:W-:Y:S01]  /*3740*/  IABS R24, R252 ;  /* 0x000000fc00187213 */ /* 0x000fe20000000000 */
[----:B------:R-:W1:Y:S01]  /*3750*/  LDS.128 R16, [R2+0xe0] ;  /* 0x0000e00002107984 */ /* 0x000e620000000c00 */
[----:B0-----:R-:W-:Y:S01]  /*3760*/  MOV R54, R51 ;  /* 0x0000003300367202 */ /* 0x001fe20000000f00 */
[----:B------:R-:W-:Y:S01]  /*3770*/  FFMA R12, R58, R59, R12 ;  /* 0x0000003b3a0c7223 */ /* 0x000fe2000000000c */
[----:B------:R-:W-:Y:S01]  /*3780*/  FFMA R13, R185, R13, R25 ;  /* 0x0000000db90d7223 */ /* 0x000fe20000000019 */
[----:B------:R-:W0:Y:S01]  /*3790*/  LDS.128 R48, [R2+0xc0] ;  /* 0x0000c00002307984 */ /* 0x000e220000000c00 */
[----:B------:R-:W-:-:S04]  /*37a0*/  IMAD.HI.U32 R3, R3, R24, RZ ;  /* 0x0000001803037227 */ /* 0x000fc800078e00ff */
[----:B------:R-:W-:Y:S01]  /*37b0*/  FFMA R12, R40, R57, R12 ;  /* 0x00000039280c7223 */ /* 0x000fe2000000000c */
[----:B------:R-:W-:Y:S01]  /*37c0*/  FFMA R14, R186, R14, R13 ;  /* 0x0000000eba0e7223 */ /* 0x000fe2000000000d */
[----:B------:R-:W-:-:S03]  /*37d0*/  IADD3 R13, PT, PT, -R3, RZ, RZ ;  /* 0x000000ff030d7210 */ /* 0x000fc60007ffe1ff */
[----:B------:R-:W-:-:S04]  /*37e0*/  FFMA R14, R187, R15, R14 ;  /* 0x0000000fbb0e7223 */ /* 0x000fc8000000000e */
[----:B------:R-:W-:Y:S01]  /*37f0*/  FFMA R14, R180, R20, R14 ;  /* 0x00000014b40e7223 */ /* 0x000fe2000000000e */
[----:B------:R-:W-:-:S03]  /*3800*/  IMAD R24, R26, R13, R24 ;  /* 0x0000000d1a187224 */ /* 0x000fc600078e0218 */
[----:B------:R-:W-:Y:S02]  /*3810*/  FFMA R21, R181, R21, R14 ;  /* 0x00000015b5157223 */ /* 0x000fe4000000000e */
[----:B------:R-:W-:Y:S02]  /*3820*/  ISETP.GT.U32.AND P3, PT, R26, R24, PT ;  /* 0x000000181a00720c */ /* 0x000fe40003f64070 */
[----:B------:R-:W-:-:S04]  /*3830*/  FFMA R22, R182, R22, R21 ;  /* 0x00000016b6167223 */ /* 0x000fc80000000015 */
[----:B------:R-:W-:-:S07]  /*3840*/  FFMA R22, R183, R23, R22 ;  /* 0x00000017b7167223 */ /* 0x000fce0000000016 */
[-C--:B------:R-:W-:Y:S02]  /*3850*/  @!P3 IADD3 R24, PT, PT, R24, -R26.reuse, RZ ;  /* 0x8000001a1818b210 */ /* 0x080fe40007ffe0ff */
[----:B------:R-:W-:Y:S02]  /*3860*/  @!P3 IADD3 R3, PT, PT, R3, 0x1, RZ ;  /* 0x000000010303b810 */ /* 0x000fe40007ffe0ff */
[----:B------:R-:W-:Y:S02]  /*3870*/  ISETP.GE.U32.AND P2, PT, R24, R26, PT ;  /* 0x0000001a1800720c */ /* 0x000fe40003f46070 */
[----:B-1----:R-:W-:Y:S02]  /*3880*/  MOV R43, R16 ;  /* 0x00000010002b7202 */ /* 0x002fe40000000f00 */
[----:B------:R-:W-:Y:S01]  /*3890*/  MOV R41, R17 ;  /* 0x0000001100297202 */ /* 0x000fe20000000f00 */
[----:B0-----:R0:W-:Y:S01]  /*38a0*/  STL.64 [R1+0xc0], R48 ;  /* 0x0000c03001007387 */ /* 0x0011e20000100a00 */
[----:B------:R-:W-:-:S02]  /*38b0*/  MOV R38, R48 ;  /* 0x0000003000267202 */ /* 0x000fc40000000f00 */
[----:B------:R-:W-:Y:S01]  /*38c0*/  MOV R55, R50 ;  /* 0x0000003200377202 */ /* 0x000fe20000000f00 */
[----:B------:R1:W-:Y:S01]  /*38d0*/  STL.64 [R1+0xc8], R50 ;  /* 0x0000c83201007387 */ /* 0x0003e20000100a00 */
[----:B------:R-:W-:Y:S01]  /*38e0*/  MOV R27, R49 ;  /* 0x00000031001b7202 */ /* 0x000fe20000000f00 */
[----:B------:R-:W-:Y:S01]  /*38f0*/  FFMA R12, R38, R39, R12 ;  /* 0x00000027260c7223 */ /* 0x000fe2000000000c */
[----:B------:R-:W-:Y:S01]  /*3900*/  MOV R53, R51 ;  /* 0x0000003300357202 */ /* 0x000fe20000000f00 */
[----:B------:R-:W-:Y:S01]  /*3910*/  STL.64 [R1+0x90], R64 ;  /* 0x0000904001007387 */ /* 0x000fe20000100a00 */
[----:B------:R-:W-:Y:S01]  /*3920*/  MOV R60, R18 ;  /* 0x00000012003c7202 */ /* 0x000fe20000000f00 */
[----:B------:R-:W-:Y:S01]  /*3930*/  FFMA R12, R27, R37, R12 ;  /* 0x000000251b0c7223 */ /* 0x000fe2000000000c */
[----:B------:R-:W-:Y:S01]  /*3940*/  MOV R28, R19 ;  /* 0x00000013001c7202 */ /* 0x000fe20000000f00 */
[----:B------:R-:W-:Y:S01]  /*3950*/  STL.64 [R1+0x98], R66 ;  /* 0x0000984201007387 */ /* 0x000fe20000100a00 */
[----:B0-----:R-:W-:Y:S01]  /*3960*/  MOV R48, R66 ;  /* 0x0000004200307202 */ /* 0x001fe20000000f00 */
[----:B------:R-:W-:Y:S01]  /*3970*/  FFMA R12, R55, R62, R12 ;  /* 0x0000003e370c7223 */ /* 0x000fe2000000000c */
[----:B------:R-:W-:-:S02]  /*3980*/  ISETP.NE.AND P3, PT, R56, RZ, PT ;  /* 0x000000ff3800720c */ /* 0x000fc40003f65270 */
[----:B-1----:R-:W-:Y:S01]  /*3990*/  MOV R50, R65 ;  /* 0x0000004100327202 */ /* 0x002fe20000000f00 */
[----:B------:R-:W-:Y:S01]  /*39a0*/  FFMA R12, R53, R54, R12 ;  /* 0x00000036350c7223 */ /* 0x000fe2000000000c */
[----:B------:R-:W0:Y:S01]  /*39b0*/  LDS.128 R64, [R2+0xd0] ;  /* 0x0000d00002407984 */ /* 0x000e220000000c00 */
[----:B------:R-:W-:-:S03]  /*39c0*/  @P2 IADD3 R3, PT, PT, R3, 0x1, RZ ;  /* 0x0000000103032810 */ /* 0x000fc60007ffe0ff */
[----:B0-----:R-:W-:Y:S01]  /*39d0*/  STL.64 [R1+0xa0], R64 ;  /* 0x0000a04001007387 */ /* 0x001fe20000100a00 */
[----:B------:R-:W-:Y:S02]  /*39e0*/  MOV R51, R64 ;  /* 0x0000004000337202 */ /* 0x000fe40000000f00 */
[----:B------:R-:W-:Y:S01]  /*39f0*/  MOV R49, R65 ;  /* 0x0000004100317202 */ /* 0x000fe20000000f00 */
[----:B------:R-:W-:Y:S01]  /*3a00*/  STL.64 [R1+0xa8], R66 ;  /* 0x0000a84201007387 */ /* 0x000fe20000100a00 */
[----:B------:R-:W-:Y:S01]  /*3a10*/  MOV R47, R66 ;  /* 0x00000042002f7202 */ /* 0x000fe20000000f00 */
[----:B------:R-:W-:Y:S01]  /*3a20*/  FFMA R12, R51, R52, R12 ;  /* 0x00000034330c7223 */ /* 0x000fe2000000000c */
[----:B------:R-:W-:Y:S02]  /*3a30*/  MOV R45, R67 ;  /* 0x00000043002d7202 */ /* 0x000fe40000000f00 */
[----:B------:R-:W0:Y:S01]  /*3a40*/  LDS.128 R64, [R0+-0x20] ;  /* 0xffffe00000407984 */ /* 0x000e220000000c00 */
[----:B------:R-:W-:-:S03]  /*3a50*/  FFMA R20, R49, R50, R12 ;  /* 0x0000003231147223 */ /* 0x000fc6000000000c */
[----:B------:R-:W1:Y:S01]  /*3a60*/  LDS.128 R12, [R2+0x100] ;  /* 0x00010000020c7984 */ /* 0x000e620000000c00 */
[----:B------:R-:W-:-:S04]  /*3a70*/  FFMA R20, R47, R48, R20 ;  /* 0x000000302f147223 */ /* 0x000fc80000000014 */
[----:B------:R-:W-:Y:S01]  /*3a80*/  FFMA R20, R45, R46, R20 ;  /* 0x0000002e2d147223 */ /* 0x000fe20000000014 */
[----:B0-----:R-:W-:Y:S01]  /*3a90*/  STL.64 [R1+0x70], R64 ;  /* 0x0000704001007387 */ /* 0x001fe20000100a00 */
[----:B------:R-:W-:Y:S02]  /*3aa0*/  MOV R44, R64 ;  /* 0x00000040002c7202 */ /* 0x000fe40000000f00 */
[----:B------:R-:W-:Y:S01]  /*3ab0*/  MOV R42, R65 ;  /* 0x00000041002a7202 */ /* 0x000fe20000000f00 */
[----:B------:R-:W-:Y:S01]  /*3ac0*/  STL.64 [R1+0x78], R66 ;  /* 0x0000784201007387 */ /* 0x000fe20000100a00 */
[----:B------:R-:W-:Y:S01]  /*3ad0*/  MOV R61, R66 ;  /* 0x00000042003d7202 */ /* 0x000fe20000000f00 */
[----:B------:R-:W-:Y:S01]  /*3ae0*/  FFMA R21, R43, R44, R20 ;  /* 0x0000002c2b157223 */ /* 0x000fe20000000014 */
[----:B------:R-:W-:Y:S01]  /*3af0*/  MOV R29, R67 ;  /* 0x00000043001d7202 */ /* 0x000fe20000000f00 */
[----:B------:R-:W-:Y:S01]  /*3b00*/  STL.64 [R1+0x80], R16 ;  /* 0x0000801001007387 */ /* 0x000fe20000100a00 */
[----:B-1----:R-:W-:-:S02]  /*3b10*/  MOV R25, R12 ;  /* 0x0000000c00197202 */ /* 0x002fc40000000f00 */
[----:B------:R-:W-:Y:S01]  /*3b20*/  MOV R53, R13 ;  /* 0x0000000d00357202 */ /* 0x000fe20000000f00 */
[----:B------:R-:W0:Y:S01]  /*3b30*/  LDS.128 R64, [R0+-0x10] ;  /* 0xfffff00000407984 */ /* 0x000e220000000c00 */
[----:B------:R-:W-:Y:S02]  /*3b40*/  MOV R51, R14 ;  /* 0x0000000e00337202 */ /* 0x000fe40000000f00 */
[----:B------:R-:W-:Y:S01]  /*3b50*/  MOV R49, R15 ;  /* 0x0000000f00317202 */ /* 0x000fe20000000f00 */
[----:B------:R-:W-:Y:S04]  /*3b60*/  STL.64 [R1+0x88], R18 ;  /* 0x0000881201007387 */ /* 0x000fe80000100a00 */
[----:B------:R-:W1:Y:S04]  /*3b70*/  LDS.128 R16, [R0+0x2020] ;  /* 0x0020200000107984 */ /* 0x000e680000000c00 */
[----:B0-----:R-:W-:Y:S01]  /*3b80*/  STL.64 [R1+0x50], R64 ;  /* 0x0000504001007387 */ /* 0x001fe20000100a00 */
[----:B------:R-:W-:-:S02]  /*3b90*/  MOV R40, R64 ;  /* 0x0000004000287202 */ /* 0x000fc40000000f00 */
[----:B------:R-:W-:Y:S01]  /*3ba0*/  MOV R38, R65 ;  /* 0x0000004100267202 */ /* 0x000fe20000000f00 */
[----:B------:R-:W-:Y:S01]  /*3bb0*/  STL.64 [R1+0x58], R66 ;  /* 0x0000584201007387 */ /* 0x000fe20000100a00 */
[----:B------:R-:W-:Y:S02]  /*3bc0*/  MOV R59, R66 ;  /* 0x00000042003b7202 */ /* 0x000fe40000000f00 */
[----:B------:R-:W-:Y:S01]  /*3bd0*/  MOV R57, R67 ;  /* 0x0000004300397202 */ /* 0x000fe20000000f00 */
[----:B-1----:R-:W-:Y:S01]  /*3be0*/  FFMA R20, R176, R16, R22 ;  /* 0x00000010b0147223 */ /* 0x002fe20000000016 */
[----:B------:R-:W0:Y:S01]  /*3bf0*/  LDS.128 R64, [R2+0xf0] ;  /* 0x0000f00002407984 */ /* 0x000e220000000c00 */
[----:B------:R-:W-:Y:S01]  /*3c00*/  FFMA R16, R41, R42, R21 ;  /* 0x0000002a29107223 */ /* 0x000fe20000000015 */
[----:B------:R-:W-:Y:S01]  /*3c10*/  LOP3.LUT R21, R252, R56, RZ, 0x3c, !PT ;  /* 0x00000038fc157212 */ /* 0x000fe200078e3cff */
[----:B------:R-:W-:Y:S02]  /*3c20*/  FFMA R17, R177, R17, R20 ;  /* 0x00000011b1117223 */ /* 0x000fe40000000014 */
[----:B------:R-:W-:Y:S01]  /*3c30*/  FFMA R16, R60, R61, R16 ;  /* 0x0000003d3c107223 */ /* 0x000fe20000000010 */
[----:B------:R-:W-:Y:S01]  /*3c40*/  ISETP.GE.AND P1, PT, R21, RZ, PT ;  /* 0x000000ff1500720c */ /* 0x000fe20003f26270 */
[----:B------:R-:W-:Y:S01]  /*3c50*/  FFMA R17, R178, R18, R17 ;  /* 0x00000012b2117223 */ /* 0x000fe20000000011 */
[----:B------:R-:W1:Y:S01]  /*3c60*/  LDS.128 R60, [R2+0x120] ;  /* 0x00012000023c7984 */ /* 0x000e620000000c00 */
[----:B------:R-:W-:-:S02]  /*3c70*/  FFMA R16, R28, R29, R16 ;  /* 0x0000001d1c107223 */ /* 0x000fc40000000010 */
[----:B------:R-:W2:Y:S01]  /*3c80*/  LDC.64 R28, c[0x0][0x3b0] ;  /* 0x0000ec00ff1c7b82 */ /* 0x000ea20000000a00 */
[----:B------:R-:W-:Y:S01]  /*3c90*/  FFMA R24, R179, R19, R17 ;  /* 0x00000013b3187223 */ /* 0x000fe20000000011 */
[----:B------:R-:W-:Y:S06]  /*3ca0*/  LDS.128 R20, [R0+0x2040] ;  /* 0x0020400000147984 */ /* 0x000fec0000000c00 */
[----:B------:R-:W-:Y:S02]  /*3cb0*/  @!P1 IADD3 R3, PT, PT, -R3, RZ, RZ ;  /* 0x000000ff03039210 */ /* 0x000fe40007ffe1ff */
[----:B------:R-:W-:Y:S01]  /*3cc0*/  @!P3 LOP3.LUT R3, RZ, R56, RZ, 0x33, !PT ;  /* 0x00000038ff03b212 */ /* 0x000fe200078e33ff */
[----:B0-----:R-:W-:Y:S01]  /*3cd0*/  STL.64 [R1+0x60], R64 ;  /* 0x0000604001007387 */ /* 0x001fe20000100a00 */
[----:B------:R-:W-:-:S02]  /*3ce0*/  MOV R39, R64 ;  /* 0x0000004000277202 */ /* 0x000fc40000000f00 */
[----:B------:R-:W-:Y:S01]  /*3cf0*/  MOV R37, R65 ;  /* 0x0000004100257202 */ /* 0x000fe20000000f00 */
[----:B------:R-:W-:Y:S01]  /*3d00*/  STL.64 [R1+0x68], R66 ;  /* 0x0000684201007387 */ /* 0x000fe20000100a00 */
[----:B------:R-:W-:Y:S01]  /*3d10*/  MOV R58, R66 ;  /* 0x00000042003a7202 */ /* 0x000fe20000000f00 */
[----:B------:R-:W-:Y:S01]  /*3d20*/  FFMA R16, R39, R40, R16 ;  /* 0x0000002827107223 */ /* 0x000fe20000000010 */
[----:B------:R-:W-:Y:S02]  /*3d30*/  MOV R27, R67 ;  /* 0x00000043001b7202 */ /* 0x000fe40000000f00 */
[----:B------:R-:W0:Y:S01]  /*3d40*/  LDS.128 R64, [R0] ;  /* 0x0000000000407984 */ /* 0x000e220000000c00 */
[----:B------:R-:W-:Y:S01]  /*3d50*/  FFMA R16, R37, R38, R16 ;  /* 0x0000002625107223 */ /* 0x000fe20000000010 */
[----:B-1----:R-:W-:Y:S02]  /*3d60*/  MOV R40, R60 ;  /* 0x0000003c00287202 */ /* 0x002fe40000000f00 */
[----:B------:R-:W-:Y:S01]  /*3d70*/  MOV R39, R61 ;  /* 0x0000003d00277202 */ /* 0x000fe20000000f00 */
[----:B------:R-:W-:Y:S01]  /*3d80*/  FFMA R16, R58, R59, R16 ;  /* 0x0000003b3a107223 */ /* 0x000fe20000000010 */
[----:B------:R-:W-:-:S02]  /*3d90*/  MOV R38, R62 ;  /* 0x0000003e00267202 */ /* 0x000fc40000000f00 */
[----:B------:R-:W-:Y:S01]  /*3da0*/  MOV R37, R63 ;  /* 0x0000003f00257202 */ /* 0x000fe20000000f00 */
[----:B------:R-:W-:Y:S01]  /*3db0*/  FFMA R16, R27, R57, R16 ;  /* 0x000000391b107223 */ /* 0x000fe20000000010 */
[----:B------:R-:W-:Y:S01]  /*3dc0*/  MOV R27, UR14 ;  /* 0x0000000e001b7c02 */ /* 0x000fe20008000f00 */
[----:B------:R-:W-:Y:S04]  /*3dd0*/  LDS.128 R56, [R0+0x40] ;  /* 0x0000400000387984 */ /* 0x000fe80000000c00 */
[----:B0-----:R-:W-:Y:S01]  /*3de0*/  STL.64 [R1+0x30], R64 ;  /* 0x0000304001007387 */ /* 0x001fe20000100a00 */
[----:B------:R-:W-:Y:S02]  /*3df0*/  MOV R55, R64 ;  /* 0x0000004000377202 */ /* 0x000fe40000000f00 */
[----:B------:R-:W-:Y:S01]  /*3e00*/  MOV R54, R65 ;  /* 0x0000004100367202 */ /* 0x000fe20000000f00 */
[----:B------:R-:W-:Y:S01]  /*3e10*/  STL.64 [R1+0x38], R66 ;  /* 0x0000384201007387 */ /* 0x000fe20000100a00 */
[----:B------:R-:W-:Y:S01]  /*3e20*/  MOV R52, R66 ;  /* 0x0000004200347202 */ /* 0x000fe20000000f00 */
[----:B------:R-:W-:Y:S01]  /*3e30*/  FFMA R25, R25, R55, R16 ;  /* 0x0000003719197223 */ /* 0x000fe20000000010 */
[----:B------:R-:W-:Y:S01]  /*3e40*/  MOV R50, R67 ;  /* 0x0000004300327202 */ /* 0x000fe20000000f00 */
[----:B------:R-:W-:Y:S02]  /*3e50*/  STL.64 [R1+0x40], R12 ;  /* 0x0000400c01007387 */ /* 0x000fe40000100a00 */
[----:B------:R-:W-:-:S02]  /*3e60*/  FFMA R25, R53, R54, R25 ;  /* 0x0000003635197223 */ /* 0x000fc40000000019 */
[----:B------:R-:W-:Y:S04]  /*3e70*/  STL.64 [R1+0x48], R14 ;  /* 0x0000480e01007387 */ /* 0x000fe80000100a00 */
[----:B------:R-:W0:Y:S04]  /*3e80*/  LDS.128 R12, [R0+0x2030] ;  /* 0x00203000000c7984 */ /* 0x000e280000000c00 */
[----:B------:R-:W1:Y:S04]  /*3e90*/  LDS.128 R64, [R0+0x10] ;  /* 0x0000100000407984 */ /* 0x000e680000000c00 */
[----:B------:R-:W-:Y:S01]  /*3ea0*/  LDS.128 R16, [R0+0x2050] ;  /* 0x0020500000107984 */ /* 0x000fe20000000c00 */
[----:B0-----:R-:W-:Y:S01]  /*3eb0*/  FFMA R26, R168, R12, R24 ;  /* 0x0000000ca81a7223 */ /* 0x001fe20000000018 */
[----:B------:R-:W-:-:S02]  /*3ec0*/  IMAD R24, R27, UR11, R3 ;  /* 0x0000000b1b187c24 */ /* 0x000fc4000f8e0203 */
[----:B------:R-:W-:Y:S01]  /*3ed0*/  FFMA R12, R51, R52, R25 ;  /* 0x00000034330c7223 */ /* 0x000fe20000000019 */
[----:B------:R-:W-:Y:S01]  /*3ee0*/  FFMA R13, R169, R13, R26 ;  /* 0x0000000da90d7223 */ /* 0x000fe2000000001a */
[----:B--2---:R-:W-:Y:S01]  /*3ef0*/  IMAD.WIDE R24, R24, 0x4, R28 ;  /* 0x0000000418187825 */ /* 0x004fe200078e021c */
[----:B-1----:R-:W-:Y:S01]  /*3f00*/  STL.64 [R1+0x10], R64 ;  /* 0x0000104001007387 */ /* 0x002fe20000100a00 */
[----:B------:R-:W-:Y:S02]  /*3f10*/  MOV R48, R64 ;  /* 0x0000004000307202 */ /* 0x000fe40000000f00 */
[----:B------:R-:W-:Y:S01]  /*3f20*/  FFMA R12, R49, R50, R12 ;  /* 0x00000032310c7223 */ /* 0x000fe2000000000c */
[----:B------:R-:W-:Y:S01]  /*3f30*/  MOV R46, R65 ;  /* 0x00000041002e7202 */ /* 0x000fe20000000f00 */
[----:B------:R0:W2:Y:S01]  /*3f40*/  LDG.E R26, desc[UR12][R24.64] ;  /* 0x0000000c181a7981 */ /* 0x0000a2000c1e1900 */
[----:B------:R-:W-:Y:S01]  /*3f50*/  MOV R44, R66 ;  /* 0x00000042002c7202 */ /* 0x000fe20000000f00 */
[----:B------:R-:W-:Y:S01]  /*3f60*/  FFMA R14, R170, R14, R13 ;  /* 0x0000000eaa0e7223 */ /* 0x000fe2000000000d */
[----:B------:R-:W-:Y:S01]  /*3f70*/  MOV R42, R67 ;  /* 0x00000043002a7202 */ /* 0x000fe20000000f00 */
[----:B------:R-:W-:Y:S04]  /*3f80*/  STL.64 [R1+0x18], R66 ;  /* 0x0000184201007387 */ /* 0x000fe80000100a00 */
[----:B------:R-:W1:Y:S01]  /*3f90*/  LDS.128 R64, [R2+0x110] ;  /* 0x0001100002407984 */ /* 0x000e620000000c00 */
[----:B0-----:R-:W-:-:S03]  /*3fa0*/  FFMA R25, R171, R15, R14 ;  /* 0x0000000fab197223 */ /* 0x001fc6000000000e */
[----:B------:R-:W-:Y:S04]  /*3fb0*/  LDS.128 R52, [R0+0x50] ;  /* 0x0000500000347984 */ /* 0x000fe80000000c00 */
[----:B-1----:R-:W-:Y:S01]  /*3fc0*/  STL.64 [R1+0x20], R64 ;  /* 0x0000204001007387 */ /* 0x002fe20000100a00 */
[----:B------:R-:W-:Y:S02]  /*3fd0*/  MOV R47, R64 ;  /* 0x00000040002f7202 */ /* 0x000fe40000000f00 */
[----:B------:R-:W-:Y:S01]  /*3fe0*/  MOV R45, R65 ;  /* 0x00000041002d7202 */ /* 0x000fe20000000f00 */
[----:B------:R-:W-:Y:S01]  /*3ff0*/  STL.64 [R1+0x28], R66 ;  /* 0x0000284201007387 */ /* 0x000fe20000100a00 */
[----:B------:R-:W-:Y:S02]  /*4000*/  MOV R43, R66 ;  /* 0x00000042002b7202 */ /* 0x000fe40000000f00 */
[----:B------:R-:W-:Y:S01]  /*4010*/  MOV R41, R67 ;  /* 0x0000004300297202 */ /* 0x000fe20000000f00 */
[----:B------:R-:W-:Y:S04]  /*4020*/  STL.64 [R1], R60 ;  /* 0x0000003c01007387 */ /* 0x000fe80000100a00 */
[----:B------:R-:W0:Y:S04]  /*4030*/  LDS.128 R64, [R0+0x20] ;  /* 0x0000200000407984 */ /* 0x000e280000000c00 */
[----:B------:R-:W-:Y:S04]  /*4040*/  STL.64 [R1+0x8], R62 ;  /* 0x0000083e01007387 */ /* 0x000fe80000100a00 */
[----:B------:R-:W1:Y:S01]  /*4050*/  LDS.128 R60, [R0+0x30] ;  /* 0x00003000003c7984 */ /* 0x000e620000000c00 */
[----:B------:R-:W-:-:S03]  /*4060*/  FFMA R24, R47, R48, R12 ;  /* 0x000000302f187223 */ /* 0x000fc6000000000c */
[----:B------:R-:W3:Y:S01]  /*4070*/  LDS.128 R12, [R0+0x2060] ;  /* 0x00206000000c7984 */ /* 0x000ee20000000c00 */
[----:B------:R-:W-:Y:S01]  /*4080*/  FFMA R24, R45, R46, R24 ;  /* 0x0000002e2d187223 */ /* 0x000fe20000000018 */
[----:B------:R-:W-:Y:S02]  /*4090*/  FFMA R20, R160, R20, R25 ;  /* 0x00000014a0147223 */ /* 0x000fe40000000019 */
[----:B------:R-:W-:Y:S01]  /*40a0*/  LDS.128 R48, [R0+0x60] ;  /* 0x0000600000307984 */ /* 0x000fe20000000c00 */
[----:B------:R-:W-:Y:S01]  /*40b0*/  FFMA R24, R43, R44, R24 ;  /* 0x0000002c2b187223 */ /* 0x000fe20000000018 */
[----:B------:R-:W-:Y:S02]  /*40c0*/  FFMA R21, R161, R21, R20 ;  /* 0x00000015a1157223 */ /* 0x000fe40000000014 */
[----:B------:R-:W-:Y:S01]  /*40d0*/  LDS.128 R44, [R0+0x70] ;  /* 0x00007000002c7984 */ /* 0x000fe20000000c00 */
[----:B------:R-:W-:Y:S01]  /*40e0*/  FFMA R24, R41, R42, R24 ;  /* 0x0000002a29187223 */ /* 0x000fe20000000018 */
[----:B------:R-:W-:-:S04]  /*40f0*/  FFMA R22, R162, R22, R21 ;  /* 0x00000016a2167223 */ /* 0x000fc80000000015 */
[----:B------:R-:W-:Y:S01]  /*4100*/  FFMA R22, R163, R23, R22 ;  /* 0x00000017a3167223 */ /* 0x000fe20000000016 */
[----:B0-----:R-:W-:-:S03]  /*4110*/  FFMA R20, R40, R64, R24 ;  /* 0x0000004028147223 */ /* 0x001fc60000000018 */
[----:B------:R-:W-:Y:S01]  /*4120*/  FFMA R16, R152, R16, R22 ;  /* 0x0000001098107223 */ /* 0x000fe20000000016 */
[----:B------:R-:W-:Y:S01]  /*4130*/  LDS.128 R40, [R0+0x80] ;  /* 0x0000800000287984 */ /* 0x000fe20000000c00 */
[----:B------:R-:W-:-:S04]  /*4140*/  FFMA R20, R39, R65, R20 ;  /* 0x0000004127147223 */ /* 0x000fc80000000014 */
[----:B------:R-:W-:Y:S02]  /*4150*/  FFMA R24, R38, R66, R20 ;  /* 0x0000004226187223 */ /* 0x000fe40000000014 */
[----:B------:R-:W0:Y:S02]  /*4160*/  LDS.128 R20, [R0+0x2070] ;  /* 0x0020700000147984 */ /* 0x000e240000000c00 */
[----:B------:R-:W-:Y:S01]  /*4170*/  FFMA R24, R37, R67, R24 ;  /* 0x0000004325187223 */ /* 0x000fe20000000018 */
[----:B------:R-:W-:-:S03]  /*4180*/  FFMA R17, R153, R17, R16 ;  /* 0x0000001199117223 */ /* 0x000fc60000000010 */
[----:B-1----:R-:W-:Y:S01]  /*4190*/  FFMA R24, R172, R60, R24 ;  /* 0x0000003cac187223 */ /* 0x002fe20000000018 */
[----:B------:R-:W-:-:S03]  /*41a0*/  FFMA R17, R154, R18, R17 ;  /* 0x000000129a117223 */ /* 0x000fc60000000011 */
[----:B------:R-:W-:Y:S01]  /*41b0*/  FFMA R16, R173, R61, R24 ;  /* 0x0000003dad107223 */ /* 0x000fe20000000018 */
[----:B------:R-:W-:-:S03]  /*41c0*/  FFMA R19, R155, R19, R17 ;  /* 0x000000139b137223 */ /* 0x000fc60000000011 */
[----:B------:R-:W-:Y:S01]  /*41d0*/  FFMA R16, R174, R62, R16 ;  /* 0x0000003eae107223 */ /* 0x000fe20000000010 */
[----:B---3--:R-:W-:-:S03]  /*41e0*/  FFMA R24, R144, R12, R19 ;  /* 0x0000000c90187223 */ /* 0x008fc60000000013 */
[----:B------:R-:W-:-:S04]  /*41f0*/  FFMA R16, R175, R63, R16 ;  /* 0x0000003faf107223 */ /* 0x000fc80000000010 */
[----:B------:R-:W-:Y:S02]  /*4200*/  FFMA R12, R164, R56, R16 ;  /* 0x00000038a40c7223 */ /* 0x000fe40000000010 */
[----:B------:R-:W1:Y:S02]  /*4210*/  LDS.128 R16, [R0+0x2080] ;  /* 0x0020800000107984 */ /* 0x000e640000000c00 */
[----:B------:R-:W-:Y:S01]  /*4220*/  FFMA R12, R165, R57, R12 ;  /* 0x00000039a50c7223 */ /* 0x000fe2000000000c */
[----:B------:R-:W-:-:S03]  /*4230*/  FFMA R13, R145, R13, R24 ;  /* 0x0000000d910d7223 */ /* 0x000fc60000000018 */
[----:B------:R-:W-:Y:S01]  /*4240*/  FFMA R12, R166, R58, R12 ;  /* 0x0000003aa60c7223 */ /* 0x000fe2000000000c */
[----:B------:R-:W-:-:S03]  /*4250*/  FFMA R14, R146, R14, R13 ;  /* 0x0000000e920e7223 */ /* 0x000fc6000000000d */
[----:B------:R-:W-:Y:S01]  /*4260*/  FFMA R12, R167, R59, R12 ;  /* 0x0000003ba70c7223 */ /* 0x000fe2000000000c */
[----:B------:R-:W-:-:S03]  /*4270*/  FFMA R25, R147, R15, R14 ;  /* 0x0000000f93197223 */ /* 0x000fc6000000000e */
[----:B------:R-:W-:Y:S01]  /*4280*/  FFMA R24, R156, R52, R12 ;  /* 0x000000349c187223 */ /* 0x000fe2000000000c */
[----:B0-----:R-:W-:Y:S01]  /*4290*/  FFMA R20, R136, R20, R25 ;  /* 0x0000001488147223 */ /* 0x001fe20000000019 */
[----:B------:R-:W0:Y:S02]  /*42a0*/  LDS.128 R12, [R0+0x2090] ;  /* 0x00209000000c7984 */ /* 0x000e240000000c00 */
[----:B------:R-:W-:-:S04]  /*42b0*/  FFMA R24, R157, R53, R24 ;  /* 0x000000359d187223 */ /* 0x000fc80000000018 */
[----:B------:R-:W-:Y:S01]  /*42c0*/  FFMA R24, R158, R54, R24 ;  /* 0x000000369e187223 */ /* 0x000fe20000000018 */
[----:B------:R-:W-:-:S03]  /*42d0*/  FFMA R21, R137, R21, R20 ;  /* 0x0000001589157223 */ /* 0x000fc60000000014 */
[----:B------:R-:W-:Y:S01]  /*42e0*/  FFMA R20, R159, R55, R24 ;  /* 0x000000379f147223 */ /* 0x000fe20000000018 */
[----:B------:R-:W-:Y:S03]  /*42f0*/  STL [R1+0x3ec], R64 ;  /* 0x0003ec4001007387 */ /* 0x000fe60000100800 */
[----:B------:R-:W-:Y:S01]  /*4300*/  FFMA R20, R148, R48, R20 ;  /* 0x0000003094147223 */ /* 0x000fe20000000014 */
[----:B------:R-:W-:Y:S01]  /*4310*/  FFMA R22, R138, R22, R21 ;  /* 0x000000168a167223 */ /* 0x000fe20000000015 */
[----:B------:R-:W-:Y:S02]  /*4320*/  STL [R1+0x3f0], R65 ;  /* 0x0003f04101007387 */ /* 0x000fe40000100800 */
[----:B------:R-:W-:Y:S02]  /*4330*/  FFMA R24, R149, R49, R20 ;  /* 0x0000003195187223 */ /* 0x000fe40000000014 */
[----:B------:R-:W-:Y:S01]  /*4340*/  STL [R1+0x3f4], R66 ;  /* 0x0003f44201007387 */ /* 0x000fe20000100800 */
[----:B------:R-:W-:Y:S01]  /*4350*/  FFMA R25, R139, R23, R22 ;  /* 0x000000178b197223 */ /* 0x000fe20000000016 */
[----:B------:R-:W-:-:S02]  /*4360*/  FFMA R24, R150, R50, R24 ;  /* 0x0000003296187223 */ /* 0x000fc40000000018 */
[----:B------:R3:W-:Y:S04]  /*4370*/  STL [R1+0x3f8], R67 ;  /* 0x0003f84301007387 */ /* 0x0007e80000100800 */
[----:B------:R4:W-:Y:S01]  /*4380*/  STL [R1+0x3fc], R60 ;  /* 0x0003fc3c01007387 */ /* 0x0009e20000100800 */
[----:B-1----:R-:W-:-:S03]  /*4390*/  FFMA R16, R128, R16, R25 ;  /* 0x0000001080107223 */ /* 0x002fc60000000019 */
[----:B------:R-:W-:Y:S01]  /*43a0*/  STL [R1+0x400], R61 ;  /* 0x0004003d01007387 */ /* 0x000fe20000100800 */
[----:B---3--:R-:W-:-:S03]  /*43b0*/  MOV R67, R36 ;  /* 0x0000002400437202 */ /* 0x008fc60000000f00 */
[----:B------:R-:W-:Y:S01]  /*43c0*/  STL [R1+0x404], R62 ;  /* 0x0004043e01007387 */ /* 0x000fe20000100800 */
[----:B------:R-:W-:-:S03]  /*43d0*/  FFMA R24, R151, R51, R24 ;  /* 0x0000003397187223 */ /* 0x000fc60000000018 */
[----:B------:R1:W-:Y:S04]  /*43e0*/  STL [R1+0x408], R63 ;  /* 0x0004083f01007387 */ /* 0x0003e80000100800 */
[----:B------:R-:W3:Y:S04]  /*43f0*/  LDS.128 R36, [R0+0x90] ;  /* 0x0000900000247984 */ /* 0x000ee80000000c00 */
[----:B------:R-:W-:Y:S01]  /*4400*/  STL [R1+0x40c], R56 ;  /* 0x00040c3801007387 */ /* 0x000fe20000100800 */
[----:B------:R-:W-:-:S03]  /*4410*/  FFMA R17, R129, R17, R16 ;  /* 0x0000001181117223 */ /* 0x000fc60000000010 */
[----:B------:R-:W-:Y:S01]  /*4420*/  STL [R1+0x410], R57 ;  /* 0x0004103901007387 */ /* 0x000fe20000100800 */
[----:B------:R-:W-:-:S03]  /*4430*/  FFMA R16, R140, R44, R24 ;  /* 0x0000002c8c107223 */ /* 0x000fc60000000018 */
[----:B------:R-:W-:Y:S04]  /*4440*/  STL [R1+0x414], R58 ;  /* 0x0004143a01007387 */ /* 0x000fe80000100800 */
[----:B------:R-:W-:Y:S04]  /*4450*/  STL [R1+0x418], R59 ;  /* 0x0004183b01007387 */ /* 0x000fe80000100800 */
[----:B------:R-:W5:Y:S04]  /*4460*/  LDS.128 R20, [R0+0x20a0] ;  /* 0x0020a00000147984 */ /* 0x000f680000000c00 */
[----:B------:R-:W-:Y:S04]  /*4470*/  STL [R1+0x41c], R52 ;  /* 0x00041c3401007387 */ /* 0x000fe80000100800 */
[----:B------:R-:W-:Y:S01]  /*4480*/  STL [R1+0x420], R53 ;  /* 0x0004203501007387 */ /* 0x000fe20000100800 */
[----:B------:R-:W-:-:S03]  /*4490*/  FFMA R16, R141, R45, R16 ;  /* 0x0000002d8d107223 */ /* 0x000fc60000000010 */
[----:B------:R-:W-:Y:S04]  /*44a0*/  STL [R1+0x424], R54 ;  /* 0x0004243601007387 */ /* 0x000fe80000100800 */
[----:B------:R-:W-:Y:S04]  /*44b0*/  STL [R1+0x428], R55 ;  /* 0x0004283701007387 */ /* 0x000fe80000100800 */
[----:B------:R-:W-:Y:S04]  /*44c0*/  STL [R1+0x42c], R48 ;  /* 0x00042c3001007387 */ /* 0x000fe80000100800 */
[----:B------:R-:W-:Y:S01]  /*44d0*/  STL [R1+0x430], R49 ;  /* 0x0004303101007387 */ /* 0x000fe20000100800 */
[----:B------:R-:W-:-:S03]  /*44e0*/  FFMA R18, R130, R18, R17 ;  /* 0x0000001282127223 */ /* 0x000fc60000000011 */
[----:B------:R-:W-:Y:S01]  /*44f0*/  STL [R1+0x434], R50 ;  /* 0x0004343201007387 */ /* 0x000fe20000100800 */
[----:B------:R-:W-:-:S03]  /*4500*/  FFMA R16, R142, R46, R16 ;  /* 0x0000002e8e107223 */ /* 0x000fc60000000010 */
[----:B------:R-:W-:Y:S01]  /*4510*/  STL [R1+0x438], R51 ;  /* 0x0004383301007387 */ /* 0x000fe20000100800 */
[----:B----4-:R-:W-:-:S03]  /*4520*/  MOV R60, R35 ;  /* 0x00000023003c7202 */ /* 0x010fc60000000f00 */
[----:B------:R-:W-:Y:S01]  /*4530*/  STL [R1+0x43c], R44 ;  /* 0x00043c2c01007387 */ /* 0x000fe20000100800 */
[----:B-1----:R-:W-:-:S03]  /*4540*/  MOV R63, R34 ;  /* 0x00000022003f7202 */ /* 0x002fc60000000f00 */
[----:B------:R1:W-:Y:S01]  /*4550*/  STL [R1+0x440], R45 ;  /* 0x0004402d01007387 */ /* 0x0003e20000100800 */
[----:B------:R-:W-:-:S03]  /*4560*/  FFMA R19, R131, R19, R18 ;  /* 0x0000001383137223 */ /* 0x000fc60000000012 */
[----:B------:R4:W-:Y:S01]  /*4570*/  STL [R1+0x444], R46 ;  /* 0x0004442e01007387 */ /* 0x0009e20000100800 */
[----:B------:R-:W-:Y:S01]  /*4580*/  FFMA R16, R143, R47, R16 ;  /* 0x0000002f8f107223 */ /* 0x000fe20000000010 */
[----:B-1----:R-:W-:Y:S02]  /*4590*/  MOV R45, R33 ;  /* 0x00000021002d7202 */ /* 0x002fe40000000f00 */
[----:B----4-:R-:W-:Y:S02]  /*45a0*/  MOV R46, R32 ;  /* 0x00000020002e7202 */ /* 0x010fe40000000f00 */
[----:B------:R-:W1:Y:S01]  /*45b0*/  LDS.128 R32, [R0+0xa0] ;  /* 0x0000a00000207984 */ /* 0x000e620000000c00 */
[----:B0-----:R-:W-:Y:S01]  /*45c0*/  FFMA R12, R120, R12, R19 ;  /* 0x0000000c780c7223 */ /* 0x001fe20000000013 */
[----:B------:R-:W-:Y:S02]  /*45d0*/  FFMA R24, R132, R40, R16 ;  /* 0x0000002884187223 */ /* 0x000fe40000000010 */
[----:B------:R-:W0:Y:S01]  /*45e0*/  LDS.128 R16, [R0+0x20b0] ;  /* 0x0020b00000107984 */ /* 0x000e220000000c00 */
[----:B------:R-:W-:Y:S01]  /*45f0*/  FFMA R12, R121, R13, R12 ;  /* 0x0000000d790c7223 */ /* 0x000fe2000000000c */
[----:B------:R-:W-:Y:S01]  /*4600*/  FFMA R13, R133, R41, R24 ;  /* 0x00000029850d7223 */ /* 0x000fe20000000018 */
[----:B------:R-:W-:-:S02]  /*4610*/  MOV R50, R31 ;  /* 0x0000001f00327202 */ /* 0x000fc40000000f00 */
[----:B------:R-:W-:Y:S01]  /*4620*/  MOV R48, R30 ;  /* 0x0000001e00307202 */ /* 0x000fe20000000f00 */
[----:B------:R-:W-:Y:S01]  /*4630*/  FFMA R13, R134, R42, R13 ;  /* 0x0000002a860d7223 */ /* 0x000fe2000000000d */
[----:B------:R-:W4:Y:S01]  /*4640*/  LDS.128 R28, [R0+0xb0] ;  /* 0x0000b000001c7984 */ /* 0x000f220000000c00 */
[----:B------:R-:W-:Y:S02]  /*4650*/  FFMA R14, R122, R14, R12 ;  /* 0x0000000e7a0e7223 */ /* 0x000fe4000000000c */
[----:B------:R-:W-:Y:S02]  /*4660*/  FFMA R13, R135, R43, R13 ;  /* 0x0000002b870d7223 */ /* 0x000fe4000000000d */
[----:B------:R-:W-:Y:S02]  /*4670*/  FFMA R14, R123, R15, R14 ;  /* 0x0000000f7b0e7223 */ /* 0x000fe4000000000e */
[----:B---3--:R-:W-:Y:S02]  /*4680*/  FFMA R24, R124, R36, R13 ;  /* 0x000000247c187223 */ /* 0x008fe4000000000d */
[----:B-----5:R-:W-:-:S02]  /*4690*/  FFMA R20, R112, R20, R14 ;  /* 0x0000001470147223 */ /* 0x020fc4000000000e */
[----:B------:R-:W-:Y:S01]  /*46a0*/  FFMA R24, R125, R37, R24 ;  /* 0x000000257d187223 */ /* 0x000fe20000000018 */
[----:B------:R-:W3:Y:S01]  /*46b0*/  LDS.128 R12, [R0+0x20c0] ;  /* 0x0020c000000c7984 */ /* 0x000ee20000000c00 */
[----:B------:R-:W-:-:S03]  /*46c0*/  FFMA R21, R113, R21, R20 ;  /* 0x0000001571157223 */ /* 0x000fc60000000014 */
[----:B------:R-:W-:Y:S01]  /*46d0*/  STL [R1+0x448], R47 ;  /* 0x0004482f01007387 */ /* 0x000fe20000100800 */
[----:B------:R-:W-:-:S03]  /*46e0*/  FFMA R20, R126, R38, R24 ;  /* 0x000000267e147223 */ /* 0x000fc60000000018 */
[----:B------:R-:W-:Y:S04]  /*46f0*/  STL [R1+0x44c], R40 ;  /* 0x00044c2801007387 */ /* 0x000fe80000100800 */
[----:B------:R2:W-:Y:S01]  /*4700*/  STL [R1+0x450], R41 ;  /* 0x0004502901007387 */ /* 0x0005e20000100800 */
[----:B------:R-:W-:Y:S01]  /*4710*/  FFMA R20, R127, R39, R20 ;  /* 0x000000277f147223 */ /* 0x000fe20000000014 */
[----:B------:R-:W-:Y:S01]  /*4720*/  FFMA R21, R114, R22, R21 ;  /* 0x0000001672157223 */ /* 0x000fe20000000015 */
[----:B--2---:R-:W-:Y:S02]  /*4730*/  MOV R41, R26 ;  /* 0x0000001a00297202 */ /* 0x004fe40000000f00 */
[----:B------:R-:W2:Y:S01]  /*4740*/  LDS.128 R24, [R0+0xc0] ;  /* 0x0000c00000187984 */ /* 0x000ea20000000c00 */
[----:B-1----:R-:W-:Y:S01]  /*4750*/  FFMA R20, R116, R32, R20 ;  /* 0x0000002074147223 */ /* 0x002fe20000000014 */
[----:B------:R-:W-:-:S03]  /*4760*/  FFMA R23, R115, R23, R21 ;  /* 0x0000001773177223 */ /* 0x000fc60000000015 */
[----:B------:R-:W-:Y:S01]  /*4770*/  FFMA R20, R117, R33, R20 ;  /* 0x0000002175147223 */ /* 0x000fe20000000014 */
[----:B0-----:R-:W-:-:S03]  /*4780*/  FFMA R16, R104, R16, R23 ;  /* 0x0000001068107223 */ /* 0x001fc60000000017 */
[----:B------:R-:W-:Y:S01]  /*4790*/  FFMA R20, R118, R34, R20 ;  /* 0x0000002276147223 */ /* 0x000fe20000000014 */
[----:B------:R-:W-:-:S03]  /*47a0*/  FFMA R17, R105, R17, R16 ;  /* 0x0000001169117223 */ /* 0x000fc60000000010 */
[----:B------:R-:W-:Y:S02]  /*47b0*/  FFMA R16, R119, R35, R20 ;  /* 0x0000002377107223 */ /* 0x000fe40000000014 */
[----:B------:R-:W0:Y:S02]  /*47c0*/  LDS.128 R20, [R0+0xd0] ;  /* 0x0000d00000147984 */ /* 0x000e240000000c00 */
[----:B----4-:R-:W-:Y:S01]  /*47d0*/  FFMA R16, R108, R28, R16 ;  /* 0x0000001c6c107223 */ /* 0x010fe20000000010 */
[----:B------:R-:W-:-:S03]  /*47e0*/  FFMA R18, R106, R18, R17 ;  /* 0x000000126a127223 */ /* 0x000fc60000000011 */
[----:B------:R-:W-:Y:S01]  /*47f0*/  FFMA R16, R109, R29, R16 ;  /* 0x0000001d6d107223 */ /* 0x000fe20000000010 */
[----:B------:R-:W-:-:S03]  /*4800*/  FFMA R19, R107, R19, R18 ;  /* 0x000000136b137223 */ /* 0x000fc60000000012 */
[----:B------:R-:W-:Y:S01]  /*4810*/  FFMA R16, R110, R30, R16 ;  /* 0x0000001e6e107223 */ /* 0x000fe20000000010 */
[----:B------:R-:W-:Y:S01]  /*4820*/  MOV R40, R89 ;  /* 0x0000005900287202 */ /* 0x000fe20000000f00 */
[----:B---3--:R-:W-:Y:S01]  /*4830*/  FFMA R12, R96, R12, R19 ;  /* 0x0000000c600c7223 */ /* 0x008fe20000000013 */
[----:B------:R-:W-:Y:S01]  /*4840*/  MOV R47, R88 ;  /* 0x00000058002f7202 */ /* 0x000fe20000000f00 */
[----:B------:R-:W-:Y:S01]  /*4850*/  FFMA R16, R111, R31, R16 ;  /* 0x0000001f6f107223 */ /* 0x000fe20000000010 */
[----:B------:R-:W-:Y:S01]  /*4860*/  MOV R61, R75 ;  /* 0x0000004b003d7202 */ /* 0x000fe20000000f00 */
[----:B------:R-:W-:Y:S01]  /*4870*/  LDS.128 R88, [R2+0x61d0] ;  /* 0x0061d00002587984 */ /* 0x000fe20000000c00 */
[----:B------:R-:W-:Y:S02]  /*4880*/  MOV R49, R74 ;  /* 0x0000004a00317202 */ /* 0x000fe40000000f00 */
[----:B------:R-:W-:Y:S02]  /*4890*/  MOV R44, R73 ;  /* 0x00000049002c7202 */ /* 0x000fe40000000f00 */
[----:B------:R-:W-:-:S02]  /*48a0*/  MOV R51, R72 ;  /* 0x0000004800337202 */ /* 0x000fc40000000f00 */
[----:B------:R-:W1:Y:S01]  /*48b0*/  LDS.128 R72, [R0+0x20d0] ;  /* 0x0020d00000487984 */ /* 0x000e620000000c00 */
[----:B------:R-:W-:Y:S01]  /*48c0*/  FFMA R13, R97, R13, R12 ;  /* 0x0000000d610d7223 */ /* 0x000fe2000000000c */
[----:B------:R-:W-:Y:S01]  /*48d0*/  MOV R52, R87 ;  /* 0x0000005700347202 */ /* 0x000fe20000000f00 */
[----:B--2---:R-:W-:Y:S01]  /*48e0*/  FFMA R12, R100, R24, R16 ;  /* 0x00000018640c7223 */ /* 0x004fe20000000010 */
[----:B------:R-:W-:Y:S01]  /*48f0*/  MOV R66, R86 ;  /* 0x0000005600427202 */ /* 0x000fe20000000f00 */
[----:B------:R-:W-:Y:S01]  /*4900*/  LDS.128 R16, [R0+0xe0] ;  /* 0x0000e00000107984 */ /* 0x000fe20000000c00 */
[----:B------:R-:W-:Y:S02]  /*4910*/  MOV R59, R85 ;  /* 0x00000055003b7202 */ /* 0x000fe40000000f00 */
[----:B------:R-:W-:Y:S02]  /*4920*/  MOV R64, R84 ;  /* 0x0000005400407202 */ /* 0x000fe40000000f00 */
[----:B------:R-:W2:Y:S01]  /*4930*/  LDS.128 R84, [R2+0x1e0] ;  /* 0x0001e00002547984 */ /* 0x000ea20000000c00 */
[----:B------:R-:W-:-:S03]  /*4940*/  FFMA R12, R101, R25, R12 ;  /* 0x00000019650c7223 */ /* 0x000fc6000000000c */
[----:B------:R-:W-:Y:S04]  /*4950*/  STL [R1+0x454], R42 ;  /* 0x0004542a01007387 */ /* 0x000fe80000100800 */
[----:B------:R3:W-:Y:S04]  /*4960*/  STL [R1+0x458], R43 ;  /* 0x0004582b01007387 */ /* 0x0007e80000100800 */
[----:B------:R-:W-:Y:S04]  /*4970*/  STL [R1+0x45c], R36 ;  /* 0x00045c2401007387 */ /* 0x000fe80000100800 */
[----:B------:R-:W-:Y:S01]  /*4980*/  STL [R1+0x460], R37 ;  /* 0x0004602501007387 */ /* 0x000fe20000100800 */
[----:B------:R-:W-:-:S03]  /*4990*/  FFMA R12, R102, R26, R12 ;  /* 0x0000001a660c7223 */ /* 0x000fc6000000000c */
[----:B------:R-:W-:Y:S04]  /*49a0*/  STL [R1+0x464], R38 ;  /* 0x0004642601007387 */ /* 0x000fe80000100800 */
[----:B------:R-:W-:Y:S04]  /*49b0*/  STL [R1+0x468], R39 ;  /* 0x0004682701007387 */ /* 0x000fe80000100800 */
[----:B------:R-:W-:Y:S04]  /*49c0*/  STL [R1+0x46c], R32 ;  /* 0x00046c2001007387 */ /* 0x000fe80000100800 */
[----:B------:R-:W-:Y:S01]  /*49d0*/  STL [R1+0x470], R33 ;  /* 0x0004702101007387 */ /* 0x000fe20000100800 */
[----:B---3--:R-:W-:-:S03]  /*49e0*/  FFMA R43, R103, R27, R12 ;  /* 0x0000001b672b7223 */ /* 0x008fc6000000000c */
[----:B------:R-:W-:Y:S04]  /*49f0*/  STL [R1+0x474], R34 ;  /* 0x0004742201007387 */ /* 0x000fe80000100800 */
[----:B------:R-:W-:Y:S04]  /*4a00*/  STL [R1+0x478], R35 ;  /* 0x0004782301007387 */ /* 0x000fe80000100800 */
[----:B------:R-:W-:Y:S04]  /*4a10*/  STL [R1+0x47c], R28 ;  /* 0x00047c1c01007387 */ /* 0x000fe80000100800 */
[----:B------:R-:W-:Y:S04]  /*4a20*/  STL [R1+0x480], R29 ;  /* 0x0004801d01007387 */ /* 0x000fe80000100800 */
[----:B------:R-:W-:Y:S04]  /*4a30*/  STL [R1+0x484], R30 ;  /* 0x0004841e01007387 */ /* 0x000fe80000100800 */
[----:B------:R-:W-:Y:S04]  /*4a40*/  STL [R1+0x488], R31 ;  /* 0x0004881f01007387 */ /* 0x000fe80000100800 */
[----:B------:R0:W-:Y:S01]  /*4a50*/  STL [R1+0x48c], R24 ;  /* 0x00048c1801007387 */ /* 0x0001e20000100800 */
[----:B------:R-:W-:-:S03]  /*4a60*/  FFMA R13, R98, R14, R13 ;  /* 0x0000000e620d7223 */ /* 0x000fc6000000000d */
[----:B------:R-:W-:Y:S01]  /*4a70*/  STL [R1+0x490], R25 ;  /* 0x0004901901007387 */ /* 0x000fe20000100800 */
[----:B------:R-:W-:Y:S02]  /*4a80*/  MOV R53, R83 ;  /* 0x0000005300357202 */ /* 0x000fe40000000f00 */
[----:B------:R-:W-:Y:S01]  /*4a90*/  MOV R65, R82 ;  /* 0x0000005200417202 */ /* 0x000fe20000000f00 */
[----:B------:R-:W-:Y:S01]  /*4aa0*/  LDS.128 R28, [R0+0x20f0] ;  /* 0x0020f000001c7984 */ /* 0x000fe20000000c00 */
[----:B0-----:R-:W-:-:S03]  /*4ab0*/  FFMA R24, R92, R20, R43 ;  /* 0x000000145c187223 */ /* 0x001fc6000000002b */
[----:B------:R-:W-:Y:S01]  /*4ac0*/  STL [R1+0x494], R26 ;  /* 0x0004941a01007387 */ /* 0x000fe20000100800 */
[----:B------:R-:W-:-:S03]  /*4ad0*/  FFMA R24, R93, R21, R24 ;  /* 0x000000155d187223 */ /* 0x000fc60000000018 */
[----:B------:R-:W-:Y:S01]  /*4ae0*/  STL [R1+0x498], R27 ;  /* 0x0004981b01007387 */ /* 0x000fe20000100800 */
[----:B------:R-:W-:-:S03]  /*4af0*/  FFMA R42, R99, R15, R13 ;  /* 0x0000000f632a7223 */ /* 0x000fc6000000000d */
[----:B------:R0:W-:Y:S01]  /*4b00*/  STL [R1+0x49c], R20 ;  /* 0x00049c1401007387 */ /* 0x0001e20000100800 */
[----:B-1----:R-:W-:Y:S01]  /*4b10*/  FFMA R72, R88, R72, R42 ;  /* 0x0000004858487223 */ /* 0x002fe2000000002a */
[----:B------:R-:W-:Y:S01]  /*4b20*/  MOV R55, R81 ;  /* 0x0000005100377202 */ /* 0x000fe20000000f00 */
[----:B------:R-:W1:Y:S01]  /*4b30*/  LDC R42, c[0x0][0x3e4] ;  /* 0x0000f900ff2a7b82 */ /* 0x000e620000000800 */
[----:B------:R-:W-:Y:S01]  /*4b40*/  MOV R54, R80 ;  /* 0x0000005000367202 */ /* 0x000fe20000000f00 */
[----:B------:R-:W-:Y:S01]  /*4b50*/  LDS.128 R12, [R0+0xf0] ;  /* 0x0000f000000c7984 */ /* 0x000fe20000000c00 */
[----:B0-----:R-:W-:-:S03]  /*4b60*/  FFMA R20, R94, R22, R24 ;  /* 0x000000165e147223 */ /* 0x001fc60000000018 */
[----:B------:R-:W-:Y:S01]  /*4b70*/  STL [R1+0x4a0], R21 ;  /* 0x0004a01501007387 */ /* 0x000fe20000100800 */
[----:B------:R-:W-:-:S03]  /*4b80*/  FFMA R20, R95, R23, R20 ;  /* 0x000000175f147223 */ /* 0x000fc60000000014 */
[----:B------:R-:W-:Y:S01]  /*4b90*/  STL [R1+0x4a4], R22 ;  /* 0x0004a41601007387 */ /* 0x000fe20000100800 */
[----:B------:R-:W-:Y:S01]  /*4ba0*/  FFMA R73, R89, R73, R72 ;  /* 0x0000004959497223 */ /* 0x000fe20000000048 */
[----:B--2---:R-:W-:Y:S02]  /*4bb0*/  FFMA R72, R84, R16, R20 ;  /* 0x0000001054487223 */ /* 0x004fe40000000014 */
[----:B------:R-:W-:Y:S04]  /*4bc0*/  STL [R1+0x4a8], R23 ;  /* 0x0004a81701007387 */ /* 0x000fe80000100800 */
[----:B------:R-:W2:Y:S04]  /*4bd0*/  LDL R20, [R1+0x3d4] ;  /* 0x0003d40001147983 */ /* 0x000ea80000100800 */
[----:B------:R-:W0:Y:S01]  /*4be0*/  LDS.128 R80, [R2+0x61e0] ;  /* 0x0061e00002507984 */ /* 0x000e220000000c00 */
[----:B------:R-:W-:-:S02]  /*4bf0*/  MOV R56, R79 ;  /* 0x0000004f00387202 */ /* 0x000fc40000000f00 */
[----:B------:R-:W-:Y:S02]  /*4c00*/  MOV R57, R78 ;  /* 0x0000004e00397202 */ /* 0x000fe40000000f00 */
[----:B------:R-:W-:Y:S02]  /*4c10*/  MOV R58, R77 ;  /* 0x0000004d003a7202 */ /* 0x000fe40000000f00 */
[----:B------:R-:W-:Y:S02]  /*4c20*/  MOV R62, R76 ;  /* 0x0000004c003e7202 */ /* 0x000fe40000000f00 */
[----:B------:R-:W3:Y:S01]  /*4c30*/  LDS.128 R76, [R2+0x1f0] ;  /* 0x0001f000024c7984 */ /* 0x000ee20000000c00 */
[----:B------:R-:W-:Y:S01]  /*4c40*/  FFMA R74, R90, R74, R73 ;  /* 0x0000004a5a4a7223 */ /* 0x000fe20000000049 */
[----:B------:R-:W-:-:S03]  /*4c50*/  FFMA R72, R85, R17, R72 ;  /* 0x0000001155487223 */ /* 0x000fc60000000048 */
[----:B------:R-:W-:Y:S01]  /*4c60*/  FFMA R75, R91, R75, R74 ;  /* 0x0000004b5b4b7223 */ /* 0x000fe2000000004a */
[----:B------:R-:W-:-:S04]  /*4c70*/  FFMA R72, R86, R18, R72 ;  /* 0x0000001256487223 */ /* 0x000fc80000000048 */
[----:B------:R-:W-:Y:S01]  /*4c80*/  FFMA R72, R87, R19, R72 ;  /* 0x0000001357487223 */ /* 0x000fe20000000048 */
[----:B0-----:R-:W-:-:S04]  /*4c90*/  FFMA R248, R80, R248, R75 ;  /* 0x000000f850f87223 */ /* 0x001fc8000000004b */
[----:B------:R-:W-:Y:S01]  /*4ca0*/  FFMA R249, R81, R249, R248 ;  /* 0x000000f951f97223 */ /* 0x000fe200000000f8 */
[----:B---3--:R-:W-:-:S03]  /*4cb0*/  FFMA R72, R76, R12, R72 ;  /* 0x0000000c4c487223 */ /* 0x008fc60000000048 */
[----:B------:R-:W-:Y:S01]  /*4cc0*/  FFMA R249, R82, R250, R249 ;  /* 0x000000fa52f97223 */ /* 0x000fe200000000f9 */
[----:B------:R-:W-:Y:S02]  /*4cd0*/  FFMA R250, R77, R13, R72 ;  /* 0x0000000d4dfa7223 */ /* 0x000fe40000000048 */
[----:B------:R0:W3:Y:S02]  /*4ce0*/  LDS.128 R72, [R2+0x61f0] ;  /* 0x0061f00002487984 */ /* 0x0000e40000000c00 */
[----:B------:R-:W-:-:S04]  /*4cf0*/  FFMA R250, R78, R14, R250 ;  /* 0x0000000e4efa7223 */ /* 0x000fc800000000fa */
[----:B------:R-:W-:Y:S01]  /*4d00*/  FFMA R250, R79, R15, R250 ;  /* 0x0000000f4ffa7223 */ /* 0x000fe200000000fa */
[----:B0-----:R-:W-:Y:S01]  /*4d10*/  IADD3 R2, PT, PT, -R3, RZ, RZ ;  /* 0x000000ff03027210 */ /* 0x001fe20007ffe1ff */
[----:B------:R0:W-:Y:S01]  /*4d20*/  STL [R1+0x4ac], R16 ;  /* 0x0004ac1001007387 */ /* 0x0001e20000100800 */
[----:B------:R-:W-:-:S03]  /*4d30*/  FFMA R251, R83, R251, R249 ;  /* 0x000000fb53fb7223 */ /* 0x000fc600000000f9 */
[----:B-1----:R-:W-:Y:S01]  /*4d40*/  IMAD R2, R42, R2, R252 ;  /* 0x000000022a027224 */ /* 0x002fe200078e02fc */
[----:B------:R1:W-:Y:S01]  /*4d50*/  STL [R1+0x4b0], R17 ;  /* 0x0004b01101007387 */ /* 0x0003e20000100800 */
[----:B0-----:R-:W-:Y:S02]  /*4d60*/  MOV R16, R28 ;  /* 0x0000001c00107202 */ /* 0x001fe40000000f00 */
[----:B------:R-:W-:Y:S01]  /*4d70*/  IMAD R248, R41, R42, R2 ;  /* 0x0000002a29f87224 */ /* 0x000fe200078e0202 */
[----:B------:R-:W-:Y:S02]  /*4d80*/  MOV R24, R29 ;  /* 0x0000001d00187202 */ /* 0x000fe40000000f00 */
[----:B------:R-:W-:Y:S01]  /*4d90*/  MOV R23, R30 ;  /* 0x0000001e00177202 */ /* 0x000fe20000000f00 */
[----:B---3--:R-:W-:Y:S02]  /*4da0*/  FFMA R2, R72, R16, R251 ;  /* 0x0000001048027223 */ /* 0x008fe400000000fb */
[----:B-1----:R-:W0:Y:S02]  /*4db0*/  LDC.64 R16, c[0x0][0x3c8] ;  /* 0x0000f200ff107b82 */ /* 0x002e240000000a00 */
[----:B------:R-:W-:Y:S01]  /*4dc0*/  FFMA R2, R73, R24, R2 ;  /* 0x0000001849027223 */ /* 0x000fe20000000002 */
[----:B------:R-:W-:-:S02]  /*4dd0*/  MOV R22, R31 ;  /* 0x0000001f00167202 */ /* 0x000fc40000000f00 */
[----:B------:R-:W-:Y:S01]  /*4de0*/  SHF.L.U32 R248, R248, 0x7, RZ ;  /* 0x00000007f8f87819 */ /* 0x000fe200000006ff */
[----:B------:R-:W-:-:S04]  /*4df0*/  FFMA R2, R74, R23, R2 ;  /* 0x000000174a027223 */ /* 0x000fc80000000002 */
[----:B------:R-:W-:Y:S01]  /*4e00*/  FFMA R251, R75, R22, R2 ;  /* 0x000000164bfb7223 */ /* 0x000fe20000000002 */
[----:B--2---:R-:W-:Y:S02]  /*4e10*/  FFMA R250, R250, UR10, -R20 ;  /* 0x0000000afafa7c23 */ /* 0x004fe40008000814 */
[----:B------:R-:W1:Y:S02]  /*4e20*/  LDC.64 R20, c[0x0][0x3c0] ;  /* 0x0000f000ff147b82 */ /* 0x000e640000000a00 */
[----:B------:R-:W-:-:S05]  /*4e30*/  FMUL R250, R250, 1.4426950216293334961 ;  /* 0x3fb8aa3bfafa7820 */ /* 0x000fca0000400000 */
[----:B------:R-:W-:-:S13]  /*4e40*/  FSETP.GEU.AND P1, PT, R250, -126, PT ;  /* 0xc2fc0000fa00780b */ /* 0x000fda0003f2e000 */
[----:B------:R-:W-:-:S06]  /*4e50*/  @!P1 FMUL R250, R250, 0.5 ;  /* 0x3f000000fafa9820 */ /* 0x000fcc0000400000 */
[----:B------:R-:W2:Y:S01]  /*4e60*/  MUFU.EX2 R250, R250 ;  /* 0x000000fa00fa7308 */ /* 0x000ea20000000800 */
[----:B-1----:R-:W-:-:S04]  /*4e70*/  IMAD.WIDE R2, R248, 0x4, R20 ;  /* 0x00000004f8027825 */ /* 0x002fc800078e0214 */
[----:B0-----:R-:W-:-:S04]  /*4e80*/  IMAD.WIDE R248, R248, 0x4, R16 ;  /* 0x00000004f8f87825 */ /* 0x001fc800078e0210 */
[----:B--2---:R-:W-:-:S04]  /*4e90*/  @!P1 FMUL R250, R250, R250 ;  /* 0x000000fafafa9220 */ /* 0x004fc80000400000 */
[C---:B------:R-:W-:Y:S01]  /*4ea0*/  FMUL R8, R250.reuse, R8 ;  /* 0x00000008fa087220 */ /* 0x040fe20000400000 */
[C---:B------:R-:W-:Y:S01]  /*4eb0*/  FMUL R33, R250.reuse, R222 ;  /* 0x000000defa217220 */ /* 0x040fe20000400000 */
[----:B------:R-:W-:Y:S01]  /*4ec0*/  MOV R222, R45 ;  /* 0x0000002d00de7202 */ /* 0x000fe20000000f00 */
[C---:B------:R-:W-:Y:S01]  /*4ed0*/  FMUL R29, R250.reuse, R226 ;  /* 0x000000e2fa1d7220 */ /* 0x040fe20000400000 */
[C---:B------:R-:W-:Y:S01]  /*4ee0*/  FMUL R35, R250.reuse, R220 ;  /* 0x000000dcfa237220 */ /* 0x040fe20000400000 */
[C---:B------:R-:W-:Y:S01]  /*4ef0*/  FMUL R43, R250.reuse, R212 ;  /* 0x000000d4fa2b7220 */ /* 0x040fe20000400000 */
[C---:B------:R-:W-:Y:S01]  /*4f00*/  FMUL R20, R250.reuse, R235 ;  /* 0x000000ebfa147220 */ /* 0x040fe20000400000 */
[----:B------:R-:W-:Y:S01]  /*4f10*/  MOV R226, R46 ;  /* 0x0000002e00e27202 */ /* 0x000fe20000000f00 */
[C---:B------:R-:W-:Y:S01]  /*4f20*/  FMUL R34, R250.reuse, R221 ;  /* 0x000000ddfa227220 */ /* 0x040fe20000400000 */
[----:B------:R-:W-:Y:S01]  /*4f30*/  MOV R220, R8 ;  /* 0x0000000800dc7202 */ /* 0x000fe20000000f00 */
[C---:B------:R-:W-:Y:S01]  /*4f40*/  FMUL R24, R250.reuse, R231 ;  /* 0x000000e7fa187220 */ /* 0x040fe20000400000 */
[----:B------:R-:W-:Y:S01]  /*4f50*/  MOV R212, R222 ;  /* 0x000000de00d47202 */ /* 0x000fe20000000f00 */
[----:B------:R-:W-:Y:S01]  /*4f60*/  FMUL R17, R250, R238 ;  /* 0x000000eefa117220 */ /* 0x000fe20000400000 */
[----:B------:R-:W-:-:S02]  /*4f70*/  MOV R235, R47 ;  /* 0x0000002f00eb7202 */ /* 0x000fc40000000f00 */
[----:B------:R-:W-:Y:S02]  /*4f80*/  MOV R221, R63 ;  /* 0x0000003f00dd7202 */ /* 0x000fe40000000f00 */
[----:B------:R-:W-:Y:S01]  /*4f90*/  MOV R8, R62 ;  /* 0x0000003e00087202 */ /* 0x000fe20000000f00 */
[C---:B------:R-:W-:Y:S01]  /*4fa0*/  FMUL R62, R250.reuse, R193 ;  /* 0x000000c1fa3e7220 */ /* 0x040fe20000400000 */
        /* <DEDUP_REMOVED lines=18> */
[----:B------:R-:W-:Y:S02]  /*50d0*/  MOV R221, R231 ;  /* 0x000000e700dd7202 */ /* 0x000fe40000000f00 */
[----:B------:R-:W-:Y:S02]  /*50e0*/  MOV R224, R54 ;  /* 0x0000003600e07202 */ /* 0x000fe40000000f00 */
        /* <DEDUP_REMOVED lines=10> */
[----:B------:R-:W-:Y:S01]  /*5190*/  MOV R171, R224 ;  /* 0x000000e000ab7202 */ /* 0x000fe20000000f00 */
[C---:B------:R-:W-:Y:S01]  /*51a0*/  FMUL R224, R250.reuse, R161 ;  /* 0x000000a1fae07220 */ /* 0x040fe20000400000 */
[----:B------:R-:W-:Y:S02]  /*51b0*/  MOV R218, R231 ;  /* 0x000000e700da7202 */ /* 0x000fe40000000f00 */
[----:B------:R-:W-:Y:S01]  /*51c0*/  MOV R161, R222 ;  /* 0x000000de00a17202 */ /* 0x000fe20000000f00 */
[C---:B------:R-:W-:Y:S01]  /*51d0*/  FMUL R222, R250.reuse, R163 ;  /* 0x000000a3fade7220 */ /* 0x040fe20000400000 */
[----:B------:R-:W-:Y:S01]  /*51e0*/  MOV R163, R221 ;  /* 0x000000dd00a37202 */ /* 0x000fe20000000f00 */
[C---:B------:R-:W-:Y:S01]  /*51f0*/  FMUL R221, R250.reuse, R152 ;  /* 0x00000098fadd7220 */ /* 0x040fe20000400000 */
[----:B------:R-:W-:Y:S01]  /*5200*/  MOV R152, R218 ;  /* 0x000000da00987202 */ /* 0x000fe20000000f00 */
[----:B------:R-:W-:Y:S01]  /*5210*/  FMUL R218, R250, R155 ;  /* 0x0000009bfada7220 */ /* 0x000fe20000400000 */
[----:B------:R-:W-:-:S02]  /*5220*/  MOV R155, R8 ;  /* 0x00000008009b7202 */ /* 0x000fc40000000f00 */
[----:B------:R-:W2:Y:S01]  /*5230*/  LDL R8, [R1+0x3d0] ;  /* 0x0003d00001087983 */ /* 0x000ea20000100800 */
[C---:B------:R-:W-:Y:S01]  /*5240*/  FMUL R26, R250.reuse, R229 ;  /* 0x000000e5fa1a7220 */ /* 0x040fe20000400000 */
[----:B------:R-:W-:Y:S01]  /*5250*/  MOV R229, R49 ;  /* 0x0000003100e57202 */ /* 0x000fe20000000f00 */
[C---:B------:R-:W-:Y:S01]  /*5260*/  FMUL R49, R250.reuse, R206 ;  /* 0x000000cefa317220 */ /* 0x040fe20000400000 */
[C---:B------:R-:W-:Y:S01]  /*5270*/  FMUL R206, R250.reuse, R131 ;  /* 0x00000083face7220 */ /* 0x040fe20000400000 */
[----:B------:R-:W-:Y:S02]  /*5280*/  MOV R131, R4 ;  /* 0x0000000400837202 */ /* 0x000fe40000000f00 */
[----:B------:R-:W3:Y:S01]  /*5290*/  LDL.LU R4, [R1+0x4b8] ;  /* 0x0004b80001047983 */ /* 0x000ee20000300800 */
[----:B------:R-:W-:Y:S01]  /*52a0*/  MOV R230, R66 ;  /* 0x0000004200e67202 */ /* 0x000fe20000000f00 */
[C---:B------:R-:W-:Y:S01]  /*52b0*/  FMUL R16, R250.reuse, R239 ;  /* 0x000000effa107220 */ /* 0x040fe20000400000 */
[C---:B------:R-:W-:Y:S01]  /*52c0*/  FMUL R66, R250.reuse, R189 ;  /* 0x000000bdfa427220 */ /* 0x040fe20000400000 */
[----:B------:R-:W-:Y:S01]  /*52d0*/  MOV R239, R40 ;  /* 0x0000002800ef7202 */ /* 0x000fe20000000f00 */
[C---:B------:R-:W-:Y:S01]  /*52e0*/  FMUL R30, R250.reuse, R225 ;  /* 0x000000e1fa1e7220 */ /* 0x040fe20000400000 */
[----:B------:R-:W-:Y:S01]  /*52f0*/  MOV R189, R65 ;  /* 0x0000004100bd7202 */ /* 0x000fe20000000f00 */
[C---:B------:R-:W-:Y:S01]  /*5300*/  FMUL R39, R250.reuse, R216 ;  /* 0x000000d8fa277220 */ /* 0x040fe20000400000 */
[C---:B------:R-:W-:Y:S01]  /*5310*/  FMUL R38, R250.reuse, R217 ;  /* 0x000000d9fa267220 */ /* 0x040fe20000400000 */
[C---:B------:R-:W-:Y:S01]  /*5320*/  FMUL R65, R250.reuse, R190 ;  /* 0x000000befa417220 */ /* 0x040fe20000400000 */
[C---:B------:R-:W-:Y:S01]  /*5330*/  FMUL R23, R250.reuse, R232 ;  /* 0x000000e8fa177220 */ /* 0x040fe20000400000 */
        /* <DEDUP_REMOVED lines=8> */
[----:B------:R-:W-:Y:S01]  /*53c0*/  MOV R233, R56 ;  /* 0x0000003800e97202 */ /* 0x000fe20000000f00 */
[C---:B------:R-:W-:Y:S01]  /*53d0*/  FMUL R234, R250.reuse, R183 ;  /* 0x000000b7faea7220 */ /* 0x040fe20000400000 */
[----:B------:R-:W-:Y:S01]  /*53e0*/  MOV R232, R61 ;  /* 0x0000003d00e87202 */ /* 0x000fe20000000f00 */
[C---:B------:R-:W-:Y:S01]  /*53f0*/  FMUL R41, R250.reuse, R214 ;  /* 0x000000d6fa297220 */ /* 0x040fe20000400000 */
[----:B------:R-:W-:Y:S02]  /*5400*/  MOV R223, R55 ;  /* 0x0000003700df7202 */ /* 0x000fe40000000f00 */
[----:B------:R-:W-:Y:S01]  /*5410*/  MOV R191, R71 ;  /* 0x0000004700bf7202 */ /* 0x000fe20000000f00 */
[C---:B------:R-:W-:Y:S01]  /*5420*/  FMUL R71, R250.reuse, R184 ;  /* 0x000000b8fa477220 */ /* 0x040fe20000400000 */
[----:B------:R-:W-:Y:S01]  /*5430*/  MOV R213, R239 ;  /* 0x000000ef00d57202 */ /* 0x000fe20000000f00 */
[----:B------:R-:W-:Y:S01]  /*5440*/  FMUL R239, R250, R180 ;  /* 0x000000b4faef7220 */ /* 0x000fe20000400000 */
[----:B------:R-:W-:-:S02]  /*5450*/  MOV R183, R220 ;  /* 0x000000dc00b77202 */ /* 0x000fc40000000f00 */
        /* <DEDUP_REMOVED lines=15> */
[C---:B------:R-:W-:Y:S01]  /*5550*/  FMUL R220, R250.reuse, R153 ;  /* 0x00000099fadc7220 */ /* 0x040fe20000400000 */
[----:B------:R-:W-:Y:S01]  /*5560*/  MOV R154, R216 ;  /* 0x000000d8009a7202 */ /* 0x000fe20000000f00 */
[C---:B------:R-:W-:Y:S01]  /*5570*/  FMUL R53, R250.reuse, R202 ;  /* 0x000000cafa357220 */ /* 0x040fe20000400000 */
[----:B------:R-:W-:Y:S01]  /*5580*/  MOV R130, R188 ;  /* 0x000000bc00827202 */ /* 0x000fe20000000f00 */
[C---:B------:R-:W-:Y:S01]  /*5590*/  FMUL R52, R250.reuse, R203 ;  /* 0x000000cbfa347220 */ /* 0x040fe20000400000 */
[----:B------:R-:W-:Y:S01]  /*55a0*/  MOV R153, R217 ;  /* 0x000000d900997202 */ /* 0x000fe20000000f00 */
[C---:B------:R-:W-:Y:S01]  /*55b0*/  FMUL R202, R250.reuse, R123 ;  /* 0x0000007bfaca7220 */ /* 0x040fe20000400000 */
        /* <DEDUP_REMOVED lines=8> */
[----:B------:R-:W4:Y:S01]  /*5640*/  LDL.LU R154, [R1+0x14c] ;  /* 0x00014c00019a7983 */ /* 0x000f220000300800 */
[----:B------:R-:W-:Y:S02]  /*5650*/  MOV R153, R7 ;  /* 0x0000000700997202 */ /* 0x000fe40000000f00 */
[----:B------:R-:W-:Y:S01]  /*5660*/  MOV R228, R50 ;  /* 0x0000003200e47202 */ /* 0x000fe20000000f00 */
[----:B------:R-:W5:Y:S01]  /*5670*/  LDL.LU R7, [R1+0x4b4] ;  /* 0x0004b40001077983 */ /* 0x000f620000300800 */
[----:B------:R-:W-:Y:S01]  /*5680*/  MOV R192, R60 ;  /* 0x0000003c00c07202 */ /* 0x000fe20000000f00 */
[C---:B------:R-:W-:Y:S01]  /*5690*/  FMUL R50, R250.reuse, R205 ;  /* 0x000000cdfa327220 */ /* 0x040fe20000400000 */
[C---:B------:R-:W-:Y:S01]  /*56a0*/  FMUL R205, R250.reuse, R120 ;  /* 0x00000078facd7220 */ /* 0x040fe20000400000 */
[C---:B------:R-:W-:Y:S01]  /*56b0*/  FMUL R47, R250.reuse, R208 ;  /* 0x000000d0fa2f7220 */ /* 0x040fe20000400000 */
[C---:B------:R-:W-:Y:S01]  /*56c0*/  FMUL R217, R250.reuse, R144 ;  /* 0x00000090fad97220 */ /* 0x040fe20000400000 */
[----:B------:R-:W-:Y:S01]  /*56d0*/  MOV R120, R183 ;  /* 0x000000b700787202 */ /* 0x000fe20000000f00 */
[----:B------:R-:W-:Y:S01]  /*56e0*/  FMUL R208, R250, R129 ;  /* 0x00000081fad07220 */ /* 0x000fe20000400000 */
[----:B------:R-:W-:-:S02]  /*56f0*/  MOV R144, R192 ;  /* 0x000000c000907202 */ /* 0x000fc40000000f00 */
[----:B------:R-:W-:Y:S01]  /*5700*/  MOV R129, R193 ;  /* 0x000000c100817202 */ /* 0x000fe20000000f00 */
[C---:B------:R-:W-:Y:S01]  /*5710*/  FMUL R51, R250.reuse, R204 ;  /* 0x000000ccfa337220 */ /* 0x040fe20000400000 */
[----:B------:R-:W-:Y:S02]  /*5720*/  FMUL R204, R250, R121 ;  /* 0x00000079facc7220 */ /* 0x000fe40000400000 */
[----:B------:R-:W-:Y:S01]  /*5730*/  MOV R121, R129 ;  /* 0x0000008100797202 */ /* 0x000fe20000000f00 */
[----:B--2---:R-:W-:-:S04]  /*5740*/  FADD R8, R251, -R8 ;  /* 0x80000008fb087221 */ /* 0x004fc80000000000 */
[----:B------:R-:W-:-:S04]  /*5750*/  FMUL R8, R250, R8 ;  /* 0x00000008fa087220 */ /* 0x000fc80000400000 */
[----:B------:R-:W-:-:S04]  /*5760*/  FMUL R8, R8, UR10 ;  /* 0x0000000a08087c20 */ /* 0x000fc80008400000 */
[----:B---3--:R-:W-:-:S05]  /*5770*/  FMUL R4, R4, R8 ;  /* 0x0000000804047220 */ /* 0x008fca0000400000 */
[----:B------:R-:W-:Y:S04]  /*5780*/  REDG.E.ADD.F32.FTZ.RN.STRONG.GPU desc[UR12][R2.64], R4 ;  /* 0x00000004020079a6 */ /* 0x000fe8000c12f30c */
[----:B------:R0:W-:Y:S02]  /*5790*/  REDG.E.ADD.F32.FTZ.RN.STRONG.GPU desc[UR12][R248.64], R120 ;  /* 0x00000078f80079a6 */ /* 0x0001e4000c12f30c */
[----:B0-----:R-:W-:Y:S02]  /*57a0*/  MOV R120, R144 ;  /* 0x0000009000787202 */ /* 0x001fe40000000f00 */
[----:B------:R-:W2:Y:S04]  /*57b0*/  LDL.LU R144, [R1+0x148] ;  /* 0x0001480001907983 */ /* 0x000ea80000300800 */
[----:B------:R-:W3:Y:S01]  /*57c0*/  LDL.LU R129, [R1+0x1ac] ;  /* 0x0001ac0001817983 */ /* 0x000ee20000300800 */
[----:B------:R-:W-:Y:S01]  /*57d0*/  FMUL R5, R5, R8 ;  /* 0x0000000805057220 */ /* 0x000fe20000400000 */
[C---:B------:R-:W-:Y:S01]  /*57e0*/  FMUL R9, R250.reuse, R9 ;  /* 0x00000009fa097220 */ /* 0x040fe20000400000 */
[C---:B------:R-:W-:Y:S01]  /*57f0*/  FMUL R28, R250.reuse, R227 ;  /* 0x000000e3fa1c7220 */ /* 0x040fe20000400000 */
[----:B------:R-:W-:Y:S01]  /*5800*/  FMUL R230, R250, R179 ;  /* 0x000000b3fae67220 */ /* 0x000fe20000400000 */
[----:B------:R-:W-:Y:S01]  /*5810*/  MOV R227, R44 ;  /* 0x0000002c00e37202 */ /* 0x000fe20000000f00 */
[----:B------:R-:W-:Y:S01]  /*5820*/  FMUL R6, R6, R8 ;  /* 0x0000000806067220 */ /* 0x000fe20000400000 */
[----:B------:R-:W-:Y:S01]  /*5830*/  MOV R179, R229 ;  /* 0x000000e500b37202 */ /* 0x000fe20000000f00 */
[C---:B------:R-:W-:Y:S01]  /*5840*/  FMUL R10, R250.reuse, R10 ;  /* 0x0000000afa0a7220 */ /* 0x040fe20000400000 */
[C---:B------:R-:W-:Y:S01]  /*5850*/  FMUL R229, R250.reuse, R168 ;  /* 0x000000a8fae57220 */ /* 0x040fe20000400000 */
[----:B------:R-:W-:Y:S01]  /*5860*/  MOV R168, R228 ;  /* 0x000000e400a87202 */ /* 0x000fe20000000f00 */
[C---:B------:R-:W-:Y:S01]  /*5870*/  FMUL R11, R250.reuse, R11 ;  /* 0x0000000bfa0b7220 */ /* 0x040fe20000400000 */
[C---:B------:R-:W-:Y:S01]  /*5880*/  FMUL R228, R250.reuse, R169 ;  /* 0x000000a9fae47220 */ /* 0x040fe20000400000 */
[----:B------:R0:W-:Y:S01]  /*5890*/  REDG.E.ADD.F32.FTZ.RN.STRONG.GPU desc[UR12][R2.64+0x4], R5 ;  /* 0x00000405020079a6 */ /* 0x0001e2000c12f30c */
[----:B------:R-:W-:Y:S01]  /*58a0*/  MOV R169, R227 ;  /* 0x000000e300a97202 */ /* 0x000fe20000000f00 */
[----:B------:R-:W-:Y:S01]  /*58b0*/  FMUL R4, R123, R8 ;  /* 0x000000087b047220 */ /* 0x000fe20000400000 */
[C---:B------:R-:W-:Y:S01]  /*58c0*/  FMUL R244, R250.reuse, R244 ;  /* 0x000000f4faf47220 */ /* 0x040fe20000400000 */
[----:B------:R-:W-:Y:S01]  /*58d0*/  REDG.E.ADD.F32.FTZ.RN.STRONG.GPU desc[UR12][R248.64+0x4], R9 ;  /* 0x00000409f80079a6 */ /* 0x000fe2000c12f30c */
[----:B------:R-:W-:Y:S01]  /*58e0*/  FMUL R227, R250, R170 ;  /* 0x000000aafae37220 */ /* 0x000fe20000400000 */
[----:B------:R-:W-:-:S02]  /*58f0*/  MOV R170, R214 ;  /* 0x000000d600aa7202 */ /* 0x000fc40000000f00 */
[----:B------:R-:W-:Y:S01]  /*5900*/  REDG.E.ADD.F32.FTZ.RN.STRONG.GPU desc[UR12][R2.64+0x8], R6 ;  /* 0x00000806020079a6 */ /* 0x000fe2000c12f30c */
[C---:B------:R-:W-:Y:S01]  /*5910*/  FMUL R46, R250.reuse, R209 ;  /* 0x000000d1fa2e7220 */ /* 0x040fe20000400000 */
[----:B------:R-:W-:Y:S02]  /*5920*/  FMUL R44, R250, R211 ;  /* 0x000000d3fa2c7220 */ /* 0x000fe40000400000 */
[----:B------:R-:W-:Y:S01]  /*5930*/  REDG.E.ADD.F32.FTZ.RN.STRONG.GPU desc[UR12][R248.64+0x8], R10 ;  /* 0x0000080af80079a6 */ /* 0x000fe2000c12f30c */
[----:B0-----:R-:W-:Y:S01]  /*5940*/  FMUL R5, R122, R8 ;  /* 0x000000087a057220 */ /* 0x001fe20000400000 */
[C---:B------:R-:W-:Y:S01]  /*5950*/  FMUL R232, R250.reuse, R177 ;  /* 0x000000b1fae87220 */ /* 0x040fe20000400000 */
[C---:B------:R-:W-:Y:S01]  /*5960*/  FMUL R40, R250.reuse, R215 ;  /* 0x000000d7fa287220 */ /* 0x040fe20000400000 */
[C---:B------:R-:W-:Y:S01]  /*5970*/  FMUL R45, R250.reuse, R210 ;  /* 0x000000d2fa2d7220 */ /* 0x040fe20000400000 */
[C---:B------:R-:W-:Y:S01]  /*5980*/  FMUL R231, R250.reuse, R178 ;  /* 0x000000b2fae77220 */ /* 0x040fe20000400000 */
[----:B------:R-:W-:Y:S01]  /*5990*/  MOV R177, R212 ;  /* 0x000000d400b17202 */ /* 0x000fe20000000f00 */
[C---:B------:R-:W-:Y:S01]  /*59a0*/  FMUL R214, R250.reuse, R147 ;  /* 0x00000093fad67220 */ /* 0x040fe20000400000 */
[----:B-----5:R-:W-:Y:S01]  /*59b0*/  FMUL R7, R7, R8 ;  /* 0x0000000807077220 */ /* 0x020fe20000400000 */
[C---:B------:R-:W-:Y:S01]  /*59c0*/  FMUL R211, R250.reuse, R138 ;  /* 0x0000008afad37220 */ /* 0x040fe20000400000 */
[----:B------:R-:W-:-:S03]  /*59d0*/  FMUL R209, R250, R128 ;  /* 0x00000080fad17220 */ /* 0x000fc60000400000 */
[----:B------:R-:W-:Y:S01]  /*59e0*/  REDG.E.ADD.F32.FTZ.RN.STRONG.GPU desc[UR12][R2.64+0xc], R7 ;  /* 0x00000c07020079a6 */ /* 0x000fe2000c12f30c */
[----:B------:R-:W-:Y:S01]  /*59f0*/  MOV R178, R213 ;  /* 0x000000d500b27202 */ /* 0x000fe20000000f00 */
[C---:B------:R-:W-:Y:S02]  /*5a00*/  FMUL R215, R250.reuse, R146 ;  /* 0x00000092fad77220 */ /* 0x040fe40000400000 */
[----:B------:R-:W-:Y:S01]  /*5a10*/  REDG.E.ADD.F32.FTZ.RN.STRONG.GPU desc[UR12][R248.64+0xc], R11 ;  /* 0x00000c0bf80079a6 */ /* 0x000fe2000c12f30c */
[C---:B------:R-:W-:Y:S01]  /*5a20*/  FMUL R212, R250.reuse, R137 ;  /* 0x00000089fad47220 */ /* 0x040fe20000400000 */
[C---:B------:R-:W-:Y:S01]  /*5a30*/  FMUL R210, R250.reuse, R139 ;  /* 0x0000008bfad27220 */ /* 0x040fe20000400000 */
[----:B------:R-:W-:Y:S01]  /*5a40*/  MOV R138, R170 ;  /* 0x000000aa008a7202 */ /* 0x000fe20000000f00 */
[----:B------:R0:W-:Y:S01]  /*5a50*/  REDG.E.ADD.F32.FTZ.RN.STRONG.GPU desc[UR12][R2.64+0x10], R4 ;  /* 0x00001004020079a6 */ /* 0x0001e2000c12f30c */
[----:B------:R-:W-:Y:S01]  /*5a60*/  MOV R128, R169 ;  /* 0x000000a900807202 */ /* 0x000fe20000000f00 */
[C---:B------:R-:W-:Y:S01]  /*5a70*/  FMUL R216, R250.reuse, R145 ;  /* 0x00000091fad87220 */ /* 0x040fe20000400000 */
[----:B------:R-:W-:Y:S01]  /*5a80*/  MOV R147, R182 ;  /* 0x000000b600937202 */ /* 0x000fe20000000f00 */
[----:B------:R-:W-:Y:S01]  /*5a90*/  REDG.E.ADD.F32.FTZ.RN.STRONG.GPU desc[UR12][R248.64+0x10], R244 ;  /* 0x000010f4f80079a6 */ /* 0x000fe2000c12f30c */
[----:B------:R-:W-:Y:S01]  /*5aa0*/  FMUL R213, R250, R136 ;  /* 0x00000088fad57220 */ /* 0x000fe20000400000 */
[----:B------:R-:W-:-:S02]  /*5ab0*/  MOV R139, R168 ;  /* 0x000000a8008b7202 */ /* 0x000fc40000000f00 */
[----:B------:R-:W-:Y:S01]  /*5ac0*/  MOV R146, R187 ;  /* 0x000000bb00927202 */ /* 0x000fe20000000f00 */
[----:B------:R1:W-:Y:S01]  /*5ad0*/  REDG.E.ADD.F32.FTZ.RN.STRONG.GPU desc[UR12][R2.64+0x14], R5 ;  /* 0x00001405020079a6 */ /* 0x0003e2000c12f30c */
[----:B------:R-:W-:Y:S02]  /*5ae0*/  MOV R137, R186 ;  /* 0x000000ba00897202 */ /* 0x000fe40000000f00 */
[----:B------:R-:W-:Y:S01]  /*5af0*/  MOV R145, R179 ;  /* 0x000000b300917202 */ /* 0x000fe20000000f00 */
[----:B0-----:R-:W-:Y:S01]  /*5b00*/  FMUL R4, R121, R8 ;  /* 0x0000000879047220 */ /* 0x001fe20000400000 */
[----:B------:R-:W-:Y:S02]  /*5b10*/  MOV R136, R185 ;  /* 0x000000b900887202 */ /* 0x000fe40000000f00 */
[----:B------:R-:W-:Y:S02]  /*5b20*/  MOV R122, R131 ;  /* 0x00000083007a7202 */ /* 0x000fe40000000f00 */
[----:B------:R-:W-:Y:S01]  /*5b30*/  MOV R121, R130 ;  /* 0x0000008200797202 */ /* 0x000fe20000000f00 */
[----:B-1----:R-:W-:Y:S01]  /*5b40*/  FMUL R5, R120, R8 ;  /* 0x0000000878057220 */ /* 0x002fe20000400000 */
[----:B------:R-:W-:-:S02]  /*5b50*/  MOV R131, R128 ;  /* 0x0000008000837202 */ /* 0x000fc40000000f00 */
[----:B------:R-:W-:Y:S02]  /*5b60*/  MOV R130, R139 ;  /* 0x0000008b00827202 */ /* 0x000fe40000000f00 */
[----:B------:R-:W-:Y:S02]  /*5b70*/  MOV R128, R137 ;  /* 0x0000008900807202 */ /* 0x000fe40000000f00 */
[----:B------:R-:W-:Y:S02]  /*5b80*/  MOV R139, R136 ;  /* 0x00000088008b7202 */ /* 0x000fe40000000f00 */
[----:B------:R-:W-:Y:S02]  /*5b90*/  MOV R137, R146 ;  /* 0x0000009200897202 */ /* 0x000fe40000000f00 */
[----:B------:R-:W-:Y:S02]  /*5ba0*/  MOV R136, R145 ;  /* 0x0000009100887202 */ /* 0x000fe40000000f00 */
[----:B---3--:R-:W-:-:S02]  /*5bb0*/  MOV R120, R129 ;  /* 0x0000008100787202 */ /* 0x008fc40000000f00 */
[----:B------:R-:W-:Y:S02]  /*5bc0*/  MOV R129, R138 ;  /* 0x0000008a00817202 */ /* 0x000fe40000000f00 */
[----:B------:R-:W-:Y:S02]  /*5bd0*/  MOV R138, R147 ;  /* 0x00000093008a7202 */ /* 0x000fe40000000f00 */
[----:B------:R-:W3:Y:S04]  /*5be0*/  LDL.LU R147, [R1+0x160] ;  /* 0x0001600001937983 */ /* 0x000ee80000300800 */
[----:B------:R-:W5:Y:S04]  /*5bf0*/  LDL.LU R146, [R1+0x168] ;  /* 0x0001680001927983 */ /* 0x000f680000300800 */
[----:B------:R-:W4:Y:S04]  /*5c00*/  LDL.LU R145, [R1+0x16c] ;  /* 0x00016c0001917983 */ /* 0x000f280000300800 */
[----:B------:R-:W2:Y:S01]  /*5c10*/  LDL.LU R123, [R1+0x1a8] ;  /* 0x0001a800017b7983 */ /* 0x000ea20000300800 */
[C---:B------:R-:W-:Y:S01]  /*5c20*/  FMUL R245, R250.reuse, R245 ;  /* 0x000000f5faf57220 */ /* 0x040fe20000400000 */
[C---:B------:R-:W-:Y:S01]  /*5c30*/  FMUL R246, R250.reuse, R246 ;  /* 0x000000f6faf67220 */ /* 0x040fe20000400000 */
[----:B------:R-:W-:-:S03]  /*5c40*/  FMUL R247, R250, R247 ;  /* 0x000000f7faf77220 */ /* 0x000fc60000400000 */
[----:B------:R-:W-:Y:S04]  /*5c50*/  REDG.E.ADD.F32.FTZ.RN.STRONG.GPU desc[UR12][R248.64+0x14], R245 ;  /* 0x000014f5f80079a6 */ /* 0x000fe8000c12f30c */
[----:B------:R-:W-:Y:S01]  /*5c60*/  REDG.E.ADD.F32.FTZ.RN.STRONG.GPU desc[UR12][R2.64+0x18], R4 ;  /* 0x00001804020079a6 */ /* 0x000fe2000c12f30c */
[----:B------:R-:W-:-:S03]  /*5c70*/  FMUL R240, R250, R240 ;  /* 0x000000f0faf07220 */ /* 0x000fc60000400000 */
[----:B------:R-:W-:Y:S01]  /*5c80*/  REDG.E.ADD.F32.FTZ.RN.STRONG.GPU desc[UR12][R248.64+0x18], R246 ;  /* 0x000018f6f80079a6 */ /* 0x000fe2000c12f30c */
[----:B------:R-:W-:-:S03]  /*5c90*/  FMUL R241, R250, R241 ;  /* 0x000000f1faf17220 */ /* 0x000fc60000400000 */
[----:B------:R0:W-:Y:S04]  /*5ca0*/  REDG.E.ADD.F32.FTZ.RN.STRONG.GPU desc[UR12][R2.64+0x1c], R5 ;  /* 0x00001c05020079a6 */ /* 0x0001e8000c12f30c */
[----:B------:R-:W-:Y:S01]  /*5cb0*/  REDG.E.ADD.F32.FTZ.RN.STRONG.GPU desc[UR12][R248.64+0x1c], R247 ;  /* 0x00001cf7f80079a6 */ /* 0x000fe2000c12f30c */
[-C--:B0-----:R-:W-:Y:S01]  /*5cc0*/  FMUL R5, R122, R8.reuse ;  /* 0x000000087a057220 */ /* 0x081fe20000400000 */
[----:B--2---:R-:W-:-:S05]  /*5cd0*/  FMUL R4, R123, R8 ;  /* 0x000000087b047220 */ /* 0x004fca0000400000 */
[----:B------:R0:W-:Y:S04]  /*5ce0*/  REDG.E.ADD.F32.FTZ.RN.STRONG.GPU desc[UR12][R2.64+0x20], R4 ;  /* 0x00002004020079a6 */ /* 0x0001e8000c12f30c */
[----:B------:R-:W-:Y:S04]  /*5cf0*/  REDG.E.ADD.F32.FTZ.RN.STRONG.GPU desc[UR12][R248.64+0x20], R240 ;  /* 0x000020f0f80079a6 */ /* 0x000fe8000c12f30c */
[----:B------:R-:W-:Y:S01]  /*5d00*/  REDG.E.ADD.F32.FTZ.RN.STRONG.GPU desc[UR12][R2.64+0x24], R5 ;  /* 0x00002405020079a6 */ /* 0x000fe2000c12f30c */
[----:B0-----:R-:W-:-:S03]  /*5d10*/  FMUL R4, R121, R8 ;  /* 0x0000000879047220 */ /* 0x001fc60000400000 */
[----:B------:R-:W-:Y:S01]  /*5d20*/  REDG.E.ADD.F32.FTZ.RN.STRONG.GPU desc[UR12][R248.64+0x24], R241 ;  /* 0x000024f1f80079a6 */ /* 0x000fe2000c12f30c */
[----:B------:R-:W-:-:S03]  /*5d30*/  MOV R121, R131 ;  /* 0x0000008300797202 */ /* 0x000fc60000000f00 */
[----:B------:R0:W-:Y:S01]  /*5d40*/  REDG.E.ADD.F32.FTZ.RN.STRONG.GPU desc[UR12][R2.64+0x28], R4 ;  /* 0x00002804020079a6 */ /* 0x0001e2000c12f30c */
[----:B------:R-:W-:Y:S02]  /*5d50*/  MOV R131, R129 ;  /* 0x0000008100837202 */ /* 0x000fe40000000f00 */
[----:B------:R-:W-:Y:S02]  /*5d60*/  MOV R129, R139 ;  /* 0x0000008b00817202 */ /* 0x000fe40000000f00 */
[----:B------:R-:W-:Y:S02]  /*5d70*/  MOV R139, R137 ;  /* 0x00000089008b7202 */ /* 0x000fe40000000f00 */
[----:B---3--:R-:W-:Y:S01]  /*5d80*/  MOV R137, R147 ;  /* 0x0000009300897202 */ /* 0x008fe20000000f00 */
[----:B0-----:R-:W-:Y:S01]  /*5d90*/  FMUL R4, R120, R8 ;  /* 0x0000000878047220 */ /* 0x001fe20000400000 */
[----:B------:R-:W-:Y:S02]  /*5da0*/  MOV R120, R130 ;  /* 0x0000008200787202 */ /* 0x000fe40000000f00 */
[----:B------:R-:W-:-:S02]  /*5db0*/  MOV R130, R128 ;  /* 0x0000008000827202 */ /* 0x000fc40000000f00 */
[----:B------:R-:W-:Y:S02]  /*5dc0*/  MOV R128, R138 ;  /* 0x0000008a00807202 */ /* 0x000fe40000000f00 */
[----:B------:R-:W-:Y:S02]  /*5dd0*/  MOV R138, R136 ;  /* 0x00000088008a7202 */ /* 0x000fe40000000f00 */
[----:B-----5:R-:W-:Y:S02]  /*5de0*/  MOV R136, R146 ;  /* 0x0000009200887202 */ /* 0x020fe40000000f00 */
[----:B----4-:R-:W-:Y:S02]  /*5df0*/  MOV R147, R145 ;  /* 0x0000009100937202 */ /* 0x010fe40000000f00 */
[----:B------:R-:W-:Y:S02]  /*5e00*/  MOV R146, R144 ;  /* 0x0000009000927202 */ /* 0x000fe40000000f00 */
[----:B------:R-:W-:-:S02]  /*5e10*/  MOV R145, R155 ;  /* 0x0000009b00917202 */ /* 0x000fc40000000f00 */
[----:B------:R-:W-:Y:S02]  /*5e20*/  MOV R144, R154 ;  /* 0x0000009a00907202 */ /* 0x000fe40000000f00 */
[----:B------:R-:W-:Y:S02]  /*5e30*/  MOV R155, R153 ;  /* 0x00000099009b7202 */ /* 0x000fe40000000f00 */
[----:B------:R-:W-:Y:S02]  /*5e40*/  MOV R154, R152 ;  /* 0x00000098009a7202 */ /* 0x000fe40000000f00 */
[----:B------:R-:W-:Y:S02]  /*5e50*/  MOV R153, R163 ;  /* 0x000000a300997202 */ /* 0x000fe40000000f00 */
[----:B------:R-:W-:Y:S02]  /*5e60*/  MOV R152, R162 ;  /* 0x000000a200987202 */ /* 0x000fe40000000f00 */
[----:B------:R-:W-:-:S02]  /*5e70*/  MOV R163, R161 ;  /* 0x000000a100a37202 */ /* 0x000fc40000000f00 */
[----:B------:R-:W-:Y:S02]  /*5e80*/  MOV R162, R160 ;  /* 0x000000a000a27202 */ /* 0x000fe40000000f00 */
[----:B------:R-:W-:Y:S01]  /*5e90*/  MOV R161, R171 ;  /* 0x000000ab00a17202 */ /* 0x000fe20000000f00 */
[----:B------:R-:W2:Y:S04]  /*5ea0*/  LDL.LU R160, [R1+0x120] ;  /* 0x0001200001a07983 */ /* 0x000ea80000300800 */
[----:B------:R-:W3:Y:S04]  /*5eb0*/  LDL.LU R171, [R1+0x124] ;  /* 0x0001240001ab7983 */ /* 0x000ee80000300800 */
[----:B------:R-:W4:Y:S01]  /*5ec0*/  LDL.LU R122, [R1+0x190] ;  /* 0x00019000017a7983 */ /* 0x000f220000300800 */
[C---:B------:R-:W-:Y:S01]  /*5ed0*/  FMUL R242, R250.reuse, R242 ;  /* 0x000000f2faf27220 */ /* 0x040fe20000400000 */
[C---:B------:R-:W-:Y:S01]  /*5ee0*/  FMUL R243, R250.reuse, R243 ;  /* 0x000000f3faf37220 */ /* 0x040fe20000400000 */
[C---:B------:R-:W-:Y:S01]  /*5ef0*/  FMUL R236, R250.reuse, R236 ;  /* 0x000000ecfaec7220 */ /* 0x040fe20000400000 */
[----:B------:R-:W-:Y:S01]  /*5f00*/  FMUL R237, R250, R237 ;  /* 0x000000edfaed7220 */ /* 0x000fe20000400000 */
[----:B------:R-:W5:Y:S04]  /*5f10*/  LDL.LU R123, [R1+0xe0] ;  /* 0x0000e000017b7983 */ /* 0x000f680000300800 */
[----:B------:R-:W-:Y:S04]  /*5f20*/  REDG.E.ADD.F32.FTZ.RN.STRONG.GPU desc[UR12][R248.64+0x28], R242 ;  /* 0x000028f2f80079a6 */ /* 0x000fe8000c12f30c */
[----:B------:R0:W-:Y:S04]  /*5f30*/  REDG.E.ADD.F32.FTZ.RN.STRONG.GPU desc[UR12][R2.64+0x2c], R4 ;  /* 0x00002c04020079a6 */ /* 0x0001e8000c12f30c */
[----:B------:R-:W-:Y:S01]  /*5f40*/  REDG.E.ADD.F32.FTZ.RN.STRONG.GPU desc[UR12][R248.64+0x2c], R243 ;  /* 0x00002cf3f80079a6 */ /* 0x000fe2000c12f30c */
[-C--:B------:R-:W-:Y:S01]  /*5f50*/  FMUL R7, R128, R8.reuse ;  /* 0x0000000880077220 */ /* 0x080fe20000400000 */
[----:B------:R-:W-:-:S02]  /*5f60*/  FMUL R6, R129, R8 ;  /* 0x0000000881067220 */ /* 0x000fc40000400000 */
[----:B------:R-:W5:Y:S01]  /*5f70*/  LDL.LU R128, [R1+0xe8] ;  /* 0x0000e80001807983 */ /* 0x000f620000300800 */
[----:B0-----:R-:W-:-:S03]  /*5f80*/  FMUL R4, R121, R8 ;  /* 0x0000000879047220 */ /* 0x001fc60000400000 */
[----:B------:R-:W5:Y:S01]  /*5f90*/  LDL.LU R129, [R1+0xec] ;  /* 0x0000ec0001817983 */ /* 0x000f620000300800 */
[----:B------:R-:W-:Y:S01]  /*5fa0*/  FMUL R185, R250, R80 ;  /* 0x00000050fab97220 */ /* 0x000fe20000400000 */
[-C--:B------:R-:W-:Y:S01]  /*5fb0*/  FMUL R80, R136, R8.reuse ;  /* 0x0000000888507220 */ /* 0x080fe20000400000 */
[-C--:B------:R-:W-:Y:S01]  /*5fc0*/  FMUL R11, R137, R8.reuse ;  /* 0x00000008890b7220 */ /* 0x080fe20000400000 */
[-C--:B------:R-:W-:Y:S01]  /*5fd0*/  FMUL R10, R138, R8.reuse ;  /* 0x000000088a0a7220 */ /* 0x080fe20000400000 */
[----:B------:R-:W-:Y:S01]  /*5fe0*/  MOV R168, R189 ;  /* 0x000000bd00a87202 */ /* 0x000fe20000000f00 */
[----:B------:R-:W-:Y:S01]  /*5ff0*/  FMUL R9, R139, R8 ;  /* 0x000000088b097220 */ /* 0x000fe20000400000 */
[----:B------:R-:W-:Y:S01]  /*6000*/  FMUL R189, R250, R88 ;  /* 0x00000058fabd7220 */ /* 0x000fe20000400000 */
[-C--:B------:R-:W-:Y:S01]  /*6010*/  FMUL R88, R144, R8.reuse ;  /* 0x0000000890587220 */ /* 0x080fe20000400000 */
[C---:B------:R-:W-:Y:S01]  /*6020*/  FMUL R182, R250.reuse, R83 ;  /* 0x00000053fab67220 */ /* 0x040fe20000400000 */
[----:B------:R-:W-:Y:S01]  /*6030*/  FMUL R83, R145, R8 ;  /* 0x0000000891537220 */ /* 0x000fe20000400000 */
[----:B------:R-:W-:Y:S01]  /*6040*/  FMUL R183, R250, R82 ;  /* 0x00000052fab77220 */ /* 0x000fe20000400000 */
[----:B------:R-:W-:Y:S01]  /*6050*/  MOV R179, R184 ;  /* 0x000000b800b37202 */ /* 0x000fe20000000f00 */
[-C--:B------:R-:W-:Y:S01]  /*6060*/  FMUL R82, R146, R8.reuse ;  /* 0x0000000892527220 */ /* 0x080fe20000400000 */
[C---:B------:R-:W-:Y:S01]  /*6070*/  FMUL R184, R250.reuse, R81 ;  /* 0x00000051fab87220 */ /* 0x040fe20000400000 */
[----:B------:R-:W-:Y:S01]  /*6080*/  FMUL R81, R147, R8 ;  /* 0x0000000893517220 */ /* 0x000fe20000400000 */
[----:B------:R-:W-:Y:S01]  /*6090*/  FMUL R193, R250, R96 ;  /* 0x00000060fac17220 */ /* 0x000fe20000400000 */
[-C--:B------:R-:W-:Y:S01]  /*60a0*/  FMUL R96, R152, R8.reuse ;  /* 0x0000000898607220 */ /* 0x080fe20000400000 */
[C---:B------:R-:W-:Y:S01]  /*60b0*/  FMUL R186, R250.reuse, R91 ;  /* 0x0000005bfaba7220 */ /* 0x040fe20000400000 */
[----:B------:R-:W-:Y:S01]  /*60c0*/  FMUL R91, R153, R8 ;  /* 0x00000008995b7220 */ /* 0x000fe20000400000 */
[----:B------:R-:W-:Y:S01]  /*60d0*/  FMUL R187, R250, R90 ;  /* 0x0000005afabb7220 */ /* 0x000fe20000400000 */
[-C--:B------:R-:W-:Y:S01]  /*60e0*/  FMUL R90, R154, R8.reuse ;  /* 0x000000089a5a7220 */ /* 0x080fe20000400000 */
[C---:B------:R-:W-:Y:S01]  /*60f0*/  FMUL R188, R250.reuse, R89 ;  /* 0x00000059fabc7220 */ /* 0x040fe20000400000 */
[C---:B------:R-:W-:Y:S01]  /*6100*/  FMUL R58, R250.reuse, R197 ;  /* 0x000000c5fa3a7220 */ /* 0x040fe20000400000 */
[----:B------:R-:W-:Y:S01]  /*6110*/  FMUL R89, R155, R8 ;  /* 0x000000089b597220 */ /* 0x000fe20000400000 */
[C---:B------:R-:W-:Y:S01]  /*6120*/  FMUL R197, R250.reuse, R104 ;  /* 0x00000068fac57220 */ /* 0x040fe20000400000 */
[----:B------:R-:W-:Y:S01]  /*6130*/  MOV R169, R190 ;  /* 0x000000be00a97202 */ /* 0x000fe20000000f00 */
[C---:B------:R-:W-:Y:S01]  /*6140*/  FMUL R190, R250.reuse, R99 ;  /* 0x00000063fabe7220 */ /* 0x040fe20000400000 */
[----:B------:R-:W-:Y:S01]  /*6150*/  MOV R170, R191 ;  /* 0x000000bf00aa7202 */ /* 0x000fe20000000f00 */
[----:B------:R-:W-:Y:S01]  /*6160*/  FMUL R99, R161, R8 ;  /* 0x00000008a1637220 */ /* 0x000fe20000400000 */
[----:B------:R-:W-:Y:S01]  /*6170*/  FMUL R191, R250, R98 ;  /* 0x00000062fabf7220 */ /* 0x000fe20000400000 */
[-C--:B------:R-:W-:Y:S01]  /*6180*/  FMUL R98, R162, R8.reuse ;  /* 0x00000008a2627220 */ /* 0x080fe20000400000 */
[C---:B------:R-:W-:Y:S01]  /*6190*/  FMUL R192, R250.reuse, R97 ;  /* 0x00000061fac07220 */ /* 0x040fe20000400000 */
[C---:B------:R-:W-:Y:S01]  /*61a0*/  FMUL R54, R250.reuse, R201 ;  /* 0x000000c9fa367220 */ /* 0x040fe20000400000 */
[----:B------:R-:W-:Y:S01]  /*61b0*/  FMUL R97, R163, R8 ;  /* 0x00000008a3617220 */ /* 0x000fe20000400000 */
[C---:B------:R-:W-:Y:S01]  /*61c0*/  FMUL R201, R250.reuse, R112 ;  /* 0x00000070fac97220 */ /* 0x040fe20000400000 */
[----:B------:R-:W-:Y:S01]  /*61d0*/  FMUL R61, R250, R194 ;  /* 0x000000c2fa3d7220 */ /* 0x000fe20000400000 */
[-C--:B------:R-:W-:Y:S01]  /*61e0*/  FMUL R112, R168, R8.reuse ;  /* 0x00000008a8707220 */ /* 0x080fe20000400000 */
[----:B------:R-:W-:Y:S01]  /*61f0*/  FMUL R194, R250, R107 ;  /* 0x0000006bfac27220 */ /* 0x000fe20000400000 */
[-C--:B------:R-:W-:Y:S01]  /*6200*/  FMUL R107, R169, R8.reuse ;  /* 0x00000008a96b7220 */ /* 0x080fe20000400000 */
[----:B----4-:R-:W-:-:S05]  /*6210*/  FMUL R5, R122, R8 ;  /* 0x000000087a057220 */ /* 0x010fca0000400000 */
[----:B------:R0:W-:Y:S04]  /*6220*/  REDG.E.ADD.F32.FTZ.RN.STRONG.GPU desc[UR12][R2.64+0x30], R5 ;  /* 0x00003005020079a6 */ /* 0x0001e8000c12f30c */
[----:B------:R-:W-:Y:S04]  /*6230*/  REDG.E.ADD.F32.FTZ.RN.STRONG.GPU desc[UR12][R248.64+0x30], R236 ;  /* 0x000030ecf80079a6 */ /* 0x000fe8000c12f30c */
[----:B------:R1:W-:Y:S01]  /*6240*/  REDG.E.ADD.F32.FTZ.RN.STRONG.GPU desc[UR12][R2.64+0x34], R4 ;  /* 0x00003404020079a6 */ /* 0x0003e2000c12f30c */
[----:B0-----:R-:W-:-:S03]  /*6250*/  FMUL R5, R120, R8 ;  /* 0x0000000878057220 */ /* 0x001fc60000400000 */
[----:B------:R-:W-:Y:S04]  /*6260*/  REDG.E.ADD.F32.FTZ.RN.STRONG.GPU desc[UR12][R248.64+0x34], R237 ;  /* 0x000034edf80079a6 */ /* 0x000fe8000c12f30c */
[----:B------:R0:W-:Y:S01]  /*6270*/  REDG.E.ADD.F32.FTZ.RN.STRONG.GPU desc[UR12][R2.64+0x38], R5 ;  /* 0x00003805020079a6 */ /* 0x0001e2000c12f30c */
[-C--:B-1----:R-:W-:Y:S01]  /*6280*/  FMUL R4, R131, R8.reuse ;  /* 0x0000000883047220 */ /* 0x082fe20000400000 */
[-C--:B--2---:R-:W-:Y:S02]  /*6290*/  FMUL R104, R160, R8.reuse ;  /* 0x00000008a0687220 */ /* 0x084fe40000400000 */
[----:B------:R1:W-:Y:S04]  /*62a0*/  REDG.E.ADD.F32.FTZ.RN.STRONG.GPU desc[UR12][R248.64+0x38], R17 ;  /* 0x00003811f80079a6 */ /* 0x0003e8000c12f30c */
[----:B------:R-:W-:Y:S01]  /*62b0*/  REDG.E.ADD.F32.FTZ.RN.STRONG.GPU desc[UR12][R2.64+0x3c], R4 ;  /* 0x00003c04020079a6 */ /* 0x000fe2000c12f30c */
[----:B0-----:R-:W-:-:S03]  /*62c0*/  FMUL R5, R130, R8 ;  /* 0x0000000882057220 */ /* 0x001fc60000400000 */
[----:B------:R0:W-:Y:S04]  /*62d0*/  REDG.E.ADD.F32.FTZ.RN.STRONG.GPU desc[UR12][R248.64+0x3c], R16 ;  /* 0x00003c10f80079a6 */ /* 0x0001e8000c12f30c */
[----:B------:R-:W2:Y:S04]  /*62e0*/  LDL.LU R130, [R1+0xc0] ;  /* 0x0000c00001827983 */ /* 0x000ea80000300800 */
[----:B------:R-:W4:Y:S04]  /*62f0*/  LDL.LU R131, [R1+0xc4] ;  /* 0x0000c40001837983 */ /* 0x000f280000300800 */
        /* <DEDUP_REMOVED lines=18> */
[----:B------:R-:W-:Y:S04]  /*6420*/  REDG.E.ADD.F32.FTZ.RN.STRONG.GPU desc[UR12][R2.64+0x40], R5 ;  /* 0x00004005020079a6 */ /* 0x000fe8000c12f30c */
[----:B------:R0:W-:Y:S04]  /*6430*/  REDG.E.ADD.F32.FTZ.RN.STRONG.GPU desc[UR12][R248.64+0x40], R23 ;  /* 0x00004017f80079a6 */ /* 0x0001e8000c12f30c */
[----:B------:R-:W-:Y:S04]  /*6440*/  REDG.E.ADD.F32.FTZ.RN.STRONG.GPU desc[UR12][R2.64+0x44], R6 ;  /* 0x00004406020079a6 */ /* 0x000fe8000c12f30c */
[----:B------:R0:W-:Y:S04]  /*6450*/  REDG.E.ADD.F32.FTZ.RN.STRONG.GPU desc[UR12][R248.64+0x44], R22 ;  /* 0x00004416f80079a6 */ /* 0x0001e8000c12f30c */
[----:B------:R-:W-:Y:S04]  /*6460*/  REDG.E.ADD.F32.FTZ.RN.STRONG.GPU desc[UR12][R2.64+0x48], R7 ;  /* 0x00004807020079a6 */ /* 0x000fe8000c12f30c */
[----:B------:R0:W-:Y:S04]  /*6470*/  REDG.E.ADD.F32.FTZ.RN.STRONG.GPU desc[UR12][R248.64+0x48], R21 ;  /* 0x00004815f80079a6 */ /* 0x0001e8000c12f30c */
[----:B------:R-:W-:Y:S01]  /*6480*/  REDG.E.ADD.F32.FTZ.RN.STRONG.GPU desc[UR12][R2.64+0x4c], R9 ;  /* 0x00004c09020079a6 */ /* 0x000fe2000c12f30c */
[----:B------:R-:W-:-:S03]  /*6490*/  FMUL R60, R250, R195 ;  /* 0x000000c3fa3c7220 */ /* 0x000fc60000400000 */
[----:B------:R2:W-:Y:S01]  /*64a0*/  REDG.E.ADD.F32.FTZ.RN.STRONG.GPU desc[UR12][R248.64+0x4c], R20 ;  /* 0x00004c14f80079a6 */ /* 0x0005e2000c12f30c */
[----:B------:R-:W-:-:S03]  /*64b0*/  FMUL R195, R250, R106 ;  /* 0x0000006afac37220 */ /* 0x000fc60000400000 */
[----:B------:R-:W-:Y:S01]  /*64c0*/  REDG.E.ADD.F32.FTZ.RN.STRONG.GPU desc[UR12][R2.64+0x50], R10 ;  /* 0x0000500a020079a6 */ /* 0x000fe2000c12f30c */
[----:B------:R-:W-:-:S03]  /*64d0*/  FMUL R59, R250, R196 ;  /* 0x000000c4fa3b7220 */ /* 0x000fc60000400000 */
[----:B------:R2:W-:Y:S01]  /*64e0*/  REDG.E.ADD.F32.FTZ.RN.STRONG.GPU desc[UR12][R248.64+0x50], R27 ;  /* 0x0000501bf80079a6 */ /* 0x0005e2000c12f30c */
[----:B------:R-:W-:-:S03]  /*64f0*/  FMUL R106, R170, R8 ;  /* 0x00000008aa6a7220 */ /* 0x000fc60000400000 */
[----:B------:R-:W-:Y:S01]  /*6500*/  REDG.E.ADD.F32.FTZ.RN.STRONG.GPU desc[UR12][R2.64+0x54], R11 ;  /* 0x0000540b020079a6 */ /* 0x000fe2000c12f30c */
[----:B------:R-:W-:-:S03]  /*6510*/  FMUL R196, R250, R105 ;  /* 0x00000069fac47220 */ /* 0x000fc60000400000 */
[----:B------:R4:W-:Y:S01]  /*6520*/  REDG.E.ADD.F32.FTZ.RN.STRONG.GPU desc[UR12][R248.64+0x54], R26 ;  /* 0x0000541af80079a6 */ /* 0x0009e2000c12f30c */
[----:B---3--:R-:W-:-:S03]  /*6530*/  FMUL R105, R171, R8 ;  /* 0x00000008ab697220 */ /* 0x008fc60000400000 */
[----:B------:R-:W-:Y:S01]  /*6540*/  REDG.E.ADD.F32.FTZ.RN.STRONG.GPU desc[UR12][R2.64+0x58], R80 ;  /* 0x00005850020079a6 */ /* 0x000fe2000c12f30c */
[----:B------:R-:W-:-:S03]  /*6550*/  FMUL R57, R250, R198 ;  /* 0x000000c6fa397220 */ /* 0x000fc60000400000 */
[----:B------:R-:W3:Y:S01]  /*6560*/  LDL.LU R170, [R1+0x20] ;  /* 0x0000200001aa7983 */ /* 0x000ee20000300800 */
[----:B------:R-:W-:-:S03]  /*6570*/  FMUL R120, R176, R8 ;  /* 0x00000008b0787220 */ /* 0x000fc60000400000 */
[----:B------:R4:W-:Y:S01]  /*6580*/  REDG.E.ADD.F32.FTZ.RN.STRONG.GPU desc[UR12][R248.64+0x58], R25 ;  /* 0x00005819f80079a6 */ /* 0x0009e2000c12f30c */
[----:B------:R-:W-:-:S03]  /*6590*/  FMUL R198, R250, R115 ;  /* 0x00000073fac67220 */ /* 0x000fc60000400000 */
        /* <DEDUP_REMOVED lines=14> */
[----:B------:R-:W3:Y:S04]  /*6680*/  LDL.LU R177, [R1+0x2c] ;  /* 0x00002c0001b17983 */ /* 0x000ee80000300800 */
[----:B------:R4:W-:Y:S04]  /*6690*/  REDG.E.ADD.F32.FTZ.RN.STRONG.GPU desc[UR12][R248.64+0x64], R30 ;  /* 0x0000641ef80079a6 */ /* 0x0009e8000c12f30c */
[----:B------:R-:W-:Y:S01]  /*66a0*/  REDG.E.ADD.F32.FTZ.RN.STRONG.GPU desc[UR12][R2.64+0x68], R88 ;  /* 0x00006858020079a6 */ /* 0x000fe2000c12f30c */
[----:B------:R-:W-:-:S03]  /*66b0*/  MOV R122, R180 ;  /* 0x000000b4007a7202 */ /* 0x000fc60000000f00 */
[----:B------:R-:W3:Y:S04]  /*66c0*/  LDL.LU R178, [R1] ;  /* 0x0000000001b27983 */ /* 0x000ee80000300800 */
[----:B------:R4:W-:Y:S04]  /*66d0*/  REDG.E.ADD.F32.FTZ.RN.STRONG.GPU desc[UR12][R248.64+0x68], R29 ;  /* 0x0000681df80079a6 */ /* 0x0009e8000c12f30c */
[----:B------:R-:W-:Y:S01]  /*66e0*/  REDG.E.ADD.F32.FTZ.RN.STRONG.GPU desc[UR12][R2.64+0x6c], R89 ;  /* 0x00006c59020079a6 */ /* 0x000fe2000c12f30c */
[----:B------:R-:W-:-:S03]  /*66f0*/  FMUL R121, R181, R8 ;  /* 0x00000008b5797220 */ /* 0x000fc60000400000 */
[----:B------:R-:W3:Y:S04]  /*6700*/  LDL.LU R179, [R1+0x4] ;  /* 0x0000040001b37983 */ /* 0x000ee80000300800 */
[----:B------:R4:W-:Y:S04]  /*6710*/  REDG.E.ADD.F32.FTZ.RN.STRONG.GPU desc[UR12][R248.64+0x6c], R28 ;  /* 0x00006c1cf80079a6 */ /* 0x0009e8000c12f30c */
[----:B------:R-:W-:Y:S04]  /*6720*/  REDG.E.ADD.F32.FTZ.RN.STRONG.GPU desc[UR12][R2.64+0x70], R90 ;  /* 0x0000705a020079a6 */ /* 0x000fe8000c12f30c */
[----:B------:R-:W3:Y:S04]  /*6730*/  LDL.LU R180, [R1+0x8] ;  /* 0x0000080001b47983 */ /* 0x000ee80000300800 */
[----:B------:R4:W-:Y:S04]  /*6740*/  REDG.E.ADD.F32.FTZ.RN.STRONG.GPU desc[UR12][R248.64+0x70], R35 ;  /* 0x00007023f80079a6 */ /* 0x0009e8000c12f30c */
[----:B------:R-:W-:Y:S04]  /*6750*/  REDG.E.ADD.F32.FTZ.RN.STRONG.GPU desc[UR12][R2.64+0x74], R91 ;  /* 0x0000745b020079a6 */ /* 0x000fe8000c12f30c */
[----:B------:R-:W3:Y:S04]  /*6760*/  LDL.LU R181, [R1+0xc] ;  /* 0x00000c0001b57983 */ /* 0x000ee80000300800 */
[----:B------:R4:W-:Y:S04]  /*6770*/  REDG.E.ADD.F32.FTZ.RN.STRONG.GPU desc[UR12][R248.64+0x74], R34 ;  /* 0x00007422f80079a6 */ /* 0x0009e8000c12f30c */
[----:B------:R-:W-:Y:S04]  /*6780*/  REDG.E.ADD.F32.FTZ.RN.STRONG.GPU desc[UR12][R2.64+0x78], R96 ;  /* 0x00007860020079a6 */ /* 0x000fe8000c12f30c */
        /* <DEDUP_REMOVED lines=18> */
[----:B------:R4:W-:Y:S01]  /*68b0*/  REDG.E.ADD.F32.FTZ.RN.STRONG.GPU desc[UR12][R248.64+0x9c], R40 ;  /* 0x00009c28f80079a6 */ /* 0x0009e2000c12f30c */
[----:B------:R-:W-:-:S03]  /*68c0*/  FMUL R122, R122, R8 ;  /* 0x000000087a7a7220 */ /* 0x000fc60000400000 */
[----:B------:R-:W-:Y:S04]  /*68d0*/  REDG.E.ADD.F32.FTZ.RN.STRONG.GPU desc[UR12][R2.64+0xa0], R114 ;  /* 0x0000a072020079a6 */ /* 0x000fe8000c12f30c */
[----:B------:R4:W-:Y:S01]  /*68e0*/  REDG.E.ADD.F32.FTZ.RN.STRONG.GPU desc[UR12][R248.64+0xa0], R47 ;  /* 0x0000a02ff80079a6 */ /* 0x0009e2000c12f30c */
[----:B-----5:R-:W-:-:S03]  /*68f0*/  FMUL R123, R123, R8 ;  /* 0x000000087b7b7220 */ /* 0x020fc60000400000 */
[----:B------:R-:W-:Y:S04]  /*6900*/  REDG.E.ADD.F32.FTZ.RN.STRONG.GPU desc[UR12][R2.64+0xa4], R115 ;  /* 0x0000a473020079a6 */ /* 0x000fe8000c12f30c */
[----:B-1----:R-:W5:Y:S04]  /*6910*/  LDL.LU R17, [R1+0x4b0] ;  /* 0x0004b00001117983 */ /* 0x002f680000300800 */
[----:B------:R1:W-:Y:S01]  /*6920*/  REDG.E.ADD.F32.FTZ.RN.STRONG.GPU desc[UR12][R248.64+0xa4], R46 ;  /* 0x0000a42ef80079a6 */ /* 0x0003e2000c12f30c */
[----:B------:R-:W-:-:S03]  /*6930*/  FMUL R128, R128, R8 ;  /* 0x0000000880807220 */ /* 0x000fc60000400000 */
[----:B0-----:R-:W5:Y:S04]  /*6940*/  LDL.LU R16, [R1+0x4ac] ;  /* 0x0004ac0001107983 */ /* 0x001f680000300800 */
[----:B------:R-:W-:Y:S04]  /*6950*/  REDG.E.ADD.F32.FTZ.RN.STRONG.GPU desc[UR12][R2.64+0xa8], R120 ;  /* 0x0000a878020079a6 */ /* 0x000fe8000c12f30c */
[----:B------:R-:W5:Y:S04]  /*6960*/  LDL.LU R23, [R1+0x4a8] ;  /* 0x0004a80001177983 */ /* 0x000f680000300800 */
[----:B------:R0:W-:Y:S01]  /*6970*/  REDG.E.ADD.F32.FTZ.RN.STRONG.GPU desc[UR12][R248.64+0xa8], R45 ;  /* 0x0000a82df80079a6 */ /* 0x0001e2000c12f30c */
[----:B------:R-:W-:-:S03]  /*6980*/  FMUL R129, R129, R8 ;  /* 0x0000000881817220 */ /* 0x000fc60000400000 */
[----:B------:R-:W5:Y:S04]  /*6990*/  LDL.LU R22, [R1+0x4a4] ;  /* 0x0004a40001167983 */ /* 0x000f680000300800 */
[----:B------:R-:W-:Y:S04]  /*69a0*/  REDG.E.ADD.F32.FTZ.RN.STRONG.GPU desc[UR12][R2.64+0xac], R121 ;  /* 0x0000ac79020079a6 */ /* 0x000fe8000c12f30c */
[----:B------:R-:W5:Y:S04]  /*69b0*/  LDL.LU R21, [R1+0x4a0] ;  /* 0x0004a00001157983 */ /* 0x000f680000300800 */
[----:B------:R0:W-:Y:S01]  /*69c0*/  REDG.E.ADD.F32.FTZ.RN.STRONG.GPU desc[UR12][R248.64+0xac], R44 ;  /* 0x0000ac2cf80079a6 */ /* 0x0001e2000c12f30c */
[----:B--2---:R-:W-:-:S03]  /*69d0*/  FMUL R130, R130, R8 ;  /* 0x0000000882827220 */ /* 0x004fc60000400000 */
[----:B------:R-:W2:Y:S04]  /*69e0*/  LDL.LU R20, [R1+0x49c] ;  /* 0x00049c0001147983 */ /* 0x000ea80000300800 */
[----:B------:R-:W-:Y:S04]  /*69f0*/  REDG.E.ADD.F32.FTZ.RN.STRONG.GPU desc[UR12][R2.64+0xb0], R122 ;  /* 0x0000b07a020079a6 */ /* 0x000fe8000c12f30c */
[----:B------:R-:W5:Y:S04]  /*6a00*/  LDL.LU R27, [R1+0x498] ;  /* 0x00049800011b7983 */ /* 0x000f680000300800 */
[----:B------:R0:W-:Y:S01]  /*6a10*/  REDG.E.ADD.F32.FTZ.RN.STRONG.GPU desc[UR12][R248.64+0xb0], R51 ;  /* 0x0000b033f80079a6 */ /* 0x0001e2000c12f30c */
[----:B----4-:R-:W-:-:S03]  /*6a20*/  FMUL R131, R131, R8 ;  /* 0x0000000883837220 */ /* 0x010fc60000400000 */
[----:B------:R-:W4:Y:S04]  /*6a30*/  LDL.LU R26, [R1+0x494] ;  /* 0x00049400011a7983 */ /* 0x000f280000300800 */
[----:B------:R-:W-:Y:S04]  /*6a40*/  REDG.E.ADD.F32.FTZ.RN.STRONG.GPU desc[UR12][R2.64+0xb4], R123 ;  /* 0x0000b47b020079a6 */ /* 0x000fe8000c12f30c */
[----:B------:R-:W2:Y:S04]  /*6a50*/  LDL.LU R25, [R1+0x490] ;  /* 0x0004900001197983 */ /* 0x000ea80000300800 */
[----:B------:R0:W-:Y:S01]  /*6a60*/  REDG.E.ADD.F32.FTZ.RN.STRONG.GPU desc[UR12][R248.64+0xb4], R50 ;  /* 0x0000b432f80079a6 */ /* 0x0001e2000c12f30c */
[----:B------:R-:W-:-:S03]  /*6a70*/  FMUL R136, R136, R8 ;  /* 0x0000000888887220 */ /* 0x000fc60000400000 */
[----:B------:R-:W5:Y:S04]  /*6a80*/  LDL.LU R24, [R1+0x48c] ;  /* 0x00048c0001187983 */ /* 0x000f680000300800 */
[----:B------:R-:W-:Y:S04]  /*6a90*/  REDG.E.ADD.F32.FTZ.RN.STRONG.GPU desc[UR12][R2.64+0xb8], R128 ;  /* 0x0000b880020079a6 */ /* 0x000fe8000c12f30c */
[----:B------:R-:W4:Y:S04]  /*6aa0*/  LDL.LU R31, [R1+0x488] ;  /* 0x00048800011f7983 */ /* 0x000f280000300800 */
[----:B------:R0:W-:Y:S01]  /*6ab0*/  REDG.E.ADD.F32.FTZ.RN.STRONG.GPU desc[UR12][R248.64+0xb8], R49 ;  /* 0x0000b831f80079a6 */ /* 0x0001e2000c12f30c */
[----:B------:R-:W-:-:S03]  /*6ac0*/  FMUL R137, R137, R8 ;  /* 0x0000000889897220 */ /* 0x000fc60000400000 */
[----:B------:R-:W2:Y:S04]  /*6ad0*/  LDL.LU R30, [R1+0x484] ;  /* 0x00048400011e7983 */ /* 0x000ea80000300800 */
[----:B------:R-:W-:Y:S04]  /*6ae0*/  REDG.E.ADD.F32.FTZ.RN.STRONG.GPU desc[UR12][R2.64+0xbc], R129 ;  /* 0x0000bc81020079a6 */ /* 0x000fe8000c12f30c */
[----:B------:R-:W5:Y:S04]  /*6af0*/  LDL.LU R29, [R1+0x480] ;  /* 0x00048000011d7983 */ /* 0x000f680000300800 */
[----:B------:R0:W-:Y:S01]  /*6b00*/  REDG.E.ADD.F32.FTZ.RN.STRONG.GPU desc[UR12][R248.64+0xbc], R48 ;  /* 0x0000bc30f80079a6 */ /* 0x0001e2000c12f30c */
[----:B------:R-:W-:-:S03]  /*6b10*/  FMUL R138, R138, R8 ;  /* 0x000000088a8a7220 */ /* 0x000fc60000400000 */
        /* <DEDUP_REMOVED lines=35> */
[----:B-1----:R-:W5:Y:S04]  /*6d50*/  LDL.LU R46, [R1+0x444] ;  /* 0x00044400012e7983 */ /* 0x002f680000300800 */
[----:B------:R-:W-:Y:S04]  /*6d60*/  REDG.E.ADD.F32.FTZ.RN.STRONG.GPU desc[UR12][R2.64+0xdc], R145 ;  /* 0x0000dc91020079a6 */ /* 0x000fe8000c12f30c */
[----:B0-----:R-:W4:Y:S04]  /*6d70*/  LDL.LU R45, [R1+0x440] ;  /* 0x00044000012d7983 */ /* 0x001f280000300800 */
        /* <DEDUP_REMOVED lines=19> */
[----:B---3--:R-:W3:Y:S04]  /*6eb0*/  LDL.LU R53, [R1+0x420] ;  /* 0x0004200001357983 */ /* 0x008ee80000300800 */
        /* <DEDUP_REMOVED lines=9> */
[----:B------:R-:W3:Y:S04]  /*6f50*/  LDL.LU R57, [R1+0x410] ;  /* 0x0004100001397983 */ /* 0x000ee80000300800 */
[----:B------:R1:W-:Y:S01]  /*6f60*/  REDG.E.ADD.F32.FTZ.RN.STRONG.GPU desc[UR12][R248.64+0xf4], R66 ;  /* 0x0000f442f80079a6 */ /* 0x0003e2000c12f30c */
[----:B------:R-:W-:-:S03]  /*6f70*/  FMUL R168, R168, R8 ;  /* 0x00000008a8a87220 */ /* 0x000fc60000400000 */
[----:B0-----:R-:W5:Y:S04]  /*6f80*/  LDL.LU R56, [R1+0x40c] ;  /* 0x00040c0001387983 */ /* 0x001f680000300800 */
[----:B------:R-:W-:Y:S04]  /*6f90*/  REDG.E.ADD.F32.FTZ.RN.STRONG.GPU desc[UR12][R2.64+0xf8], R160 ;  /* 0x0000f8a0020079a6 */ /* 0x000fe8000c12f30c */
[----:B-1----:R-:W4:Y:S04]  /*6fa0*/  LDL.LU R63, [R1+0x408] ;  /* 0x00040800013f7983 */ /* 0x002f280000300800 */
[----:B------:R0:W-:Y:S01]  /*6fb0*/  REDG.E.ADD.F32.FTZ.RN.STRONG.GPU desc[UR12][R248.64+0xf8], R65 ;  /* 0x0000f841f80079a6 */ /* 0x0001e2000c12f30c */
[----:B------:R-:W-:-:S03]  /*6fc0*/  FMUL R169, R169, R8 ;  /* 0x00000008a9a97220 */ /* 0x000fc60000400000 */
[----:B------:R-:W2:Y:S04]  /*6fd0*/  LDL.LU R62, [R1+0x404] ;  /* 0x00040400013e7983 */ /* 0x000ea80000300800 */
[----:B------:R-:W-:Y:S04]  /*6fe0*/  REDG.E.ADD.F32.FTZ.RN.STRONG.GPU desc[UR12][R2.64+0xfc], R161 ;  /* 0x0000fca1020079a6 */ /* 0x000fe8000c12f30c */
[----:B------:R-:W3:Y:S04]  /*6ff0*/  LDL.LU R61, [R1+0x400] ;  /* 0x00040000013d7983 */ /* 0x000ee80000300800 */
[----:B------:R1:W-:Y:S04]  /*7000*/  REDG.E.ADD.F32.FTZ.RN.STRONG.GPU desc[UR12][R248.64+0xfc], R64 ;  /* 0x0000fc40f80079a6 */ /* 0x0003e8000c12f30c */
[----:B------:R-:W5:Y:S04]  /*7010*/  LDL.LU R60, [R1+0x3fc] ;  /* 0x0003fc00013c7983 */ /* 0x000f680000300800 */
[----:B------:R-:W-:Y:S04]  /*7020*/  REDG.E.ADD.F32.FTZ.RN.STRONG.GPU desc[UR12][R2.64+0x100], R162 ;  /* 0x000100a2020079a6 */ /* 0x000fe8000c12f30c */
[----:B------:R-:W4:Y:S04]  /*7030*/  LDL.LU R67, [R1+0x3f8] ;  /* 0x0003f80001437983 */ /* 0x000f280000300800 */
[----:B------:R1:W-:Y:S04]  /*7040*/  REDG.E.ADD.F32.FTZ.RN.STRONG.GPU desc[UR12][R248.64+0x100], R71 ;  /* 0x00010047f80079a6 */ /* 0x0003e8000c12f30c */
[----:B------:R-:W2:Y:S04]  /*7050*/  LDL.LU R66, [R1+0x3f4] ;  /* 0x0003f40001427983 */ /* 0x000ea80000300800 */
[----:B------:R-:W-:Y:S04]  /*7060*/  REDG.E.ADD.F32.FTZ.RN.STRONG.GPU desc[UR12][R2.64+0x104], R163 ;  /* 0x000104a3020079a6 */ /* 0x000fe8000c12f30c */
[----:B0-----:R-:W3:Y:S04]  /*7070*/  LDL.LU R65, [R1+0x3f0] ;  /* 0x0003f00001417983 */ /* 0x001ee80000300800 */
[----:B------:R0:W-:Y:S04]  /*7080*/  REDG.E.ADD.F32.FTZ.RN.STRONG.GPU desc[UR12][R248.64+0x104], R70 ;  /* 0x00010446f80079a6 */ /* 0x0001e8000c12f30c */
[----:B-1----:R-:W5:Y:S04]  /*7090*/  LDL.LU R64, [R1+0x3ec] ;  /* 0x0003ec0001407983 */ /* 0x002f680000300800 */
[----:B------:R-:W-:Y:S04]  /*70a0*/  REDG.E.ADD.F32.FTZ.RN.STRONG.GPU desc[UR12][R2.64+0x108], R168 ;  /* 0x000108a8020079a6 */ /* 0x000fe8000c12f30c */
[----:B------:R-:W4:Y:S04]  /*70b0*/  LDL.LU R71, [R1+0x3e8] ;  /* 0x0003e80001477983 */ /* 0x000f280000300800 */
[----:B------:R1:W-:Y:S04]  /*70c0*/  REDG.E.ADD.F32.FTZ.RN.STRONG.GPU desc[UR12][R248.64+0x108], R69 ;  /* 0x00010845f80079a6 */ /* 0x0003e8000c12f30c */
[----:B0-----:R-:W2:Y:S04]  /*70d0*/  LDL.LU R70, [R1+0x3e4] ;  /* 0x0003e40001467983 */ /* 0x001ea80000300800 */
[----:B------:R-:W-:Y:S04]  /*70e0*/  REDG.E.ADD.F32.FTZ.RN.STRONG.GPU desc[UR12][R2.64+0x10c], R169 ;  /* 0x00010ca9020079a6 */ /* 0x000fe8000c12f30c */
[----:B-1----:R-:W3:Y:S04]  /*70f0*/  LDL.LU R69, [R1+0x3e0] ;  /* 0x0003e00001457983 */ /* 0x002ee80000300800 */
[----:B------:R0:W-:Y:S04]  /*7100*/  REDG.E.ADD.F32.FTZ.RN.STRONG.GPU desc[UR12][R248.64+0x10c], R68 ;  /* 0x00010c44f80079a6 */ /* 0x0001e8000c12f30c */
[----:B0-----:R-:W5:Y:S04]  /*7110*/  LDL.LU R68, [R1+0x3dc] ;  /* 0x0003dc0001447983 */ /* 0x001f680000300800 */
[----:B------:R-:W5:Y:S04]  /*7120*/  LDL.LU R7, [R1+0x1cc] ;  /* 0x0001cc0001077983 */ /* 0x000f680000300800 */
[----:B------:R-:W3:Y:S04]  /*7130*/  LDL.LU R6, [R1+0x1d0] ;  /* 0x0001d00001067983 */ /* 0x000ee80000300800 */
[----:B------:R-:W2:Y:S04]  /*7140*/  LDL.LU R5, [R1+0x1d4] ;  /* 0x0001d40001057983 */ /* 0x000ea80000300800 */
[----:B------:R-:W4:Y:S01]  /*7150*/  LDL.LU R4, [R1+0x1d8] ;  /* 0x0001d80001047983 */ /* 0x000f220000300800 */
[-C--:B------:R-:W-:Y:S01]  /*7160*/  FMUL R170, R170, R8.reuse ;  /* 0x00000008aaaa7220 */ /* 0x080fe20000400000 */
[-C--:B------:R-:W-:Y:S01]  /*7170*/  FMUL R171, R171, R8.reuse ;  /* 0x00000008abab7220 */ /* 0x080fe20000400000 */
[-C--:B------:R-:W-:Y:S01]  /*7180*/  FMUL R176, R176, R8.reuse ;  /* 0x00000008b0b07220 */ /* 0x080fe20000400000 */
[----:B------:R-:W-:-:S02]  /*7190*/  FMUL R177, R177, R8 ;  /* 0x00000008b1b17220 */ /* 0x000fc40000400000 */
[----:B------:R-:W-:Y:S01]  /*71a0*/  REDG.E.ADD.F32.FTZ.RN.STRONG.GPU desc[UR12][R2.64+0x110], R170 ;  /* 0x000110aa020079a6 */ /* 0x000fe2000c12f30c */
[----:B------:R-:W-:-:S03]  /*71b0*/  FMUL R178, R178, R8 ;  /* 0x00000008b2b27220 */ /* 0x000fc60000400000 */
[----:B------:R-:W-:Y:S01]  /*71c0*/  REDG.E.ADD.F32.FTZ.RN.STRONG.GPU desc[UR12][R248.64+0x110], R239 ;  /* 0x000110eff80079a6 */ /* 0x000fe2000c12f30c */
[----:B------:R-:W-:-:S03]  /*71d0*/  FMUL R179, R179, R8 ;  /* 0x00000008b3b37220 */ /* 0x000fc60000400000 */
[----:B------:R-:W-:Y:S04]  /*71e0*/  REDG.E.ADD.F32.FTZ.RN.STRONG.GPU desc[UR12][R2.64+0x114], R171 ;  /* 0x000114ab020079a6 */ /* 0x000fe8000c12f30c */
        /* <DEDUP_REMOVED lines=122> */
[----:B------:R-:W-:Y:S01]  /*7990*/  REDG.E.ADD.F32.FTZ.RN.STRONG.GPU desc[UR12][R2.64+0x1b8], R110 ;  /* 0x0001b86e020079a6 */ /* 0x000fe2000c12f30c */
[----:B-----5:R-:W-:-:S03]  /*79a0*/  FFMA R7, R68, R8, R7 ;  /* 0x0000000844077223 */ /* 0x020fc60000000007 */
[----:B------:R-:W-:Y:S01]  /*79b0*/  REDG.E.ADD.F32.FTZ.RN.STRONG.GPU desc[UR12][R248.64+0x1b8], R195 ;  /* 0x0001b8c3f80079a6 */ /* 0x000fe2000c12f30c */
[----:B------:R-:W-:-:S03]  /*79c0*/  FMUL R103, R103, R8 ;  /* 0x0000000867677220 */ /* 0x000fc60000400000 */
[----:B------:R-:W-:Y:S01]  /*79d0*/  REDG.E.ADD.F32.FTZ.RN.STRONG.GPU desc[UR12][R2.64+0x1bc], R111 ;  /* 0x0001bc6f020079a6 */ /* 0x000fe2000c12f30c */
[----:B---3--:R-:W-:-:S03]  /*79e0*/  FFMA R6, R69, R8, R6 ;  /* 0x0000000845067223 */ /* 0x008fc60000000006 */
[----:B------:R-:W-:Y:S01]  /*79f0*/  REDG.E.ADD.F32.FTZ.RN.STRONG.GPU desc[UR12][R248.64+0x1bc], R194 ;  /* 0x0001bcc2f80079a6 */ /* 0x000fe2000c12f30c */
[----:B------:R-:W-:-:S03]  /*7a00*/  FMUL R92, R92, R8 ;  /* 0x000000085c5c7220 */ /* 0x000fc60000400000 */
[----:B------:R-:W-:Y:S01]  /*7a10*/  REDG.E.ADD.F32.FTZ.RN.STRONG.GPU desc[UR12][R2.64+0x1c0], R100 ;  /* 0x0001c064020079a6 */ /* 0x000fe2000c12f30c */
[----:B--2---:R-:W-:-:S03]  /*7a20*/  FFMA R5, R70, R8, R5 ;  /* 0x0000000846057223 */ /* 0x004fc60000000005 */
[----:B------:R-:W-:Y:S01]  /*7a30*/  REDG.E.ADD.F32.FTZ.RN.STRONG.GPU desc[UR12][R248.64+0x1c0], R193 ;  /* 0x0001c0c1f80079a6 */ /* 0x000fe2000c12f30c */
[----:B------:R-:W-:-:S03]  /*7a40*/  FMUL R93, R93, R8 ;  /* 0x000000085d5d7220 */ /* 0x000fc60000400000 */
[----:B------:R-:W-:Y:S01]  /*7a50*/  REDG.E.ADD.F32.FTZ.RN.STRONG.GPU desc[UR12][R2.64+0x1c4], R101 ;  /* 0x0001c465020079a6 */ /* 0x000fe2000c12f30c */
[----:B----4-:R-:W-:-:S03]  /*7a60*/  FFMA R4, R71, R8, R4 ;  /* 0x0000000847047223 */ /* 0x010fc60000000004 */
[----:B------:R-:W-:Y:S01]  /*7a70*/  REDG.E.ADD.F32.FTZ.RN.STRONG.GPU desc[UR12][R248.64+0x1c4], R192 ;  /* 0x0001c4c0f80079a6 */ /* 0x000fe2000c12f30c */
[----:B------:R-:W-:-:S03]  /*7a80*/  FMUL R94, R94, R8 ;  /* 0x000000085e5e7220 */ /* 0x000fc60000400000 */
[----:B------:R0:W-:Y:S04]  /*7a90*/  REDG.E.ADD.F32.FTZ.RN.STRONG.GPU desc[UR12][R2.64+0x1c8], R102 ;  /* 0x0001c866020079a6 */ /* 0x0001e8000c12f30c */
[----:B------:R-:W-:Y:S04]  /*7aa0*/  STL [R1+0x1cc], R7 ;  /* 0x0001cc0701007387 */ /* 0x000fe80000100800 */
[----:B------:R-:W-:Y:S04]  /*7ab0*/  REDG.E.ADD.F32.FTZ.RN.STRONG.GPU desc[UR12][R248.64+0x1c8], R191 ;  /* 0x0001c8bff80079a6 */ /* 0x000fe8000c12f30c */
[----:B------:R-:W2:Y:S01]  /*7ac0*/  LDL.LU R114, [R1+0x1b0] ;  /* 0x0001b00001727983 */ /* 0x000ea20000300800 */
[----:B------:R-:W-:-:S03]  /*7ad0*/  FMUL R95, R95, R8 ;  /* 0x000000085f5f7220 */ /* 0x000fc60000400000 */
[----:B------:R-:W-:Y:S04]  /*7ae0*/  REDG.E.ADD.F32.FTZ.RN.STRONG.GPU desc[UR12][R2.64+0x1cc], R103 ;  /* 0x0001cc67020079a6 */ /* 0x000fe8000c12f30c */
[----:B------:R-:W-:Y:S04]  /*7af0*/  STL [R1+0x1d0], R6 ;  /* 0x0001d00601007387 */ /* 0x000fe80000100800 */
[----:B------:R-:W-:Y:S04]  /*7b00*/  REDG.E.ADD.F32.FTZ.RN.STRONG.GPU desc[UR12][R248.64+0x1cc], R190 ;  /* 0x0001ccbef80079a6 */ /* 0x000fe8000c12f30c */
[----:B0-----:R-:W2:Y:S01]  /*7b10*/  LDL.LU R102, [R1+0x1dc] ;  /* 0x0001dc0001667983 */ /* 0x001ea20000300800 */
[----:B------:R-:W-:-:S03]  /*7b20*/  FMUL R84, R84, R8 ;  /* 0x0000000854547220 */ /* 0x000fc60000400000 */
[----:B------:R-:W-:Y:S04]  /*7b30*/  REDG.E.ADD.F32.FTZ.RN.STRONG.GPU desc[UR12][R2.64+0x1d0], R92 ;  /* 0x0001d05c020079a6 */ /* 0x000fe8000c12f30c */
[----:B------:R-:W-:Y:S04]  /*7b40*/  STL [R1+0x1d4], R5 ;  /* 0x0001d40501007387 */ /* 0x000fe80000100800 */
[----:B------:R-:W-:Y:S04]  /*7b50*/  REDG.E.ADD.F32.FTZ.RN.STRONG.GPU desc[UR12][R248.64+0x1d0], R189 ;  /* 0x0001d0bdf80079a6 */ /* 0x000fe8000c12f30c */
[----:B------:R-:W3:Y:S01]  /*7b60*/  LDL.LU R113, [R1+0x1b4] ;  /* 0x0001b40001717983 */ /* 0x000ee20000300800 */
[----:B------:R-:W-:-:S03]  /*7b70*/  FMUL R85, R85, R8 ;  /* 0x0000000855557220 */ /* 0x000fc60000400000 */
[----:B------:R-:W-:Y:S04]  /*7b80*/  REDG.E.ADD.F32.FTZ.RN.STRONG.GPU desc[UR12][R2.64+0x1d4], R93 ;  /* 0x0001d45d020079a6 */ /* 0x000fe8000c12f30c */
[----:B------:R-:W-:Y:S04]  /*7b90*/  STL [R1+0x1d8], R4 ;  /* 0x0001d80401007387 */ /* 0x000fe80000100800 */
[----:B------:R-:W-:Y:S04]  /*7ba0*/  REDG.E.ADD.F32.FTZ.RN.STRONG.GPU desc[UR12][R248.64+0x1d4], R188 ;  /* 0x0001d4bcf80079a6 */ /* 0x000fe8000c12f30c */
[----:B------:R-:W3:Y:S01]  /*7bb0*/  LDL.LU R101, [R1+0x1e0] ;  /* 0x0001e00001657983 */ /* 0x000ee20000300800 */
[----:B------:R-:W-:-:S03]  /*7bc0*/  FMUL R86, R86, R8 ;  /* 0x0000000856567220 */ /* 0x000fc60000400000 */
[----:B------:R-:W-:Y:S04]  /*7bd0*/  REDG.E.ADD.F32.FTZ.RN.STRONG.GPU desc[UR12][R2.64+0x1d8], R94 ;  /* 0x0001d85e020079a6 */ /* 0x000fe8000c12f30c */
[----:B------:R-:W4:Y:S04]  /*7be0*/  LDL.LU R112, [R1+0x1b8] ;  /* 0x0001b80001707983 */ /* 0x000f280000300800 */
[----:B------:R-:W-:Y:S04]  /*7bf0*/  REDG.E.ADD.F32.FTZ.RN.STRONG.GPU desc[UR12][R248.64+0x1d8], R187 ;  /* 0x0001d8bbf80079a6 */ /* 0x000fe8000c12f30c */
[----:B------:R-:W4:Y:S01]  /*7c00*/  LDL.LU R100, [R1+0x1e4] ;  /* 0x0001e40001647983 */ /* 0x000f220000300800 */
[----:B------:R-:W-:-:S03]  /*7c10*/  FMUL R87, R87, R8 ;  /* 0x0000000857577220 */ /* 0x000fc60000400000 */
[----:B------:R0:W-:Y:S04]  /*7c20*/  REDG.E.ADD.F32.FTZ.RN.STRONG.GPU desc[UR12][R2.64+0x1dc], R95 ;  /* 0x0001dc5f020079a6 */ /* 0x0001e8000c12f30c */
[----:B------:R-:W5:Y:S04]  /*7c30*/  LDL.LU R107, [R1+0x1bc] ;  /* 0x0001bc00016b7983 */ /* 0x000f680000300800 */
[----:B------:R-:W-:Y:S04]  /*7c40*/  REDG.E.ADD.F32.FTZ.RN.STRONG.GPU desc[UR12][R248.64+0x1dc], R186 ;  /* 0x0001dcbaf80079a6 */ /* 0x000fe8000c12f30c */
[----:B0-----:R-:W5:Y:S01]  /*7c50*/  LDL.LU R95, [R1+0x1e8] ;  /* 0x0001e800015f7983 */ /* 0x001f620000300800 */
[----:B------:R-:W-:-:S03]  /*7c60*/  FMUL R76, R76, R8 ;  /* 0x000000084c4c7220 */ /* 0x000fc60000400000 */
[----:B------:R-:W-:Y:S04]  /*7c70*/  REDG.E.ADD.F32.FTZ.RN.STRONG.GPU desc[UR12][R2.64+0x1e0], R84 ;  /* 0x0001e054020079a6 */ /* 0x000fe8000c12f30c */
[----:B------:R-:W5:Y:S01]  /*7c80*/  LDL.LU R106, [R1+0x198] ;  /* 0x00019800016a7983 */ /* 0x000f620000300800 */
        /* <DEDUP_REMOVED lines=16> */
[----:B------:R0:W-:Y:S04]  /*7d90*/  REDG.E.ADD.F32.FTZ.RN.STRONG.GPU desc[UR12][R2.64+0x1ec], R87 ;  /* 0x0001ec57020079a6 */ /* 0x0001e8000c12f30c */
[----:B------:R-:W5:Y:S04]  /*7da0*/  LDL.LU R99, [R1+0x1a4] ;  /* 0x0001a40001637983 */ /* 0x000f680000300800 */
[----:B------:R-:W-:Y:S04]  /*7db0*/  REDG.E.ADD.F32.FTZ.RN.STRONG.GPU desc[UR12][R248.64+0x1ec], R182 ;  /* 0x0001ecb6f80079a6 */ /* 0x000fe8000c12f30c */
[----:B0-----:R-:W5:Y:S04]  /*7dc0*/  LDL.LU R87, [R1+0x1f8] ;  /* 0x0001f80001577983 */ /* 0x001f680000300800 */
[----:B------:R-:W-:Y:S04]  /*7dd0*/  REDG.E.ADD.F32.FTZ.RN.STRONG.GPU desc[UR12][R2.64+0x1f0], R76 ;  /* 0x0001f04c020079a6 */ /* 0x000fe8000c12f30c */
[----:B------:R-:W5:Y:S04]  /*7de0*/  LDL.LU R98, [R1+0x180] ;  /* 0x0001800001627983 */ /* 0x000f680000300800 */
        /* <DEDUP_REMOVED lines=9> */
[----:B------:R-:W5:Y:S01]  /*7e80*/  LDL.LU R84, [R1+0x204] ;  /* 0x0002040001547983 */ /* 0x000f620000300800 */
[----:B------:R-:W-:-:S03]  /*7e90*/  FMUL R75, R250, R75 ;  /* 0x0000004bfa4b7220 */ /* 0x000fc60000400000 */
[----:B------:R0:W-:Y:S04]  /*7ea0*/  REDG.E.ADD.F32.FTZ.RN.STRONG.GPU desc[UR12][R2.64+0x1fc], R79 ;  /* 0x0001fc4f020079a6 */ /* 0x0001e8000c12f30c */
[----:B------:R-:W5:Y:S04]  /*7eb0*/  LDL.LU R91, [R1+0x18c] ;  /* 0x00018c00015b7983 */ /* 0x000f680000300800 */
[----:B------:R1:W-:Y:S04]  /*7ec0*/  REDG.E.ADD.F32.FTZ.RN.STRONG.GPU desc[UR12][R248.64+0x1fc], R75 ;  /* 0x0001fc4bf80079a6 */ /* 0x0003e8000c12f30c */
[----:B0-----:R-:W5:Y:S04]  /*7ed0*/  LDL.LU R79, [R1+0x208] ;  /* 0x00020800014f7983 */ /* 0x001f680000300800 */
[----:B------:R-:W5:Y:S04]  /*7ee0*/  LDL.LU R90, [R1+0x170] ;  /* 0x00017000015a7983 */ /* 0x000f680000300800 */
[----:B------:R-:W5:Y:S04]  /*7ef0*/  LDL.LU R78, [R1+0x20c] ;  /* 0x00020c00014e7983 */ /* 0x000f680000300800 */
[----:B------:R-:W5:Y:S04]  /*7f00*/  LDL.LU R89, [R1+0x174] ;  /* 0x0001740001597983 */ /* 0x000f680000300800 */
[----:B------:R-:W5:Y:S04]  /*7f10*/  LDL.LU R77, [R1+0x210] ;  /* 0x00021000014d7983 */ /* 0x000f680000300800 */
[----:B------:R-:W5:Y:S04]  /*7f20*/  LDL.LU R88, [R1+0x178] ;  /* 0x0001780001587983 */ /* 0x000f680000300800 */
[----:B------:R-:W5:Y:S04]  /*7f30*/  LDL.LU R76, [R1+0x214] ;  /* 0x00021400014c7983 */ /* 0x000f680000300800 */
[----:B------:R-:W5:Y:S04]  /*7f40*/  LDL.LU R83, [R1+0x17c] ;  /* 0x00017c0001537983 */ /* 0x000f680000300800 */
[----:B-1----:R-:W5:Y:S04]  /*7f50*/  LDL.LU R75, [R1+0x218] ;  /* 0x00021800014b7983 */ /* 0x002f680000300800 */
[----:B------:R-:W5:Y:S04]  /*7f60*/  LDL.LU R82, [R1+0x150] ;  /* 0x0001500001527983 */ /* 0x000f680000300800 */
        /* <DEDUP_REMOVED lines=28> */
[----:B------:R-:W5:Y:S01]  /*8130*/  LDL.LU R2, [R1+0x254] ;  /* 0x0002540001027983 */ /* 0x000f620000300800 */
[-C--:B--2---:R-:W-:Y:S01]  /*8140*/  FFMA R102, R114, R8.reuse, R102 ;  /* 0x0000000872667223 */ /* 0x084fe20000000066 */
[-C--:B---3--:R-:W-:Y:S01]  /*8150*/  FFMA R101, R113, R8.reuse, R101 ;  /* 0x0000000871657223 */ /* 0x088fe20000000065 */
[----:B----4-:R-:W-:-:S03]  /*8160*/  FFMA R100, R112, R8, R100 ;  /* 0x0000000870647223 */ /* 0x010fc60000000064 */
[----:B------:R-:W-:Y:S04]  /*8170*/  STL [R1+0x1dc], R102 ;  /* 0x0001dc6601007387 */ /* 0x000fe80000100800 */
[----:B------:R0:W-:Y:S04]  /*8180*/  STL [R1+0x1e0], R101 ;  /* 0x0001e06501007387 */ /* 0x0001e80000100800 */
[----:B------:R1:W-:Y:S01]  /*8190*/  STL [R1+0x1e4], R100 ;  /* 0x0001e46401007387 */ /* 0x0003e20000100800 */
[----:B-----5:R-:W-:-:S05]  /*81a0*/  FFMA R95, R107, R8, R95 ;  /* 0x000000086b5f7223 */ /* 0x020fca000000005f */
[----:B------:R2:W-:Y:S01]  /*81b0*/  STL [R1+0x1e8], R95 ;  /* 0x0001e85f01007387 */ /* 0x0005e20000100800 */
[----:B------:R-:W-:-:S05]  /*81c0*/  FFMA R94, R106, R8, R94 ;  /* 0x000000086a5e7223 */ /* 0x000fca000000005e */
        /* <DEDUP_REMOVED lines=13> */
[-C--:B------:R-:W-:Y:S01]  /*82a0*/  FFMA R79, R91, R8.reuse, R79 ;  /* 0x000000085b4f7223 */ /* 0x080fe2000000004f */
[----:B------:R-:W-:-:S04]  /*82b0*/  FFMA R78, R90, R8, R78 ;  /* 0x000000085a4e7223 */ /* 0x000fc8000000004e */
[----:B------:R5:W-:Y:S01]  /*82c0*/  STL [R1+0x208], R79 ;  /* 0x0002084f01007387 */ /* 0x000be20000100800 */
[----:B------:R-:W-:-:S03]  /*82d0*/  FFMA R77, R89, R8, R77 ;  /* 0x00000008594d7223 */ /* 0x000fc6000000004d */
        /* <DEDUP_REMOVED lines=28> */
[----:B------:R5:W-:Y:S04]  /*84a0*/  STL [R1+0x244], R6 ;  /* 0x0002440601007387 */ /* 0x000be80000100800 */
[----:B------:R5:W-:Y:S01]  /*84b0*/  STL [R1+0x248], R5 ;  /* 0x0002480501007387 */ /* 0x000be20000100800 */
[----:B------:R-:W-:-:S03]  /*84c0*/  FFMA R4, R244, R8, R4 ;  /* 0x00000008f4047223 */ /* 0x000fc60000000004 */
[----:B------:R-:W5:Y:S04]  /*84d0*/  LDL.LU R114, [R1+0x11c] ;  /* 0x00011c0001727983 */ /* 0x000f680000300800 */
[----:B------:R5:W-:Y:S01]  /*84e0*/  STL [R1+0x24c], R4 ;  /* 0x00024c0401007387 */ /* 0x000be20000100800 */
[----:B------:R-:W-:-:S03]  /*84f0*/  FFMA R3, R250, R8, R3 ;  /* 0x00000008fa037223 */ /* 0x000fc60000000003 */
[----:B0-----:R-:W5:Y:S04]  /*8500*/  LDL.LU R101, [R1+0x258] ;  /* 0x0002580001657983 */ /* 0x001f680000300800 */
[----:B------:R0:W-:Y:S01]  /*8510*/  STL [R1+0x250], R3 ;  /* 0x0002500301007387 */ /* 0x0001e20000100800 */
[----:B------:R-:W-:-:S03]  /*8520*/  FFMA R2, R251, R8, R2 ;  /* 0x00000008fb027223 */ /* 0x000fc60000000002 */
[----:B------:R-:W5:Y:S04]  /*8530*/  LDL.LU R113, [R1+0x100] ;  /* 0x0001000001717983 */ /* 0x000f680000300800 */
[----:B------:R0:W-:Y:S04]  /*8540*/  STL [R1+0x254], R2 ;  /* 0x0002540201007387 */ /* 0x0001e80000100800 */
[----:B-1----:R-:W5:Y:S04]  /*8550*/  LDL.LU R100, [R1+0x25c] ;  /* 0x00025c0001647983 */ /* 0x002f680000300800 */
[----:B------:R-:W5:Y:S04]  /*8560*/  LDL.LU R112, [R1+0x104] ;  /* 0x0001040001707983 */ /* 0x000f680000300800 */
[----:B--2---:R-:W2:Y:S04]  /*8570*/  LDL.LU R95, [R1+0x260] ;  /* 0x00026000015f7983 */ /* 0x004ea80000300800 */
[----:B------:R-:W2:Y:S04]  /*8580*/  LDL.LU R107, [R1+0x108] ;  /* 0x00010800016b7983 */ /* 0x000ea80000300800 */
[----:B---3--:R-:W3:Y:S04]  /*8590*/  LDL.LU R94, [R1+0x264] ;  /* 0x00026400015e7983 */ /* 0x008ee80000300800 */
[----:B------:R-:W3:Y:S04]  /*85a0*/  LDL.LU R106, [R1+0x10c] ;  /* 0x00010c00016a7983 */ /* 0x000ee80000300800 */
[----:B----4-:R-:W4:Y:S04]  /*85b0*/  LDL.LU R93, [R1+0x268] ;  /* 0x00026800015d7983 */ /* 0x010f280000300800 */
[----:B------:R-:W4:Y:S04]  /*85c0*/  LDL.LU R105, [R1+0xf0] ;  /* 0x0000f00001697983 */ /* 0x000f280000300800 */
[----:B-----5:R-:W5:Y:S04]  /*85d0*/  LDL.LU R92, [R1+0x26c] ;  /* 0x00026c00015c7983 */ /* 0x020f680000300800 */
        /* <DEDUP_REMOVED lines=47> */
[----:B0-----:R-:W5:Y:S04]  /*88d0*/  LDL.LU R3, [R1+0x2d4] ;  /* 0x0002d40001037983 */ /* 0x001f680000300800 */
[----:B------:R-:W5:Y:S04]  /*88e0*/  LDL.LU R251, [R1+0x34] ;  /* 0x0000340001fb7983 */ /* 0x000f680000300800 */
[----:B------:R-:W5:Y:S01]  /*88f0*/  LDL.LU R2, [R1+0x2d8] ;  /* 0x0002d80001027983 */ /* 0x000f620000300800 */
[----:B------:R-:W-:-:S05]  /*8900*/  FFMA R101, R114, R8, R101 ;  /* 0x0000000872657223 */ /* 0x000fca0000000065 */
[----:B------:R-:W-:Y:S01]  /*8910*/  STL [R1+0x258], R101 ;  /* 0x0002586501007387 */ /* 0x000fe20000100800 */
[-C--:B------:R-:W-:Y:S01]  /*8920*/  FFMA R100, R113, R8.reuse, R100 ;  /* 0x0000000871647223 */ /* 0x080fe20000000064 */
[----:B--2---:R-:W-:-:S04]  /*8930*/  FFMA R95, R112, R8, R95 ;  /* 0x00000008705f7223 */ /* 0x004fc8000000005f */
[----:B------:R-:W-:Y:S01]  /*8940*/  STL [R1+0x25c], R100 ;  /* 0x00025c6401007387 */ /* 0x000fe20000100800 */
[----:B---3--:R-:W-:-:S03]  /*8950*/  FFMA R94, R107, R8, R94 ;  /* 0x000000086b5e7223 */ /* 0x008fc6000000005e */
[----:B------:R-:W-:Y:S01]  /*8960*/  STL [R1+0x260], R95 ;  /* 0x0002605f01007387 */ /* 0x000fe20000100800 */
[----:B----4-:R-:W-:-:S03]  /*8970*/  FFMA R93, R106, R8, R93 ;  /* 0x000000086a5d7223 */ /* 0x010fc6000000005d */
[----:B------:R-:W-:Y:S01]  /*8980*/  STL [R1+0x264], R94 ;  /* 0x0002645e01007387 */ /* 0x000fe20000100800 */
[----:B-----5:R-:W-:-:S03]  /*8990*/  FFMA R92, R105, R8, R92 ;  /* 0x00000008695c7223 */ /* 0x020fc6000000005c */
[----:B------:R-:W-:Y:S01]  /*89a0*/  STL [R1+0x268], R93 ;  /* 0x0002685d01007387 */ /* 0x000fe20000100800 */
[----:B------:R-:W-:-:S03]  /*89b0*/  FFMA R87, R104, R8, R87 ;  /* 0x0000000868577223 */ /* 0x000fc60000000057 */
[----:B------:R-:W-:Y:S01]  /*89c0*/  STL [R1+0x26c], R92 ;  /* 0x00026c5c01007387 */ /* 0x000fe20000100800 */
        /* <DEDUP_REMOVED lines=47> */
[----:B------:R-:W5:Y:S04]  /*8cc0*/  LDL.LU R89, [R1+0x2dc] ;  /* 0x0002dc0001597983 */ /* 0x000f680000300800 */
[----:B------:R5:W-:Y:S01]  /*8cd0*/  STL [R1+0x2d4], R3 ;  /* 0x0002d40301007387 */ /* 0x000be20000100800 */
[----:B------:R-:W-:-:S03]  /*8ce0*/  FFMA R2, R251, R8, R2 ;  /* 0x00000008fb027223 */ /* 0x000fc60000000002 */
[----:B------:R-:W5:Y:S04]  /*8cf0*/  LDL.LU R246, [R1+0x3c] ;  /* 0x00003c0001f67983 */ /* 0x000f680000300800 */
[----:B------:R5:W-:Y:S04]  /*8d00*/  STL [R1+0x2d8], R2 ;  /* 0x0002d80201007387 */ /* 0x000be80000100800 */
[----:B------:R-:W5:Y:S04]  /*8d10*/  LDL.LU R88, [R1+0x2e0] ;  /* 0x0002e00001587983 */ /* 0x000f680000300800 */
[----:B------:R-:W5:Y:S04]  /*8d20*/  LDL.LU R245, [R1+0x10] ;  /* 0x0000100001f57983 */ /* 0x000f680000300800 */
[----:B0-----:R-:W5:Y:S04]  /*8d30*/  LDL.LU R87, [R1+0x2e4] ;  /* 0x0002e40001577983 */ /* 0x001f680000300800 */
[----:B------:R-:W5:Y:S04]  /*8d40*/  LDL.LU R244, [R1+0x14] ;  /* 0x0000140001f47983 */ /* 0x000f680000300800 */
[----:B-1----:R-:W5:Y:S04]  /*8d50*/  LDL.LU R86, [R1+0x2e8] ;  /* 0x0002e80001567983 */ /* 0x002f680000300800 */
[----:B------:R-:W5:Y:S04]  /*8d60*/  LDL.LU R250, [R1+0x18] ;  /* 0x0000180001fa7983 */ /* 0x000f680000300800 */
[----:B--2---:R-:W2:Y:S04]  /*8d70*/  LDL.LU R85, [R1+0x2ec] ;  /* 0x0002ec0001557983 */ /* 0x004ea80000300800 */
[----:B------:R-:W2:Y:S04]  /*8d80*/  LDL.LU R251, [R1+0x1c] ;  /* 0x00001c0001fb7983 */ /* 0x000ea80000300800 */
[----:B---3--:R-:W3:Y:S04]  /*8d90*/  LDL.LU R84, [R1+0x2f0] ;  /* 0x0002f00001547983 */ /* 0x008ee80000300800 */
[----:B------:R-:W3:Y:S04]  /*8da0*/  LDL.LU R83, [R1+0x2f4] ;  /* 0x0002f40001537983 */ /* 0x000ee80000300800 */
[----:B------:R-:W3:Y:S04]  /*8db0*/  LDL.LU R82, [R1+0x2f8] ;  /* 0x0002f80001527983 */ /* 0x000ee80000300800 */
[----:B------:R-:W3:Y:S04]  /*8dc0*/  LDL.LU R81, [R1+0x2fc] ;  /* 0x0002fc0001517983 */ /* 0x000ee80000300800 */
[----:B------:R-:W3:Y:S04]  /*8dd0*/  LDL.LU R80, [R1+0x300] ;  /* 0x0003000001507983 */ /* 0x000ee80000300800 */
[----:B----4-:R-:W4:Y:S04]  /*8de0*/  LDL.LU R79, [R1+0x304] ;  /* 0x00030400014f7983 */ /* 0x010f280000300800 */
        /* <DEDUP_REMOVED lines=20> */
[----:B------:R-:W-:-:S05]  /*8f30*/  FFMA R89, R247, R8, R89 ;  /* 0x00000008f7597223 */ /* 0x000fca0000000059 */
[----:B------:R-:W-:Y:S01]  /*8f40*/  STL [R1+0x2dc], R89 ;  /* 0x0002dc5901007387 */ /* 0x000fe20000100800 */
[-C--:B------:R-:W-:Y:S01]  /*8f50*/  FFMA R88, R246, R8.reuse, R88 ;  /* 0x00000008f6587223 */ /* 0x080fe20000000058 */
[----:B------:R-:W-:-:S04]  /*8f60*/  FFMA R87, R245, R8, R87 ;  /* 0x00000008f5577223 */ /* 0x000fc80000000057 */
[----:B------:R-:W-:Y:S01]  /*8f70*/  STL [R1+0x2e0], R88 ;  /* 0x0002e05801007387 */ /* 0x000fe20000100800 */
[----:B------:R-:W-:-:S03]  /*8f80*/  FFMA R86, R244, R8, R86 ;  /* 0x00000008f4567223 */ /* 0x000fc60000000056 */
[----:B------:R-:W-:Y:S01]  /*8f90*/  STL [R1+0x2e4], R87 ;  /* 0x0002e45701007387 */ /* 0x000fe20000100800 */
[----:B--2---:R-:W-:-:S03]  /*8fa0*/  FFMA R85, R250, R8, R85 ;  /* 0x00000008fa557223 */ /* 0x004fc60000000055 */
[----:B------:R-:W-:Y:S01]  /*8fb0*/  STL [R1+0x2e8], R86 ;  /* 0x0002e85601007387 */ /* 0x000fe20000100800 */
[----:B---3--:R-:W-:-:S03]  /*8fc0*/  FFMA R84, R251, R8, R84 ;  /* 0x00000008fb547223 */ /* 0x008fc60000000054 */
[----:B------:R-:W-:Y:S01]  /*8fd0*/  STL [R1+0x2ec], R85 ;  /* 0x0002ec5501007387 */ /* 0x000fe20000100800 */
[----:B------:R-:W-:-:S03]  /*8fe0*/  FFMA R83, R64, R8, R83 ;  /* 0x0000000840537223 */ /* 0x000fc60000000053 */
[----:B------:R-:W-:Y:S01]  /*8ff0*/  STL [R1+0x2f0], R84 ;  /* 0x0002f05401007387 */ /* 0x000fe20000100800 */
[----:B------:R-:W-:-:S03]  /*9000*/  FFMA R82, R65, R8, R82 ;  /* 0x0000000841527223 */ /* 0x000fc60000000052 */
[----:B------:R-:W-:Y:S01]  /*9010*/  STL [R1+0x2f4], R83 ;  /* 0x0002f45301007387 */ /* 0x000fe20000100800 */
[----:B------:R-:W-:-:S03]  /*9020*/  FFMA R81, R66, R8, R81 ;  /* 0x0000000842517223 */ /* 0x000fc60000000051 */
[----:B------:R-:W-:Y:S01]  /*9030*/  STL [R1+0x2f8], R82 ;  /* 0x0002f85201007387 */ /* 0x000fe20000100800 */
[----:B------:R-:W-:-:S03]  /*9040*/  FFMA R80, R67, R8, R80 ;  /* 0x0000000843507223 */ /* 0x000fc60000000050 */
        /* <DEDUP_REMOVED lines=40> */
[----:B------:R-:W5:Y:S01]  /*92d0*/  LDL.LU R65, [R1+0x358] ;  /* 0x0003580001417983 */ /* 0x000f620000300800 */
[----:B------:R-:W-:-:S03]  /*92e0*/  FFMA R2, R40, R8, R2 ;  /* 0x0000000828027223 */ /* 0x000fc60000000002 */
[----:B------:R5:W-:Y:S04]  /*92f0*/  STL [R1+0x34c], R4 ;  /* 0x00034c0401007387 */ /* 0x000be80000100800 */
[----:B------:R-:W5:Y:S04]  /*9300*/  LDL.LU R64, [R1+0x35c] ;  /* 0x00035c0001407983 */ /* 0x000f680000300800 */
[----:B------:R5:W-:Y:S04]  /*9310*/  STL [R1+0x350], R3 ;  /* 0x0003500301007387 */ /* 0x000be80000100800 */
[----:B------:R-:W5:Y:S04]  /*9320*/  LDL.LU R63, [R1+0x360] ;  /* 0x00036000013f7983 */ /* 0x000f680000300800 */
[----:B------:R5:W-:Y:S04]  /*9330*/  STL [R1+0x354], R2 ;  /* 0x0003540201007387 */ /* 0x000be80000100800 */
        /* <DEDUP_REMOVED lines=20> */
[----:B-1----:R-:W5:Y:S04]  /*9480*/  LDL.LU R10, [R1+0x3b4] ;  /* 0x0003b400010a7983 */ /* 0x002f680000300800 */
[----:B--2---:R-:W2:Y:S04]  /*9490*/  LDL.LU R9, [R1+0x3b8] ;  /* 0x0003b80001097983 */ /* 0x004ea80000300800 */
[----:B---3--:R-:W3:Y:S04]  /*94a0*/  LDL.LU R7, [R1+0x3bc] ;  /* 0x0003bc0001077983 */ /* 0x008ee80000300800 */
[----:B----4-:R-:W4:Y:S04]  /*94b0*/  LDL.LU R6, [R1+0x3c0] ;  /* 0x0003c00001067983 */ /* 0x010f280000300800 */
[----:B-----5:R-:W5:Y:S04]  /*94c0*/  LDL.LU R5, [R1+0x3c4] ;  /* 0x0003c40001057983 */ /* 0x020f680000300800 */
[----:B------:R-:W5:Y:S04]  /*94d0*/  LDL.LU R4, [R1+0x3c8] ;  /* 0x0003c80001047983 */ /* 0x000f680000300800 */
[----:B------:R-:W5:Y:S04]  /*94e0*/  LDL.LU R3, [R1+0x3cc] ;  /* 0x0003cc0001037983 */ /* 0x000f680000300800 */
[----:B------:R-:W5:Y:S01]  /*94f0*/  LDL.LU R2, [R1+0x1c8] ;  /* 0x0001c80001027983 */ /* 0x000f620000300800 */
        /* <DEDUP_REMOVED lines=47> */
[----:B--2---:R-:W-:-:S03]  /*97f0*/  FFMA R9, R17, R8, R9 ;  /* 0x0000000811097223 */ /* 0x004fc60000000009 */
[----:B------:R1:W-:Y:S01]  /*9800*/  STL [R1+0x3b4], R10 ;  /* 0x0003b40a01007387 */ /* 0x0003e20000100800 */
[----:B---3--:R-:W-:-:S03]  /*9810*/  FFMA R7, R18, R8, R7 ;  /* 0x0000000812077223 */ /* 0x008fc60000000007 */
[----:B------:R1:W-:Y:S01]  /*9820*/  STL [R1+0x3b8], R9 ;  /* 0x0003b80901007387 */ /* 0x0003e20000100800 */
[----:B----4-:R-:W-:-:S03]  /*9830*/  FFMA R6, R19, R8, R6 ;  /* 0x0000000813067223 */ /* 0x010fc60000000006 */
[----:B------:R1:W-:Y:S01]  /*9840*/  STL [R1+0x3bc], R7 ;  /* 0x0003bc0701007387 */ /* 0x0003e20000100800 */
[----:B-----5:R-:W-:-:S03]  /*9850*/  FFMA R5, R12, R8, R5 ;  /* 0x000000080c057223 */ /* 0x020fc60000000005 */
[----:B------:R1:W-:Y:S01]  /*9860*/  STL [R1+0x3c0], R6 ;  /* 0x0003c00601007387 */ /* 0x0003e20000100800 */
[----:B------:R-:W-:-:S03]  /*9870*/  FFMA R4, R13, R8, R4 ;  /* 0x000000080d047223 */ /* 0x000fc60000000004 */
[----:B------:R1:W-:Y:S01]  /*9880*/  STL [R1+0x3c4], R5 ;  /* 0x0003c40501007387 */ /* 0x0003e20000100800 */
[-C--:B------:R-:W-:Y:S01]  /*9890*/  FFMA R3, R14, R8.reuse, R3 ;  /* 0x000000080e037223 */ /* 0x080fe20000000003 */
[----:B------:R-:W-:-:S05]  /*98a0*/  FFMA R2, R15, R8, R2 ;  /* 0x000000080f027223 */ /* 0x000fca0000000002 */
[----:B------:R1:W-:Y:S04]  /*98b0*/  STL [R1+0x1c8], R2 ;  /* 0x0001c80201007387 */ /* 0x0003e80000100800 */
[----:B------:R1:W-:Y:S04]  /*98c0*/  STL [R1+0x3c8], R4 ;  /* 0x0003c80401007387 */ /* 0x0003e80000100800 */
[----:B------:R1:W-:Y:S02]  /*98d0*/  STL [R1+0x3cc], R3 ;  /* 0x0003cc0301007387 */ /* 0x0003e40000100800 */
.L_x_1618:
[----:B------:R-:W-:Y:S05]  /*98e0*/  BSYNC.RECONVERGENT B1 ;  /* 0x0000000000017941 */ /* 0x000fea0003800200 */
.L_x_1617:
[----:B------:R-:W-:Y:S02]  /*98f0*/  IADD3 R252, PT, PT, R252, 0x1, RZ ;  /* 0x00000001fcfc7810 */ /* 0x000fe40007ffe0ff */
[----:B------:R-:W-:Y:S01]  /*9900*/  IADD3 R0, PT, PT, R0, 0x200, RZ ;  /* 0x0000020000007810 */ /* 0x000fe20007ffe0ff */
[----:B------:R-:W-:Y:S06]  /*9910*/  @!P0 BRA `(.L_x_1619) ;  /* 0xffffff8400f88947 */ /* 0x000fec000383ffff */
.L_x_1616:
[----:B------:R-:W-:Y:S05]  /*9920*/  BSYNC.RECONVERGENT B0 ;  /* 0x0000000000007941 */ /* 0x000fea0003800200 */
.L_x_1615:
[----:B------:R-:W2:Y:S01]  /*9930*/  LDCU UR5, c[0x0][0x3dc] ;  /* 0x00007b80ff0577ac */ /* 0x000ea20008000800 */
[----:B------:R-:W-:Y:S02]  /*9940*/  UIADD3 UR4, UPT, UPT, UR4, 0x1, URZ ;  /* 0x0000000104047890 */ /* 0x000fe4000fffe0ff */
[----:B--2---:R-:W-:-:S04]  /*9950*/  UIADD3 UR5, UPT, UPT, UR5, 0xf, URZ ;  /* 0x0000000f05057890 */ /* 0x004fc8000fffe0ff */
[----:B------:R-:W-:-:S04]  /*9960*/  USHF.R.U32.HI UR5, URZ, 0x4, UR5 ;  /* 0x00000004ff057899 */ /* 0x000fc80008011605 */
[----:B------:R-:W-:Y:S01]  /*9970*/  UISETP.NE.AND UP0, UPT, UR4, UR5, UPT ;  /* 0x000000050400728c */ /* 0x000fe2000bf05270 */
[----:B------:R-:W-:Y:S08]  /*9980*/  BAR.SYNC.DEFER_BLOCKING 0x0 ;  /* 0x0000000000007b1d */ /* 0x000ff00000010000 */
[----:B------:R-:W-:Y:S05]  /*9990*/  BRA.U UP0, `(.L_x_1620) ;  /* 0xffffff8100687547 */ /* 0x000fea000b83ffff */
.L_x_1611:
[----:B-12---:R-:W1:Y:S02]  /*99a0*/  S2R R0, SR_TID.X ;  /* 0x0000000000007919 */ /* 0x006e640000002100 */
[----:B-1----:R-:W-:-:S13]  /*99b0*/  ISETP.GE.AND P0, PT, R0, UR6, PT ;  /* 0x0000000600007c0c */ /* 0x002fda000bf06270 */
[----:B------:R-:W-:Y:S05]  /*99c0*/  @P0 EXIT ;  /* 0x000000000000094d */ /* 0x000fea0003800000 */
[----:B0-----:R-:W2:Y:S01]  /*99d0*/  LDL.LU R4, [R1+0x1c8] ;  /* 0x0001c80001047983 */ /* 0x001ea20000300800 */
[----:B------:R-:W0:Y:S03]  /*99e0*/  LDCU.64 UR4, c[0x0][0x3b8] ;  /* 0x00007700ff0477ac */ /* 0x000e260008000a00 */
[----:B------:R-:W5:Y:S04]  /*99f0*/  LDL.LU R5, [R1+0x3cc] ;  /* 0x0003cc0001057983 */ /* 0x000f680000300800 */
[----:B------:R-:W3:Y:S04]  /*9a00*/  LDL.LU R6, [R1+0x3c8] ;  /* 0x0003c80001067983 */ /* 0x000ee80000300800 */
[----:B------:R-:W4:Y:S04]  /*9a10*/  LDL.LU R7, [R1+0x3c4] ;  /* 0x0003c40001077983 */ /* 0x000f280000300800 */
[----:B------:R-:W2:Y:S04]  /*9a20*/  LDL.LU R8, [R1+0x3c0] ;  /* 0x0003c00001087983 */ /* 0x000ea80000300800 */
[----:B------:R-:W5:Y:S04]  /*9a30*/  LDL.LU R9, [R1+0x3bc] ;  /* 0x0003bc0001097983 */ /* 0x000f680000300800 */
[----:B------:R-:W3:Y:S04]  /*9a40*/  LDL.LU R10, [R1+0x3b8] ;  /* 0x0003b800010a7983 */ /* 0x000ee80000300800 */
[----:B------:R-:W4:Y:S01]  /*9a50*/  LDL.LU R34, [R1+0x1cc] ;  /* 0x0001cc0001227983 */ /* 0x000f220000300800 */
[----:B------:R-:W1:Y:S03]  /*9a60*/  S2R R3, SR_CTAID.Y ;  /* 0x0000000000037919 */ /* 0x000e660000002600 */
[----:B------:R-:W2:Y:S04]  /*9a70*/  LDL.LU R33, [R1+0x35c] ;  /* 0x00035c0001217983 */ /* 0x000ea80000300800 */
[----:B------:R-:W5:Y:S04]  /*9a80*/  LDL.LU R32, [R1+0x360] ;  /* 0x0003600001207983 */ /* 0x000f680000300800 */
[----:B------:R-:W3:Y:S04]  /*9a90*/  LDL.LU R31, [R1+0x364] ;  /* 0x00036400011f7983 */ /* 0x000ee80000300800 */
[----:B------:R-:W3:Y:S04]  /*9aa0*/  LDL.LU R30, [R1+0x368] ;  /* 0x00036800011e7983 */ /* 0x000ee80000300800 */
[----:B------:R-:W3:Y:S04]  /*9ab0*/  LDL.LU R29, [R1+0x36c] ;  /* 0x00036c00011d7983 */ /* 0x000ee80000300800 */
[----:B------:R-:W3:Y:S04]  /*9ac0*/  LDL.LU R28, [R1+0x370] ;  /* 0x00037000011c7983 */ /* 0x000ee80000300800 */
[----:B------:R-:W3:Y:S01]  /*9ad0*/  LDL.LU R27, [R1+0x374] ;  /* 0x00037400011b7983 */ /* 0x000ee20000300800 */
[----:B-1----:R-:W-:-:S03]  /*9ae0*/  LEA R0, R3, R0, 0x4 ;  /* 0x0000000003007211 */ /* 0x002fc600078e20ff */
[----:B------:R-:W3:Y:S01]  /*9af0*/  LDL.LU R26, [R1+0x378] ;  /* 0x00037800011a7983 */ /* 0x000ee20000300800 */
[----:B------:R-:W-:-:S03]  /*9b00*/  LEA R0, P0, R0, UR15, 0x7 ;  /* 0x0000000f00007c11 */ /* 0x000fc6000f8038ff */
[----:B------:R-:W3:Y:S04]  /*9b10*/  LDL.LU R25, [R1+0x37c] ;  /* 0x00037c0001197983 */ /* 0x000ee80000300800 */
[----:B------:R-:W3:Y:S01]  /*9b20*/  LDL.LU R24, [R1+0x380] ;  /* 0x0003800001187983 */ /* 0x000ee20000300800 */
[----:B------:R-:W-:-:S03]  /*9b30*/  IADD3.X R3, PT, PT, RZ, UR20, RZ, P0, !PT ;  /* 0x00000014ff037c10 */ /* 0x000fc600087fe4ff */
[----:B------:R-:W3:Y:S01]  /*9b40*/  LDL.LU R23, [R1+0x384] ;  /* 0x0003840001177983 */ /* 0x000ee20000300800 */
[----:B0-----:R-:W-:-:S03]  /*9b50*/  LEA R2, P0, R0, UR4, 0x2 ;  /* 0x0000000400027c11 */ /* 0x001fc6000f8010ff */
[----:B------:R-:W3:Y:S04]  /*9b60*/  LDL.LU R22, [R1+0x388] ;  /* 0x0003880001167983 */ /* 0x000ee80000300800 */
[----:B------:R-:W3:Y:S04]  /*9b70*/  LDL.LU R21, [R1+0x38c] ;  /* 0x00038c0001157983 */ /* 0x000ee80000300800 */
[----:B------:R-:W3:Y:S01]  /*9b80*/  LDL.LU R20, [R1+0x390] ;  /* 0x0003900001147983 */ /* 0x000ee20000300800 */
[----:B------:R-:W-:-:S03]  /*9b90*/  LEA.HI.X R3, R0, UR5, R3, 0x2, P0 ;  /* 0x0000000500037c11 */ /* 0x000fc600080f1403 */
[----:B------:R-:W3:Y:S04]  /*9ba0*/  LDL.LU R19, [R1+0x394] ;  /* 0x0003940001137983 */ /* 0x000ee80000300800 */
        /* <DEDUP_REMOVED lines=8> */
[----:B----4-:R0:W-:Y:S04]  /*9c30*/  STG.E desc[UR12][R2.64], R34 ;  /* 0x0000002202007986 */ /* 0x0101e8000c10190c */
[----:B0-----:R-:W4:Y:S04]  /*9c40*/  LDL.LU R34, [R1+0x1d0] ;  /* 0x0001d00001227983 */ /* 0x001f280000300800 */
        /* <DEDUP_REMOVED lines=192> */
[----:B--2---:R-:W-:Y:S04]  /*a850*/  STG.E desc[UR12][R2.64+0x188], R33 ;  /* 0x0001882102007986 */ /* 0x004fe8000c10190c */
[----:B-----5:R-:W-:Y:S04]  /*a860*/  STG.E desc[UR12][R2.64+0x18c], R32 ;  /* 0x00018c2002007986 */ /* 0x020fe8000c10190c */
[----:B---3--:R-:W-:Y:S04]  /*a870*/  STG.E desc[UR12][R2.64+0x190], R31 ;  /* 0x0001901f02007986 */ /* 0x008fe8000c10190c */
[----:B------:R-:W-:Y:S04]  /*a880*/  STG.E desc[UR12][R2.64+0x194], R30 ;  /* 0x0001941e02007986 */ /* 0x000fe8000c10190c */
        /* <DEDUP_REMOVED lines=26> */
[----:B----4-:R-:W-:Y:S01]  /*aa30*/  STG.E desc[UR12][R2.64+0x184], R34 ;  /* 0x0001842202007986 */ /* 0x010fe2000c10190c */
[----:B------:R-:W-:Y:S05]  /*aa40*/  EXIT ;  /* 0x000000000000794d */ /* 0x000fea0003800000 */
.L_x_1621:
        /* <DEDUP_REMOVED lines=11> */
.L_x_3284:


//--------------------- .text.paged_flash_attention_bwd_64_fp32_small --------------------------
	.section	.text.paged_flash_attention_bwd_64_fp32_small,"ax",@progbits
	.align	128
        .global         paged_flash_attention_bwd_64_fp32_small
        .type           paged_flash_attention_bwd_64_fp32_small,@function
        .size           paged_flash_attention_bwd_64_fp32_small,(.L_x_3285 - paged_flash_attention_bwd_64_fp32_small)
        .other          paged_flash_attention_bwd_64_fp32_small,@"STO_CUDA_ENTRY STV_DEFAULT"
paged_flash_attention_bwd_64_fp32_small:
.text.paged_flash_attention_bwd_64_fp32_small:
[----:B------:R-:W0:Y:S01]  /*0000*/  LDC R1, c[0x0][0x37c] ;  /* 0x0000df00ff017b82 */ /* 0x000e220000000800 */
[----:B------:R-:W1:Y:S01]  /*0010*/  LDCU UR8, c[0x0][0x3d4] ;  /* 0x00007a80ff0877ac */ /* 0x000e620008000800 */
[----:B------:R-:W2:Y:S06]  /*0020*/  S2R R3, SR_CTAID.X ;  /* 0x0000000000037919 */ /* 0x000eac0000002500 */
[----:B------:R-:W3:Y:S01]  /*0030*/  S2UR UR7, SR_CTAID.X ;  /* 0x00000000000779c3 */ /* 0x000ee20000002500 */
[----:B0-----:R-:W-:Y:S01]  /*0040*/  IADD3 R1, PT, PT, R1, -0x50, RZ ;  /* 0xffffffb001017810 */ /* 0x001fe20007ffe0ff */
        /* <DEDUP_REMOVED lines=10> */
[----:B------:R-:W-:Y:S01]  /*00f0*/  CS2R R250, SRZ ;  /* 0x0000000000fa7805 */ /* 0x000fe2000001ff00 */
[----:B------:R0:W-:Y:S01]  /*0100*/  STL [R1+0x44], RZ ;  /* 0x000044ff01007387 */ /* 0x0001e20000100800 */
[----:B------:R-:W-:Y:S01]  /*0110*/  CS2R R248, SRZ ;  /* 0x0000000000f87805 */ /* 0x000fe2000001ff00 */
[----:B------:R-:W0:Y:S01]  /*0120*/  LDCU.64 UR18, c[0x0][0x3a0] ;  /* 0x00007400ff1277ac */ /* 0x000e220008000a00 */
[----:B-1----:R-:W-:Y:S01]  /*0130*/  MOV R0, UR8 ;  /* 0x0000000800007c02 */ /* 0x002fe20008000f00 */
[----:B------:R1:W-:Y:S01]  /*0140*/  STL [R1+0x40], RZ ;  /* 0x000040ff01007387 */ /* 0x0003e20000100800 */
[----:B------:R-:W-:Y:S01]  /*0150*/  CS2R R246, SRZ ;  /* 0x0000000000f67805 */ /* 0x000fe2000001ff00 */
[----:B------:R-:W-:Y:S01]  /*0160*/  UISETP.NE.AND UP0, UPT, UR8, URZ, UPT ;  /* 0x000000ff0800728c */ /* 0x000fe2000bf05270 */
[----:B------:R-:W-:Y:S01]  /*0170*/  IABS R0, R0 ;  /* 0x0000000000007213 */ /* 0x000fe20000000000 */
[----:B------:R1:W-:Y:S01]  /*0180*/  STL [R1+0x3c], RZ ;  /* 0x00003cff01007387 */ /* 0x0003e20000100800 */
[----:B------:R-:W-:-:S02]  /*0190*/  CS2R R244, SRZ ;  /* 0x0000000000f47805 */ /* 0x000fc4000001ff00 */
[----:B------:R-:W-:Y:S02]  /*01a0*/  CS2R R242, SRZ ;  /* 0x0000000000f27805 */ /* 0x000fe4000001ff00 */
[----:B------:R-:W-:Y:S01]  /*01b0*/  R2UR UR11, R0 ;  /* 0x00000000000b72ca */ /* 0x000fe200000e0000 */
[----:B------:R1:W-:Y:S01]  /*01c0*/  STL [R1+0x38], RZ ;  /* 0x000038ff01007387 */ /* 0x0003e20000100800 */
[----:B------:R-:W-:Y:S02]  /*01d0*/  CS2R R240, SRZ ;  /* 0x0000000000f07805 */ /* 0x000fe4000001ff00 */
[----:B------:R-:W-:Y:S02]  /*01e0*/  CS2R R238, SRZ ;  /* 0x0000000000ee7805 */ /* 0x000fe4000001ff00 */
[----:B------:R-:W-:Y:S01]  /*01f0*/  CS2R R236, SRZ ;  /* 0x0000000000ec7805 */ /* 0x000fe2000001ff00 */
[----:B------:R1:W-:Y:S01]  /*0200*/  STL [R1+0x34], RZ ;  /* 0x000034ff01007387 */ /* 0x0003e20000100800 */
[----:B------:R-:W-:-:S02]  /*0210*/  CS2R R234, SRZ ;  /* 0x0000000000ea7805 */ /* 0x000fc4000001ff00 */
[----:B--2---:R-:W-:Y:S02]  /*0220*/  IABS R3, R3 ;  /* 0x0000000300037213 */ /* 0x004fe40000000000 */
[----:B------:R-:W-:Y:S01]  /*0230*/  CS2R R232, SRZ ;  /* 0x0000000000e87805 */ /* 0x000fe2000001ff00 */
[----:B------:R1:W-:Y:S01]  /*0240*/  STL [R1+0x30], RZ ;  /* 0x000030ff01007387 */ /* 0x0003e20000100800 */
[----:B------:R-:W-:Y:S02]  /*0250*/  CS2R R230, SRZ ;  /* 0x0000000000e67805 */ /* 0x000fe4000001ff00 */
[----:B------:R-:W-:Y:S01]  /*0260*/  R2UR UR9, R3 ;  /* 0x00000000030972ca */ /* 0x000fe200000e0000 */
[----:B------:R-:W2:Y:S01]  /*0270*/  I2F.RP R0, UR11 ;  /* 0x0000000b00007d06 */ /* 0x000ea20008209400 */
[----:B------:R1:W-:Y:S04]  /*0280*/  STL [R1+0x2c], RZ ;  /* 0x00002cff01007387 */ /* 0x0003e80000100800 */
[----:B------:R1:W-:Y:S04]  /*0290*/  STL [R1+0x28], RZ ;  /* 0x000028ff01007387 */ /* 0x0003e80000100800 */
[----:B------:R1:W-:Y:S04]  /*02a0*/  STL [R1+0x24], RZ ;  /* 0x000024ff01007387 */ /* 0x0003e80000100800 */
[----:B------:R1:W-:Y:S01]  /*02b0*/  STL [R1+0x20], RZ ;  /* 0x000020ff01007387 */ /* 0x0003e20000100800 */
[----:B--2---:R-:W2:Y:S03]  /*02c0*/  MUFU.RCP R0, R0 ;  /* 0x0000000000007308 */ /* 0x004ea60000001000 */
[----:B------:R1:W-:Y:S04]  /*02d0*/  STL [R1+0x1c], RZ ;  /* 0x00001cff01007387 */ /* 0x0003e80000100800 */
[----:B------:R1:W-:Y:S04]  /*02e0*/  STL [R1+0x18], RZ ;  /* 0x000018ff01007387 */ /* 0x0003e80000100800 */
[----:B------:R1:W-:Y:S04]  /*02f0*/  STL [R1+0x14], RZ ;  /* 0x000014ff01007387 */ /* 0x0003e80000100800 */
[----:B------:R1:W-:Y:S01]  /*0300*/  STL [R1+0x10], RZ ;  /* 0x000010ff01007387 */ /* 0x0003e20000100800 */
[----:B--2---:R-:W-:-:S03]  /*0310*/  IADD3 R2, PT, PT, R0, 0xffffffe, RZ ;  /* 0x0ffffffe00027810 */ /* 0x004fc60007ffe0ff */
[----:B------:R1:W-:Y:S04]  /*0320*/  STL [R1+0xc], RZ ;  /* 0x00000cff01007387 */ /* 0x0003e80000100800 */
[----:B------:R1:W-:Y:S01]  /*0330*/  STL [R1+0x8], RZ ;  /* 0x000008ff01007387 */ /* 0x0003e20000100800 */
[----:B------:R-:W2:Y:S03]  /*0340*/  F2I.FTZ.U32.TRUNC.NTZ R2, R2 ;  /* 0x0000000200027305 */ /* 0x000ea6000021f000 */
[----:B------:R1:W-:Y:S04]  /*0350*/  STL [R1+0x4], RZ ;  /* 0x000004ff01007387 */ /* 0x0003e80000100800 */
[----:B------:R1:W-:Y:S01]  /*0360*/  STL [R1], RZ ;  /* 0x000000ff01007387 */ /* 0x0003e20000100800 */
[----:B--2---:R-:W-:-:S02]  /*0370*/  R2UR UR5, R2 ;  /* 0x00000000020572ca */ /* 0x004fc400000e0000 */
[----:B------:R-:W-:-:S11]  /*0380*/  CS2R R2, SRZ ;  /* 0x0000000000027805 */ /* 0x000fd6000001ff00 */
        /* <DEDUP_REMOVED lines=37> */
.L_x_1624:
[----:B-1----:R-:W1:Y:S02]  /*05e0*/  S2R R5, SR_CTAID.Y ;  /* 0x0000000000057919 */ /* 0x002e640000002600 */
[----:B-1----:R-:W-:-:S04]  /*05f0*/  LEA R4, R5, R0, 0xb ;  /* 0x0000000005047211 */ /* 0x002fc800078e58ff */
[----:B------:R-:W-:-:S04]  /*0600*/  LOP3.LUT R5, R4, 0xffffffc0, RZ, 0xc0, !PT ;  /* 0xffffffc004057812 */ /* 0x000fc800078ec0ff */
[----:B------:R-:W-:-:S04]  /*0610*/  LOP3.LUT R5, R5, 0x3f, R0, 0xf8, !PT ;  /* 0x0000003f05057812 */ /* 0x000fc800078ef800 */
[----:B------:R-:W-:-:S04]  /*0620*/  IADD3 R5, P1, PT, R5, UR15, RZ ;  /* 0x0000000f05057c10 */ /* 0x000fc8000ff3e0ff */
[----:B------:R-:W-:Y:S02]  /*0630*/  IADD3.X R4, PT, PT, RZ, UR20, RZ, P1, !PT ;  /* 0x00000014ff047c10 */ /* 0x000fe40008ffe4ff */
[C---:B------:R-:W-:Y:S02]  /*0640*/  SHF.L.U32 R8, R5.reuse, 0x2, RZ ;  /* 0x0000000205087819 */ /* 0x040fe400000006ff */
[----:B------:R-:W-:Y:S02]  /*0650*/  SHF.L.U64.HI R9, R5, 0x2, R4 ;  /* 0x0000000205097819 */ /* 0x000fe40000010204 */
[C---:B------:R-:W-:Y:S02]  /*0660*/  IADD3 R4, P1, PT, R8.reuse, UR16, RZ ;  /* 0x0000001008047c10 */ /* 0x040fe4000ff3e0ff */
[C---:B0-----:R-:W-:Y:S02]  /*0670*/  IADD3 R6, P2, PT, R8.reuse, UR8, RZ ;  /* 0x0000000808067c10 */ /* 0x041fe4000ff5e0ff */
[----:B------:R-:W-:-:S02]  /*0680*/  IADD3 R8, P3, PT, R8, UR18, RZ ;  /* 0x0000001208087c10 */ /* 0x000fc4000ff7e0ff */
[C---:B------:R-:W-:Y:S02]  /*0690*/  IADD3.X R5, PT, PT, R9.reuse, UR17, RZ, P1, !PT ;  /* 0x0000001109057c10 */ /* 0x040fe40008ffe4ff */
[C---:B------:R-:W-:Y:S02]  /*06a0*/  IADD3.X R7, PT, PT, R9.reuse, UR9, RZ, P2, !PT ;  /* 0x0000000909077c10 */ /* 0x040fe400097fe4ff */
[----:B------:R-:W-:Y:S01]  /*06b0*/  IADD3.X R9, PT, PT, R9, UR19, RZ, P3, !PT ;  /* 0x0000001309097c10 */ /* 0x000fe20009ffe4ff */
[----:B------:R-:W3:Y:S04]  /*06c0*/  LDG.E R4, desc[UR12][R4.64] ;  /* 0x0000000c04047981 */ /* 0x000ee8000c1e1900 */
[----:B------:R-:W4:Y:S04]  /*06d0*/  LDG.E R6, desc[UR12][R6.64] ;  /* 0x0000000c06067981 */ /* 0x000f28000c1e1900 */
[----:B------:R-:W5:Y:S01]  /*06e0*/  LDG.E R8, desc[UR12][R8.64] ;  /* 0x0000000c08087981 */ /* 0x000f62000c1e1900 */
[----:B------:R-:W-:-:S02]  /*06f0*/  LEA R13, R0, R11, 0x2 ;  /* 0x0000000b000d7211 */ /* 0x000fc400078e10ff */
[----:B--2---:R-:W-:-:S04]  /*0700*/  IADD3 R0, PT, PT, R15, R0, RZ ;  /* 0x000000000f007210 */ /* 0x004fc80007ffe0ff */
[----:B------:R-:W-:Y:S01]  /*0710*/  ISETP.GE.AND P1, PT, R0, UR7, PT ;  /* 0x0000000700007c0c */ /* 0x000fe2000bf26270 */
[----:B---3--:R1:W-:Y:S04]  /*0720*/  STS [R13], R4 ;  /* 0x000000040d007388 */ /* 0x0083e80000000800 */
[----:B----4-:R1:W-:Y:S04]  /*0730*/  STS [R13+0x8000], R6 ;  /* 0x008000060d007388 */ /* 0x0103e80000000800 */
[----:B-----5:R1:W-:Y:S04]  /*0740*/  STS [R13+0x6000], R8 ;  /* 0x006000080d007388 */ /* 0x0203e80000000800 */
[----:B------:R-:W-:Y:S05]  /*0750*/  @!P1 BRA `(.L_x_1624) ;  /* 0xfffffffc00a09947 */ /* 0x000fea000383ffff */
.L_x_1623:
[----:B0-----:R-:W-:Y:S05]  /*0760*/  BSYNC.RECONVERGENT B0 ;  /* 0x0000000000007941 */ /* 0x001fea0003800200 */
.L_x_1622:
[----:B-1----:R-:W0:Y:S01]  /*0770*/  S2R R6, SR_TID.X ;  /* 0x0000000000067919 */ /* 0x002e220000002100 */
        /* <DEDUP_REMOVED lines=13> */
.L_x_1626:
[----:B------:R-:W-:Y:S05]  /*0850*/  BSYNC.RECONVERGENT B0 ;  /* 0x0000000000007941 */ /* 0x000fea0003800200 */
.L_x_1625:
        /* <DEDUP_REMOVED lines=13> */
[----:B------:R-:W3:Y:S01]  /*0930*/  LDS.128 R8, [R0+0x8030] ;  /* 0x0080300000087984 */ /* 0x000ee20000000c00 */
        /* <DEDUP_REMOVED lines=83> */
[----:B------:R-:W-:-:S04]  /*0e70*/  FFMA R23, R23, R27, R22 ;  /* 0x0000001b17177223 */ /* 0x000fc80000000016 */
[----:B--2---:R-:W-:-:S04]  /*0e80*/  FFMA R8, R8, R16, R23 ;  /* 0x0000001008087223 */ /* 0x004fc80000000017 */
[----:B------:R-:W-:-:S04]  /*0e90*/  FFMA R9, R9, R17, R8 ;  /* 0x0000001109097223 */ /* 0x000fc80000000008 */
[----:B------:R-:W-:-:S04]  /*0ea0*/  FFMA R10, R10, R18, R9 ;  /* 0x000000120a0a7223 */ /* 0x000fc80000000009 */
[----:B------:R-:W-:-:S05]  /*0eb0*/  FFMA R0, R11, R19, R10 ;  /* 0x000000130b007223 */ /* 0x000fca000000000a */
[----:B------:R2:W-:Y:S02]  /*0ec0*/  STL [R1+0x44], R0 ;  /* 0x0000440001007387 */ /* 0x0005e40000100800 */
.L_x_1628:
[----:B------:R-:W-:Y:S05]  /*0ed0*/  BSYNC.RECONVERGENT B0 ;  /* 0x0000000000007941 */ /* 0x000fea0003800200 */
.L_x_1627:
[----:B------:R-:W3:Y:S01]  /*0ee0*/  LDCU UR4, c[0x0][0x3dc] ;  /* 0x00007b80ff0477ac */ /* 0x000ee20008000800 */
[----:B------:R-:W-:Y:S01]  /*0ef0*/  HFMA2 R224, -RZ, RZ, 0, 0 ;  /* 0x00000000ffe07431 */ /* 0x000fe200000001ff */
[----:B------:R-:W-:Y:S02]  /*0f00*/  MOV R13, RZ ;  /* 0x000000ff000d7202 */ /* 0x000fe40000000f00 */
        /* <DEDUP_REMOVED lines=9> */
[----:B------:R-:W-:Y:S01]  /*0fa0*/  MOV R227, RZ ;  /* 0x000000ff00e37202 */ /* 0x000fe20000000f00 */
[----:B---3--:R-:W-:-:S09]  /*0fb0*/  UISETP.GE.AND UP0, UPT, UR4, 0x1, UPT ;  /* 0x000000010400788c */ /* 0x008fd2000bf06270 */
[----:B------:R-:W-:Y:S05]  /*0fc0*/  BRA.U !UP0, `(.L_x_1629) ;  /* 0x0000002d08307547 */ /* 0x000fea000b800000 */
[----:B------:R-:W-:Y:S01]  /*0fd0*/  MOV R2, RZ ;  /* 0x000000ff00027202 */ /* 0x000fe20000000f00 */
[----:B------:R-:W-:-:S06]  /*0fe0*/  UMOV UR4, URZ ;  /* 0x000000ff00047c82 */ /* 0x000fcc0008000000 */
.L_x_1638:
[----:B-12---:R-:W1:Y:S01]  /*0ff0*/  LDC R0, c[0x0][0x3dc] ;  /* 0x0000f700ff007b82 */ /* 0x006e620000000800 */
[----:B------:R-:W-:Y:S01]  /*1000*/  USHF.L.U32 UR8, UR4, 0x5, URZ ;  /* 0x0000000504087899 */ /* 0x000fe200080006ff */
[----:B------:R-:W2:Y:S01]  /*1010*/  S2R R10, SR_TID.X ;  /* 0x00000000000a7919 */ /* 0x000ea20000002100 */
[----:B------:R-:W3:Y:S01]  /*1020*/  LDCU UR14, c[0x0][0x3e0] ;  /* 0x00007c00ff0e77ac */ /* 0x000ee20008000800 */
[----:B------:R-:W-:Y:S03]  /*1030*/  BSSY.RECONVERGENT B0, `(.L_x_1630) ;  /* 0x0000045000007945 */ /* 0x000fe60003800200 */
[----:B------:R-:W-:Y:S01]  /*1040*/  MOV R5, UR8 ;  /* 0x0000000800057c02 */ /* 0x000fe20008000f00 */
[----:B------:R-:W4:Y:S01]  /*1050*/  LDCU UR9, c[0x0][0x3e0] ;  /* 0x00007c00ff0977ac */ /* 0x000f220008000800 */
[----:B------:R-:W-:Y:S02]  /*1060*/  MOV R225, UR8 ;  /* 0x0000000800e17c02 */ /* 0x000fe40008000f00 */
[----:B-1----:R-:W-:-:S04]  /*1070*/  VIADDMNMX R0, R5, 0x20, R0, PT ;  /* 0x0000002005007846 */ /* 0x002fc80003800100 */
[----:B------:R-:W-:-:S13]  /*1080*/  R2UR UR5, R0 ;  /* 0x00000000000572ca */ /* 0x000fda00000e0000 */
[----:B------:R-:W-:-:S04]  /*1090*/  UIADD3 UR7, UPT, UPT, -UR8, UR5, URZ ;  /* 0x0000000508077290 */ /* 0x000fc8000fffe1ff */
[----:B------:R-:W-:-:S06]  /*10a0*/  USHF.L.U32 UR10, UR7, 0x6, URZ ;  /* 0x00000006070a7899 */ /* 0x000fcc00080006ff */
[----:B--2---:R-:W-:-:S13]  /*10b0*/  ISETP.GE.AND P0, PT, R10, UR10, PT ;  /* 0x0000000a0a007c0c */ /* 0x004fda000bf06270 */
[----:B---34-:R-:W-:Y:S05]  /*10c0*/  @P0 BRA `(.L_x_1631) ;  /* 0x0000000000ec0947 */ /* 0x018fea0003800000 */
[----:B------:R-:W1:Y:S01]  /*10d0*/  LDC R25, c[0x0][0x3e4] ;  /* 0x0000f900ff197b82 */ /* 0x000e620000000800 */
[----:B------:R-:W2:Y:S01]  /*10e0*/  S2R R9, SR_CgaCtaId ;  /* 0x0000000000097919 */ /* 0x000ea20000008800 */
[----:B0-----:R-:W-:Y:S02]  /*10f0*/  MOV R6, 0x400 ;  /* 0x0000040000067802 */ /* 0x001fe40000000f00 */
[-C--:B-1----:R-:W-:Y:S02]  /*1100*/  IABS R27, R25.reuse ;  /* 0x00000019001b7213 */ /* 0x082fe40000000000 */
[----:B------:R-:W-:Y:S02]  /*1110*/  ISETP.NE.AND P0, PT, R25, RZ, PT ;  /* 0x000000ff1900720c */ /* 0x000fe40003f05270 */
[----:B------:R-:W0:Y:S01]  /*1120*/  I2F.RP R0, R27 ;  /* 0x0000001b00007306 */ /* 0x000e220000209400 */
[----:B------:R-:W-:Y:S02]  /*1130*/  LOP3.LUT R25, RZ, R25, RZ, 0x33, !PT ;  /* 0x00000019ff197212 */ /* 0x000fe400078e33ff */
[----:B--2---:R-:W-:-:S05]  /*1140*/  LEA R31, R9, R6, 0x18 ;  /* 0x00000006091f7211 */ /* 0x004fca00078ec0ff */
        /* <DEDUP_REMOVED lines=8> */
.L_x_1632:
[----:B------:R-:W0:Y:S01]  /*11d0*/  LDC R28, c[0x0][0x3e4] ;  /* 0x0000f900ff1c7b82 */ /* 0x000e220000000800 */
[----:B------:R-:W-:Y:S02]  /*11e0*/  SHF.R.S32.HI R5, RZ, 0x1f, R0 ;  /* 0x0000001fff057819 */ /* 0x000fe40000011400 */
[----:B------:R-:W-:Y:S02]  /*11f0*/  MOV R8, UR9 ;  /* 0x0000000900087c02 */ /* 0x000fe40008000f00 */
[----:B------:R-:W-:-:S04]  /*1200*/  LEA.HI R10, R5, R0, RZ, 0x6 ;  /* 0x00000000050a7211 */ /* 0x000fc800078f30ff */
[----:B------:R-:W-:-:S04]  /*1210*/  LEA.HI.SX32 R29, R10, R225, 0x1a ;  /* 0x000000e10a1d7211 */ /* 0x000fc800078fd2ff */
[----:B------:R-:W-:-:S05]  /*1220*/  IABS R5, R29 ;  /* 0x0000001d00057213 */ /* 0x000fca0000000000 */
[----:B-1----:R-:W-:-:S05]  /*1230*/  IMAD.HI.U32 R6, R24, R5, RZ ;  /* 0x0000000518067227 */ /* 0x002fca00078e00ff */
[----:B------:R-:W-:Y:S02]  /*1240*/  IADD3 R4, PT, PT, -R6, RZ, RZ ;  /* 0x000000ff06047210 */ /* 0x000fe40007ffe1ff */
[----:B0-----:R-:W-:-:S05]  /*1250*/  IABS R7, R28 ;  /* 0x0000001c00077213 */ /* 0x001fca0000000000 */
[----:B------:R-:W-:-:S05]  /*1260*/  IMAD R4, R7, R4, R5 ;  /* 0x0000000407047224 */ /* 0x000fca00078e0205 */
[----:B------:R-:W-:-:S13]  /*1270*/  ISETP.GT.U32.AND P2, PT, R27, R4, PT ;  /* 0x000000041b00720c */ /* 0x000fda0003f44070 */
[----:B------:R-:W-:Y:S02]  /*1280*/  @!P2 IADD3 R4, PT, PT, R4, -R7, RZ ;  /* 0x800000070404a210 */ /* 0x000fe40007ffe0ff */
[----:B------:R-:W-:Y:S02]  /*1290*/  @!P2 IADD3 R6, PT, PT, R6, 0x1, RZ ;  /* 0x000000010606a810 */ /* 0x000fe40007ffe0ff */
[----:B------:R-:W-:Y:S02]  /*12a0*/  ISETP.GE.U32.AND P1, PT, R4, R27, PT ;  /* 0x0000001b0400720c */ /* 0x000fe40003f26070 */
[----:B------:R-:W-:-:S04]  /*12b0*/  LOP3.LUT R4, R29, R28, RZ, 0x3c, !PT ;  /* 0x0000001c1d047212 */ /* 0x000fc800078e3cff */
[----:B------:R-:W-:Y:S02]  /*12c0*/  ISETP.GE.AND P3, PT, R4, RZ, PT ;  /* 0x000000ff0400720c */ /* 0x000fe40003f66270 */
[----:B------:R-:W0:Y:S05]  /*12d0*/  LDC.64 R4, c[0x0][0x3b0] ;  /* 0x0000ec00ff047b82 */ /* 0x000e2a0000000a00 */
[----:B------:R-:W-:-:S06]  /*12e0*/  @P1 IADD3 R6, PT, PT, R6, 0x1, RZ ;  /* 0x0000000106061810 */ /* 0x000fcc0007ffe0ff */
[----:B------:R-:W-:-:S04]  /*12f0*/  @!P3 IADD3 R6, PT, PT, -R6, RZ, RZ ;  /* 0x000000ff0606b210 */ /* 0x000fc80007ffe1ff */
[----:B------:R-:W-:-:S05]  /*1300*/  SEL R11, R25, R6, !P0 ;  /* 0x00000006190b7207 */ /* 0x000fca0004000000 */
[----:B------:R-:W-:Y:S02]  /*1310*/  IMAD R7, R8, UR11, R11 ;  /* 0x0000000b08077c24 */ /* 0x000fe4000f8e020b */
[----:B------:R-:W1:Y:S02]  /*1320*/  LDC.64 R8, c[0x0][0x390] ;  /* 0x0000e400ff087b82 */ /* 0x000e640000000a00 */
[----:B0-----:R-:W-:-:S06]  /*1330*/  IMAD.WIDE R4, R7, 0x4, R4 ;  /* 0x0000000407047825 */ /* 0x001fcc00078e0204 */
[----:B------:R-:W2:Y:S01]  /*1340*/  LDG.E R4, desc[UR12][R4.64] ;  /* 0x0000000c04047981 */ /* 0x000ea2000c1e1900 */
[----:B------:R-:W0:Y:S01]  /*1350*/  LDC.64 R6, c[0x0][0x388] ;  /* 0x0000e200ff067b82 */ /* 0x000e220000000a00 */
[----:B------:R-:W-:Y:S02]  /*1360*/  IADD3 R26, PT, PT, -R11, RZ, RZ ;  /* 0x000000ff0b1a7210 */ /* 0x000fe40007ffe1ff */
[----:B------:R-:W-:-:S03]  /*1370*/  LOP3.LUT R11, R10, 0xffffffc0, RZ, 0xc0, !PT ;  /* 0xffffffc00a0b7812 */ /* 0x000fc600078ec0ff */
[----:B------:R-:W-:Y:S01]  /*1380*/  IMAD R10, R28, R26, R29 ;  /* 0x0000001a1c0a7224 */ /* 0x000fe200078e021d */
[----:B------:R-:W-:-:S04]  /*1390*/  IADD3 R29, PT, PT, -R11, R0, RZ ;  /* 0x000000000b1d7210 */ /* 0x000fc80007ffe1ff */
[----:B------:R-:W-:Y:S01]  /*13a0*/  LEA R10, R10, R29, 0x6 ;  /* 0x0000001d0a0a7211 */ /* 0x000fe200078e30ff */
[----:B--2---:R-:W-:-:S05]  /*13b0*/  IMAD R11, R4, R28, RZ ;  /* 0x0000001c040b7224 */ /* 0x004fca00078e02ff */
[----:B------:R-:W-:-:S05]  /*13c0*/  LEA R11, R11, R10, 0x6 ;  /* 0x0000000a0b0b7211 */ /* 0x000fca00078e30ff */
[----:B0-----:R-:W-:-:S04]  /*13d0*/  IMAD.WIDE R6, R11, 0x4, R6 ;  /* 0x000000040b067825 */ /* 0x001fc800078e0206 */
[----:B-1----:R-:W-:Y:S02]  /*13e0*/  IMAD.WIDE R4, R11, 0x4, R8 ;  /* 0x000000040b047825 */ /* 0x002fe400078e0208 */
[----:B------:R-:W2:Y:S04]  /*13f0*/  LDG.E.CONSTANT R6, desc[UR12][R6.64] ;  /* 0x0000000c06067981 */ /* 0x000ea8000c1e9900 */
[----:B------:R-:W3:Y:S01]  /*1400*/  LDG.E.CONSTANT R4, desc[UR12][R4.64] ;  /* 0x0000000c04047981 */ /* 0x000ee2000c1e9900 */
[----:B------:R-:W0:Y:S01]  /*1410*/  LDCU UR5, c[0x0][0x360] ;  /* 0x00006c00ff0577ac */ /* 0x000e220008000800 */
[C---:B------:R-:W-:Y:S02]  /*1420*/  LEA R9, R0.reuse, R31, 0x2 ;  /* 0x0000001f00097211 */ /* 0x040fe400078e10ff */
[----:B0-----:R-:W-:-:S04]  /*1430*/  IADD3 R0, PT, PT, R0, UR5, RZ ;  /* 0x0000000500007c10 */ /* 0x001fc8000fffe0ff */
[----:B------:R-:W-:Y:S01]  /*1440*/  ISETP.GE.AND P1, PT, R0, UR10, PT ;  /* 0x0000000a00007c0c */ /* 0x000fe2000bf26270 */
[----:B--2---:R1:W-:Y:S04]  /*1450*/  STS [R9+0x2000], R6 ;  /* 0x0020000609007388 */ /* 0x0043e80000000800 */
[----:B---3--:R1:W-:Y:S08]  /*1460*/  STS [R9+0x4000], R4 ;  /* 0x0040000409007388 */ /* 0x0083f00000000800 */
[----:B------:R-:W-:Y:S05]  /*1470*/  @!P1 BRA `(.L_x_1632) ;  /* 0xfffffffc00549947 */ /* 0x000fea000383ffff */
.L_x_1631:
[----:B------:R-:W-:Y:S05]  /*1480*/  BSYNC.RECONVERGENT B0 ;  /* 0x0000000000007941 */ /* 0x000fea0003800200 */
.L_x_1630:
[----:B-1----:R-:W1:Y:S01]  /*1490*/  S2R R4, SR_TID.X ;  /* 0x0000000000047919 */ /* 0x002e620000002100 */
[----:B------:R-:W-:Y:S01]  /*14a0*/  UISETP.GE.AND UP0, UPT, UR7, 0x1, UPT ;  /* 0x000000010700788c */ /* 0x000fe2000bf06270 */
[----:B------:R-:W-:Y:S01]  /*14b0*/  BSSY.RECONVERGENT B0, `(.L_x_1633) ;  /* 0x0000276000007945 */ /* 0x000fe20003800200 */
[----:B------:R-:W2:Y:S01]  /*14c0*/  LDCU UR9, c[0x0][0x3ec] ;  /* 0x00007d80ff0977ac */ /* 0x000ea20008000800 */
[----:B------:R-:W-:Y:S03]  /*14d0*/  BAR.SYNC.DEFER_BLOCKING 0x0 ;  /* 0x0000000000007b1d */ /* 0x000fe60000010000 */
[----:B------:R-:W-:-:S03]  /*14e0*/  PLOP3.LUT P0, PT, PT, PT, UP0, 0x80, 0x8 ;  /* 0x000000000008781c */ /* 0x000fc60003f0f008 */
[----:B------:R-:W3:Y:S01]  /*14f0*/  LDCU UR10, c[0x0][0x3e8] ;  /* 0x00007d00ff0a77ac */ /* 0x000ee20008000800 */
[----:B-1----:R-:W-:-:S13]  /*1500*/  ISETP.GE.OR P0, PT, R4, UR6, !P0 ;  /* 0x0000000604007c0c */ /* 0x002fda000c706670 */
[----:B--23--:R-:W-:Y:S05]  /*1510*/  @P0 BRA `(.L_x_1634) ;  /* 0x0000002400bc0947 */ /* 0x00cfea0003800000 */
[----:B------:R-:W1:Y:S01]  /*1520*/  S2UR UR8, SR_CgaCtaId ;  /* 0x00000000000879c3 */ /* 0x000e620000008800 */
[----:B------:R-:W2:Y:S01]  /*1530*/  S2R R0, SR_CTAID.Y ;  /* 0x0000000000007919 */ /* 0x000ea20000002600 */
[----:B------:R-:W-:Y:S01]  /*1540*/  UMOV UR5, 0x400 ;  /* 0x0000040000057882 */ /* 0x000fe20000000000 */
[----:B------:R-:W-:Y:S01]  /*1550*/  HFMA2 R226, -RZ, RZ, 0, 0 ;  /* 0x00000000ffe27431 */ /* 0x000fe200000001ff */
[----:B------:R-:W2:Y:S01]  /*1560*/  S2R R4, SR_TID.X ;  /* 0x0000000000047919 */ /* 0x000ea20000002100 */
[----:B-1----:R-:W-:-:S04]  /*1570*/  ULEA UR5, UR8, UR5, 0x18 ;  /* 0x0000000508057291 */ /* 0x002fc8000f8ec0ff */
[----:B------:R-:W-:Y:S01]  /*1580*/  UIADD3 UR5, UPT, UPT, UR5, 0x2080, URZ ;  /* 0x0000208005057890 */ /* 0x000fe2000fffe0ff */
[----:B--2---:R-:W-:-:S05]  /*1590*/  LEA R4, R0, R4, 0x5 ;  /* 0x0000000400047211 */ /* 0x004fca00078e28ff */
[----:B------:R-:W-:-:S07]  /*15a0*/  MOV R0, UR5 ;  /* 0x0000000500007c02 */ /* 0x000fce0008000f00 */
.L_x_1637:
[----:B------:R-:W1:Y:S01]  /*15b0*/  S2R R5, SR_TID.X ;  /* 0x0000000000057919 */ /* 0x000e620000002100 */
[----:B------:R-:W-:Y:S01]  /*15c0*/  ISETP.NE.AND P2, PT, RZ, UR9, PT ;  /* 0x00000009ff007c0c */ /* 0x000fe2000bf45270 */
[----:B------:R-:W-:Y:S01]  /*15d0*/  BSSY.RECONVERGENT B1, `(.L_x_1635) ;  /* 0x0000260000017945 */ /* 0x000fe20003800200 */
[----:B------:R-:W-:Y:S01]  /*15e0*/  IADD3 R226, PT, PT, R226, 0x1, RZ ;  /* 0x00000001e2e27810 */ /* 0x000fe20007ffe0ff */
[----:B------:R-:W1:Y:S03]  /*15f0*/  S2R R4, SR_CTAID.Y ;  /* 0x0000000000047919 */ /* 0x000e660000002600 */
[----:B------:R-:W-:Y:S02]  /*1600*/  ISETP.GE.AND P0, PT, R226, UR7, PT ;  /* 0x00000007e2007c0c */ /* 0x000fe4000bf06270 */
[----:B-1----:R-:W-:-:S04]  /*1610*/  LEA R4, R4, R5, 0x5 ;  /* 0x0000000504047211 */ /* 0x002fc800078e28ff */
[----:B------:R-:W-:-:S13]  /*1620*/  ISETP.GE.U32.AND P1, PT, R4, R225, PT ;  /* 0x000000e10400720c */ /* 0x000fda0003f26070 */
[----:B------:R-:W-:Y:S05]  /*1630*/  @!P1 BRA P2, `(.L_x_1636) ;  /* 0x0000002400649947 */ /* 0x000fea0001000000 */
[----:B------:R-:W1:Y:S01]  /*1640*/  LDC R52, c[0x0][0x3e4] ;  /* 0x0000f900ff347b82 */ /* 0x000e620000000800 */
[----:B------:R-:W2:Y:S01]  /*1650*/  S2R R5, SR_TID.X ;  /* 0x0000000000057919 */ /* 0x000ea20000002100 */
[----:B------:R-:W-:Y:S01]  /*1660*/  UMOV UR5, 0x400 ;  /* 0x0000040000057882 */ /* 0x000fe20000000000 */
[----:B------:R-:W-:Y:S01]  /*1670*/  MOV R53, UR14 ;  /* 0x0000000e00357c02 */ /* 0x000fe20008000f00 */
[----:B------:R-:W-:Y:S04]  /*1680*/  LDS.128 R36, [R0+0x1f80] ;  /* 0x001f800000247984 */ /* 0x000fe80000000c00 */
[----:B------:R-:W3:Y:S01]  /*1690*/  S2UR UR8, SR_CgaCtaId ;  /* 0x00000000000879c3 */ /* 0x000ee20000008800 */
[----:B------:R-:W-:Y:S04]  /*16a0*/  LDS.128 R48, [R0+0x1f90] ;  /* 0x001f900000307984 */ /* 0x000fe80000000c00 */
[----:B------:R-:W-:Y:S03]  /*16b0*/  LDS.128 R60, [R0+0x1fa0] ;  /* 0x001fa000003c7984 */ /* 0x000fe60000000c00 */
[----:B------:R-:W4:Y:S01]  /*16c0*/  LDC.64 R72, c[0x0][0x3b0] ;  /* 0x0000ec00ff487b82 */ /* 0x000f220000000a00 */
[----:B------:R-:W-:Y:S04]  /*16d0*/  LDS.128 R32, [R0+-0x80] ;  /* 0xffff800000207984 */ /* 0x000fe80000000c00 */
[----:B------:R-:W-:Y:S01]  /*16e0*/  LDS.128 R84, [R0+0x1fb0] ;  /* 0x001fb00000547984 */ /* 0x000fe20000000c00 */
[----:B-1----:R-:W-:-:S03]  /*16f0*/  IABS R11, R52 ;  /* 0x00000034000b7213 */ /* 0x002fc60000000000 */
[----:B------:R-:W-:Y:S01]  /*1700*/  LDS.128 R40, [R0+-0x70] ;  /* 0xffff900000287984 */ /* 0x000fe20000000c00 */
[----:B------:R-:W1:Y:S03]  /*1710*/  I2F.RP R4, R11 ;  /* 0x0000000b00047306 */ /* 0x000e660000209400 */
[----:B------:R-:W-:Y:S01]  /*1720*/  LDS.128 R92, [R0+0x1fc0] ;  /* 0x001fc000005c7984 */ /* 0x000fe20000000c00 */
[----:B---3--:R-:W-:-:S03]  /*1730*/  ULEA UR5, UR8, UR5, 0x18 ;  /* 0x0000000508057291 */ /* 0x008fc6000f8ec0ff */
[----:B------:R-:W-:Y:S04]  /*1740*/  LDS.128 R104, [R0+0x1fd0] ;  /* 0x001fd00000687984 */ /* 0x000fe80000000c00 */
[----:B------:R-:W-:Y:S01]  /*1750*/  LDS.128 R64, [R0+-0x50] ;  /* 0xffffb00000407984 */ /* 0x000fe20000000c00 */
[----:B--2---:R-:W-:-:S03]  /*1760*/  LEA R212, R5, UR5, 0x8 ;  /* 0x0000000505d47c11 */ /* 0x004fc6000f8e40ff */
[----:B------:R-:W-:Y:S01]  /*1770*/  LDS.128 R116, [R0+0x1fe0] ;  /* 0x001fe00000747984 */ /* 0x000fe20000000c00 */
[----:B-1----:R-:W1:Y:S03]  /*1780*/  MUFU.RCP R4, R4 ;  /* 0x0000000400047308 */ /* 0x002e660000001000 */
[----:B------:R-:W-:Y:S04]  /*1790*/  LDS.128 R28, [R212+0x6020] ;  /* 0x00602000d41c7984 */ /* 0x000fe80000000c00 */
[----:B------:R-:W-:Y:S04]  /*17a0*/  LDS.128 R44, [R212+0x10] ;  /* 0x00001000d42c7984 */ /* 0x000fe80000000c00 */
[----:B------:R-:W-:Y:S04]  /*17b0*/  LDS.128 R56, [R212+0x20] ;  /* 0x00002000d4387984 */ /* 0x000fe80000000c00 */
[----:B------:R-:W-:Y:S01]  /*17c0*/  LDS.128 R68, [R212+0x30] ;  /* 0x00003000d4447984 */ /* 0x000fe20000000c00 */
[----:B-1----:R-:W-:-:S03]  /*17d0*/  IADD3 R8, PT, PT, R4, 0xffffffe, RZ ;  /* 0x0ffffffe04087810 */ /* 0x002fc60007ffe0ff */
[----:B------:R-:W-:Y:S01]  /*17e0*/  LDS.128 R80, [R212+0x40] ;  /* 0x00004000d4507984 */ /* 0x000fe20000000c00 */
[----:B------:R1:W2:Y:S03]  /*17f0*/  F2I.FTZ.U32.TRUNC.NTZ R9, R8 ;  /* 0x0000000800097305 */ /* 0x0002a6000021f000 */
[----:B0-----:R-:W0:Y:S04]  /*1800*/  LDS.128 R4, [R212+0x6000] ;  /* 0x00600000d4047984 */ /* 0x001e280000000c00 */
[----:B------:R-:W-:Y:S01]  /*1810*/  LDS.128 R88, [R212+0x50] ;  /* 0x00005000d4587984 */ /* 0x000fe20000000c00 */
[----:B-1----:R-:W-:-:S03]  /*1820*/  MOV R8, RZ ;  /* 0x000000ff00087202 */ /* 0x002fc60000000f00 */
[----:B------:R-:W-:Y:S04]  /*1830*/  LDS.128 R128, [R0+0x1ff0] ;  /* 0x001ff00000807984 */ /* 0x000fe80000000c00 */
[----:B------:R-:W-:Y:S01]  /*1840*/  LDS.128 R100, [R212+0x60] ;  /* 0x00006000d4647984 */ /* 0x000fe20000000c00 */
[----:B--2---:R-:W-:-:S03]  /*1850*/  IADD3 R10, PT, PT, RZ, -R9, RZ ;  /* 0x80000009ff0a7210 */ /* 0x004fc60007ffe0ff */
[----:B------:R-:W-:Y:S02]  /*1860*/  LDS.128 R148, [R0+0x2000] ;  /* 0x0020000000947984 */ /* 0x000fe40000000c00 */
[----:B------:R-:W-:Y:S01]  /*1870*/  IMAD R25, R10, R11, RZ ;  /* 0x0000000b0a197224 */ /* 0x000fe200078e02ff */
[----:B------:R-:W-:Y:S01]  /*1880*/  IABS R10, R225 ;  /* 0x000000e1000a7213 */ /* 0x000fe20000000000 */
[----:B------:R-:W-:Y:S02]  /*1890*/  LDS.128 R112, [R212+0x70] ;  /* 0x00007000d4707984 */ /* 0x000fe40000000c00 */
[----:B------:R-:W-:Y:S01]  /*18a0*/  IMAD.HI.U32 R25, R9, R25, R8 ;  /* 0x0000001909197227 */ /* 0x000fe200078e0008 */
[----:B------:R-:W-:Y:S01]  /*18b0*/  MOV R8, R10 ;  /* 0x0000000a00087202 */ /* 0x000fe20000000f00 */
[----:B------:R-:W-:Y:S04]  /*18c0*/  LDS.128 R160, [R0+0x2010] ;  /* 0x0020100000a07984 */ /* 0x000fe80000000c00 */
[----:B------:R-:W-:Y:S01]  /*18d0*/  IMAD.HI.U32 R228, R25, R8, RZ ;  /* 0x0000000819e47227 */ /* 0x000fe200078e00ff */
[----:B------:R-:W-:Y:S04]  /*18e0*/  LDS.128 R172, [R0+0x2020] ;  /* 0x0020200000ac7984 */ /* 0x000fe80000000c00 */
[----:B------:R-:W-:Y:S01]  /*18f0*/  IADD3 R9, PT, PT, -R228, RZ, RZ ;  /* 0x000000ffe4097210 */ /* 0x000fe20007ffe1ff */
[----:B------:R-:W1:Y:S04]  /*1900*/  LDS.128 R24, [R212+0x6010] ;  /* 0x00601000d4187984 */ /* 0x000e680000000c00 */
[----:B------:R-:W-:-:S02]  /*1910*/  IMAD R8, R11, R9, R8 ;  /* 0x000000090b087224 */ /* 0x000fc400078e0208 */
[----:B0-----:R-:W-:Y:S01]  /*1920*/  FFMA R36, R4, R36, RZ ;  /* 0x0000002404247223 */ /* 0x001fe200000000ff */
[----:B------:R-:W-:Y:S02]  /*1930*/  LDS.128 R144, [R212+0xa0] ;  /* 0x0000a000d4907984 */ /* 0x000fe40000000c00 */
[----:B------:R-:W-:Y:S01]  /*1940*/  ISETP.GT.U32.AND P3, PT, R11, R8, PT ;  /* 0x000000080b00720c */ /* 0x000fe20003f64070 */
[----:B------:R-:W-:Y:S01]  /*1950*/  FFMA R37, R5, R37, R36 ;  /* 0x0000002505257223 */ /* 0x000fe20000000024 */
[----:B------:R-:W-:Y:S03]  /*1960*/  LDS.128 R176, [R0+0x2030] ;  /* 0x0020300000b07984 */ /* 0x000fe60000000c00 */
[----:B------:R-:W-:Y:S01]  /*1970*/  FFMA R38, R6, R38, R37 ;  /* 0x0000002606267223 */ /* 0x000fe20000000025 */
[----:B------:R-:W-:Y:S03]  /*1980*/  LDS.128 R156, [R212+0xb0] ;  /* 0x0000b000d49c7984 */ /* 0x000fe60000000c00 */
[----:B------:R-:W-:Y:S01]  /*1990*/  FFMA R39, R7, R39, R38 ;  /* 0x0000002707277223 */ /* 0x000fe20000000026 */
[----:B------:R-:W-:Y:S03]  /*19a0*/  LDS.128 R192, [R0+0x2040] ;  /* 0x0020400000c07984 */ /* 0x000fe60000000c00 */
[----:B------:R-:W-:Y:S01]  /*19b0*/  @!P3 IADD3 R8, PT, PT, R8, -R11, RZ ;  /* 0x8000000b0808b210 */ /* 0x000fe20007ffe0ff */
[----:B------:R-:W-:Y:S01]  /*19c0*/  LDS.128 R168, [R212+0xc0] ;  /* 0x0000c000d4a87984 */ /* 0x000fe20000000c00 */
[----:B------:R-:W-:-:S02]  /*19d0*/  @!P3 IADD3 R228, PT, PT, R228, 0x1, RZ ;  /* 0x00000001e4e4b810 */ /* 0x000fc40007ffe0ff */
[----:B------:R-:W-:Y:S01]  /*19e0*/  ISETP.GE.U32.AND P2, PT, R8, R11, PT ;  /* 0x0000000b0800720c */ /* 0x000fe20003f46070 */
[----:B------:R-:W-:Y:S01]  /*19f0*/  LDS.128 R208, [R0+0x2050] ;  /* 0x0020500000d07984 */ /* 0x000fe20000000c00 */
[----:B------:R-:W-:Y:S02]  /*1a00*/  LOP3.LUT R8, R225, R52, RZ, 0x3c, !PT ;  /* 0x00000034e1087212 */ /* 0x000fe400078e3cff */
[----:B------:R-:W-:Y:S01]  /*1a10*/  ISETP.NE.AND P3, PT, R52, RZ, PT ;  /* 0x000000ff3400720c */ /* 0x000fe20003f65270 */
[----:B------:R-:W-:Y:S01]  /*1a20*/  LDS.128 R188, [R212+0xe0] ;  /* 0x0000e000d4bc7984 */ /* 0x000fe20000000c00 */
[----:B------:R-:W-:-:S03]  /*1a30*/  ISETP.GE.AND P1, PT, R8, RZ, PT ;  /* 0x000000ff0800720c */ /* 0x000fc60003f26270 */
[----:B------:R-:W0:Y:S04]  /*1a40*/  LDS.128 R8, [R212] ;  /* 0x00000000d4087984 */ /* 0x000e280000000c00 */
[----:B------:R-:W-:Y:S01]  /*1a50*/  @P2 IADD3 R228, PT, PT, R228, 0x1, RZ ;  /* 0x00000001e4e42810 */ /* 0x000fe20007ffe0ff */
[----:B-1----:R-:W-:Y:S01]  /*1a60*/  FFMA R48, R24, R48, R39 ;  /* 0x0000003018307223 */ /* 0x002fe20000000027 */
[----:B------:R-:W-:Y:S03]  /*1a70*/  LDS.128 R196, [R212+0x60e0] ;  /* 0x0060e000d4c47984 */ /* 0x000fe60000000c00 */
[----:B------:R-:W-:Y:S01]  /*1a80*/  FFMA R49, R25, R49, R48 ;  /* 0x0000003119317223 */ /* 0x000fe20000000030 */
[----:B------:R-:W1:Y:S01]  /*1a90*/  LDS.128 R36, [R212+0x6030] ;  /* 0x00603000d4247984 */ /* 0x000e620000000c00 */
[----:B------:R-:W-:-:S02]  /*1aa0*/  @!P1 IADD3 R228, PT, PT, -R228, RZ, RZ ;  /* 0x000000ffe4e49210 */ /* 0x000fc40007ffe1ff */
[----:B------:R-:W-:Y:S01]  /*1ab0*/  @!P3 LOP3.LUT R228, RZ, R52, RZ, 0x33, !PT ;  /* 0x00000034ffe4b212 */ /* 0x000fe200078e33ff */
[----:B------:R-:W-:Y:S01]  /*1ac0*/  FFMA R50, R26, R50, R49 ;  /* 0x000000321a327223 */ /* 0x000fe20000000031 */
[----:B------:R-:W-:Y:S03]  /*1ad0*/  LDS.128 R200, [R0+0x70] ;  /* 0x0000700000c87984 */ /* 0x000fe60000000c00 */
[----:B------:R-:W-:Y:S02]  /*1ae0*/  IMAD R49, R53, UR11, R228 ;  /* 0x0000000b35317c24 */ /* 0x000fe4000f8e02e4 */
[----:B------:R-:W-:Y:S01]  /*1af0*/  FFMA R53, R27, R51, R50 ;  /* 0x000000331b357223 */ /* 0x000fe20000000032 */
[----:B------:R-:W-:Y:S01]  /*1b00*/  LDS.128 R204, [R212+0xf0] ;  /* 0x0000f000d4cc7984 */ /* 0x000fe20000000c00 */
[----:B----4-:R-:W-:-:S04]  /*1b10*/  IMAD.WIDE R72, R49, 0x4, R72 ;  /* 0x0000000431487825 */ /* 0x010fc800078e0248 */
[----:B------:R-:W-:Y:S01]  /*1b20*/  FFMA R60, R28, R60, R53 ;  /* 0x0000003c1c3c7223 */ /* 0x000fe20000000035 */
[----:B------:R-:W2:Y:S03]  /*1b30*/  LDS.128 R48, [R212+0x6040] ;  /* 0x00604000d4307984 */ /* 0x000ea60000000c00 */
[----:B------:R-:W-:Y:S01]  /*1b40*/  FFMA R61, R29, R61, R60 ;  /* 0x0000003d1d3d7223 */ /* 0x000fe2000000003c */
[----:B------:R-:W3:Y:S03]  /*1b50*/  LDS.128 R52, [R0+-0x60] ;  /* 0xffffa00000347984 */ /* 0x000ee60000000c00 */
[----:B------:R-:W-:Y:S01]  /*1b60*/  FFMA R62, R30, R62, R61 ;  /* 0x0000003e1e3e7223 */ /* 0x000fe2000000003d */
[----:B------:R4:W5:Y:S03]  /*1b70*/  LDG.E R229, desc[UR12][R72.64] ;  /* 0x0000000c48e57981 */ /* 0x000966000c1e1900 */
[----:B------:R-:W-:Y:S01]  /*1b80*/  FFMA R77, R31, R63, R62 ;  /* 0x0000003f1f4d7223 */ /* 0x000fe2000000003e */
[----:B0-----:R-:W-:-:S04]  /*1b90*/  FFMA R60, R8, R32, RZ ;  /* 0x00000020083c7223 */ /* 0x001fc800000000ff */
[----:B------:R-:W-:Y:S02]  /*1ba0*/  FFMA R75, R9, R33, R60 ;  /* 0x00000021094b7223 */ /* 0x000fe4000000003c */
[----:B------:R-:W0:Y:S02]  /*1bb0*/  LDS.128 R60, [R212+0x6050] ;  /* 0x00605000d43c7984 */ /* 0x000e240000000c00 */
[----:B------:R-:W-:Y:S01]  /*1bc0*/  FFMA R74, R10, R34, R75 ;  /* 0x000000220a4a7223 */ /* 0x000fe2000000004b */
[----:B-1----:R-:W-:-:S03]  /*1bd0*/  FFMA R84, R36, R84, R77 ;  /* 0x0000005424547223 */ /* 0x002fc6000000004d */
[----:B----4-:R-:W-:Y:S01]  /*1be0*/  FFMA R73, R11, R35, R74 ;  /* 0x000000230b497223 */ /* 0x010fe2000000004a */
[----:B------:R-:W1:Y:S01]  /*1bf0*/  LDS.128 R76, [R212+0x6060] ;  /* 0x00606000d44c7984 */ /* 0x000e620000000c00 */
[----:B------:R-:W-:Y:S02]  /*1c00*/  FFMA R85, R37, R85, R84 ;  /* 0x0000005525557223 */ /* 0x000fe40000000054 */
[----:B------:R-:W-:Y:S02]  /*1c10*/  FFMA R72, R44, R40, R73 ;  /* 0x000000282c487223 */ /* 0x000fe40000000049 */
[----:B------:R-:W-:Y:S02]  /*1c20*/  FFMA R86, R38, R86, R85 ;  /* 0x0000005626567223 */ /* 0x000fe40000000055 */
[----:B------:R-:W-:Y:S02]  /*1c30*/  FFMA R85, R45, R41, R72 ;  /* 0x000000292d557223 */ /* 0x000fe40000000048 */
[----:B------:R-:W4:Y:S01]  /*1c40*/  LDS.128 R72, [R0+-0x40] ;  /* 0xffffc00000487984 */ /* 0x000f220000000c00 */
[----:B------:R-:W-:Y:S01]  /*1c50*/  FFMA R87, R39, R87, R86 ;  /* 0x0000005727577223 */ /* 0x000fe20000000056 */
[----:B------:R-:W-:-:S03]  /*1c60*/  FFMA R84, R46, R42, R85 ;  /* 0x0000002a2e547223 */ /* 0x000fc60000000055 */
[----:B--2---:R-:W-:Y:S01]  /*1c70*/  FFMA R92, R48, R92, R87 ;  /* 0x0000005c305c7223 */ /* 0x004fe20000000057 */
[----:B------:R-:W-:-:S04]  /*1c80*/  FFMA R85, R47, R43, R84 ;  /* 0x0000002b2f557223 */ /* 0x000fc80000000054 */
[----:B---3--:R-:W-:Y:S01]  /*1c90*/  FFMA R84, R56, R52, R85 ;  /* 0x0000003438547223 */ /* 0x008fe20000000055 */
[----:B------:R-:W-:-:S03]  /*1ca0*/  FFMA R85, R49, R93, R92 ;  /* 0x0000005d31557223 */ /* 0x000fc6000000005c */
[----:B------:R-:W-:Y:S01]  /*1cb0*/  FFMA R93, R57, R53, R84 ;  /* 0x00000035395d7223 */ /* 0x000fe20000000054 */
[----:B------:R-:W-:Y:S02]  /*1cc0*/  FFMA R94, R50, R94, R85 ;  /* 0x0000005e325e7223 */ /* 0x000fe40000000055 */
[----:B------:R-:W2:Y:S01]  /*1cd0*/  LDS.128 R84, [R0+-0x30] ;  /* 0xffffd00000547984 */ /* 0x000ea20000000c00 */
[----:B------:R-:W-:Y:S01]  /*1ce0*/  FFMA R96, R58, R54, R93 ;  /* 0x000000363a607223 */ /* 0x000fe2000000005d */
[----:B------:R-:W-:Y:S02]  /*1cf0*/  FFMA R99, R51, R95, R94 ;  /* 0x0000005f33637223 */ /* 0x000fe4000000005e */
[----:B------:R-:W3:Y:S01]  /*1d00*/  LDS.128 R92, [R212+0x6070] ;  /* 0x00607000d45c7984 */ /* 0x000ee20000000c00 */
[----:B------:R-:W-:Y:S01]  /*1d10*/  FFMA R97, R59, R55, R96 ;  /* 0x000000373b617223 */ /* 0x000fe20000000060 */
[----:B0-----:R-:W-:-:S03]  /*1d20*/  FFMA R104, R60, R104, R99 ;  /* 0x000000683c687223 */ /* 0x001fc60000000063 */
[----:B------:R-:W-:Y:S01]  /*1d30*/  FFMA R96, R68, R64, R97 ;  /* 0x0000004044607223 */ /* 0x000fe20000000061 */
[----:B------:R-:W-:-:S03]  /*1d40*/  FFMA R97, R61, R105, R104 ;  /* 0x000000693d617223 */ /* 0x000fc60000000068 */
[----:B------:R-:W-:Y:S01]  /*1d50*/  FFMA R105, R69, R65, R96 ;  /* 0x0000004145697223 */ /* 0x000fe20000000060 */
[----:B------:R-:W-:Y:S02]  /*1d60*/  FFMA R106, R62, R106, R97 ;  /* 0x0000006a3e6a7223 */ /* 0x000fe40000000061 */
[----:B------:R-:W0:Y:S01]  /*1d70*/  LDS.128 R96, [R0+-0x20] ;  /* 0xffffe00000607984 */ /* 0x000e220000000c00 */
[----:B------:R-:W-:Y:S01]  /*1d80*/  FFMA R104, R70, R66, R105 ;  /* 0x0000004246687223 */ /* 0x000fe20000000069 */
[----:B------:R-:W-:-:S03]  /*1d90*/  FFMA R107, R63, R107, R106 ;  /* 0x0000006b3f6b7223 */ /* 0x000fc6000000006a */
[----:B------:R-:W-:Y:S01]  /*1da0*/  FFMA R105, R71, R67, R104 ;  /* 0x0000004347697223 */ /* 0x000fe20000000068 */
[----:B-1----:R-:W-:-:S03]  /*1db0*/  FFMA R116, R76, R116, R107 ;  /* 0x000000744c747223 */ /* 0x002fc6000000006b */
[----:B----4-:R-:W-:Y:S01]  /*1dc0*/  FFMA R108, R80, R72, R105 ;  /* 0x00000048506c7223 */ /* 0x010fe20000000069 */
[----:B------:R-:W-:Y:S01]  /*1dd0*/  FFMA R117, R77, R117, R116 ;  /* 0x000000754d757223 */ /* 0x000fe20000000074 */
[----:B------:R-:W1:Y:S02]  /*1de0*/  LDS.128 R104, [R212+0x6080] ;  /* 0x00608000d4687984 */ /* 0x000e640000000c00 */
[----:B------:R-:W-:Y:S01]  /*1df0*/  FFMA R121, R81, R73, R108 ;  /* 0x0000004951797223 */ /* 0x000fe2000000006c */
[----:B------:R-:W-:Y:S01]  /*1e00*/  FFMA R118, R78, R118, R117 ;  /* 0x000000764e767223 */ /* 0x000fe20000000075 */
[----:B------:R-:W4:Y:S02]  /*1e10*/  LDS.128 R108, [R0+-0x10] ;  /* 0xfffff000006c7984 */ /* 0x000f240000000c00 */
[----:B------:R-:W-:Y:S01]  /*1e20*/  FFMA R116, R82, R74, R121 ;  /* 0x0000004a52747223 */ /* 0x000fe20000000079 */
[----:B------:R-:W-:Y:S01]  /*1e30*/  FFMA R119, R79, R119, R118 ;  /* 0x000000774f777223 */ /* 0x000fe20000000076 */
[----:B------:R-:W-:Y:S02]  /*1e40*/  LDS.128 R120, [R212+0x80] ;  /* 0x00008000d4787984 */ /* 0x000fe40000000c00 */
[----:B------:R-:W-:-:S04]  /*1e50*/  FFMA R117, R83, R75, R116 ;  /* 0x0000004b53757223 */ /* 0x000fc80000000074 */
[----:B--2---:R-:W-:Y:S01]  /*1e60*/  FFMA R116, R88, R84, R117 ;  /* 0x0000005458747223 */ /* 0x004fe20000000075 */
[----:B---3--:R-:W-:-:S03]  /*1e70*/  FFMA R132, R92, R128, R119 ;  /* 0x000000805c847223 */ /* 0x008fc60000000077 */
[----:B------:R-:W-:Y:S02]  /*1e80*/  FFMA R125, R89, R85, R116 ;  /* 0x00000055597d7223 */ /* 0x000fe40000000074 */
[----:B------:R-:W2:Y:S01]  /*1e90*/  LDS.128 R116, [R0] ;  /* 0x0000000000747984 */ /* 0x000ea20000000c00 */
[----:B------:R-:W-:Y:S01]  /*1ea0*/  FFMA R129, R93, R129, R132 ;  /* 0x000000815d817223 */ /* 0x000fe20000000084 */
[----:B------:R-:W-:Y:S02]  /*1eb0*/  FFMA R128, R90, R86, R125 ;  /* 0x000000565a807223 */ /* 0x000fe4000000007d */
[----:B------:R-:W3:Y:S01]  /*1ec0*/  LDS.128 R124, [R212+0x6090] ;  /* 0x00609000d47c7984 */ /* 0x000ee20000000c00 */
[----:B------:R-:W-:Y:S01]  /*1ed0*/  FFMA R130, R94, R130, R129 ;  /* 0x000000825e827223 */ /* 0x000fe20000000081 */
[----:B------:R-:W-:-:S03]  /*1ee0*/  FFMA R133, R91, R87, R128 ;  /* 0x000000575b857223 */ /* 0x000fc60000000080 */
[----:B------:R-:W-:Y:S01]  /*1ef0*/  FFMA R139, R95, R131, R130 ;  /* 0x000000835f8b7223 */ /* 0x000fe20000000082 */
[----:B0-----:R-:W-:Y:S02]  /*1f00*/  FFMA R128, R100, R96, R133 ;  /* 0x0000006064807223 */ /* 0x001fe40000000085 */
[----:B------:R-:W-:Y:S02]  /*1f10*/  LDS.128 R132, [R212+0x90] ;  /* 0x00009000d4847984 */ /* 0x000fe40000000c00 */
[----:B------:R-:W-:Y:S02]  /*1f20*/  FFMA R137, R101, R97, R128 ;  /* 0x0000006165897223 */ /* 0x000fe40000000080 */
[----:B------:R-:W0:Y:S02]  /*1f30*/  LDS.128 R128, [R0+0x10] ;  /* 0x0000100000807984 */ /* 0x000e240000000c00 */
[----:B------:R-:W-:Y:S01]  /*1f40*/  FFMA R136, R102, R98, R137 ;  /* 0x0000006266887223 */ /* 0x000fe20000000089 */
[----:B-1----:R-:W-:-:S03]  /*1f50*/  FFMA R148, R104, R148, R139 ;  /* 0x0000009468947223 */ /* 0x002fc6000000008b */
[----:B------:R-:W-:Y:S02]  /*1f60*/  FFMA R141, R103, R99, R136 ;  /* 0x00000063678d7223 */ /* 0x000fe40000000088 */
[----:B------:R-:W1:Y:S02]  /*1f70*/  LDS.128 R136, [R212+0x60a0] ;  /* 0x0060a000d4887984 */ /* 0x000e640000000c00 */
[----:B----4-:R-:W-:Y:S01]  /*1f80*/  FFMA R140, R112, R108, R141 ;  /* 0x0000006c708c7223 */ /* 0x010fe2000000008d */
[----:B------:R-:W-:-:S03]  /*1f90*/  FFMA R141, R105, R149, R148 ;  /* 0x00000095698d7223 */ /* 0x000fc60000000094 */
[----:B------:R-:W-:Y:S01]  /*1fa0*/  FFMA R149, R113, R109, R140 ;  /* 0x0000006d71957223 */ /* 0x000fe2000000008c */
[----:B------:R-:W-:Y:S02]  /*1fb0*/  FFMA R150, R106, R150, R141 ;  /* 0x000000966a967223 */ /* 0x000fe4000000008d */
[----:B------:R-:W4:Y:S01]  /*1fc0*/  LDS.128 R140, [R0+0x20] ;  /* 0x00002000008c7984 */ /* 0x000f220000000c00 */
[----:B------:R-:W-:Y:S01]  /*1fd0*/  FFMA R148, R114, R110, R149 ;  /* 0x0000006e72947223 */ /* 0x000fe20000000095 */
[----:B------:R-:W-:-:S03]  /*1fe0*/  FFMA R155, R107, R151, R150 ;  /* 0x000000976b9b7223 */ /* 0x000fc60000000096 */
[----:B------:R-:W-:Y:S02]  /*1ff0*/  FFMA R153, R115, R111, R148 ;  /* 0x0000006f73997223 */ /* 0x000fe40000000094 */
[----:B------:R-:W4:Y:S02]  /*2000*/  LDS.128 R148, [R212+0x60b0] ;  /* 0x0060b000d4947984 */ /* 0x000f240000000c00 */
[----:B--2---:R-:W-:Y:S01]  /*2010*/  FFMA R152, R120, R116, R153 ;  /* 0x0000007478987223 */ /* 0x004fe20000000099 */
[----:B---3--:R-:W-:-:S03]  /*2020*/  FFMA R160, R124, R160, R155 ;  /* 0x000000a07ca07223 */ /* 0x008fc6000000009b */
[----:B------:R-:W-:Y:S01]  /*2030*/  FFMA R165, R121, R117, R152 ;  /* 0x0000007579a57223 */ /* 0x000fe20000000098 */
[----:B------:R-:W-:Y:S01]  /*2040*/  FFMA R161, R125, R161, R160 ;  /* 0x000000a17da17223 */ /* 0x000fe200000000a0 */
[----:B------:R-:W2:Y:S02]  /*2050*/  LDS.128 R152, [R0+0x30] ;  /* 0x0000300000987984 */ /* 0x000ea40000000c00 */
[----:B------:R-:W-:Y:S01]  /*2060*/  FFMA R160, R122, R118, R165 ;  /* 0x000000767aa07223 */ /* 0x000fe200000000a5 */
[----:B------:R-:W-:-:S03]  /*2070*/  FFMA R162, R126, R162, R161 ;  /* 0x000000a27ea27223 */ /* 0x000fc600000000a1 */
[----:B------:R-:W-:Y:S01]  /*2080*/  FFMA R161, R123, R119, R160 ;  /* 0x000000777ba17223 */ /* 0x000fe200000000a0 */
[----:B------:R-:W-:-:S03]  /*2090*/  FFMA R165, R127, R163, R162 ;  /* 0x000000a37fa57223 */ /* 0x000fc600000000a2 */
[----:B0-----:R-:W-:Y:S02]  /*20a0*/  FFMA R164, R132, R128, R161 ;  /* 0x0000008084a47223 */ /* 0x001fe400000000a1 */
[----:B------:R-:W0:Y:S02]  /*20b0*/  LDS.128 R160, [R212+0x60c0] ;  /* 0x0060c000d4a07984 */ /* 0x000e240000000c00 */
[----:B------:R-:W-:Y:S01]  /*20c0*/  FFMA R181, R133, R129, R164 ;  /* 0x0000008185b57223 */ /* 0x000fe200000000a4 */
[----:B-1----:R-:W-:-:S03]  /*20d0*/  FFMA R180, R136, R172, R165 ;  /* 0x000000ac88b47223 */ /* 0x002fc600000000a5 */
[----:B------:R-:W-:Y:S01]  /*20e0*/  FFMA R172, R134, R130, R181 ;  /* 0x0000008286ac7223 */ /* 0x000fe200000000b5 */
[----:B------:R-:W1:Y:S01]  /*20f0*/  LDS.128 R164, [R0+0x40] ;  /* 0x0000400000a47984 */ /* 0x000e620000000c00 */
[----:B------:R-:W-:Y:S02]  /*2100*/  FFMA R181, R137, R173, R180 ;  /* 0x000000ad89b57223 */ /* 0x000fe400000000b4 */
[----:B------:R-:W-:Y:S02]  /*2110*/  FFMA R173, R135, R131, R172 ;  /* 0x0000008387ad7223 */ /* 0x000fe400000000ac */
[----:B------:R-:W-:Y:S02]  /*2120*/  FFMA R174, R138, R174, R181 ;  /* 0x000000ae8aae7223 */ /* 0x000fe400000000b5 */
[----:B----4-:R-:W-:Y:S02]  /*2130*/  FFMA R172, R144, R140, R173 ;  /* 0x0000008c90ac7223 */ /* 0x010fe400000000ad */
[----:B------:R-:W-:-:S02]  /*2140*/  FFMA R175, R139, R175, R174 ;  /* 0x000000af8baf7223 */ /* 0x000fc400000000ae */
[----:B------:R-:W-:Y:S02]  /*2150*/  FFMA R173, R145, R141, R172 ;  /* 0x0000008d91ad7223 */ /* 0x000fe400000000ac */
[----:B------:R-:W-:Y:S02]  /*2160*/  FFMA R176, R148, R176, R175 ;  /* 0x000000b094b07223 */ /* 0x000fe400000000af */
[----:B------:R-:W-:Y:S02]  /*2170*/  FFMA R172, R146, R142, R173 ;  /* 0x0000008e92ac7223 */ /* 0x000fe400000000ad */
[----:B------:R-:W-:Y:S02]  /*2180*/  FFMA R177, R149, R177, R176 ;  /* 0x000000b195b17223 */ /* 0x000fe400000000b0 */
[----:B------:R-:W-:Y:S02]  /*2190*/  FFMA R173, R147, R143, R172 ;  /* 0x0000008f93ad7223 */ /* 0x000fe400000000ac */
[----:B------:R-:W-:-:S02]  /*21a0*/  FFMA R178, R150, R178, R177 ;  /* 0x000000b296b27223 */ /* 0x000fc400000000b1 */
[----:B--2---:R-:W-:Y:S02]  /*21b0*/  FFMA R176, R156, R152, R173 ;  /* 0x000000989cb07223 */ /* 0x004fe400000000ad */
[----:B------:R-:W-:Y:S01]  /*21c0*/  FFMA R183, R151, R179, R178 ;  /* 0x000000b397b77223 */ /* 0x000fe200000000b2 */
[----:B------:R-:W-:Y:S01]  /*21d0*/  LDS.128 R172, [R0+0x50] ;  /* 0x0000500000ac7984 */ /* 0x000fe20000000c00 */
[----:B------:R-:W-:-:S03]  /*21e0*/  FFMA R181, R157, R153, R176 ;  /* 0x000000999db57223 */ /* 0x000fc600000000b0 */
[----:B------:R-:W2:Y:S01]  /*21f0*/  LDS.128 R176, [R212+0xd0] ;  /* 0x0000d000d4b07984 */ /* 0x000ea20000000c00 */
[----:B------:R-:W-:Y:S01]  /*2200*/  FFMA R180, R158, R154, R181 ;  /* 0x0000009a9eb47223 */ /* 0x000fe200000000b5 */
[----:B0-----:R-:W-:-:S03]  /*2210*/  FFMA R192, R160, R192, R183 ;  /* 0x000000c0a0c07223 */ /* 0x001fc600000000b7 */
[----:B------:R-:W-:Y:S02]  /*2220*/  FFMA R185, R159, R155, R180 ;  /* 0x0000009b9fb97223 */ /* 0x000fe400000000b4 */
[----:B------:R-:W0:Y:S01]  /*2230*/  LDS.128 R180, [R212+0x60d0] ;  /* 0x0060d000d4b47984 */ /* 0x000e220000000c00 */
[----:B------:R-:W-:Y:S01]  /*2240*/  FFMA R193, R161, R193, R192 ;  /* 0x000000c1a1c17223 */ /* 0x000fe200000000c0 */
[----:B-1----:R-:W-:Y:S02]  /*2250*/  FFMA R214, R168, R164, R185 ;  /* 0x000000a4a8d67223 */ /* 0x002fe400000000b9 */
[----:B------:R-:W1:Y:S01]  /*2260*/  LDS.128 R184, [R0+0x60] ;  /* 0x0000600000b87984 */ /* 0x000e620000000c00 */
[----:B------:R-:W-:Y:S01]  /*2270*/  FFMA R194, R162, R194, R193 ;  /* 0x000000c2a2c27223 */ /* 0x000fe200000000c1 */
[----:B------:R-:W-:-:S03]  /*2280*/  FFMA R214, R169, R165, R214 ;  /* 0x000000a5a9d67223 */ /* 0x000fc600000000d6 */
[----:B------:R-:W-:Y:S01]  /*2290*/  FFMA R213, R163, R195, R194 ;  /* 0x000000c3a3d57223 */ /* 0x000fe200000000c2 */
[----:B------:R-:W-:Y:S01]  /*22a0*/  FFMA R214, R170, R166, R214 ;  /* 0x000000a6aad67223 */ /* 0x000fe200000000d6 */
[----:B------:R-:W3:Y:S03]  /*22b0*/  LDS.128 R192, [R0+0x2060] ;  /* 0x0020600000c07984 */ /* 0x000ee60000000c00 */
[----:B------:R-:W-:-:S04]  /*22c0*/  FFMA R214, R171, R167, R214 ;  /* 0x000000a7abd67223 */ /* 0x000fc800000000d6 */
[----:B--2---:R-:W-:-:S04]  /*22d0*/  FFMA R214, R176, R172, R214 ;  /* 0x000000acb0d67223 */ /* 0x004fc800000000d6 */
[----:B------:R-:W-:Y:S01]  /*22e0*/  FFMA R214, R177, R173, R214 ;  /* 0x000000adb1d67223 */ /* 0x000fe200000000d6 */
[----:B0-----:R-:W-:-:S03]  /*22f0*/  FFMA R208, R180, R208, R213 ;  /* 0x000000d0b4d07223 */ /* 0x001fc600000000d5 */
[----:B------:R-:W-:Y:S01]  /*2300*/  FFMA R214, R178, R174, R214 ;  /* 0x000000aeb2d67223 */ /* 0x000fe200000000d6 */
[----:B------:R-:W-:-:S03]  /*2310*/  FFMA R208, R181, R209, R208 ;  /* 0x000000d1b5d07223 */ /* 0x000fc600000000d0 */
[----:B------:R-:W-:Y:S01]  /*2320*/  FFMA R214, R179, R175, R214 ;  /* 0x000000afb3d67223 */ /* 0x000fe200000000d6 */
[----:B------:R-:W-:-:S03]  /*2330*/  FFMA R208, R182, R210, R208 ;  /* 0x000000d2b6d07223 */ /* 0x000fc600000000d0 */
[----:B-1----:R-:W-:Y:S01]  /*2340*/  FFMA R214, R188, R184, R214 ;  /* 0x000000b8bcd67223 */ /* 0x002fe200000000d6 */
[----:B------:R-:W-:-:S03]  /*2350*/  FFMA R208, R183, R211, R208 ;  /* 0x000000d3b7d07223 */ /* 0x000fc600000000d0 */
[----:B------:R-:W-:Y:S01]  /*2360*/  FFMA R214, R189, R185, R214 ;  /* 0x000000b9bdd67223 */ /* 0x000fe200000000d6 */
[----:B---3--:R-:W-:-:S03]  /*2370*/  FFMA R192, R196, R192, R208 ;  /* 0x000000c0c4c07223 */ /* 0x008fc600000000d0 */
[----:B------:R-:W-:Y:S01]  /*2380*/  FFMA R214, R190, R186, R214 ;  /* 0x000000babed67223 */ /* 0x000fe200000000d6 */
[----:B------:R-:W-:Y:S01]  /*2390*/  LDS.128 R208, [R212+0x60f0] ;  /* 0x0060f000d4d07984 */ /* 0x000fe20000000c00 */
[----:B------:R-:W-:Y:S02]  /*23a0*/  FFMA R192, R197, R193, R192 ;  /* 0x000000c1c5c07223 */ /* 0x000fe400000000c0 */
[----:B------:R-:W-:Y:S01]  /*23b0*/  FFMA R214, R191, R187, R214 ;  /* 0x000000bbbfd67223 */ /* 0x000fe200000000d6 */
[----:B------:R-:W2:Y:S01]  /*23c0*/  LDL R193, [R1+0x48] ;  /* 0x0000480001c17983 */ /* 0x000ea20000100800 */
[----:B------:R-:W-:Y:S01]  /*23d0*/  IADD3 R228, PT, PT, -R228, RZ, RZ ;  /* 0x000000ffe4e47210 */ /* 0x000fe20007ffe1ff */
[----:B------:R-:W-:Y:S01]  /*23e0*/  FFMA R194, R198, R194, R192 ;  /* 0x000000c2c6c27223 */ /* 0x000fe200000000c0 */
[----:B------:R-:W-:-:S03]  /*23f0*/  FFMA R214, R204, R200, R214 ;  /* 0x000000c8ccd67223 */ /* 0x000fc600000000d6 */
[----:B------:R-:W-:Y:S01]  /*2400*/  FFMA R194, R199, R195, R194 ;  /* 0x000000c3c7c27223 */ /* 0x000fe200000000c2 */
[----:B------:R-:W-:Y:S02]  /*2410*/  FFMA R192, R205, R201, R214 ;  /* 0x000000c9cdc07223 */ /* 0x000fe400000000d6 */
[----:B------:R-:W0:Y:S02]  /*2420*/  LDS.128 R212, [R0+0x2070] ;  /* 0x0020700000d47984 */ /* 0x000e240000000c00 */
[----:B------:R-:W-:-:S04]  /*2430*/  FFMA R192, R206, R202, R192 ;  /* 0x000000cacec07223 */ /* 0x000fc800000000c0 */
[----:B------:R-:W-:Y:S01]  /*2440*/  FFMA R192, R207, R203, R192 ;  /* 0x000000cbcfc07223 */ /* 0x000fe200000000c0 */
[----:B0-----:R-:W-:-:S04]  /*2450*/  FFMA R194, R208, R212, R194 ;  /* 0x000000d4d0c27223 */ /* 0x001fc800000000c2 */
[----:B------:R-:W-:Y:S02]  /*2460*/  FFMA R194, R209, R213, R194 ;  /* 0x000000d5d1c27223 */ /* 0x000fe400000000c2 */
[----:B------:R-:W3:Y:S02]  /*2470*/  LDL R213, [R1+0x44] ;  /* 0x0000440001d57983 */ /* 0x000ee40000100800 */
[----:B------:R-:W-:-:S04]  /*2480*/  FFMA R194, R210, R214, R194 ;  /* 0x000000d6d2c27223 */ /* 0x000fc800000000c2 */
[----:B------:R-:W-:Y:S02]  /*2490*/  FFMA R215, R211, R215, R194 ;  /* 0x000000d7d3d77223 */ /* 0x000fe400000000c2 */
[----:B------:R-:W0:Y:S01]  /*24a0*/  LDC.64 R194, c[0x0][0x3c8] ;  /* 0x0000f200ffc27b82 */ /* 0x000e220000000a00 */
[----:B--2---:R-:W-:-:S07]  /*24b0*/  FFMA R192, R192, UR10, -R193 ;  /* 0x0000000ac0c07c23 */ /* 0x004fce00080008c1 */
[----:B------:R-:W1:Y:S01]  /*24c0*/  LDC R193, c[0x0][0x3e4] ;  /* 0x0000f900ffc17b82 */ /* 0x000e620000000800 */
[----:B------:R-:W-:-:S05]  /*24d0*/  FMUL R192, R192, 1.4426950216293334961 ;  /* 0x3fb8aa3bc0c07820 */ /* 0x000fca0000400000 */
[----:B------:R-:W-:-:S13]  /*24e0*/  FSETP.GEU.AND P1, PT, R192, -126, PT ;  /* 0xc2fc0000c000780b */ /* 0x000fda0003f2e000 */
[----:B------:R-:W-:Y:S01]  /*24f0*/  @!P1 FMUL R192, R192, 0.5 ;  /* 0x3f000000c0c09820 */ /* 0x000fe20000400000 */
[----:B-1----:R-:W-:-:S03]  /*2500*/  IMAD R228, R193, R228, R225 ;  /* 0x000000e4c1e47224 */ /* 0x002fc600078e02e1 */
[----:B------:R1:W2:Y:S01]  /*2510*/  MUFU.EX2 R212, R192 ;  /* 0x000000c000d47308 */ /* 0x0002a20000000800 */
[----:B-----5:R-:W-:Y:S02]  /*2520*/  IMAD R228, R229, R193, R228 ;  /* 0x000000c1e5e47224 */ /* 0x020fe400078e02e4 */
[----:B------:R-:W4:Y:S03]  /*2530*/  LDL.LU R229, [R1+0x34] ;  /* 0x0000340001e57983 */ /* 0x000f260000300800 */
[----:B------:R-:W-:Y:S01]  /*2540*/  SHF.L.U32 R228, R228, 0x6, RZ ;  /* 0x00000006e4e47819 */ /* 0x000fe200000006ff */
[----:B-1----:R-:W1:Y:S04]  /*2550*/  LDC.64 R192, c[0x0][0x3c0] ;  /* 0x0000f000ffc07b82 */ /* 0x002e680000000a00 */
[----:B0-----:R-:W-:-:S04]  /*2560*/  IMAD.WIDE R194, R228, 0x4, R194 ;  /* 0x00000004e4c27825 */ /* 0x001fc800078e02c2 */
[----:B--2---:R-:W-:Y:S01]  /*2570*/  @!P1 FMUL R212, R212, R212 ;  /* 0x000000d4d4d49220 */ /* 0x004fe20000400000 */
[----:B---3--:R-:W-:-:S04]  /*2580*/  FADD R215, R215, -R213 ;  /* 0x800000d5d7d77221 */ /* 0x008fc80000000000 */
[----:B------:R-:W-:Y:S01]  /*2590*/  FMUL R215, R212, R215 ;  /* 0x000000d7d4d77220 */ /* 0x000fe20000400000 */
[----:B-1----:R-:W-:-:S04]  /*25a0*/  IMAD.WIDE R192, R228, 0x4, R192 ;  /* 0x00000004e4c07825 */ /* 0x002fc800078e02c0 */
[C---:B------:R-:W-:Y:S01]  /*25b0*/  FMUL R4, R212.reuse, R4 ;  /* 0x00000004d4047220 */ /* 0x040fe20000400000 */
[C---:B------:R-:W-:Y:S01]  /*25c0*/  FMUL R5, R212.reuse, R5 ;  /* 0x00000005d4057220 */ /* 0x040fe20000400000 */
[----:B------:R-:W-:Y:S01]  /*25d0*/  FMUL R215, R215, UR10 ;  /* 0x0000000ad7d77c20 */ /* 0x000fe20008400000 */
[C---:B------:R-:W-:Y:S01]  /*25e0*/  FMUL R6, R212.reuse, R6 ;  /* 0x00000006d4067220 */ /* 0x040fe20000400000 */
[C---:B------:R-:W-:Y:S01]  /*25f0*/  FMUL R7, R212.reuse, R7 ;  /* 0x00000007d4077220 */ /* 0x040fe20000400000 */
[----:B------:R-:W-:Y:S01]  /*2600*/  FMUL R24, R212, R24 ;  /* 0x00000018d4187220 */ /* 0x000fe20000400000 */
[-C--:B------:R-:W-:Y:S01]  /*2610*/  FMUL R8, R8, R215.reuse ;  /* 0x000000d708087220 */ /* 0x080fe20000400000 */
[-C--:B------:R-:W-:Y:S01]  /*2620*/  FMUL R9, R9, R215.reuse ;  /* 0x000000d709097220 */ /* 0x080fe20000400000 */
[-C--:B------:R-:W-:Y:S01]  /*2630*/  FMUL R10, R10, R215.reuse ;  /* 0x000000d70a0a7220 */ /* 0x080fe20000400000 */
[----:B------:R-:W-:Y:S01]  /*2640*/  FMUL R11, R11, R215 ;  /* 0x000000d70b0b7220 */ /* 0x000fe20000400000 */
[----:B------:R-:W-:Y:S01]  /*2650*/  FMUL R25, R212, R25 ;  /* 0x00000019d4197220 */ /* 0x000fe20000400000 */
[----:B------:R0:W-:Y:S01]  /*2660*/  REDG.E.ADD.F32.FTZ.RN.STRONG.GPU desc[UR12][R192.64], R8 ;  /* 0x00000008c00079a6 */ /* 0x0001e2000c12f30c */
[----:B------:R-:W-:-:S03]  /*2670*/  FMUL R44, R44, R215 ;  /* 0x000000d72c2c7220 */ /* 0x000fc60000400000 */
[----:B------:R1:W-:Y:S01]  /*2680*/  REDG.E.ADD.F32.FTZ.RN.STRONG.GPU desc[UR12][R194.64], R4 ;  /* 0x00000004c20079a6 */ /* 0x0003e2000c12f30c */
[----:B------:R-:W-:-:S03]  /*2690*/  FMUL R45, R45, R215 ;  /* 0x000000d72d2d7220 */ /* 0x000fc60000400000 */
[----:B------:R2:W-:Y:S04]  /*26a0*/  REDG.E.ADD.F32.FTZ.RN.STRONG.GPU desc[UR12][R192.64+0x4], R9 ;  /* 0x00000409c00079a6 */ /* 0x0005e8000c12f30c */
[----:B------:R3:W-:Y:S01]  /*26b0*/  REDG.E.ADD.F32.FTZ.RN.STRONG.GPU desc[UR12][R194.64+0x4], R5 ;  /* 0x00000405c20079a6 */ /* 0x0007e2000c12f30c */
[----:B------:R-:W-:-:S03]  /*26c0*/  FMUL R46, R46, R215 ;  /* 0x000000d72e2e7220 */ /* 0x000fc60000400000 */
        /* <DEDUP_REMOVED lines=125> */
[C---:B------:R-:W-:Y:S01]  /*2ea0*/  FMUL R126, R212.reuse, R126 ;  /* 0x0000007ed47e7220 */ /* 0x040fe20000400000 */
[C---:B------:R-:W-:Y:S02]  /*2eb0*/  FMUL R127, R212.reuse, R127 ;  /* 0x0000007fd47f7220 */ /* 0x040fe40000400000 */
[----:B------:R-:W4:Y:S01]  /*2ec0*/  LDL.LU R228, [R1+0x38] ;  /* 0x0000380001e47983 */ /* 0x000f220000300800 */
[C---:B------:R-:W-:Y:S01]  /*2ed0*/  FMUL R136, R212.reuse, R136 ;  /* 0x00000088d4887220 */ /* 0x040fe20000400000 */
[C---:B------:R-:W-:Y:S02]  /*2ee0*/  FMUL R137, R212.reuse, R137 ;  /* 0x00000089d4897220 */ /* 0x040fe40000400000 */
[----:B------:R0:W-:Y:S01]  /*2ef0*/  REDG.E.ADD.F32.FTZ.RN.STRONG.GPU desc[UR12][R194.64+0x84], R105 ;  /* 0x00008469c20079a6 */ /* 0x0001e2000c12f30c */
[C---:B------:R-:W-:Y:S01]  /*2f00*/  FMUL R138, R212.reuse, R138 ;  /* 0x0000008ad48a7220 */ /* 0x040fe20000400000 */
[C---:B------:R-:W-:Y:S01]  /*2f10*/  FMUL R139, R212.reuse, R139 ;  /* 0x0000008bd48b7220 */ /* 0x040fe20000400000 */
[C---:B------:R-:W-:Y:S01]  /*2f20*/  FMUL R148, R212.reuse, R148 ;  /* 0x00000094d4947220 */ /* 0x040fe20000400000 */
[----:B------:R-:W4:Y:S01]  /*2f30*/  LDL.LU R214, [R1+0x3c] ;  /* 0x00003c0001d67983 */ /* 0x000f220000300800 */
[C---:B------:R-:W-:Y:S01]  /*2f40*/  FMUL R149, R212.reuse, R149 ;  /* 0x00000095d4957220 */ /* 0x040fe20000400000 */
[C---:B------:R-:W-:Y:S01]  /*2f50*/  FMUL R150, R212.reuse, R150 ;  /* 0x00000096d4967220 */ /* 0x040fe20000400000 */
[C---:B------:R-:W-:Y:S01]  /*2f60*/  FMUL R151, R212.reuse, R151 ;  /* 0x00000097d4977220 */ /* 0x040fe20000400000 */
        /* <DEDUP_REMOVED lines=17> */
[----:B------:R-:W-:Y:S01]  /*3080*/  FMUL R211, R212, R211 ;  /* 0x000000d3d4d37220 */ /* 0x000fe20000400000 */
[-C--:B------:R-:W-:Y:S01]  /*3090*/  FMUL R133, R133, R215.reuse ;  /* 0x000000d785857220 */ /* 0x080fe20000400000 */
[----:B------:R0:W-:Y:S01]  /*30a0*/  REDG.E.ADD.F32.FTZ.RN.STRONG.GPU desc[UR12][R194.64+0x88], R106 ;  /* 0x0000886ac20079a6 */ /* 0x0001e2000c12f30c */
[----:B------:R-:W-:-:S03]  /*30b0*/  FMUL R134, R134, R215 ;  /* 0x000000d786867220 */ /* 0x000fc60000400000 */
[----:B------:R-:W4:Y:S01]  /*30c0*/  LDL.LU R212, [R1+0x30] ;  /* 0x0000300001d47983 */ /* 0x000f220000300800 */
[----:B------:R-:W-:-:S03]  /*30d0*/  FMUL R135, R135, R215 ;  /* 0x000000d787877220 */ /* 0x000fc60000400000 */
[----:B------:R1:W-:Y:S04]  /*30e0*/  REDG.E.ADD.F32.FTZ.RN.STRONG.GPU desc[UR12][R192.64+0x8c], R123 ;  /* 0x00008c7bc00079a6 */ /* 0x0003e8000c12f30c */
[----:B0-----:R-:W4:Y:S04]  /*30f0*/  LDL.LU R8, [R1+0x2c] ;  /* 0x00002c0001087983 */ /* 0x001f280000300800 */
[----:B------:R0:W-:Y:S01]  /*3100*/  REDG.E.ADD.F32.FTZ.RN.STRONG.GPU desc[UR12][R194.64+0x8c], R107 ;  /* 0x00008c6bc20079a6 */ /* 0x0001e2000c12f30c */
[----:B------:R-:W-:-:S03]  /*3110*/  FMUL R144, R144, R215 ;  /* 0x000000d790907220 */ /* 0x000fc60000400000 */
[----:B-1----:R-:W4:Y:S04]  /*3120*/  LDL.LU R4, [R1+0x28] ;  /* 0x0000280001047983 */ /* 0x002f280000300800 */
[----:B------:R0:W-:Y:S04]  /*3130*/  REDG.E.ADD.F32.FTZ.RN.STRONG.GPU desc[UR12][R192.64+0x90], R132 ;  /* 0x00009084c00079a6 */ /* 0x0001e8000c12f30c */
[----:B--2---:R-:W2:Y:S04]  /*3140*/  LDL.LU R9, [R1+0x24] ;  /* 0x0000240001097983 */ /* 0x004ea80000300800 */
[----:B------:R0:W-:Y:S01]  /*3150*/  REDG.E.ADD.F32.FTZ.RN.STRONG.GPU desc[UR12][R194.64+0x90], R124 ;  /* 0x0000907cc20079a6 */ /* 0x0001e2000c12f30c */
[----:B------:R-:W-:-:S03]  /*3160*/  FMUL R145, R145, R215 ;  /* 0x000000d791917220 */ /* 0x000fc60000400000 */
[----:B---3--:R-:W3:Y:S04]  /*3170*/  LDL.LU R5, [R1+0x20] ;  /* 0x0000200001057983 */ /* 0x008ee80000300800 */
[----:B------:R0:W-:Y:S04]  /*3180*/  REDG.E.ADD.F32.FTZ.RN.STRONG.GPU desc[UR12][R192.64+0x94], R133 ;  /* 0x00009485c00079a6 */ /* 0x0001e8000c12f30c */
[----:B-----5:R-:W5:Y:S04]  /*3190*/  LDL.LU R10, [R1+0x1c] ;  /* 0x00001c00010a7983 */ /* 0x020f680000300800 */
[----:B------:R0:W-:Y:S01]  /*31a0*/  REDG.E.ADD.F32.FTZ.RN.STRONG.GPU desc[UR12][R194.64+0x94], R125 ;  /* 0x0000947dc20079a6 */ /* 0x0001e2000c12f30c */
[----:B------:R-:W-:-:S03]  /*31b0*/  FMUL R146, R146, R215 ;  /* 0x000000d792927220 */ /* 0x000fc60000400000 */
[----:B------:R-:W5:Y:S04]  /*31c0*/  LDL.LU R6, [R1+0x18] ;  /* 0x0000180001067983 */ /* 0x000f680000300800 */
[----:B------:R0:W-:Y:S04]  /*31d0*/  REDG.E.ADD.F32.FTZ.RN.STRONG.GPU desc[UR12][R192.64+0x98], R134 ;  /* 0x00009886c00079a6 */ /* 0x0001e8000c12f30c */
[----:B------:R-:W5:Y:S04]  /*31e0*/  LDL.LU R11, [R1+0x14] ;  /* 0x00001400010b7983 */ /* 0x000f680000300800 */
        /* <DEDUP_REMOVED lines=12> */
[----:B------:R-:W5:Y:S04]  /*32b0*/  LDL.LU R25, [R1] ;  /* 0x0000000001197983 */ /* 0x000f680000300800 */
[----:B------:R0:W-:Y:S04]  /*32c0*/  REDG.E.ADD.F32.FTZ.RN.STRONG.GPU desc[UR12][R192.64+0xa4], R145 ;  /* 0x0000a491c00079a6 */ /* 0x0001e8000c12f30c */
[----:B------:R0:W-:Y:S01]  /*32d0*/  REDG.E.ADD.F32.FTZ.RN.STRONG.GPU desc[UR12][R194.64+0xa4], R137 ;  /* 0x0000a489c20079a6 */ /* 0x0001e2000c12f30c */
[----:B------:R-:W-:-:S03]  /*32e0*/  FMUL R158, R158, R215 ;  /* 0x000000d79e9e7220 */ /* 0x000fc60000400000 */
        /* <DEDUP_REMOVED lines=60> */
[----:B------:R0:W-:Y:S01]  /*36b0*/  REDG.E.ADD.F32.FTZ.RN.STRONG.GPU desc[UR12][R194.64+0xfc], R211 ;  /* 0x0000fcd3c20079a6 */ /* 0x0001e2000c12f30c */
[-C--:B----4-:R-:W-:Y:S01]  /*36c0*/  FFMA R229, R187, R215.reuse, R229 ;  /* 0x000000d7bbe57223 */ /* 0x090fe200000000e5 */
[-C--:B------:R-:W-:Y:S01]  /*36d0*/  FFMA R228, R200, R215.reuse, R228 ;  /* 0x000000d7c8e47223 */ /* 0x080fe200000000e4 */
[-C--:B------:R-:W-:Y:S01]  /*36e0*/  FFMA R213, R202, R215.reuse, R213 ;  /* 0x000000d7cad57223 */ /* 0x080fe200000000d5 */
[-C--:B------:R-:W-:Y:S01]  /*36f0*/  FFMA R214, R201, R215.reuse, R214 ;  /* 0x000000d7c9d67223 */ /* 0x080fe200000000d6 */
[-C--:B------:R-:W-:Y:S01]  /*3700*/  FFMA R212, R186, R215.reuse, R212 ;  /* 0x000000d7bad47223 */ /* 0x080fe200000000d4 */
[-C--:B------:R-:W-:Y:S01]  /*3710*/  FFMA R8, R185, R215.reuse, R8 ;  /* 0x000000d7b9087223 */ /* 0x080fe20000000008 */
[-C--:B------:R-:W-:Y:S01]  /*3720*/  FFMA R4, R184, R215.reuse, R4 ;  /* 0x000000d7b8047223 */ /* 0x080fe20000000004 */
[-C--:B--2---:R-:W-:Y:S01]  /*3730*/  FFMA R9, R175, R215.reuse, R9 ;  /* 0x000000d7af097223 */ /* 0x084fe20000000009 */
[-C--:B---3--:R-:W-:Y:S01]  /*3740*/  FFMA R5, R174, R215.reuse, R5 ;  /* 0x000000d7ae057223 */ /* 0x088fe20000000005 */
[-C--:B-----5:R-:W-:Y:S01]  /*3750*/  FFMA R10, R173, R215.reuse, R10 ;  /* 0x000000d7ad0a7223 */ /* 0x0a0fe2000000000a */
        /* <DEDUP_REMOVED lines=70> */
[----:B0-----:R-:W-:-:S07]  /*3bc0*/  FFMA R2, R203, R215, R2 ;  /* 0x000000d7cb027223 */ /* 0x001fce0000000002 */
.L_x_1636:
[----:B------:R-:W-:Y:S05]  /*3bd0*/  BSYNC.RECONVERGENT B1 ;  /* 0x0000000000017941 */ /* 0x000fea0003800200 */
.L_x_1635:
[----:B------:R-:W-:Y:S02]  /*3be0*/  IADD3 R225, PT, PT, R225, 0x1, RZ ;  /* 0x00000001e1e17810 */ /* 0x000fe40007ffe0ff */
[----:B------:R-:W-:Y:S01]  /*3bf0*/  IADD3 R0, PT, PT, R0, 0x100, RZ ;  /* 0x0000010000007810 */ /* 0x000fe20007ffe0ff */
[----:B------:R-:W-:Y:S06]  /*3c00*/  @!P0 BRA `(.L_x_1637) ;  /* 0xffffffd800688947 */ /* 0x000fec000383ffff */
.L_x_1634:
[----:B------:R-:W-:Y:S05]  /*3c10*/  BSYNC.RECONVERGENT B0 ;  /* 0x0000000000007941 */ /* 0x000fea0003800200 */
.L_x_1633:
[----:B------:R-:W1:Y:S01]  /*3c20*/  LDCU UR5, c[0x0][0x3dc] ;  /* 0x00007b80ff0577ac */ /* 0x000e620008000800 */
[----:B------:R-:W-:Y:S02]  /*3c30*/  UIADD3 UR4, UPT, UPT, UR4, 0x1, URZ ;  /* 0x0000000104047890 */ /* 0x000fe4000fffe0ff */
[----:B-1----:R-:W-:-:S04]  /*3c40*/  UIADD3 UR5, UPT, UPT, UR5, 0x1f, URZ ;  /* 0x0000001f05057890 */ /* 0x002fc8000fffe0ff */
[----:B------:R-:W-:-:S04]  /*3c50*/  USHF.R.U32.HI UR5, URZ, 0x5, UR5 ;  /* 0x00000005ff057899 */ /* 0x000fc80008011605 */
[----:B------:R-:W-:Y:S01]  /*3c60*/  UISETP.NE.AND UP0, UPT, UR4, UR5, UPT ;  /* 0x000000050400728c */ /* 0x000fe2000bf05270 */
[----:B------:R-:W-:Y:S08]  /*3c70*/  BAR.SYNC.DEFER_BLOCKING 0x0 ;  /* 0x0000000000007b1d */ /* 0x000ff00000010000 */
[----:B------:R-:W-:Y:S05]  /*3c80*/  BRA.U UP0, `(.L_x_1638) ;  /* 0xffffffd100d87547 */ /* 0x000fea000b83ffff */
.L_x_1629:
[----:B-12---:R-:W1:Y:S02]  /*3c90*/  S2R R0, SR_TID.X ;  /* 0x0000000000007919 */ /* 0x006e640000002100 */
[----:B-1----:R-:W-:-:S13]  /*3ca0*/  ISETP.GE.AND P0, PT, R0, UR6, PT ;  /* 0x0000000600007c0c */ /* 0x002fda000bf06270 */
[----:B------:R-:W-:Y:S05]  /*3cb0*/  @P0 EXIT ;  /* 0x000000000000094d */ /* 0x000fea0003800000 */
[----:B0-----:R-:W2:Y:S01]  /*3cc0*/  LDL.LU R6, [R1+0x40] ;  /* 0x0000400001067983 */ /* 0x001ea20000300800 */
[----:B------:R-:W0:Y:S03]  /*3cd0*/  LDCU.64 UR4, c[0x0][0x3b8] ;  /* 0x00007700ff0477ac */ /* 0x000e260008000a00 */
[----:B------:R-:W3:Y:S04]  /*3ce0*/  LDL.LU R7, [R1+0x3c] ;  /* 0x00003c0001077983 */ /* 0x000ee80000300800 */
[----:B------:R-:W4:Y:S04]  /*3cf0*/  LDL.LU R8, [R1+0x38] ;  /* 0x0000380001087983 */ /* 0x000f280000300800 */
        /* <DEDUP_REMOVED lines=13> */
[----:B------:R-:W5:Y:S01]  /*3dd0*/  LDL.LU R34, [R1] ;  /* 0x0000000001227983 */ /* 0x000f620000300800 */
[----:B------:R-:W1:Y:S02]  /*3de0*/  S2R R5, SR_CTAID.Y ;  /* 0x0000000000057919 */ /* 0x000e640000002600 */
[----:B-1----:R-:W-:-:S04]  /*3df0*/  LEA R0, R5, R0, 0x5 ;  /* 0x0000000005007211 */ /* 0x002fc800078e28ff */
[----:B------:R-:W-:-:S04]  /*3e00*/  LEA R0, P0, R0, UR15, 0x6 ;  /* 0x0000000f00007c11 */ /* 0x000fc8000f8030ff */
[----:B------:R-:W-:Y:S02]  /*3e10*/  IADD3.X R5, PT, PT, RZ, UR20, RZ, P0, !PT ;  /* 0x00000014ff057c10 */ /* 0x000fe400087fe4ff */
[----:B0-----:R-:W-:-:S04]  /*3e20*/  LEA R4, P0, R0, UR4, 0x2 ;  /* 0x0000000400047c11 */ /* 0x001fc8000f8010ff */
[----:B------:R-:W-:-:S05]  /*3e30*/  LEA.HI.X R5, R0, UR5, R5, 0x2, P0 ;  /* 0x0000000500057c11 */ /* 0x000fca00080f1405 */
        /* <DEDUP_REMOVED lines=46> */
[----:B--2---:R-:W-:Y:S04]  /*4120*/  STG.E desc[UR12][R4.64+0xf8], R6 ;  /* 0x0000f80604007986 */ /* 0x004fe8000c10190c */
[----:B---3--:R-:W-:Y:S04]  /*4130*/  STG.E desc[UR12][R4.64+0xf4], R7 ;  /* 0x0000f40704007986 */ /* 0x008fe8000c10190c */
[----:B----4-:R-:W-:Y:S04]  /*4140*/  STG.E desc[UR12][R4.64+0xf0], R8 ;  /* 0x0000f00804007986 */ /* 0x010fe8000c10190c */
[----:B-----5:R-:W-:Y:S04]  /*4150*/  STG.E desc[UR12][R4.64+0xec], R9 ;  /* 0x0000ec0904007986 */ /* 0x020fe8000c10190c */
        /* <DEDUP_REMOVED lines=13> */
[----:B------:R-:W-:Y:S01]  /*4230*/  STG.E desc[UR12][R4.64+0xfc], R2 ;  /* 0x0000fc0204007986 */ /* 0x000fe2000c10190c */
[----:B------:R-:W-:Y:S05]  /*4240*/  EXIT ;  /* 0x000000000000794d */ /* 0x000fea0003800000 */
.L_x_1639:
        /* <DEDUP_REMOVED lines=11> */
.L_x_3285:


//--------------------- .text.paged_flash_attention_bwd_128_bf16 --------------------------
	.section	.text.paged_flash_attention_bwd_128_bf16,"ax",@progbits
	.align	128
        .global         paged_flash_attention_bwd_128_bf16
        .type           paged_flash_attention_bwd_128_bf16,@function
        .size           paged_flash_attention_bwd_128_bf16,(.L_x_3286 - paged_flash_attention_bwd_128_bf16)
        .other          paged_flash_attention_bwd_128_bf16,@"STO_CUDA_ENTRY STV_DEFAULT"
paged_flash_attention_bwd_128_bf16:
.text.paged_flash_attention_bwd_128_bf16:
        /* <DEDUP_REMOVED lines=137> */
.L_x_1642:
        /* <DEDUP_REMOVED lines=24> */
.L_x_1641:
[----:B0-----:R-:W-:Y:S05]  /*0a10*/  BSYNC.RECONVERGENT B0 ;  /* 0x0000000000007941 */ /* 0x001fea0003800200 */
.L_x_1640:
        /* <DEDUP_REMOVED lines=14> */
.L_x_1644:
[----:B------:R-:W-:Y:S05]  /*0b00*/  BSYNC.RECONVERGENT B0 ;  /* 0x0000000000007941 */ /* 0x000fea0003800200 */
.L_x_1643:
        /* <DEDUP_REMOVED lines=551> */
.L_x_1646:
[----:B------:R-:W-:Y:S05]  /*2d80*/  BSYNC.RECONVERGENT B0 ;  /* 0x0000000000007941 */ /* 0x000fea0003800200 */
.L_x_1645:
        /* <DEDUP_REMOVED lines=17> */
.L_x_2167:
        /* <DEDUP_REMOVED lines=29> */
.L_x_1650:
        /* <DEDUP_REMOVED lines=43> */
.L_x_1649:
[----:B------:R-:W-:Y:S05]  /*3320*/  BSYNC.RECONVERGENT B0 ;  /* 0x0000000000007941 */ /* 0x000fea0003800200 */
.L_x_1648:
        /* <DEDUP_REMOVED lines=16> */
.L_x_2166:
        /* <DEDUP_REMOVED lines=13> */
[----:B------:R-:W2:Y:S04]  /*3500*/  LDS.128 R56, [R53+-0xf0] ;  /* 0xffff100035387984 */ /* 0x000ea80000000c00 */
[----:B------:R-:W-:Y:S04]  /*3510*/  LDS.128 R68, [R53+-0xe0] ;  /* 0xffff200035447984 */ /* 0x000fe80000000c00 */
        /* <DEDUP_REMOVED lines=41> */
[----:B------:R-:W1:Y:S04]  /*37b0*/  LDS.128 R56, [R53+-0xd0] ;  /* 0xffff300035387984 */ /* 0x000e680000000c00 */
        /* <DEDUP_REMOVED lines=37> */
[----:B------:R-:W1:Y:S04]  /*3a10*/  LDS.128 R68, [R53+-0xc0] ;  /* 0xffff400035447984 */ /* 0x000e680000000c00 */
        /* <DEDUP_REMOVED lines=29> */
[----:B------:R-:W4:Y:S04]  /*3bf0*/  LDS.128 R56, [R53+-0xb0] ;  /* 0xffff500035387984 */ /* 0x000f280000000c00 */
        /* <DEDUP_REMOVED lines=37> */
[----:B------:R-:W0:Y:S04]  /*3e50*/  LDS.128 R68, [R53+-0xa0] ;  /* 0xffff600035447984 */ /* 0x000e280000000c00 */
        /* <DEDUP_REMOVED lines=29> */
[----:B------:R-:W-:Y:S04]  /*4030*/  LDS.128 R56, [R53+-0x90] ;  /* 0xffff700035387984 */ /* 0x000fe80000000c00 */
        /* <DEDUP_REMOVED lines=30> */
[----:B------:R-:W0:Y:S01]  /*4220*/  LDS.128 R72, [R53+-0x80] ;  /* 0xffff800035487984 */ /* 0x000e220000000c00 */
        /* <DEDUP_REMOVED lines=65> */
[----:B------:R-:W0:Y:S01]  /*4640*/  LDS.128 R72, [R53+-0x70] ;  /* 0xffff900035487984 */ /* 0x000e220000000c00 */
        /* <DEDUP_REMOVED lines=97> */
[----:B------:R-:W4:Y:S01]  /*4c60*/  LDS.128 R60, [R53+-0x60] ;  /* 0xffffa000353c7984 */ /* 0x000f220000000c00 */
        /* <DEDUP_REMOVED lines=69> */
[----:B------:R-:W0:Y:S01]  /*50c0*/  LDS.128 R64, [R53+-0x50] ;  /* 0xffffb00035407984 */ /* 0x000e220000000c00 */
        /* <DEDUP_REMOVED lines=104> */
[----:B------:R-:W0:Y:S01]  /*5750*/  LDS.128 R60, [R53+-0x40] ;  /* 0xffffc000353c7984 */ /* 0x000e220000000c00 */
        /* <DEDUP_REMOVED lines=61> */
[----:B------:R-:W0:Y:S01]  /*5b30*/  LDS.128 R72, [R53+-0x30] ;  /* 0xffffd00035487984 */ /* 0x000e220000000c00 */
        /* <DEDUP_REMOVED lines=103> */
[----:B------:R-:W0:Y:S01]  /*61b0*/  LDS.128 R60, [R53+-0x20] ;  /* 0xffffe000353c7984 */ /* 0x000e220000000c00 */
        /* <DEDUP_REMOVED lines=21> */
[----:B------:R-:W4:Y:S01]  /*6310*/  LDS.128 R72, [R53+-0x4060] ;  /* 0xffbfa00035487984 */ /* 0x000f220000000c00 */
        /* <DEDUP_REMOVED lines=51> */
[----:B------:R-:W0:Y:S01]  /*6650*/  LDS.128 R56, [R53+-0x10] ;  /* 0xfffff00035387984 */ /* 0x000e220000000c00 */
[----:B------:R-:W-:Y:S01]  /*6660*/  IMAD.U32 R205, R205, 0x10000, RZ ;  /* 0x00010000cdcd7824 */ /* 0x000fe200078e00ff */
[----:B------:R-:W-:-:S02]  /*6670*/  PRMT R207, R73, 0x7632, R207 ;  /* 0x0000763249cf7816 */ /* 0x000fc400000000cf */
[----:B------:R-:W-:Y:S01]  /*6680*/  LDS.128 R68, [R54+0xa0] ;  /* 0x0000a00036447984 */ /* 0x000fe20000000c00 */
[----:B------:R-:W-:-:S03]  /*6690*/  FFMA R211, R65, R205, R76 ;  /* 0x000000cd41d37223 */ /* 0x000fc6000000004c */
[----:B------:R-:W1:Y:S01]  /*66a0*/  LDS.128 R64, [R53+-0x4050] ;  /* 0xffbfb00035407984 */ /* 0x000e620000000c00 */
        /* <DEDUP_REMOVED lines=51> */
[----:B------:R-:W1:Y:S01]  /*69e0*/  LDS.128 R72, [R53] ;  /* 0x0000000035487984 */ /* 0x000e620000000c00 */
[----:B------:R-:W-:-:S02]  /*69f0*/  IMAD.U32 R64, R64, 0x10000, RZ ;  /* 0x0001000040407824 */ /* 0x000fc400078e00ff */
[----:B------:R-:W-:Y:S01]  /*6a00*/  IMAD.U32 R60, R60, 0x10000, RZ ;  /* 0x000100003c3c7824 */ /* 0x000fe200078e00ff */
[----:B------:R-:W2:Y:S01]  /*6a10*/  LDS.128 R76, [R53+-0x4040] ;  /* 0xffbfc000354c7984 */ /* 0x000ea20000000c00 */
        /* <DEDUP_REMOVED lines=64> */
[----:B------:R-:W0:Y:S01]  /*6e20*/  LDS.128 R56, [R53+-0x4030] ;  /* 0xffbfd00035387984 */ /* 0x000e220000000c00 */
        /* <DEDUP_REMOVED lines=56> */
[----:B------:R-:W0:Y:S01]  /*71b0*/  LDS.128 R64, [R53+-0x4020] ;  /* 0xffbfe00035407984 */ /* 0x000e220000000c00 */
        /* <DEDUP_REMOVED lines=42> */
[----:B------:R-:W0:Y:S01]  /*7460*/  LDS.128 R56, [R53+-0x4010] ;  /* 0xffbff00035387984 */ /* 0x000e220000000c00 */
        /* <DEDUP_REMOVED lines=45> */
[----:B------:R-:W0:Y:S04]  /*7740*/  LDS.128 R56, [R53+-0x4000] ;  /* 0xffc0000035387984 */ /* 0x000e280000000c00 */
        /* <DEDUP_REMOVED lines=246> */
.L_x_1656:
[----:B-----5:R-:W-:-:S05]  /*86b0*/  HADD2.BF16_V2 R62, R95, R94.H0_H0 ;  /* 0x2000005e5f3e7230 */ /* 0x020fca0000200000 */
[----:B------:R-:W-:-:S05]  /*86c0*/  PRMT R61, R95, R64, R62 ;  /* 0x000000405f3d7216 */ /* 0x000fca000000003e */
[----:B------:R-:W2:Y:S02]  /*86d0*/  ATOM.E.CAS.STRONG.GPU PT, R62, [R56], R95, R61 ;  /* 0x0000005f383e738b */ /* 0x000ea400001ee13d */
[----:B--2---:R-:W-:Y:S01]  /*86e0*/  ISETP.NE.U32.AND P1, PT, R62, R95, PT ;  /* 0x0000005f3e00720c */ /* 0x004fe20003f25070 */
[----:B------:R-:W-:-:S12]  /*86f0*/  IMAD.MOV.U32 R95, RZ, RZ, R62 ;  /* 0x000000ffff5f7224 */ /* 0x000fd800078e003e */
[----:B------:R-:W-:Y:S05]  /*8700*/  @P1 BRA `(.L_x_1656) ;  /* 0xfffffffc00e81947 */ /* 0x000fea000383ffff */
[----:B------:R-:W-:Y:S05]  /*8710*/  BSYNC.RECONVERGENT B2 ;  /* 0x0000000000027941 */ /* 0x000fea0003800200 */
.L_x_1655:
        /* <DEDUP_REMOVED lines=13> */
.L_x_1658:
[----:B-----5:R-:W-:-:S05]  /*87f0*/  HADD2.BF16_V2 R62, R67, R66.H0_H0 ;  /* 0x20000042433e7230 */ /* 0x020fca0000200000 */
[----:B------:R-:W-:-:S05]  /*8800*/  PRMT R61, R67, R68, R62 ;  /* 0x00000044433d7216 */ /* 0x000fca000000003e */
[----:B------:R-:W2:Y:S02]  /*8810*/  ATOM.E.CAS.STRONG.GPU PT, R62, [R64], R67, R61 ;  /* 0x00000043403e738b */ /* 0x000ea400001ee13d */
[----:B--2---:R-:W-:Y:S01]  /*8820*/  ISETP.NE.U32.AND P1, PT, R62, R67, PT ;  /* 0x000000433e00720c */ /* 0x004fe20003f25070 */
[----:B------:R-:W-:-:S12]  /*8830*/  IMAD.MOV.U32 R67, RZ, RZ, R62 ;  /* 0x000000ffff437224 */ /* 0x000fd800078e003e */
[----:B------:R-:W-:Y:S05]  /*8840*/  @P1 BRA `(.L_x_1658) ;  /* 0xfffffffc00e81947 */ /* 0x000fea000383ffff */
[----:B------:R-:W-:Y:S05]  /*8850*/  BSYNC.RECONVERGENT B2 ;  /* 0x0000000000027941 */ /* 0x000fea0003800200 */
.L_x_1657:
        /* <DEDUP_REMOVED lines=12> */
.L_x_1660:
[----:B-----5:R-:W-:-:S05]  /*8920*/  HADD2.BF16_V2 R62, R67, R61.H0_H0 ;  /* 0x2000003d433e7230 */ /* 0x020fca0000200000 */
[----:B------:R-:W-:-:S06]  /*8930*/  PRMT R62, R67, R66, R62 ;  /* 0x00000042433e7216 */ /* 0x000fcc000000003e */
[----:B------:R-:W2:Y:S02]  /*8940*/  ATOM.E.CAS.STRONG.GPU PT, R62, [R64], R67, R62 ;  /* 0x00000043403e738b */ /* 0x000ea400001ee13e */
[----:B--2---:R-:W-:Y:S01]  /*8950*/  ISETP.NE.U32.AND P1, PT, R62, R67, PT ;  /* 0x000000433e00720c */ /* 0x004fe20003f25070 */
[----:B------:R-:W-:-:S12]  /*8960*/  IMAD.MOV.U32 R67, RZ, RZ, R62 ;  /* 0x000000ffff437224 */ /* 0x000fd800078e003e */
[----:B------:R-:W-:Y:S05]  /*8970*/  @P1 BRA `(.L_x_1660) ;  /* 0xfffffffc00e81947 */ /* 0x000fea000383ffff */
[----:B------:R-:W-:Y:S05]  /*8980*/  BSYNC.RECONVERGENT B2 ;  /* 0x0000000000027941 */ /* 0x000fea0003800200 */
.L_x_1659:
        /* <DEDUP_REMOVED lines=12> */
.L_x_1662:
[----:B-----5:R-:W-:-:S05]  /*8a50*/  HADD2.BF16_V2 R62, R67, R61.H0_H0 ;  /* 0x2000003d433e7230 */ /* 0x020fca0000200000 */
[----:B------:R-:W-:-:S06]  /*8a60*/  PRMT R62, R67, R66, R62 ;  /* 0x00000042433e7216 */ /* 0x000fcc000000003e */
[----:B------:R-:W2:Y:S02]  /*8a70*/  ATOM.E.CAS.STRONG.GPU PT, R62, [R64], R67, R62 ;  /* 0x00000043403e738b */ /* 0x000ea400001ee13e */
[----:B--2---:R-:W-:Y:S01]  /*8a80*/  ISETP.NE.U32.AND P1, PT, R62, R67, PT ;  /* 0x000000433e00720c */ /* 0x004fe20003f25070 */
[----:B------:R-:W-:-:S12]  /*8a90*/  IMAD.MOV.U32 R67, RZ, RZ, R62 ;  /* 0x000000ffff437224 */ /* 0x000fd800078e003e */
[----:B------:R-:W-:Y:S05]  /*8aa0*/  @P1 BRA `(.L_x_1662) ;  /* 0xfffffffc00e81947 */ /* 0x000fea000383ffff */
[----:B------:R-:W-:Y:S05]  /*8ab0*/  BSYNC.RECONVERGENT B2 ;  /* 0x0000000000027941 */ /* 0x000fea0003800200 */
.L_x_1661:
        /* <DEDUP_REMOVED lines=12> */
.L_x_1664:
[----:B-----5:R-:W-:-:S05]  /*8b80*/  HADD2.BF16_V2 R62, R67, R61.H0_H0 ;  /* 0x2000003d433e7230 */ /* 0x020fca0000200000 */
[----:B------:R-:W-:-:S06]  /*8b90*/  PRMT R62, R67, R66, R62 ;  /* 0x00000042433e7216 */ /* 0x000fcc000000003e */
[----:B------:R-:W2:Y:S02]  /*8ba0*/  ATOM.E.CAS.STRONG.GPU PT, R62, [R64], R67, R62 ;  /* 0x00000043403e738b */ /* 0x000ea400001ee13e */
[----:B--2---:R-:W-:Y:S01]  /*8bb0*/  ISETP.NE.U32.AND P1, PT, R62, R67, PT ;  /* 0x000000433e00720c */ /* 0x004fe20003f25070 */
[----:B------:R-:W-:-:S12]  /*8bc0*/  IMAD.MOV.U32 R67, RZ, RZ, R62 ;  /* 0x000000ffff437224 */ /* 0x000fd800078e003e */
[----:B------:R-:W-:Y:S05]  /*8bd0*/  @P1 BRA `(.L_x_1664) ;  /* 0xfffffffc00e81947 */ /* 0x000fea000383ffff */
[----:B------:R-:W-:Y:S05]  /*8be0*/  BSYNC.RECONVERGENT B2 ;  /* 0x0000000000027941 */ /* 0x000fea0003800200 */
.L_x_1663:
        /* <DEDUP_REMOVED lines=12> */
.L_x_1666:
[----:B-----5:R-:W-:-:S05]  /*8cb0*/  HADD2.BF16_V2 R62, R67, R61.H0_H0 ;  /* 0x2000003d433e7230 */ /* 0x020fca0000200000 */
[----:B------:R-:W-:-:S06]  /*8cc0*/  PRMT R62, R67, R66, R62 ;  /* 0x00000042433e7216 */ /* 0x000fcc000000003e */
[----:B------:R-:W2:Y:S02]  /*8cd0*/  ATOM.E.CAS.STRONG.GPU PT, R62, [R64], R67, R62 ;  /* 0x00000043403e738b */ /* 0x000ea400001ee13e */
[----:B--2---:R-:W-:Y:S01]  /*8ce0*/  ISETP.NE.U32.AND P1, PT, R62, R67, PT ;  /* 0x000000433e00720c */ /* 0x004fe20003f25070 */
[----:B------:R-:W-:-:S12]  /*8cf0*/  IMAD.MOV.U32 R67, RZ, RZ, R62 ;  /* 0x000000ffff437224 */ /* 0x000fd800078e003e */
[----:B------:R-:W-:Y:S05]  /*8d00*/  @P1 BRA `(.L_x_1666) ;  /* 0xfffffffc00e81947 */ /* 0x000fea000383ffff */
[----:B------:R-:W-:Y:S05]  /*8d10*/  BSYNC.RECONVERGENT B2 ;  /* 0x0000000000027941 */ /* 0x000fea0003800200 */
.L_x_1665:
        /* <DEDUP_REMOVED lines=12> */
.L_x_1668:
[----:B-----5:R-:W-:-:S05]  /*8de0*/  HADD2.BF16_V2 R62, R67, R61.H0_H0 ;  /* 0x2000003d433e7230 */ /* 0x020fca0000200000 */
[----:B------:R-:W-:-:S06]  /*8df0*/  PRMT R62, R67, R66, R62 ;  /* 0x00000042433e7216 */ /* 0x000fcc000000003e */
[----:B------:R-:W2:Y:S02]  /*8e00*/  ATOM.E.CAS.STRONG.GPU PT, R62, [R64], R67, R62 ;  /* 0x00000043403e738b */ /* 0x000ea400001ee13e */
[----:B--2---:R-:W-:Y:S01]  /*8e10*/  ISETP.NE.U32.AND P1, PT, R62, R67, PT ;  /* 0x000000433e00720c */ /* 0x004fe20003f25070 */
[----:B------:R-:W-:-:S12]  /*8e20*/  IMAD.MOV.U32 R67, RZ, RZ, R62 ;  /* 0x000000ffff437224 */ /* 0x000fd800078e003e */
[----:B------:R-:W-:Y:S05]  /*8e30*/  @P1 BRA `(.L_x_1668) ;  /* 0xfffffffc00e81947 */ /* 0x000fea000383ffff */
[----:B------:R-:W-:Y:S05]  /*8e40*/  BSYNC.RECONVERGENT B2 ;  /* 0x0000000000027941 */ /* 0x000fea0003800200 */
.L_x_1667:
        /* <DEDUP_REMOVED lines=12> */
.L_x_1670:
[----:B-----5:R-:W-:-:S05]  /*8f10*/  HADD2.BF16_V2 R62, R67, R61.H0_H0 ;  /* 0x2000003d433e7230 */ /* 0x020fca0000200000 */
[----:B------:R-:W-:-:S06]  /*8f20*/  PRMT R62, R67, R66, R62 ;  /* 0x00000042433e7216 */ /* 0x000fcc000000003e */
[----:B------:R-:W2:Y:S02]  /*8f30*/  ATOM.E.CAS.STRONG.GPU PT, R62, [R64], R67, R62 ;  /* 0x00000043403e738b */ /* 0x000ea400001ee13e */
[----:B--2---:R-:W-:Y:S01]  /*8f40*/  ISETP.NE.U32.AND P1, PT, R62, R67, PT ;  /* 0x000000433e00720c */ /* 0x004fe20003f25070 */
[----:B------:R-:W-:-:S12]  /*8f50*/  IMAD.MOV.U32 R67, RZ, RZ, R62 ;  /* 0x000000ffff437224 */ /* 0x000fd800078e003e */
[----:B------:R-:W-:Y:S05]  /*8f60*/  @P1 BRA `(.L_x_1670) ;  /* 0xfffffffc00e81947 */ /* 0x000fea000383ffff */
[----:B------:R-:W-:Y:S05]  /*8f70*/  BSYNC.RECONVERGENT B2 ;  /* 0x0000000000027941 */ /* 0x000fea0003800200 */
.L_x_1669:
        /* <DEDUP_REMOVED lines=12> */
.L_x_1672:
[----:B-----5:R-:W-:-:S05]  /*9040*/  HADD2.BF16_V2 R62, R67, R61.H0_H0 ;  /* 0x2000003d433e7230 */ /* 0x020fca0000200000 */
[----:B------:R-:W-:-:S06]  /*9050*/  PRMT R62, R67, R66, R62 ;  /* 0x00000042433e7216 */ /* 0x000fcc000000003e */
[----:B------:R-:W2:Y:S02]  /*9060*/  ATOM.E.CAS.STRONG.GPU PT, R62, [R64], R67, R62 ;  /* 0x00000043403e738b */ /* 0x000ea400001ee13e */
[----:B--2---:R-:W-:Y:S01]  /*9070*/  ISETP.NE.U32.AND P1, PT, R62, R67, PT ;  /* 0x000000433e00720c */ /* 0x004fe20003f25070 */
[----:B------:R-:W-:-:S12]  /*9080*/  IMAD.MOV.U32 R67, RZ, RZ, R62 ;  /* 0x000000ffff437224 */ /* 0x000fd800078e003e */
[----:B------:R-:W-:Y:S05]  /*9090*/  @P1 BRA `(.L_x_1672) ;  /* 0xfffffffc00e81947 */ /* 0x000fea000383ffff */
[----:B------:R-:W-:Y:S05]  /*90a0*/  BSYNC.RECONVERGENT B2 ;  /* 0x0000000000027941 */ /* 0x000fea0003800200 */
.L_x_1671:
        /* <DEDUP_REMOVED lines=12> */
.L_x_1674:
[----:B-----5:R-:W-:-:S05]  /*9170*/  HADD2.BF16_V2 R62, R67, R61.H0_H0 ;  /* 0x2000003d433e7230 */ /* 0x020fca0000200000 */
[----:B------:R-:W-:-:S06]  /*9180*/  PRMT R62, R67, R66, R62 ;  /* 0x00000042433e7216 */ /* 0x000fcc000000003e */
[----:B------:R-:W2:Y:S02]  /*9190*/  ATOM.E.CAS.STRONG.GPU PT, R62, [R64], R67, R62 ;  /* 0x00000043403e738b */ /* 0x000ea400001ee13e */
[----:B--2---:R-:W-:Y:S01]  /*91a0*/  ISETP.NE.U32.AND P1, PT, R62, R67, PT ;  /* 0x000000433e00720c */ /* 0x004fe20003f25070 */
[----:B------:R-:W-:-:S12]  /*91b0*/  IMAD.MOV.U32 R67, RZ, RZ, R62 ;  /* 0x000000ffff437224 */ /* 0x000fd800078e003e */
[----:B------:R-:W-:Y:S05]  /*91c0*/  @P1 BRA `(.L_x_1674) ;  /* 0xfffffffc00e81947 */ /* 0x000fea000383ffff */
[----:B------:R-:W-:Y:S05]  /*91d0*/  BSYNC.RECONVERGENT B2 ;  /* 0x0000000000027941 */ /* 0x000fea0003800200 */
.L_x_1673:
        /* <DEDUP_REMOVED lines=12> */
.L_x_1676:
[----:B-----5:R-:W-:-:S05]  /*92a0*/  HADD2.BF16_V2 R62, R67, R61.H0_H0 ;  /* 0x2000003d433e7230 */ /* 0x020fca0000200000 */
[----:B------:R-:W-:-:S06]  /*92b0*/  PRMT R62, R67, R66, R62 ;  /* 0x00000042433e7216 */ /* 0x000fcc000000003e */
[----:B------:R-:W2:Y:S02]  /*92c0*/  ATOM.E.CAS.STRONG.GPU PT, R62, [R64], R67, R62 ;  /* 0x00000043403e738b */ /* 0x000ea400001ee13e */
[----:B--2---:R-:W-:Y:S01]  /*92d0*/  ISETP.NE.U32.AND P1, PT, R62, R67, PT ;  /* 0x000000433e00720c */ /* 0x004fe20003f25070 */
[----:B------:R-:W-:-:S12]  /*92e0*/  IMAD.MOV.U32 R67, RZ, RZ, R62 ;  /* 0x000000ffff437224 */ /* 0x000fd800078e003e */
[----:B------:R-:W-:Y:S05]  /*92f0*/  @P1 BRA `(.L_x_1676) ;  /* 0xfffffffc00e81947 */ /* 0x000fea000383ffff */
[----:B------:R-:W-:Y:S05]  /*9300*/  BSYNC.RECONVERGENT B2 ;  /* 0x0000000000027941 */ /* 0x000fea0003800200 */
.L_x_1675:
        /* <DEDUP_REMOVED lines=12> */
.L_x_1678:
[----:B-----5:R-:W-:-:S05]  /*93d0*/  HADD2.BF16_V2 R62, R67, R61.H0_H0 ;  /* 0x2000003d433e7230 */ /* 0x020fca0000200000 */
[----:B------:R-:W-:-:S06]  /*93e0*/  PRMT R62, R67, R66, R62 ;  /* 0x00000042433e7216 */ /* 0x000fcc000000003e */
[----:B------:R-:W2:Y:S02]  /*93f0*/  ATOM.E.CAS.STRONG.GPU PT, R62, [R64], R67, R62 ;  /* 0x00000043403e738b */ /* 0x000ea400001ee13e */
[----:B--2---:R-:W-:Y:S01]  /*9400*/  ISETP.NE.U32.AND P1, PT, R62, R67, PT ;  /* 0x000000433e00720c */ /* 0x004fe20003f25070 */
[----:B------:R-:W-:-:S12]  /*9410*/  IMAD.MOV.U32 R67, RZ, RZ, R62 ;  /* 0x000000ffff437224 */ /* 0x000fd800078e003e */
[----:B------:R-:W-:Y:S05]  /*9420*/  @P1 BRA `(.L_x_1678) ;  /* 0xfffffffc00e81947 */ /* 0x000fea000383ffff */
[----:B------:R-:W-:Y:S05]  /*9430*/  BSYNC.RECONVERGENT B2 ;  /* 0x0000000000027941 */ /* 0x000fea0003800200 */
.L_x_1677:
        /* <DEDUP_REMOVED lines=12> */
.L_x_1680:
[----:B-----5:R-:W-:-:S05]  /*9500*/  HADD2.BF16_V2 R62, R67, R61.H0_H0 ;  /* 0x2000003d433e7230 */ /* 0x020fca0000200000 */
[----:B------:R-:W-:-:S06]  /*9510*/  PRMT R62, R67, R66, R62 ;  /* 0x00000042433e7216 */ /* 0x000fcc000000003e */
[----:B------:R-:W2:Y:S02]  /*9520*/  ATOM.E.CAS.STRONG.GPU PT, R62, [R64], R67, R62 ;  /* 0x00000043403e738b */ /* 0x000ea400001ee13e */
[----:B--2---:R-:W-:Y:S01]  /*9530*/  ISETP.NE.U32.AND P1, PT, R62, R67, PT ;  /* 0x000000433e00720c */ /* 0x004fe20003f25070 */
[----:B------:R-:W-:-:S12]  /*9540*/  IMAD.MOV.U32 R67, RZ, RZ, R62 ;  /* 0x000000ffff437224 */ /* 0x000fd800078e003e */
[----:B------:R-:W-:Y:S05]  /*9550*/  @P1 BRA `(.L_x_1680) ;  /* 0xfffffffc00e81947 */ /* 0x000fea000383ffff */
[----:B------:R-:W-:Y:S05]  /*9560*/  BSYNC.RECONVERGENT B2 ;  /* 0x0000000000027941 */ /* 0x000fea0003800200 */
.L_x_1679:
        /* <DEDUP_REMOVED lines=12> */
.L_x_1682:
[----:B-----5:R-:W-:-:S05]  /*9630*/  HADD2.BF16_V2 R62, R67, R61.H0_H0 ;  /* 0x2000003d433e7230 */ /* 0x020fca0000200000 */
[----:B------:R-:W-:-:S06]  /*9640*/  PRMT R62, R67, R66, R62 ;  /* 0x00000042433e7216 */ /* 0x000fcc000000003e */
[----:B------:R-:W2:Y:S02]  /*9650*/  ATOM.E.CAS.STRONG.GPU PT, R62, [R64], R67, R62 ;  /* 0x00000043403e738b */ /* 0x000ea400001ee13e */
[----:B--2---:R-:W-:Y:S01]  /*9660*/  ISETP.NE.U32.AND P1, PT, R62, R67, PT ;  /* 0x000000433e00720c */ /* 0x004fe20003f25070 */
[----:B------:R-:W-:-:S12]  /*9670*/  IMAD.MOV.U32 R67, RZ, RZ, R62 ;  /* 0x000000ffff437224 */ /* 0x000fd800078e003e */
[----:B------:R-:W-:Y:S05]  /*9680*/  @P1 BRA `(.L_x_1682) ;  /* 0xfffffffc00e81947 */ /* 0x000fea000383ffff */
[----:B------:R-:W-:Y:S05]  /*9690*/  BSYNC.RECONVERGENT B2 ;  /* 0x0000000000027941 */ /* 0x000fea0003800200 */
.L_x_1681:
        /* <DEDUP_REMOVED lines=12> */
.L_x_1684:
[----:B-----5:R-:W-:-:S05]  /*9760*/  HADD2.BF16_V2 R62, R67, R61.H0_H0 ;  /* 0x2000003d433e7230 */ /* 0x020fca0000200000 */
[----:B------:R-:W-:-:S06]  /*9770*/  PRMT R62, R67, R66, R62 ;  /* 0x00000042433e7216 */ /* 0x000fcc000000003e */
[----:B------:R-:W2:Y:S02]  /*9780*/  ATOM.E.CAS.STRONG.GPU PT, R62, [R64], R67, R62 ;  /* 0x00000043403e738b */ /* 0x000ea400001ee13e */
[----:B--2---:R-:W-:Y:S01]  /*9790*/  ISETP.NE.U32.AND P1, PT, R62, R67, PT ;  /* 0x000000433e00720c */ /* 0x004fe20003f25070 */
[----:B------:R-:W-:-:S12]  /*97a0*/  IMAD.MOV.U32 R67, RZ, RZ, R62 ;  /* 0x000000ffff437224 */ /* 0x000fd800078e003e */
[----:B------:R-:W-:Y:S05]  /*97b0*/  @P1 BRA `(.L_x_1684) ;  /* 0xfffffffc00e81947 */ /* 0x000fea000383ffff */
[----:B------:R-:W-:Y:S05]  /*97c0*/  BSYNC.RECONVERGENT B2 ;  /* 0x0000000000027941 */ /* 0x000fea0003800200 */
.L_x_1683:
        /* <DEDUP_REMOVED lines=12> */
.L_x_1686:
[----:B-----5:R-:W-:-:S05]  /*9890*/  HADD2.BF16_V2 R62, R67, R61.H0_H0 ;  /* 0x2000003d433e7230 */ /* 0x020fca0000200000 */
[----:B------:R-:W-:-:S06]  /*98a0*/  PRMT R62, R67, R66, R62 ;  /* 0x00000042433e7216 */ /* 0x000fcc000000003e */
[----:B------:R-:W2:Y:S02]  /*98b0*/  ATOM.E.CAS.STRONG.GPU PT, R62, [R64], R67, R62 ;  /* 0x00000043403e738b */ /* 0x000ea400001ee13e */
[----:B--2---:R-:W-:Y:S01]  /*98c0*/  ISETP.NE.U32.AND P1, PT, R62, R67, PT ;  /* 0x000000433e00720c */ /* 0x004fe20003f25070 */
[----:B------:R-:W-:-:S12]  /*98d0*/  IMAD.MOV.U32 R67, RZ, RZ, R62 ;  /* 0x000000ffff437224 */ /* 0x000fd800078e003e */
[----:B------:R-:W-:Y:S05]  /*98e0*/  @P1 BRA `(.L_x_1686) ;  /* 0xfffffffc00e81947 */ /* 0x000fea000383ffff */
[----:B------:R-:W-:Y:S05]  /*98f0*/  BSYNC.RECONVERGENT B2 ;  /* 0x0000000000027941 */ /* 0x000fea0003800200 */
.L_x_1685:
        /* <DEDUP_REMOVED lines=12> */
.L_x_1688:
[----:B-----5:R-:W-:-:S05]  /*99c0*/  HADD2.BF16_V2 R62, R67, R61.H0_H0 ;  /* 0x2000003d433e7230 */ /* 0x020fca0000200000 */
[----:B------:R-:W-:-:S06]  /*99d0*/  PRMT R62, R67, R66, R62 ;  /* 0x00000042433e7216 */ /* 0x000fcc000000003e */
[----:B------:R-:W2:Y:S02]  /*99e0*/  ATOM.E.CAS.STRONG.GPU PT, R62, [R64], R67, R62 ;  /* 0x00000043403e738b */ /* 0x000ea400001ee13e */
[----:B--2---:R-:W-:Y:S01]  /*99f0*/  ISETP.NE.U32.AND P1, PT, R62, R67, PT ;  /* 0x000000433e00720c */ /* 0x004fe20003f25070 */
[----:B------:R-:W-:-:S12]  /*9a00*/  IMAD.MOV.U32 R67, RZ, RZ, R62 ;  /* 0x000000ffff437224 */ /* 0x000fd800078e003e */
[----:B------:R-:W-:Y:S05]  /*9a10*/  @P1 BRA `(.L_x_1688) ;  /* 0xfffffffc00e81947 */ /* 0x000fea000383ffff */
[----:B------:R-:W-:Y:S05]  /*9a20*/  BSYNC.RECONVERGENT B2 ;  /* 0x0000000000027941 */ /* 0x000fea0003800200 */
.L_x_1687:
        /* <DEDUP_REMOVED lines=12> */
.L_x_1690:
[----:B-----5:R-:W-:-:S05]  /*9af0*/  HADD2.BF16_V2 R62, R67, R61.H0_H0 ;  /* 0x2000003d433e7230 */ /* 0x020fca0000200000 */
[----:B------:R-:W-:-:S06]  /*9b00*/  PRMT R62, R67, R66, R62 ;  /* 0x00000042433e7216 */ /* 0x000fcc000000003e */
[----:B------:R-:W2:Y:S02]  /*9b10*/  ATOM.E.CAS.STRONG.GPU PT, R62, [R64], R67, R62 ;  /* 0x00000043403e738b */ /* 0x000ea400001ee13e */
[----:B--2---:R-:W-:Y:S01]  /*9b20*/  ISETP.NE.U32.AND P1, PT, R62, R67, PT ;  /* 0x000000433e00720c */ /* 0x004fe20003f25070 */
[----:B------:R-:W-:-:S12]  /*9b30*/  IMAD.MOV.U32 R67, RZ, RZ, R62 ;  /* 0x000000ffff437224 */ /* 0x000fd800078e003e */
[----:B------:R-:W-:Y:S05]  /*9b40*/  @P1 BRA `(.L_x_1690) ;  /* 0xfffffffc00e81947 */ /* 0x000fea000383ffff */
[----:B------:R-:W-:Y:S05]  /*9b50*/  BSYNC.RECONVERGENT B2 ;  /* 0x0000000000027941 */ /* 0x000fea0003800200 */
.L_x_1689:
        /* <DEDUP_REMOVED lines=12> */
.L_x_1692:
[----:B-----5:R-:W-:-:S05]  /*9c20*/  HADD2.BF16_V2 R62, R67, R61.H0_H0 ;  /* 0x2000003d433e7230 */ /* 0x020fca0000200000 */
[----:B------:R-:W-:-:S06]  /*9c30*/  PRMT R62, R67, R66, R62 ;  /* 0x00000042433e7216 */ /* 0x000fcc000000003e */
[----:B------:R-:W2:Y:S02]  /*9c40*/  ATOM.E.CAS.STRONG.GPU PT, R62, [R64], R67, R62 ;  /* 0x00000043403e738b */ /* 0x000ea400001ee13e */
[----:B--2---:R-:W-:Y:S01]  /*9c50*/  ISETP.NE.U32.AND P1, PT, R62, R67, PT ;  /* 0x000000433e00720c */ /* 0x004fe20003f25070 */
[----:B------:R-:W-:-:S12]  /*9c60*/  IMAD.MOV.U32 R67, RZ, RZ, R62 ;  /* 0x000000ffff437224 */ /* 0x000fd800078e003e */
[----:B------:R-:W-:Y:S05]  /*9c70*/  @P1 BRA `(.L_x_1692) ;  /* 0xfffffffc00e81947 */ /* 0x000fea000383ffff */
[----:B------:R-:W-:Y:S05]  /*9c80*/  BSYNC.RECONVERGENT B2 ;  /* 0x0000000000027941 */ /* 0x000fea0003800200 */
.L_x_1691:
        /* <DEDUP_REMOVED lines=12> */
.L_x_1694:
[----:B-----5:R-:W-:-:S05]  /*9d50*/  HADD2.BF16_V2 R62, R67, R61.H0_H0 ;  /* 0x2000003d433e7230 */ /* 0x020fca0000200000 */
[----:B------:R-:W-:-:S06]  /*9d60*/  PRMT R62, R67, R66, R62 ;  /* 0x00000042433e7216 */ /* 0x000fcc000000003e */
[----:B------:R-:W2:Y:S02]  /*9d70*/  ATOM.E.CAS.STRONG.GPU PT, R62, [R64], R67, R62 ;  /* 0x00000043403e738b */ /* 0x000ea400001ee13e */
[----:B--2---:R-:W-:Y:S01]  /*9d80*/  ISETP.NE.U32.AND P1, PT, R62, R67, PT ;  /* 0x000000433e00720c */ /* 0x004fe20003f25070 */
[----:B------:R-:W-:-:S12]  /*9d90*/  IMAD.MOV.U32 R67, RZ, RZ, R62 ;  /* 0x000000ffff437224 */ /* 0x000fd800078e003e */
[----:B------:R-:W-:Y:S05]  /*9da0*/  @P1 BRA `(.L_x_1694) ;  /* 0xfffffffc00e81947 */ /* 0x000fea000383ffff */
[----:B------:R-:W-:Y:S05]  /*9db0*/  BSYNC.RECONVERGENT B2 ;  /* 0x0000000000027941 */ /* 0x000fea0003800200 */
.L_x_1693:
        /* <DEDUP_REMOVED lines=12> */
.L_x_1696:
[----:B-----5:R-:W-:-:S05]  /*9e80*/  HADD2.BF16_V2 R62, R67, R61.H0_H0 ;  /* 0x2000003d433e7230 */ /* 0x020fca0000200000 */
[----:B------:R-:W-:-:S06]  /*9e90*/  PRMT R62, R67, R66, R62 ;  /* 0x00000042433e7216 */ /* 0x000fcc000000003e */
[----:B------:R-:W2:Y:S02]  /*9ea0*/  ATOM.E.CAS.STRONG.GPU PT, R62, [R64], R67, R62 ;  /* 0x00000043403e738b */ /* 0x000ea400001ee13e */
[----:B--2---:R-:W-:Y:S01]  /*9eb0*/  ISETP.NE.U32.AND P1, PT, R62, R67, PT ;  /* 0x000000433e00720c */ /* 0x004fe20003f25070 */
[----:B------:R-:W-:-:S12]  /*9ec0*/  IMAD.MOV.U32 R67, RZ, RZ, R62 ;  /* 0x000000ffff437224 */ /* 0x000fd800078e003e */
[----:B------:R-:W-:Y:S05]  /*9ed0*/  @P1 BRA `(.L_x_1696) ;  /* 0xfffffffc00e81947 */ /* 0x000fea000383ffff */
[----:B------:R-:W-:Y:S05]  /*9ee0*/  BSYNC.RECONVERGENT B2 ;  /* 0x0000000000027941 */ /* 0x000fea0003800200 */
.L_x_1695:
        /* <DEDUP_REMOVED lines=12> */
.L_x_1698:
[----:B-----5:R-:W-:-:S05]  /*9fb0*/  HADD2.BF16_V2 R62, R67, R61.H0_H0 ;  /* 0x2000003d433e7230 */ /* 0x020fca0000200000 */
[----:B------:R-:W-:-:S06]  /*9fc0*/  PRMT R62, R67, R66, R62 ;  /* 0x00000042433e7216 */ /* 0x000fcc000000003e */
[----:B------:R-:W2:Y:S02]  /*9fd0*/  ATOM.E.CAS.STRONG.GPU PT, R62, [R64], R67, R62 ;  /* 0x00000043403e738b */ /* 0x000ea400001ee13e */
[----:B--2---:R-:W-:Y:S01]  /*9fe0*/  ISETP.NE.U32.AND P1, PT, R62, R67, PT ;  /* 0x000000433e00720c */ /* 0x004fe20003f25070 */
[----:B------:R-:W-:-:S12]  /*9ff0*/  IMAD.MOV.U32 R67, RZ, RZ, R62 ;  /* 0x000000ffff437224 */ /* 0x000fd800078e003e */
[----:B------:R-:W-:Y:S05]  /*a000*/  @P1 BRA `(.L_x_1698) ;  /* 0xfffffffc00e81947 */ /* 0x000fea000383ffff */
[----:B------:R-:W-:Y:S05]  /*a010*/  BSYNC.RECONVERGENT B2 ;  /* 0x0000000000027941 */ /* 0x000fea0003800200 */
.L_x_1697:
        /* <DEDUP_REMOVED lines=12> */
.L_x_1700:
[----:B-----5:R-:W-:-:S05]  /*a0e0*/  HADD2.BF16_V2 R62, R67, R61.H0_H0 ;  /* 0x2000003d433e7230 */ /* 0x020fca0000200000 */
[----:B------:R-:W-:-:S06]  /*a0f0*/  PRMT R62, R67, R66, R62 ;  /* 0x00000042433e7216 */ /* 0x000fcc000000003e */
[----:B------:R-:W2:Y:S02]  /*a100*/  ATOM.E.CAS.STRONG.GPU PT, R62, [R64], R67, R62 ;  /* 0x00000043403e738b */ /* 0x000ea400001ee13e */
[----:B--2---:R-:W-:Y:S01]  /*a110*/  ISETP.NE.U32.AND P1, PT, R62, R67, PT ;  /* 0x000000433e00720c */ /* 0x004fe20003f25070 */
[----:B------:R-:W-:-:S12]  /*a120*/  IMAD.MOV.U32 R67, RZ, RZ, R62 ;  /* 0x000000ffff437224 */ /* 0x000fd800078e003e */
[----:B------:R-:W-:Y:S05]  /*a130*/  @P1 BRA `(.L_x_1700) ;  /* 0xfffffffc00e81947 */ /* 0x000fea000383ffff */
[----:B------:R-:W-:Y:S05]  /*a140*/  BSYNC.RECONVERGENT B2 ;  /* 0x0000000000027941 */ /* 0x000fea0003800200 */
.L_x_1699:
        /* <DEDUP_REMOVED lines=12> */
.L_x_1702:
[----:B-----5:R-:W-:-:S05]  /*a210*/  HADD2.BF16_V2 R62, R67, R61.H0_H0 ;  /* 0x2000003d433e7230 */ /* 0x020fca0000200000 */
[----:B------:R-:W-:-:S06]  /*a220*/  PRMT R62, R67, R66, R62 ;  /* 0x00000042433e7216 */ /* 0x000fcc000000003e */
[----:B------:R-:W2:Y:S02]  /*a230*/  ATOM.E.CAS.STRONG.GPU PT, R62, [R64], R67, R62 ;  /* 0x00000043403e738b */ /* 0x000ea400001ee13e */
[----:B--2---:R-:W-:Y:S01]  /*a240*/  ISETP.NE.U32.AND P1, PT, R62, R67, PT ;  /* 0x000000433e00720c */ /* 0x004fe20003f25070 */
[----:B------:R-:W-:-:S12]  /*a250*/  IMAD.MOV.U32 R67, RZ, RZ, R62 ;  /* 0x000000ffff437224 */ /* 0x000fd800078e003e */
[----:B------:R-:W-:Y:S05]  /*a260*/  @P1 BRA `(.L_x_1702) ;  /* 0xfffffffc00e81947 */ /* 0x000fea000383ffff */
[----:B------:R-:W-:Y:S05]  /*a270*/  BSYNC.RECONVERGENT B2 ;  /* 0x0000000000027941 */ /* 0x000fea0003800200 */
.L_x_1701:
        /* <DEDUP_REMOVED lines=12> */
.L_x_1704:
[----:B-----5:R-:W-:-:S05]  /*a340*/  HADD2.BF16_V2 R62, R67, R61.H0_H0 ;  /* 0x2000003d433e7230 */ /* 0x020fca0000200000 */
[----:B------:R-:W-:-:S06]  /*a350*/  PRMT R62, R67, R66, R62 ;  /* 0x00000042433e7216 */ /* 0x000fcc000000003e */
[----:B------:R-:W2:Y:S02]  /*a360*/  ATOM.E.CAS.STRONG.GPU PT, R62, [R64], R67, R62 ;  /* 0x00000043403e738b */ /* 0x000ea400001ee13e */
[----:B--2---:R-:W-:Y:S01]  /*a370*/  ISETP.NE.U32.AND P1, PT, R62, R67, PT ;  /* 0x000000433e00720c */ /* 0x004fe20003f25070 */
[----:B------:R-:W-:-:S12]  /*a380*/  IMAD.MOV.U32 R67, RZ, RZ, R62 ;  /* 0x000000ffff437224 */ /* 0x000fd800078e003e */
[----:B------:R-:W-:Y:S05]  /*a390*/  @P1 BRA `(.L_x_1704) ;  /* 0xfffffffc00e81947 */ /* 0x000fea000383ffff */
[----:B------:R-:W-:Y:S05]  /*a3a0*/  BSYNC.RECONVERGENT B2 ;  /* 0x0000000000027941 */ /* 0x000fea0003800200 */
.L_x_1703:
        /* <DEDUP_REMOVED lines=12> */
.L_x_1706:
[----:B-----5:R-:W-:-:S05]  /*a470*/  HADD2.BF16_V2 R62, R67, R61.H0_H0 ;  /* 0x2000003d433e7230 */ /* 0x020fca0000200000 */
[----:B------:R-:W-:-:S06]  /*a480*/  PRMT R62, R67, R66, R62 ;  /* 0x00000042433e7216 */ /* 0x000fcc000000003e */
[----:B------:R-:W2:Y:S02]  /*a490*/  ATOM.E.CAS.STRONG.GPU PT, R62, [R64], R67, R62 ;  /* 0x00000043403e738b */ /* 0x000ea400001ee13e */
[----:B--2---:R-:W-:Y:S01]  /*a4a0*/  ISETP.NE.U32.AND P1, PT, R62, R67, PT ;  /* 0x000000433e00720c */ /* 0x004fe20003f25070 */
[----:B------:R-:W-:-:S12]  /*a4b0*/  IMAD.MOV.U32 R67, RZ, RZ, R62 ;  /* 0x000000ffff437224 */ /* 0x000fd800078e003e */
[----:B------:R-:W-:Y:S05]  /*a4c0*/  @P1 BRA `(.L_x_1706) ;  /* 0xfffffffc00e81947 */ /* 0x000fea000383ffff */
[----:B------:R-:W-:Y:S05]  /*a4d0*/  BSYNC.RECONVERGENT B2 ;  /* 0x0000000000027941 */ /* 0x000fea0003800200 */
.L_x_1705:
        /* <DEDUP_REMOVED lines=12> */
.L_x_1708:
[----:B-----5:R-:W-:-:S05]  /*a5a0*/  HADD2.BF16_V2 R62, R67, R61.H0_H0 ;  /* 0x2000003d433e7230 */ /* 0x020fca0000200000 */
[----:B------:R-:W-:-:S06]  /*a5b0*/  PRMT R62, R67, R66, R62 ;  /* 0x00000042433e7216 */ /* 0x000fcc000000003e */
[----:B------:R-:W2:Y:S02]  /*a5c0*/  ATOM.E.CAS.STRONG.GPU PT, R62, [R64], R67, R62 ;  /* 0x00000043403e738b */ /* 0x000ea400001ee13e */
[----:B--2---:R-:W-:Y:S01]  /*a5d0*/  ISETP.NE.U32.AND P1, PT, R62, R67, PT ;  /* 0x000000433e00720c */ /* 0x004fe20003f25070 */
[----:B------:R-:W-:-:S12]  /*a5e0*/  IMAD.MOV.U32 R67, RZ, RZ, R62 ;  /* 0x000000ffff437224 */ /* 0x000fd800078e003e */
[----:B------:R-:W-:Y:S05]  /*a5f0*/  @P1 BRA `(.L_x_1708) ;  /* 0xfffffffc00e81947 */ /* 0x000fea000383ffff */
[----:B------:R-:W-:Y:S05]  /*a600*/  BSYNC.RECONVERGENT B2 ;  /* 0x0000000000027941 */ /* 0x000fea0003800200 */
.L_x_1707:
        /* <DEDUP_REMOVED lines=12> */
.L_x_1710:
[----:B-----5:R-:W-:-:S05]  /*a6d0*/  HADD2.BF16_V2 R62, R67, R61.H0_H0 ;  /* 0x2000003d433e7230 */ /* 0x020fca0000200000 */
[----:B------:R-:W-:-:S06]  /*a6e0*/  PRMT R62, R67, R66, R62 ;  /* 0x00000042433e7216 */ /* 0x000fcc000000003e */
[----:B------:R-:W2:Y:S02]  /*a6f0*/  ATOM.E.CAS.STRONG.GPU PT, R62, [R64], R67, R62 ;  /* 0x00000043403e738b */ /* 0x000ea400001ee13e */
[----:B--2---:R-:W-:Y:S01]  /*a700*/  ISETP.NE.U32.AND P1, PT, R62, R67, PT ;  /* 0x000000433e00720c */ /* 0x004fe20003f25070 */
[----:B------:R-:W-:-:S12]  /*a710*/  IMAD.MOV.U32 R67, RZ, RZ, R62 ;  /* 0x000000ffff437224 */ /* 0x000fd800078e003e */
[----:B------:R-:W-:Y:S05]  /*a720*/  @P1 BRA `(.L_x_1710) ;  /* 0xfffffffc00e81947 */ /* 0x000fea000383ffff */
[----:B------:R-:W-:Y:S05]  /*a730*/  BSYNC.RECONVERGENT B2 ;  /* 0x0000000000027941 */ /* 0x000fea0003800200 */
.L_x_1709:
        /* <DEDUP_REMOVED lines=12> */
.L_x_1712:
[----:B-----5:R-:W-:-:S05]  /*a800*/  HADD2.BF16_V2 R62, R67, R61.H0_H0 ;  /* 0x2000003d433e7230 */ /* 0x020fca0000200000 */
[----:B------:R-:W-:-:S06]  /*a810*/  PRMT R62, R67, R66, R62 ;  /* 0x00000042433e7216 */ /* 0x000fcc000000003e */
[----:B------:R-:W2:Y:S02]  /*a820*/  ATOM.E.CAS.STRONG.GPU PT, R62, [R64], R67, R62 ;  /* 0x00000043403e738b */ /* 0x000ea400001ee13e */
[----:B--2---:R-:W-:Y:S01]  /*a830*/  ISETP.NE.U32.AND P1, PT, R62, R67, PT ;  /* 0x000000433e00720c */ /* 0x004fe20003f25070 */
[----:B------:R-:W-:-:S12]  /*a840*/  IMAD.MOV.U32 R67, RZ, RZ, R62 ;  /* 0x000000ffff437224 */ /* 0x000fd800078e003e */
[----:B------:R-:W-:Y:S05]  /*a850*/  @P1 BRA `(.L_x_1712) ;  /* 0xfffffffc00e81947 */ /* 0x000fea000383ffff */
[----:B------:R-:W-:Y:S05]  /*a860*/  BSYNC.RECONVERGENT B2 ;  /* 0x0000000000027941 */ /* 0x000fea0003800200 */
.L_x_1711:
        /* <DEDUP_REMOVED lines=12> */
.L_x_1714:
[----:B-----5:R-:W-:-:S05]  /*a930*/  HADD2.BF16_V2 R62, R67, R61.H0_H0 ;  /* 0x2000003d433e7230 */ /* 0x020fca0000200000 */
[----:B------:R-:W-:-:S06]  /*a940*/  PRMT R62, R67, R66, R62 ;  /* 0x00000042433e7216 */ /* 0x000fcc000000003e */
[----:B------:R-:W2:Y:S02]  /*a950*/  ATOM.E.CAS.STRONG.GPU PT, R62, [R64], R67, R62 ;  /* 0x00000043403e738b */ /* 0x000ea400001ee13e */
[----:B--2---:R-:W-:Y:S01]  /*a960*/  ISETP.NE.U32.AND P1, PT, R62, R67, PT ;  /* 0x000000433e00720c */ /* 0x004fe20003f25070 */
[----:B------:R-:W-:-:S12]  /*a970*/  IMAD.MOV.U32 R67, RZ, RZ, R62 ;  /* 0x000000ffff437224 */ /* 0x000fd800078e003e */
[----:B------:R-:W-:Y:S05]  /*a980*/  @P1 BRA `(.L_x_1714) ;  /* 0xfffffffc00e81947 */ /* 0x000fea000383ffff */
[----:B------:R-:W-:Y:S05]  /*a990*/  BSYNC.RECONVERGENT B2 ;  /* 0x0000000000027941 */ /* 0x000fea0003800200 */
.L_x_1713:
        /* <DEDUP_REMOVED lines=12> */
.L_x_1716:
[----:B-----5:R-:W-:-:S05]  /*aa60*/  HADD2.BF16_V2 R62, R67, R61.H0_H0 ;  /* 0x2000003d433e7230 */ /* 0x020fca0000200000 */
[----:B------:R-:W-:-:S06]  /*aa70*/  PRMT R62, R67, R66, R62 ;  /* 0x00000042433e7216 */ /* 0x000fcc000000003e */
[----:B------:R-:W2:Y:S02]  /*aa80*/  ATOM.E.CAS.STRONG.GPU PT, R62, [R64], R67, R62 ;  /* 0x00000043403e738b */ /* 0x000ea400001ee13e */
[----:B--2---:R-:W-:Y:S01]  /*aa90*/  ISETP.NE.U32.AND P1, PT, R62, R67, PT ;  /* 0x000000433e00720c */ /* 0x004fe20003f25070 */
[----:B------:R-:W-:-:S12]  /*aaa0*/  IMAD.MOV.U32 R67, RZ, RZ, R62 ;  /* 0x000000ffff437224 */ /* 0x000fd800078e003e */
[----:B------:R-:W-:Y:S05]  /*aab0*/  @P1 BRA `(.L_x_1716) ;  /* 0xfffffffc00e81947 */ /* 0x000fea000383ffff */
[----:B------:R-:W-:Y:S05]  /*aac0*/  BSYNC.RECONVERGENT B2 ;  /* 0x0000000000027941 */ /* 0x000fea0003800200 */
.L_x_1715:
        /* <DEDUP_REMOVED lines=12> */
.L_x_1718:
[----:B-----5:R-:W-:-:S05]  /*ab90*/  HADD2.BF16_V2 R62, R67, R61.H0_H0 ;  /* 0x2000003d433e7230 */ /* 0x020fca0000200000 */
[----:B------:R-:W-:-:S06]  /*aba0*/  PRMT R62, R67, R66, R62 ;  /* 0x00000042433e7216 */ /* 0x000fcc000000003e */
[----:B------:R-:W2:Y:S02]  /*abb0*/  ATOM.E.CAS.STRONG.GPU PT, R62, [R64], R67, R62 ;  /* 0x00000043403e738b */ /* 0x000ea400001ee13e */
[----:B--2---:R-:W-:Y:S01]  /*abc0*/  ISETP.NE.U32.AND P1, PT, R62, R67, PT ;  /* 0x000000433e00720c */ /* 0x004fe20003f25070 */
[----:B------:R-:W-:-:S12]  /*abd0*/  IMAD.MOV.U32 R67, RZ, RZ, R62 ;  /* 0x000000ffff437224 */ /* 0x000fd800078e003e */
[----:B------:R-:W-:Y:S05]  /*abe0*/  @P1 BRA `(.L_x_1718) ;  /* 0xfffffffc00e81947 */ /* 0x000fea000383ffff */
[----:B------:R-:W-:Y:S05]  /*abf0*/  BSYNC.RECONVERGENT B2 ;  /* 0x0000000000027941 */ /* 0x000fea0003800200 */
.L_x_1717:
        /* <DEDUP_REMOVED lines=12> */
.L_x_1720:
[----:B-----5:R-:W-:-:S05]  /*acc0*/  HADD2.BF16_V2 R62, R67, R61.H0_H0 ;  /* 0x2000003d433e7230 */ /* 0x020fca0000200000 */
[----:B------:R-:W-:-:S06]  /*acd0*/  PRMT R62, R67, R66, R62 ;  /* 0x00000042433e7216 */ /* 0x000fcc000000003e */
[----:B------:R-:W2:Y:S02]  /*ace0*/  ATOM.E.CAS.STRONG.GPU PT, R62, [R64], R67, R62 ;  /* 0x00000043403e738b */ /* 0x000ea400001ee13e */
[----:B--2---:R-:W-:Y:S01]  /*acf0*/  ISETP.NE.U32.AND P1, PT, R62, R67, PT ;  /* 0x000000433e00720c */ /* 0x004fe20003f25070 */
[----:B------:R-:W-:-:S12]  /*ad00*/  IMAD.MOV.U32 R67, RZ, RZ, R62 ;  /* 0x000000ffff437224 */ /* 0x000fd800078e003e */
[----:B------:R-:W-:Y:S05]  /*ad10*/  @P1 BRA `(.L_x_1720) ;  /* 0xfffffffc00e81947 */ /* 0x000fea000383ffff */
[----:B------:R-:W-:Y:S05]  /*ad20*/  BSYNC.RECONVERGENT B2 ;  /* 0x0000000000027941 */ /* 0x000fea0003800200 */
.L_x_1719:
        /* <DEDUP_REMOVED lines=12> */
.L_x_1722:
[----:B-----5:R-:W-:-:S05]  /*adf0*/  HADD2.BF16_V2 R62, R67, R61.H0_H0 ;  /* 0x2000003d433e7230 */ /* 0x020fca0000200000 */
[----:B------:R-:W-:-:S06]  /*ae00*/  PRMT R62, R67, R66, R62 ;  /* 0x00000042433e7216 */ /* 0x000fcc000000003e */
[----:B------:R-:W2:Y:S02]  /*ae10*/  ATOM.E.CAS.STRONG.GPU PT, R62, [R64], R67, R62 ;  /* 0x00000043403e738b */ /* 0x000ea400001ee13e */
[----:B--2---:R-:W-:Y:S01]  /*ae20*/  ISETP.NE.U32.AND P1, PT, R62, R67, PT ;  /* 0x000000433e00720c */ /* 0x004fe20003f25070 */
[----:B------:R-:W-:-:S12]  /*ae30*/  IMAD.MOV.U32 R67, RZ, RZ, R62 ;  /* 0x000000ffff437224 */ /* 0x000fd800078e003e */
[----:B------:R-:W-:Y:S05]  /*ae40*/  @P1 BRA `(.L_x_1722) ;  /* 0xfffffffc00e81947 */ /* 0x000fea000383ffff */
[----:B------:R-:W-:Y:S05]  /*ae50*/  BSYNC.RECONVERGENT B2 ;  /* 0x0000000000027941 */ /* 0x000fea0003800200 */
.L_x_1721:
        /* <DEDUP_REMOVED lines=12> */
.L_x_1724:
[----:B-----5:R-:W-:-:S05]  /*af20*/  HADD2.BF16_V2 R62, R67, R61.H0_H0 ;  /* 0x2000003d433e7230 */ /* 0x020fca0000200000 */
[----:B------:R-:W-:-:S06]  /*af30*/  PRMT R62, R67, R66, R62 ;  /* 0x00000042433e7216 */ /* 0x000fcc000000003e */
[----:B------:R-:W2:Y:S02]  /*af40*/  ATOM.E.CAS.STRONG.GPU PT, R62, [R64], R67, R62 ;  /* 0x00000043403e738b */ /* 0x000ea400001ee13e */
[----:B--2---:R-:W-:Y:S01]  /*af50*/  ISETP.NE.U32.AND P1, PT, R62, R67, PT ;  /* 0x000000433e00720c */ /* 0x004fe20003f25070 */
[----:B------:R-:W-:-:S12]  /*af60*/  IMAD.MOV.U32 R67, RZ, RZ, R62 ;  /* 0x000000ffff437224 */ /* 0x000fd800078e003e */
[----:B------:R-:W-:Y:S05]  /*af70*/  @P1 BRA `(.L_x_1724) ;  /* 0xfffffffc00e81947 */ /* 0x000fea000383ffff */
[----:B------:R-:W-:Y:S05]  /*af80*/  BSYNC.RECONVERGENT B2 ;  /* 0x0000000000027941 */ /* 0x000fea0003800200 */
.L_x_1723:
        /* <DEDUP_REMOVED lines=12> */
.L_x_1726:
[----:B-----5:R-:W-:-:S05]  /*b050*/  HADD2.BF16_V2 R62, R67, R61.H0_H0 ;  /* 0x2000003d433e7230 */ /* 0x020fca0000200000 */
[----:B------:R-:W-:-:S06]  /*b060*/  PRMT R62, R67, R66, R62 ;  /* 0x00000042433e7216 */ /* 0x000fcc000000003e */
[----:B------:R-:W2:Y:S02]  /*b070*/  ATOM.E.CAS.STRONG.GPU PT, R62, [R64], R67, R62 ;  /* 0x00000043403e738b */ /* 0x000ea400001ee13e */
[----:B--2---:R-:W-:Y:S01]  /*b080*/  ISETP.NE.U32.AND P1, PT, R62, R67, PT ;  /* 0x000000433e00720c */ /* 0x004fe20003f25070 */
[----:B------:R-:W-:-:S12]  /*b090*/  IMAD.MOV.U32 R67, RZ, RZ, R62 ;  /* 0x000000ffff437224 */ /* 0x000fd800078e003e */
[----:B------:R-:W-:Y:S05]  /*b0a0*/  @P1 BRA `(.L_x_1726) ;  /* 0xfffffffc00e81947 */ /* 0x000fea000383ffff */
[----:B------:R-:W-:Y:S05]  /*b0b0*/  BSYNC.RECONVERGENT B2 ;  /* 0x0000000000027941 */ /* 0x000fea0003800200 */
.L_x_1725:
        /* <DEDUP_REMOVED lines=12> */
.L_x_1728:
[----:B-----5:R-:W-:-:S05]  /*b180*/  HADD2.BF16_V2 R62, R67, R61.H0_H0 ;  /* 0x2000003d433e7230 */ /* 0x020fca0000200000 */
[----:B------:R-:W-:-:S06]  /*b190*/  PRMT R62, R67, R66, R62 ;  /* 0x00000042433e7216 */ /* 0x000fcc000000003e */
[----:B------:R-:W2:Y:S02]  /*b1a0*/  ATOM.E.CAS.STRONG.GPU PT, R62, [R64], R67, R62 ;  /* 0x00000043403e738b */ /* 0x000ea400001ee13e */
[----:B--2---:R-:W-:Y:S01]  /*b1b0*/  ISETP.NE.U32.AND P1, PT, R62, R67, PT ;  /* 0x000000433e00720c */ /* 0x004fe20003f25070 */
[----:B------:R-:W-:-:S12]  /*b1c0*/  IMAD.MOV.U32 R67, RZ, RZ, R62 ;  /* 0x000000ffff437224 */ /* 0x000fd800078e003e */
[----:B------:R-:W-:Y:S05]  /*b1d0*/  @P1 BRA `(.L_x_1728) ;  /* 0xfffffffc00e81947 */ /* 0x000fea000383ffff */
[----:B------:R-:W-:Y:S05]  /*b1e0*/  BSYNC.RECONVERGENT B2 ;  /* 0x0000000000027941 */ /* 0x000fea0003800200 */
.L_x_1727:
        /* <DEDUP_REMOVED lines=12> */
.L_x_1730:
[----:B-----5:R-:W-:-:S05]  /*b2b0*/  HADD2.BF16_V2 R62, R67, R61.H0_H0 ;  /* 0x2000003d433e7230 */ /* 0x020fca0000200000 */
[----:B------:R-:W-:-:S06]  /*b2c0*/  PRMT R62, R67, R66, R62 ;  /* 0x00000042433e7216 */ /* 0x000fcc000000003e */
[----:B------:R-:W2:Y:S02]  /*b2d0*/  ATOM.E.CAS.STRONG.GPU PT, R62, [R64], R67, R62 ;  /* 0x00000043403e738b */ /* 0x000ea400001ee13e */
[----:B--2---:R-:W-:Y:S01]  /*b2e0*/  ISETP.NE.U32.AND P1, PT, R62, R67, PT ;  /* 0x000000433e00720c */ /* 0x004fe20003f25070 */
[----:B------:R-:W-:-:S12]  /*b2f0*/  IMAD.MOV.U32 R67, RZ, RZ, R62 ;  /* 0x000000ffff437224 */ /* 0x000fd800078e003e */
[----:B------:R-:W-:Y:S05]  /*b300*/  @P1 BRA `(.L_x_1730) ;  /* 0xfffffffc00e81947 */ /* 0x000fea000383ffff */
[----:B------:R-:W-:Y:S05]  /*b310*/  BSYNC.RECONVERGENT B2 ;  /* 0x0000000000027941 */ /* 0x000fea0003800200 */
.L_x_1729:
        /* <DEDUP_REMOVED lines=12> */
.L_x_1732:
[----:B-----5:R-:W-:-:S05]  /*b3e0*/  HADD2.BF16_V2 R62, R67, R61.H0_H0 ;  /* 0x2000003d433e7230 */ /* 0x020fca0000200000 */
[----:B------:R-:W-:-:S06]  /*b3f0*/  PRMT R62, R67, R66, R62 ;  /* 0x00000042433e7216 */ /* 0x000fcc000000003e */
[----:B------:R-:W2:Y:S02]  /*b400*/  ATOM.E.CAS.STRONG.GPU PT, R62, [R64], R67, R62 ;  /* 0x00000043403e738b */ /* 0x000ea400001ee13e */
[----:B--2---:R-:W-:Y:S01]  /*b410*/  ISETP.NE.U32.AND P1, PT, R62, R67, PT ;  /* 0x000000433e00720c */ /* 0x004fe20003f25070 */
[----:B------:R-:W-:-:S12]  /*b420*/  IMAD.MOV.U32 R67, RZ, RZ, R62 ;  /* 0x000000ffff437224 */ /* 0x000fd800078e003e */
[----:B------:R-:W-:Y:S05]  /*b430*/  @P1 BRA `(.L_x_1732) ;  /* 0xfffffffc00e81947 */ /* 0x000fea000383ffff */
[----:B------:R-:W-:Y:S05]  /*b440*/  BSYNC.RECONVERGENT B2 ;  /* 0x0000000000027941 */ /* 0x000fea0003800200 */
.L_x_1731:
        /* <DEDUP_REMOVED lines=12> */
.L_x_1734:
[----:B-----5:R-:W-:-:S05]  /*b510*/  HADD2.BF16_V2 R62, R67, R61.H0_H0 ;  /* 0x2000003d433e7230 */ /* 0x020fca0000200000 */
[----:B------:R-:W-:-:S06]  /*b520*/  PRMT R62, R67, R66, R62 ;  /* 0x00000042433e7216 */ /* 0x000fcc000000003e */
[----:B------:R-:W2:Y:S02]  /*b530*/  ATOM.E.CAS.STRONG.GPU PT, R62, [R64], R67, R62 ;  /* 0x00000043403e738b */ /* 0x000ea400001ee13e */
[----:B--2---:R-:W-:Y:S01]  /*b540*/  ISETP.NE.U32.AND P1, PT, R62, R67, PT ;  /* 0x000000433e00720c */ /* 0x004fe20003f25070 */
[----:B------:R-:W-:-:S12]  /*b550*/  IMAD.MOV.U32 R67, RZ, RZ, R62 ;  /* 0x000000ffff437224 */ /* 0x000fd800078e003e */
[----:B------:R-:W-:Y:S05]  /*b560*/  @P1 BRA `(.L_x_1734) ;  /* 0xfffffffc00e81947 */ /* 0x000fea000383ffff */
[----:B------:R-:W-:Y:S05]  /*b570*/  BSYNC.RECONVERGENT B2 ;  /* 0x0000000000027941 */ /* 0x000fea0003800200 */
.L_x_1733:
        /* <DEDUP_REMOVED lines=12> */
.L_x_1736:
[----:B-----5:R-:W-:-:S05]  /*b640*/  HADD2.BF16_V2 R62, R67, R61.H0_H0 ;  /* 0x2000003d433e7230 */ /* 0x020fca0000200000 */
[----:B------:R-:W-:-:S06]  /*b650*/  PRMT R62, R67, R66, R62 ;  /* 0x00000042433e7216 */ /* 0x000fcc000000003e */
[----:B------:R-:W2:Y:S02]  /*b660*/  ATOM.E.CAS.STRONG.GPU PT, R62, [R64], R67, R62 ;  /* 0x00000043403e738b */ /* 0x000ea400001ee13e */
[----:B--2---:R-:W-:Y:S01]  /*b670*/  ISETP.NE.U32.AND P1, PT, R62, R67, PT ;  /* 0x000000433e00720c */ /* 0x004fe20003f25070 */
[----:B------:R-:W-:-:S12]  /*b680*/  IMAD.MOV.U32 R67, RZ, RZ, R62 ;  /* 0x000000ffff437224 */ /* 0x000fd800078e003e */
[----:B------:R-:W-:Y:S05]  /*b690*/  @P1 BRA `(.L_x_1736) ;  /* 0xfffffffc00e81947 */ /* 0x000fea000383ffff */
[----:B------:R-:W-:Y:S05]  /*b6a0*/  BSYNC.RECONVERGENT B2 ;  /* 0x0000000000027941 */ /* 0x000fea0003800200 */
.L_x_1735:
        /* <DEDUP_REMOVED lines=12> */
.L_x_1738:
[----:B-----5:R-:W-:-:S05]  /*b770*/  HADD2.BF16_V2 R62, R67, R61.H0_H0 ;  /* 0x2000003d433e7230 */ /* 0x020fca0000200000 */
[----:B------:R-:W-:-:S06]  /*b780*/  PRMT R62, R67, R66, R62 ;  /* 0x00000042433e7216 */ /* 0x000fcc000000003e */
[----:B------:R-:W2:Y:S02]  /*b790*/  ATOM.E.CAS.STRONG.GPU PT, R62, [R64], R67, R62 ;  /* 0x00000043403e738b */ /* 0x000ea400001ee13e */
[----:B--2---:R-:W-:Y:S01]  /*b7a0*/  ISETP.NE.U32.AND P1, PT, R62, R67, PT ;  /* 0x000000433e00720c */ /* 0x004fe20003f25070 */
[----:B------:R-:W-:-:S12]  /*b7b0*/  IMAD.MOV.U32 R67, RZ, RZ, R62 ;  /* 0x000000ffff437224 */ /* 0x000fd800078e003e */
[----:B------:R-:W-:Y:S05]  /*b7c0*/  @P1 BRA `(.L_x_1738) ;  /* 0xfffffffc00e81947 */ /* 0x000fea000383ffff */
[----:B------:R-:W-:Y:S05]  /*b7d0*/  BSYNC.RECONVERGENT B2 ;  /* 0x0000000000027941 */ /* 0x000fea0003800200 */
.L_x_1737:
        /* <DEDUP_REMOVED lines=12> */
.L_x_1740:
[----:B-----5:R-:W-:-:S05]  /*b8a0*/  HADD2.BF16_V2 R62, R67, R61.H0_H0 ;  /* 0x2000003d433e7230 */ /* 0x020fca0000200000 */
[----:B------:R-:W-:-:S06]  /*b8b0*/  PRMT R62, R67, R66, R62 ;  /* 0x00000042433e7216 */ /* 0x000fcc000000003e */
[----:B------:R-:W2:Y:S02]  /*b8c0*/  ATOM.E.CAS.STRONG.GPU PT, R62, [R64], R67, R62 ;  /* 0x00000043403e738b */ /* 0x000ea400001ee13e */
[----:B--2---:R-:W-:Y:S01]  /*b8d0*/  ISETP.NE.U32.AND P1, PT, R62, R67, PT ;  /* 0x000000433e00720c */ /* 0x004fe20003f25070 */
[----:B------:R-:W-:-:S12]  /*b8e0*/  IMAD.MOV.U32 R67, RZ, RZ, R62 ;  /* 0x000000ffff437224 */ /* 0x000fd800078e003e */
[----:B------:R-:W-:Y:S05]  /*b8f0*/  @P1 BRA `(.L_x_1740) ;  /* 0xfffffffc00e81947 */ /* 0x000fea000383ffff */
[----:B------:R-:W-:Y:S05]  /*b900*/  BSYNC.RECONVERGENT B2 ;  /* 0x0000000000027941 */ /* 0x000fea0003800200 */
.L_x_1739:
        /* <DEDUP_REMOVED lines=12> */
.L_x_1742:
[----:B-----5:R-:W-:-:S05]  /*b9d0*/  HADD2.BF16_V2 R62, R67, R61.H0_H0 ;  /* 0x2000003d433e7230 */ /* 0x020fca0000200000 */
[----:B------:R-:W-:-:S06]  /*b9e0*/  PRMT R62, R67, R66, R62 ;  /* 0x00000042433e7216 */ /* 0x000fcc000000003e */
[----:B------:R-:W2:Y:S02]  /*b9f0*/  ATOM.E.CAS.STRONG.GPU PT, R62, [R64], R67, R62 ;  /* 0x00000043403e738b */ /* 0x000ea400001ee13e */
[----:B--2---:R-:W-:Y:S01]  /*ba00*/  ISETP.NE.U32.AND P1, PT, R62, R67, PT ;  /* 0x000000433e00720c */ /* 0x004fe20003f25070 */
[----:B------:R-:W-:-:S12]  /*ba10*/  IMAD.MOV.U32 R67, RZ, RZ, R62 ;  /* 0x000000ffff437224 */ /* 0x000fd800078e003e */
[----:B------:R-:W-:Y:S05]  /*ba20*/  @P1 BRA `(.L_x_1742) ;  /* 0xfffffffc00e81947 */ /* 0x000fea000383ffff */
[----:B------:R-:W-:Y:S05]  /*ba30*/  BSYNC.RECONVERGENT B2 ;  /* 0x0000000000027941 */ /* 0x000fea0003800200 */
.L_x_1741:
        /* <DEDUP_REMOVED lines=12> */
.L_x_1744:
[----:B-----5:R-:W-:-:S05]  /*bb00*/  HADD2.BF16_V2 R62, R67, R61.H0_H0 ;  /* 0x2000003d433e7230 */ /* 0x020fca0000200000 */
[----:B------:R-:W-:-:S06]  /*bb10*/  PRMT R62, R67, R66, R62 ;  /* 0x00000042433e7216 */ /* 0x000fcc000000003e */
[----:B------:R-:W2:Y:S02]  /*bb20*/  ATOM.E.CAS.STRONG.GPU PT, R62, [R64], R67, R62 ;  /* 0x00000043403e738b */ /* 0x000ea400001ee13e */
[----:B--2---:R-:W-:Y:S01]  /*bb30*/  ISETP.NE.U32.AND P1, PT, R62, R67, PT ;  /* 0x000000433e00720c */ /* 0x004fe20003f25070 */
[----:B------:R-:W-:-:S12]  /*bb40*/  IMAD.MOV.U32 R67, RZ, RZ, R62 ;  /* 0x000000ffff437224 */ /* 0x000fd800078e003e */
[----:B------:R-:W-:Y:S05]  /*bb50*/  @P1 BRA `(.L_x_1744) ;  /* 0xfffffffc00e81947 */ /* 0x000fea000383ffff */
[----:B------:R-:W-:Y:S05]  /*bb60*/  BSYNC.RECONVERGENT B2 ;  /* 0x0000000000027941 */ /* 0x000fea0003800200 */
.L_x_1743:
        /* <DEDUP_REMOVED lines=12> */
.L_x_1746:
[----:B-----5:R-:W-:-:S05]  /*bc30*/  HADD2.BF16_V2 R62, R67, R61.H0_H0 ;  /* 0x2000003d433e7230 */ /* 0x020fca0000200000 */
[----:B------:R-:W-:-:S06]  /*bc40*/  PRMT R62, R67, R66, R62 ;  /* 0x00000042433e7216 */ /* 0x000fcc000000003e */
[----:B------:R-:W2:Y:S02]  /*bc50*/  ATOM.E.CAS.STRONG.GPU PT, R62, [R64], R67, R62 ;  /* 0x00000043403e738b */ /* 0x000ea400001ee13e */
[----:B--2---:R-:W-:Y:S01]  /*bc60*/  ISETP.NE.U32.AND P1, PT, R62, R67, PT ;  /* 0x000000433e00720c */ /* 0x004fe20003f25070 */
[----:B------:R-:W-:-:S12]  /*bc70*/  IMAD.MOV.U32 R67, RZ, RZ, R62 ;  /* 0x000000ffff437224 */ /* 0x000fd800078e003e */
[----:B------:R-:W-:Y:S05]  /*bc80*/  @P1 BRA `(.L_x_1746) ;  /* 0xfffffffc00e81947 */ /* 0x000fea000383ffff */
[----:B------:R-:W-:Y:S05]  /*bc90*/  BSYNC.RECONVERGENT B2 ;  /* 0x0000000000027941 */ /* 0x000fea0003800200 */
.L_x_1745:
        /* <DEDUP_REMOVED lines=12> */
.L_x_1748:
[----:B-----5:R-:W-:-:S05]  /*bd60*/  HADD2.BF16_V2 R62, R67, R61.H0_H0 ;  /* 0x2000003d433e7230 */ /* 0x020fca0000200000 */
[----:B------:R-:W-:-:S06]  /*bd70*/  PRMT R62, R67, R66, R62 ;  /* 0x00000042433e7216 */ /* 0x000fcc000000003e */
[----:B------:R-:W2:Y:S02]  /*bd80*/  ATOM.E.CAS.STRONG.GPU PT, R62, [R64], R67, R62 ;  /* 0x00000043403e738b */ /* 0x000ea400001ee13e */
[----:B--2---:R-:W-:Y:S01]  /*bd90*/  ISETP.NE.U32.AND P1, PT, R62, R67, PT ;  /* 0x000000433e00720c */ /* 0x004fe20003f25070 */
[----:B------:R-:W-:-:S12]  /*bda0*/  IMAD.MOV.U32 R67, RZ, RZ, R62 ;  /* 0x000000ffff437224 */ /* 0x000fd800078e003e */
[----:B------:R-:W-:Y:S05]  /*bdb0*/  @P1 BRA `(.L_x_1748) ;  /* 0xfffffffc00e81947 */ /* 0x000fea000383ffff */
[----:B------:R-:W-:Y:S05]  /*bdc0*/  BSYNC.RECONVERGENT B2 ;  /* 0x0000000000027941 */ /* 0x000fea0003800200 */
.L_x_1747:
        /* <DEDUP_REMOVED lines=12> */
.L_x_1750:
[----:B-----5:R-:W-:-:S05]  /*be90*/  HADD2.BF16_V2 R62, R67, R61.H0_H0 ;  /* 0x2000003d433e7230 */ /* 0x020fca0000200000 */
[----:B------:R-:W-:-:S06]  /*bea0*/  PRMT R62, R67, R66, R62 ;  /* 0x00000042433e7216 */ /* 0x000fcc000000003e */
[----:B------:R-:W2:Y:S02]  /*beb0*/  ATOM.E.CAS.STRONG.GPU PT, R62, [R64], R67, R62 ;  /* 0x00000043403e738b */ /* 0x000ea400001ee13e */
[----:B--2---:R-:W-:Y:S01]  /*bec0*/  ISETP.NE.U32.AND P1, PT, R62, R67, PT ;  /* 0x000000433e00720c */ /* 0x004fe20003f25070 */
[----:B------:R-:W-:-:S12]  /*bed0*/  IMAD.MOV.U32 R67, RZ, RZ, R62 ;  /* 0x000000ffff437224 */ /* 0x000fd800078e003e */
[----:B------:R-:W-:Y:S05]  /*bee0*/  @P1 BRA `(.L_x_1750) ;  /* 0xfffffffc00e81947 */ /* 0x000fea000383ffff */
[----:B------:R-:W-:Y:S05]  /*bef0*/  BSYNC.RECONVERGENT B2 ;  /* 0x0000000000027941 */ /* 0x000fea0003800200 */
.L_x_1749:
        /* <DEDUP_REMOVED lines=12> */
.L_x_1752:
[----:B-----5:R-:W-:-:S05]  /*bfc0*/  HADD2.BF16_V2 R62, R67, R61.H0_H0 ;  /* 0x2000003d433e7230 */ /* 0x020fca0000200000 */
[----:B------:R-:W-:-:S06]  /*bfd0*/  PRMT R62, R67, R66, R62 ;  /* 0x00000042433e7216 */ /* 0x000fcc000000003e */
[----:B------:R-:W2:Y:S02]  /*bfe0*/  ATOM.E.CAS.STRONG.GPU PT, R62, [R64], R67, R62 ;  /* 0x00000043403e738b */ /* 0x000ea400001ee13e */
[----:B--2---:R-:W-:Y:S01]  /*bff0*/  ISETP.NE.U32.AND P1, PT, R62, R67, PT ;  /* 0x000000433e00720c */ /* 0x004fe20003f25070 */
[----:B------:R-:W-:-:S12]  /*c000*/  IMAD.MOV.U32 R67, RZ, RZ, R62 ;  /* 0x000000ffff437224 */ /* 0x000fd800078e003e */
[----:B------:R-:W-:Y:S05]  /*c010*/  @P1 BRA `(.L_x_1752) ;  /* 0xfffffffc00e81947 */ /* 0x000fea000383ffff */
[----:B------:R-:W-:Y:S05]  /*c020*/  BSYNC.RECONVERGENT B2 ;  /* 0x0000000000027941 */ /* 0x000fea0003800200 */
.L_x_1751:
        /* <DEDUP_REMOVED lines=12> */
.L_x_1754:
[----:B-----5:R-:W-:-:S05]  /*c0f0*/  HADD2.BF16_V2 R62, R67, R61.H0_H0 ;  /* 0x2000003d433e7230 */ /* 0x020fca0000200000 */
[----:B------:R-:W-:-:S06]  /*c100*/  PRMT R62, R67, R66, R62 ;  /* 0x00000042433e7216 */ /* 0x000fcc000000003e */
[----:B------:R-:W2:Y:S02]  /*c110*/  ATOM.E.CAS.STRONG.GPU PT, R62, [R64], R67, R62 ;  /* 0x00000043403e738b */ /* 0x000ea400001ee13e */
[----:B--2---:R-:W-:Y:S01]  /*c120*/  ISETP.NE.U32.AND P1, PT, R62, R67, PT ;  /* 0x000000433e00720c */ /* 0x004fe20003f25070 */
[----:B------:R-:W-:-:S12]  /*c130*/  IMAD.MOV.U32 R67, RZ, RZ, R62 ;  /* 0x000000ffff437224 */ /* 0x000fd800078e003e */
[----:B------:R-:W-:Y:S05]  /*c140*/  @P1 BRA `(.L_x_1754) ;  /* 0xfffffffc00e81947 */ /* 0x000fea000383ffff */
[----:B------:R-:W-:Y:S05]  /*c150*/  BSYNC.RECONVERGENT B2 ;  /* 0x0000000000027941 */ /* 0x000fea0003800200 */
.L_x_1753:
        /* <DEDUP_REMOVED lines=12> */
.L_x_1756:
[----:B-----5:R-:W-:-:S05]  /*c220*/  HADD2.BF16_V2 R62, R67, R61.H0_H0 ;  /* 0x2000003d433e7230 */ /* 0x020fca0000200000 */
[----:B------:R-:W-:-:S06]  /*c230*/  PRMT R62, R67, R66, R62 ;  /* 0x00000042433e7216 */ /* 0x000fcc000000003e */
[----:B------:R-:W2:Y:S02]  /*c240*/  ATOM.E.CAS.STRONG.GPU PT, R62, [R64], R67, R62 ;  /* 0x00000043403e738b */ /* 0x000ea400001ee13e */
[----:B--2---:R-:W-:Y:S01]  /*c250*/  ISETP.NE.U32.AND P1, PT, R62, R67, PT ;  /* 0x000000433e00720c */ /* 0x004fe20003f25070 */
[----:B------:R-:W-:-:S12]  /*c260*/  IMAD.MOV.U32 R67, RZ, RZ, R62 ;  /* 0x000000ffff437224 */ /* 0x000fd800078e003e */
[----:B------:R-:W-:Y:S05]  /*c270*/  @P1 BRA `(.L_x_1756) ;  /* 0xfffffffc00e81947 */ /* 0x000fea000383ffff */
[----:B------:R-:W-:Y:S05]  /*c280*/  BSYNC.RECONVERGENT B2 ;  /* 0x0000000000027941 */ /* 0x000fea0003800200 */
.L_x_1755:
        /* <DEDUP_REMOVED lines=12> */
.L_x_1758:
[----:B-----5:R-:W-:-:S05]  /*c350*/  HADD2.BF16_V2 R62, R67, R61.H0_H0 ;  /* 0x2000003d433e7230 */ /* 0x020fca0000200000 */
[----:B------:R-:W-:-:S06]  /*c360*/  PRMT R62, R67, R66, R62 ;  /* 0x00000042433e7216 */ /* 0x000fcc000000003e */
[----:B------:R-:W2:Y:S02]  /*c370*/  ATOM.E.CAS.STRONG.GPU PT, R62, [R64], R67, R62 ;  /* 0x00000043403e738b */ /* 0x000ea400001ee13e */
[----:B--2---:R-:W-:Y:S01]  /*c380*/  ISETP.NE.U32.AND P1, PT, R62, R67, PT ;  /* 0x000000433e00720c */ /* 0x004fe20003f25070 */
[----:B------:R-:W-:-:S12]  /*c390*/  IMAD.MOV.U32 R67, RZ, RZ, R62 ;  /* 0x000000ffff437224 */ /* 0x000fd800078e003e */
[----:B------:R-:W-:Y:S05]  /*c3a0*/  @P1 BRA `(.L_x_1758) ;  /* 0xfffffffc00e81947 */ /* 0x000fea000383ffff */
[----:B------:R-:W-:Y:S05]  /*c3b0*/  BSYNC.RECONVERGENT B2 ;  /* 0x0000000000027941 */ /* 0x000fea0003800200 */
.L_x_1757:
        /* <DEDUP_REMOVED lines=12> */
.L_x_1760:
[----:B-----5:R-:W-:-:S05]  /*c480*/  HADD2.BF16_V2 R62, R67, R61.H0_H0 ;  /* 0x2000003d433e7230 */ /* 0x020fca0000200000 */
[----:B------:R-:W-:-:S06]  /*c490*/  PRMT R62, R67, R66, R62 ;  /* 0x00000042433e7216 */ /* 0x000fcc000000003e */
[----:B------:R-:W2:Y:S02]  /*c4a0*/  ATOM.E.CAS.STRONG.GPU PT, R62, [R64], R67, R62 ;  /* 0x00000043403e738b */ /* 0x000ea400001ee13e */
[----:B--2---:R-:W-:Y:S01]  /*c4b0*/  ISETP.NE.U32.AND P1, PT, R62, R67, PT ;  /* 0x000000433e00720c */ /* 0x004fe20003f25070 */
[----:B------:R-:W-:-:S12]  /*c4c0*/  IMAD.MOV.U32 R67, RZ, RZ, R62 ;  /* 0x000000ffff437224 */ /* 0x000fd800078e003e */
[----:B------:R-:W-:Y:S05]  /*c4d0*/  @P1 BRA `(.L_x_1760) ;  /* 0xfffffffc00e81947 */ /* 0x000fea000383ffff */
[----:B------:R-:W-:Y:S05]  /*c4e0*/  BSYNC.RECONVERGENT B2 ;  /* 0x0000000000027941 */ /* 0x000fea0003800200 */
.L_x_1759:
        /* <DEDUP_REMOVED lines=12> */
.L_x_1762:
[----:B-----5:R-:W-:-:S05]  /*c5b0*/  HADD2.BF16_V2 R62, R67, R61.H0_H0 ;  /* 0x2000003d433e7230 */ /* 0x020fca0000200000 */
[----:B------:R-:W-:-:S06]  /*c5c0*/  PRMT R62, R67, R66, R62 ;  /* 0x00000042433e7216 */ /* 0x000fcc000000003e */
[----:B------:R-:W2:Y:S02]  /*c5d0*/  ATOM.E.CAS.STRONG.GPU PT, R62, [R64], R67, R62 ;  /* 0x00000043403e738b */ /* 0x000ea400001ee13e */
[----:B--2---:R-:W-:Y:S01]  /*c5e0*/  ISETP.NE.U32.AND P1, PT, R62, R67, PT ;  /* 0x000000433e00720c */ /* 0x004fe20003f25070 */
[----:B------:R-:W-:-:S12]  /*c5f0*/  IMAD.MOV.U32 R67, RZ, RZ, R62 ;  /* 0x000000ffff437224 */ /* 0x000fd800078e003e */
[----:B------:R-:W-:Y:S05]  /*c600*/  @P1 BRA `(.L_x_1762) ;  /* 0xfffffffc00e81947 */ /* 0x000fea000383ffff */
[----:B------:R-:W-:Y:S05]  /*c610*/  BSYNC.RECONVERGENT B2 ;  /* 0x0000000000027941 */ /* 0x000fea0003800200 */
.L_x_1761:
        /* <DEDUP_REMOVED lines=12> */
.L_x_1764:
[----:B-----5:R-:W-:-:S05]  /*c6e0*/  HADD2.BF16_V2 R62, R67, R61.H0_H0 ;  /* 0x2000003d433e7230 */ /* 0x020fca0000200000 */
[----:B------:R-:W-:-:S06]  /*c6f0*/  PRMT R62, R67, R66, R62 ;  /* 0x00000042433e7216 */ /* 0x000fcc000000003e */
[----:B------:R-:W2:Y:S02]  /*c700*/  ATOM.E.CAS.STRONG.GPU PT, R62, [R64], R67, R62 ;  /* 0x00000043403e738b */ /* 0x000ea400001ee13e */
[----:B--2---:R-:W-:Y:S01]  /*c710*/  ISETP.NE.U32.AND P1, PT, R62, R67, PT ;  /* 0x000000433e00720c */ /* 0x004fe20003f25070 */
[----:B------:R-:W-:-:S12]  /*c720*/  IMAD.MOV.U32 R67, RZ, RZ, R62 ;  /* 0x000000ffff437224 */ /* 0x000fd800078e003e */
[----:B------:R-:W-:Y:S05]  /*c730*/  @P1 BRA `(.L_x_1764) ;  /* 0xfffffffc00e81947 */ /* 0x000fea000383ffff */
[----:B------:R-:W-:Y:S05]  /*c740*/  BSYNC.RECONVERGENT B2 ;  /* 0x0000000000027941 */ /* 0x000fea0003800200 */
.L_x_1763:
        /* <DEDUP_REMOVED lines=12> */
.L_x_1766:
[----:B-----5:R-:W-:-:S05]  /*c810*/  HADD2.BF16_V2 R62, R67, R61.H0_H0 ;  /* 0x2000003d433e7230 */ /* 0x020fca0000200000 */
[----:B------:R-:W-:-:S06]  /*c820*/  PRMT R62, R67, R66, R62 ;  /* 0x00000042433e7216 */ /* 0x000fcc000000003e */
[----:B------:R-:W2:Y:S02]  /*c830*/  ATOM.E.CAS.STRONG.GPU PT, R62, [R64], R67, R62 ;  /* 0x00000043403e738b */ /* 0x000ea400001ee13e */
[----:B--2---:R-:W-:Y:S01]  /*c840*/  ISETP.NE.U32.AND P1, PT, R62, R67, PT ;  /* 0x000000433e00720c */ /* 0x004fe20003f25070 */
[----:B------:R-:W-:-:S12]  /*c850*/  IMAD.MOV.U32 R67, RZ, RZ, R62 ;  /* 0x000000ffff437224 */ /* 0x000fd800078e003e */
[----:B------:R-:W-:Y:S05]  /*c860*/  @P1 BRA `(.L_x_1766) ;  /* 0xfffffffc00e81947 */ /* 0x000fea000383ffff */
[----:B------:R-:W-:Y:S05]  /*c870*/  BSYNC.RECONVERGENT B2 ;  /* 0x0000000000027941 */ /* 0x000fea0003800200 */
.L_x_1765:
        /* <DEDUP_REMOVED lines=12> */
.L_x_1768:
[----:B-----5:R-:W-:-:S05]  /*c940*/  HADD2.BF16_V2 R62, R67, R61.H0_H0 ;  /* 0x2000003d433e7230 */ /* 0x020fca0000200000 */
[----:B------:R-:W-:-:S06]  /*c950*/  PRMT R62, R67, R66, R62 ;  /* 0x00000042433e7216 */ /* 0x000fcc000000003e */
[----:B------:R-:W2:Y:S02]  /*c960*/  ATOM.E.CAS.STRONG.GPU PT, R62, [R64], R67, R62 ;  /* 0x00000043403e738b */ /* 0x000ea400001ee13e */
[----:B--2---:R-:W-:Y:S01]  /*c970*/  ISETP.NE.U32.AND P1, PT, R62, R67, PT ;  /* 0x000000433e00720c */ /* 0x004fe20003f25070 */
[----:B------:R-:W-:-:S12]  /*c980*/  IMAD.MOV.U32 R67, RZ, RZ, R62 ;  /* 0x000000ffff437224 */ /* 0x000fd800078e003e */
[----:B------:R-:W-:Y:S05]  /*c990*/  @P1 BRA `(.L_x_1768) ;  /* 0xfffffffc00e81947 */ /* 0x000fea000383ffff */
[----:B------:R-:W-:Y:S05]  /*c9a0*/  BSYNC.RECONVERGENT B2 ;  /* 0x0000000000027941 */ /* 0x000fea0003800200 */
.L_x_1767:
        /* <DEDUP_REMOVED lines=12> */
.L_x_1770:
[----:B-----5:R-:W-:-:S05]  /*ca70*/  HADD2.BF16_V2 R62, R67, R61.H0_H0 ;  /* 0x2000003d433e7230 */ /* 0x020fca0000200000 */
[----:B------:R-:W-:-:S06]  /*ca80*/  PRMT R62, R67, R66, R62 ;  /* 0x00000042433e7216 */ /* 0x000fcc000000003e */
[----:B------:R-:W2:Y:S02]  /*ca90*/  ATOM.E.CAS.STRONG.GPU PT, R62, [R64], R67, R62 ;  /* 0x00000043403e738b */ /* 0x000ea400001ee13e */
[----:B--2---:R-:W-:Y:S01]  /*caa0*/  ISETP.NE.U32.AND P1, PT, R62, R67, PT ;  /* 0x000000433e00720c */ /* 0x004fe20003f25070 */
[----:B------:R-:W-:-:S12]  /*cab0*/  IMAD.MOV.U32 R67, RZ, RZ, R62 ;  /* 0x000000ffff437224 */ /* 0x000fd800078e003e */
[----:B------:R-:W-:Y:S05]  /*cac0*/  @P1 BRA `(.L_x_1770) ;  /* 0xfffffffc00e81947 */ /* 0x000fea000383ffff */
[----:B------:R-:W-:Y:S05]  /*cad0*/  BSYNC.RECONVERGENT B2 ;  /* 0x0000000000027941 */ /* 0x000fea0003800200 */
.L_x_1769:
        /* <DEDUP_REMOVED lines=12> */
.L_x_1772:
[----:B-----5:R-:W-:-:S05]  /*cba0*/  HADD2.BF16_V2 R62, R67, R61.H0_H0 ;  /* 0x2000003d433e7230 */ /* 0x020fca0000200000 */
[----:B------:R-:W-:-:S06]  /*cbb0*/  PRMT R62, R67, R66, R62 ;  /* 0x00000042433e7216 */ /* 0x000fcc000000003e */
[----:B------:R-:W2:Y:S02]  /*cbc0*/  ATOM.E.CAS.STRONG.GPU PT, R62, [R64], R67, R62 ;  /* 0x00000043403e738b */ /* 0x000ea400001ee13e */
[----:B--2---:R-:W-:Y:S01]  /*cbd0*/  ISETP.NE.U32.AND P1, PT, R62, R67, PT ;  /* 0x000000433e00720c */ /* 0x004fe20003f25070 */
[----:B------:R-:W-:-:S12]  /*cbe0*/  IMAD.MOV.U32 R67, RZ, RZ, R62 ;  /* 0x000000ffff437224 */ /* 0x000fd800078e003e */
[----:B------:R-:W-:Y:S05]  /*cbf0*/  @P1 BRA `(.L_x_1772) ;  /* 0xfffffffc00e81947 */ /* 0x000fea000383ffff */
[----:B------:R-:W-:Y:S05]  /*cc00*/  BSYNC.RECONVERGENT B2 ;  /* 0x0000000000027941 */ /* 0x000fea0003800200 */
.L_x_1771:
        /* <DEDUP_REMOVED lines=12> */
.L_x_1774:
[----:B-----5:R-:W-:-:S05]  /*ccd0*/  HADD2.BF16_V2 R62, R67, R61.H0_H0 ;  /* 0x2000003d433e7230 */ /* 0x020fca0000200000 */
[----:B------:R-:W-:-:S06]  /*cce0*/  PRMT R62, R67, R66, R62 ;  /* 0x00000042433e7216 */ /* 0x000fcc000000003e */
[----:B------:R-:W2:Y:S02]  /*ccf0*/  ATOM.E.CAS.STRONG.GPU PT, R62, [R64], R67, R62 ;  /* 0x00000043403e738b */ /* 0x000ea400001ee13e */
[----:B--2---:R-:W-:Y:S01]  /*cd00*/  ISETP.NE.U32.AND P1, PT, R62, R67, PT ;  /* 0x000000433e00720c */ /* 0x004fe20003f25070 */
[----:B------:R-:W-:-:S12]  /*cd10*/  IMAD.MOV.U32 R67, RZ, RZ, R62 ;  /* 0x000000ffff437224 */ /* 0x000fd800078e003e */
[----:B------:R-:W-:Y:S05]  /*cd20*/  @P1 BRA `(.L_x_1774) ;  /* 0xfffffffc00e81947 */ /* 0x000fea000383ffff */
[----:B------:R-:W-:Y:S05]  /*cd30*/  BSYNC.RECONVERGENT B2 ;  /* 0x0000000000027941 */ /* 0x000fea0003800200 */
.L_x_1773:
        /* <DEDUP_REMOVED lines=12> */
.L_x_1776:
[----:B-----5:R-:W-:-:S05]  /*ce00*/  HADD2.BF16_V2 R62, R67, R61.H0_H0 ;  /* 0x2000003d433e7230 */ /* 0x020fca0000200000 */
[----:B------:R-:W-:-:S06]  /*ce10*/  PRMT R62, R67, R66, R62 ;  /* 0x00000042433e7216 */ /* 0x000fcc000000003e */
[----:B------:R-:W2:Y:S02]  /*ce20*/  ATOM.E.CAS.STRONG.GPU PT, R62, [R64], R67, R62 ;  /* 0x00000043403e738b */ /* 0x000ea400001ee13e */
[----:B--2---:R-:W-:Y:S01]  /*ce30*/  ISETP.NE.U32.AND P1, PT, R62, R67, PT ;  /* 0x000000433e00720c */ /* 0x004fe20003f25070 */
[----:B------:R-:W-:-:S12]  /*ce40*/  IMAD.MOV.U32 R67, RZ, RZ, R62 ;  /* 0x000000ffff437224 */ /* 0x000fd800078e003e */
[----:B------:R-:W-:Y:S05]  /*ce50*/  @P1 BRA `(.L_x_1776) ;  /* 0xfffffffc00e81947 */ /* 0x000fea000383ffff */
[----:B------:R-:W-:Y:S05]  /*ce60*/  BSYNC.RECONVERGENT B2 ;  /* 0x0000000000027941 */ /* 0x000fea0003800200 */
.L_x_1775:
        /* <DEDUP_REMOVED lines=12> */
.L_x_1778:
[----:B-----5:R-:W-:-:S05]  /*cf30*/  HADD2.BF16_V2 R62, R67, R61.H0_H0 ;  /* 0x2000003d433e7230 */ /* 0x020fca0000200000 */
[----:B------:R-:W-:-:S06]  /*cf40*/  PRMT R62, R67, R66, R62 ;  /* 0x00000042433e7216 */ /* 0x000fcc000000003e */
[----:B------:R-:W2:Y:S02]  /*cf50*/  ATOM.E.CAS.STRONG.GPU PT, R62, [R64], R67, R62 ;  /* 0x00000043403e738b */ /* 0x000ea400001ee13e */
[----:B--2---:R-:W-:Y:S01]  /*cf60*/  ISETP.NE.U32.AND P1, PT, R62, R67, PT ;  /* 0x000000433e00720c */ /* 0x004fe20003f25070 */
[----:B------:R-:W-:-:S12]  /*cf70*/  IMAD.MOV.U32 R67, RZ, RZ, R62 ;  /* 0x000000ffff437224 */ /* 0x000fd800078e003e */
[----:B------:R-:W-:Y:S05]  /*cf80*/  @P1 BRA `(.L_x_1778) ;  /* 0xfffffffc00e81947 */ /* 0x000fea000383ffff */
[----:B------:R-:W-:Y:S05]  /*cf90*/  BSYNC.RECONVERGENT B2 ;  /* 0x0000000000027941 */ /* 0x000fea0003800200 */
.L_x_1777:
        /* <DEDUP_REMOVED lines=12> */
.L_x_1780:
[----:B-----5:R-:W-:-:S05]  /*d060*/  HADD2.BF16_V2 R62, R67, R61.H0_H0 ;  /* 0x2000003d433e7230 */ /* 0x020fca0000200000 */
[----:B------:R-:W-:-:S06]  /*d070*/  PRMT R62, R67, R66, R62 ;  /* 0x00000042433e7216 */ /* 0x000fcc000000003e */
[----:B------:R-:W2:Y:S02]  /*d080*/  ATOM.E.CAS.STRONG.GPU PT, R62, [R64], R67, R62 ;  /* 0x00000043403e738b */ /* 0x000ea400001ee13e */
[----:B--2---:R-:W-:Y:S01]  /*d090*/  ISETP.NE.U32.AND P1, PT, R62, R67, PT ;  /* 0x000000433e00720c */ /* 0x004fe20003f25070 */
[----:B------:R-:W-:-:S12]  /*d0a0*/  IMAD.MOV.U32 R67, RZ, RZ, R62 ;  /* 0x000000ffff437224 */ /* 0x000fd800078e003e */
[----:B------:R-:W-:Y:S05]  /*d0b0*/  @P1 BRA `(.L_x_1780) ;  /* 0xfffffffc00e81947 */ /* 0x000fea000383ffff */
[----:B------:R-:W-:Y:S05]  /*d0c0*/  BSYNC.RECONVERGENT B2 ;  /* 0x0000000000027941 */ /* 0x000fea0003800200 */
.L_x_1779:
        /* <DEDUP_REMOVED lines=12> */
.L_x_1782:
[----:B-----5:R-:W-:-:S05]  /*d190*/  HADD2.BF16_V2 R62, R67, R61.H0_H0 ;  /* 0x2000003d433e7230 */ /* 0x020fca0000200000 */
[----:B------:R-:W-:-:S06]  /*d1a0*/  PRMT R62, R67, R66, R62 ;  /* 0x00000042433e7216 */ /* 0x000fcc000000003e */
[----:B------:R-:W2:Y:S02]  /*d1b0*/  ATOM.E.CAS.STRONG.GPU PT, R62, [R64], R67, R62 ;  /* 0x00000043403e738b */ /* 0x000ea400001ee13e */
[----:B--2---:R-:W-:Y:S01]  /*d1c0*/  ISETP.NE.U32.AND P1, PT, R62, R67, PT ;  /* 0x000000433e00720c */ /* 0x004fe20003f25070 */
[----:B------:R-:W-:-:S12]  /*d1d0*/  IMAD.MOV.U32 R67, RZ, RZ, R62 ;  /* 0x000000ffff437224 */ /* 0x000fd800078e003e */
[----:B------:R-:W-:Y:S05]  /*d1e0*/  @P1 BRA `(.L_x_1782) ;  /* 0xfffffffc00e81947 */ /* 0x000fea000383ffff */
[----:B------:R-:W-:Y:S05]  /*d1f0*/  BSYNC.RECONVERGENT B2 ;  /* 0x0000000000027941 */ /* 0x000fea0003800200 */
.L_x_1781:
        /* <DEDUP_REMOVED lines=12> */
.L_x_1784:
[----:B-----5:R-:W-:-:S05]  /*d2c0*/  HADD2.BF16_V2 R62, R67, R61.H0_H0 ;  /* 0x2000003d433e7230 */ /* 0x020fca0000200000 */
[----:B------:R-:W-:-:S06]  /*d2d0*/  PRMT R62, R67, R66, R62 ;  /* 0x00000042433e7216 */ /* 0x000fcc000000003e */
[----:B------:R-:W2:Y:S02]  /*d2e0*/  ATOM.E.CAS.STRONG.GPU PT, R62, [R64], R67, R62 ;  /* 0x00000043403e738b */ /* 0x000ea400001ee13e */
[----:B--2---:R-:W-:Y:S01]  /*d2f0*/  ISETP.NE.U32.AND P1, PT, R62, R67, PT ;  /* 0x000000433e00720c */ /* 0x004fe20003f25070 */
[----:B------:R-:W-:-:S12]  /*d300*/  IMAD.MOV.U32 R67, RZ, RZ, R62 ;  /* 0x000000ffff437224 */ /* 0x000fd800078e003e */
[----:B------:R-:W-:Y:S05]  /*d310*/  @P1 BRA `(.L_x_1784) ;  /* 0xfffffffc00e81947 */ /* 0x000fea000383ffff */
[----:B------:R-:W-:Y:S05]  /*d320*/  BSYNC.RECONVERGENT B2 ;  /* 0x0000000000027941 */ /* 0x000fea0003800200 */
.L_x_1783:
        /* <DEDUP_REMOVED lines=12> */
.L_x_1786:
[----:B-----5:R-:W-:-:S05]  /*d3f0*/  HADD2.BF16_V2 R62, R67, R61.H0_H0 ;  /* 0x2000003d433e7230 */ /* 0x020fca0000200000 */
[----:B------:R-:W-:-:S06]  /*d400*/  PRMT R62, R67, R66, R62 ;  /* 0x00000042433e7216 */ /* 0x000fcc000000003e */
[----:B------:R-:W2:Y:S02]  /*d410*/  ATOM.E.CAS.STRONG.GPU PT, R62, [R64], R67, R62 ;  /* 0x00000043403e738b */ /* 0x000ea400001ee13e */
[----:B--2---:R-:W-:Y:S01]  /*d420*/  ISETP.NE.U32.AND P1, PT, R62, R67, PT ;  /* 0x000000433e00720c */ /* 0x004fe20003f25070 */
[----:B------:R-:W-:-:S12]  /*d430*/  IMAD.MOV.U32 R67, RZ, RZ, R62 ;  /* 0x000000ffff437224 */ /* 0x000fd800078e003e */
[----:B------:R-:W-:Y:S05]  /*d440*/  @P1 BRA `(.L_x_1786) ;  /* 0xfffffffc00e81947 */ /* 0x000fea000383ffff */
[----:B------:R-:W-:Y:S05]  /*d450*/  BSYNC.RECONVERGENT B2 ;  /* 0x0000000000027941 */ /* 0x000fea0003800200 */
.L_x_1785:
        /* <DEDUP_REMOVED lines=12> */
.L_x_1788:
[----:B-----5:R-:W-:-:S05]  /*d520*/  HADD2.BF16_V2 R62, R67, R61.H0_H0 ;  /* 0x2000003d433e7230 */ /* 0x020fca0000200000 */
[----:B------:R-:W-:-:S06]  /*d530*/  PRMT R62, R67, R66, R62 ;  /* 0x00000042433e7216 */ /* 0x000fcc000000003e */
[----:B------:R-:W2:Y:S02]  /*d540*/  ATOM.E.CAS.STRONG.GPU PT, R62, [R64], R67, R62 ;  /* 0x00000043403e738b */ /* 0x000ea400001ee13e */
[----:B--2---:R-:W-:Y:S01]  /*d550*/  ISETP.NE.U32.AND P1, PT, R62, R67, PT ;  /* 0x000000433e00720c */ /* 0x004fe20003f25070 */
[----:B------:R-:W-:-:S12]  /*d560*/  IMAD.MOV.U32 R67, RZ, RZ, R62 ;  /* 0x000000ffff437224 */ /* 0x000fd800078e003e */
[----:B------:R-:W-:Y:S05]  /*d570*/  @P1 BRA `(.L_x_1788) ;  /* 0xfffffffc00e81947 */ /* 0x000fea000383ffff */
[----:B------:R-:W-:Y:S05]  /*d580*/  BSYNC.RECONVERGENT B2 ;  /* 0x0000000000027941 */ /* 0x000fea0003800200 */
.L_x_1787:
        /* <DEDUP_REMOVED lines=12> */
.L_x_1790:
[----:B-----5:R-:W-:-:S05]  /*d650*/  HADD2.BF16_V2 R62, R67, R61.H0_H0 ;  /* 0x2000003d433e7230 */ /* 0x020fca0000200000 */
[----:B------:R-:W-:-:S06]  /*d660*/  PRMT R62, R67, R66, R62 ;  /* 0x00000042433e7216 */ /* 0x000fcc000000003e */
[----:B------:R-:W2:Y:S02]  /*d670*/  ATOM.E.CAS.STRONG.GPU PT, R62, [R64], R67, R62 ;  /* 0x00000043403e738b */ /* 0x000ea400001ee13e */
[----:B--2---:R-:W-:Y:S01]  /*d680*/  ISETP.NE.U32.AND P1, PT, R62, R67, PT ;  /* 0x000000433e00720c */ /* 0x004fe20003f25070 */
[----:B------:R-:W-:-:S12]  /*d690*/  IMAD.MOV.U32 R67, RZ, RZ, R62 ;  /* 0x000000ffff437224 */ /* 0x000fd800078e003e */
[----:B------:R-:W-:Y:S05]  /*d6a0*/  @P1 BRA `(.L_x_1790) ;  /* 0xfffffffc00e81947 */ /* 0x000fea000383ffff */
[----:B------:R-:W-:Y:S05]  /*d6b0*/  BSYNC.RECONVERGENT B2 ;  /* 0x0000000000027941 */ /* 0x000fea0003800200 */
.L_x_1789:
        /* <DEDUP_REMOVED lines=12> */
.L_x_1792:
[----:B-----5:R-:W-:-:S05]  /*d780*/  HADD2.BF16_V2 R62, R67, R61.H0_H0 ;  /* 0x2000003d433e7230 */ /* 0x020fca0000200000 */
[----:B------:R-:W-:-:S06]  /*d790*/  PRMT R62, R67, R66, R62 ;  /* 0x00000042433e7216 */ /* 0x000fcc000000003e */
[----:B------:R-:W2:Y:S02]  /*d7a0*/  ATOM.E.CAS.STRONG.GPU PT, R62, [R64], R67, R62 ;  /* 0x00000043403e738b */ /* 0x000ea400001ee13e */
[----:B--2---:R-:W-:Y:S01]  /*d7b0*/  ISETP.NE.U32.AND P1, PT, R62, R67, PT ;  /* 0x000000433e00720c */ /* 0x004fe20003f25070 */
[----:B------:R-:W-:-:S12]  /*d7c0*/  IMAD.MOV.U32 R67, RZ, RZ, R62 ;  /* 0x000000ffff437224 */ /* 0x000fd800078e003e */
[----:B------:R-:W-:Y:S05]  /*d7d0*/  @P1 BRA `(.L_x_1792) ;  /* 0xfffffffc00e81947 */ /* 0x000fea000383ffff */
[----:B------:R-:W-:Y:S05]  /*d7e0*/  BSYNC.RECONVERGENT B2 ;  /* 0x0000000000027941 */ /* 0x000fea0003800200 */
.L_x_1791:
        /* <DEDUP_REMOVED lines=12> */
.L_x_1794:
[----:B-----5:R-:W-:-:S05]  /*d8b0*/  HADD2.BF16_V2 R62, R67, R61.H0_H0 ;  /* 0x2000003d433e7230 */ /* 0x020fca0000200000 */
[----:B------:R-:W-:-:S06]  /*d8c0*/  PRMT R62, R67, R66, R62 ;  /* 0x00000042433e7216 */ /* 0x000fcc000000003e */
[----:B------:R-:W2:Y:S02]  /*d8d0*/  ATOM.E.CAS.STRONG.GPU PT, R62, [R64], R67, R62 ;  /* 0x00000043403e738b */ /* 0x000ea400001ee13e */
[----:B--2---:R-:W-:Y:S01]  /*d8e0*/  ISETP.NE.U32.AND P1, PT, R62, R67, PT ;  /* 0x000000433e00720c */ /* 0x004fe20003f25070 */
[----:B------:R-:W-:-:S12]  /*d8f0*/  IMAD.MOV.U32 R67, RZ, RZ, R62 ;  /* 0x000000ffff437224 */ /* 0x000fd800078e003e */
[----:B------:R-:W-:Y:S05]  /*d900*/  @P1 BRA `(.L_x_1794) ;  /* 0xfffffffc00e81947 */ /* 0x000fea000383ffff */
[----:B------:R-:W-:Y:S05]  /*d910*/  BSYNC.RECONVERGENT B2 ;  /* 0x0000000000027941 */ /* 0x000fea0003800200 */
.L_x_1793:
        /* <DEDUP_REMOVED lines=12> */
.L_x_1796:
[----:B-----5:R-:W-:-:S05]  /*d9e0*/  HADD2.BF16_V2 R62, R67, R61.H0_H0 ;  /* 0x2000003d433e7230 */ /* 0x020fca0000200000 */
[----:B------:R-:W-:-:S06]  /*d9f0*/  PRMT R62, R67, R66, R62 ;  /* 0x00000042433e7216 */ /* 0x000fcc000000003e */
[----:B------:R-:W2:Y:S02]  /*da00*/  ATOM.E.CAS.STRONG.GPU PT, R62, [R64], R67, R62 ;  /* 0x00000043403e738b */ /* 0x000ea400001ee13e */
[----:B--2---:R-:W-:Y:S01]  /*da10*/  ISETP.NE.U32.AND P1, PT, R62, R67, PT ;  /* 0x000000433e00720c */ /* 0x004fe20003f25070 */
[----:B------:R-:W-:-:S12]  /*da20*/  IMAD.MOV.U32 R67, RZ, RZ, R62 ;  /* 0x000000ffff437224 */ /* 0x000fd800078e003e */
[----:B------:R-:W-:Y:S05]  /*da30*/  @P1 BRA `(.L_x_1796) ;  /* 0xfffffffc00e81947 */ /* 0x000fea000383ffff */
[----:B------:R-:W-:Y:S05]  /*da40*/  BSYNC.RECONVERGENT B2 ;  /* 0x0000000000027941 */ /* 0x000fea0003800200 */
.L_x_1795:
        /* <DEDUP_REMOVED lines=12> */
.L_x_1798:
[----:B-----5:R-:W-:-:S05]  /*db10*/  HADD2.BF16_V2 R62, R67, R61.H0_H0 ;  /* 0x2000003d433e7230 */ /* 0x020fca0000200000 */
[----:B------:R-:W-:-:S06]  /*db20*/  PRMT R62, R67, R66, R62 ;  /* 0x00000042433e7216 */ /* 0x000fcc000000003e */
[----:B------:R-:W2:Y:S02]  /*db30*/  ATOM.E.CAS.STRONG.GPU PT, R62, [R64], R67, R62 ;  /* 0x00000043403e738b */ /* 0x000ea400001ee13e */
[----:B--2---:R-:W-:Y:S01]  /*db40*/  ISETP.NE.U32.AND P1, PT, R62, R67, PT ;  /* 0x000000433e00720c */ /* 0x004fe20003f25070 */
[----:B------:R-:W-:-:S12]  /*db50*/  IMAD.MOV.U32 R67, RZ, RZ, R62 ;  /* 0x000000ffff437224 */ /* 0x000fd800078e003e */
[----:B------:R-:W-:Y:S05]  /*db60*/  @P1 BRA `(.L_x_1798) ;  /* 0xfffffffc00e81947 */ /* 0x000fea000383ffff */
[----:B------:R-:W-:Y:S05]  /*db70*/  BSYNC.RECONVERGENT B2 ;  /* 0x0000000000027941 */ /* 0x000fea0003800200 */
.L_x_1797:
        /* <DEDUP_REMOVED lines=12> */
.L_x_1800:
[----:B-----5:R-:W-:-:S05]  /*dc40*/  HADD2.BF16_V2 R62, R67, R61.H0_H0 ;  /* 0x2000003d433e7230 */ /* 0x020fca0000200000 */
[----:B------:R-:W-:-:S06]  /*dc50*/  PRMT R62, R67, R66, R62 ;  /* 0x00000042433e7216 */ /* 0x000fcc000000003e */
[----:B------:R-:W2:Y:S02]  /*dc60*/  ATOM.E.CAS.STRONG.GPU PT, R62, [R64], R67, R62 ;  /* 0x00000043403e738b */ /* 0x000ea400001ee13e */
[----:B--2---:R-:W-:Y:S01]  /*dc70*/  ISETP.NE.U32.AND P1, PT, R62, R67, PT ;  /* 0x000000433e00720c */ /* 0x004fe20003f25070 */
[----:B------:R-:W-:-:S12]  /*dc80*/  IMAD.MOV.U32 R67, RZ, RZ, R62 ;  /* 0x000000ffff437224 */ /* 0x000fd800078e003e */
[----:B------:R-:W-:Y:S05]  /*dc90*/  @P1 BRA `(.L_x_1800) ;  /* 0xfffffffc00e81947 */ /* 0x000fea000383ffff */
[----:B------:R-:W-:Y:S05]  /*dca0*/  BSYNC.RECONVERGENT B2 ;  /* 0x0000000000027941 */ /* 0x000fea0003800200 */
.L_x_1799:
        /* <DEDUP_REMOVED lines=12> */
.L_x_1802:
[----:B-----5:R-:W-:-:S05]  /*dd70*/  HADD2.BF16_V2 R62, R67, R61.H0_H0 ;  /* 0x2000003d433e7230 */ /* 0x020fca0000200000 */
[----:B------:R-:W-:-:S06]  /*dd80*/  PRMT R62, R67, R66, R62 ;  /* 0x00000042433e7216 */ /* 0x000fcc000000003e */
[----:B------:R-:W2:Y:S02]  /*dd90*/  ATOM.E.CAS.STRONG.GPU PT, R62, [R64], R67, R62 ;  /* 0x00000043403e738b */ /* 0x000ea400001ee13e */
[----:B--2---:R-:W-:Y:S01]  /*dda0*/  ISETP.NE.U32.AND P1, PT, R62, R67, PT ;  /* 0x000000433e00720c */ /* 0x004fe20003f25070 */
[----:B------:R-:W-:-:S12]  /*ddb0*/  IMAD.MOV.U32 R67, RZ, RZ, R62 ;  /* 0x000000ffff437224 */ /* 0x000fd800078e003e */
[----:B------:R-:W-:Y:S05]  /*ddc0*/  @P1 BRA `(.L_x_1802) ;  /* 0xfffffffc00e81947 */ /* 0x000fea000383ffff */
[----:B------:R-:W-:Y:S05]  /*ddd0*/  BSYNC.RECONVERGENT B2 ;  /* 0x0000000000027941 */ /* 0x000fea0003800200 */
.L_x_1801:
        /* <DEDUP_REMOVED lines=12> */
.L_x_1804:
[----:B-----5:R-:W-:-:S05]  /*dea0*/  HADD2.BF16_V2 R62, R67, R61.H0_H0 ;  /* 0x2000003d433e7230 */ /* 0x020fca0000200000 */
[----:B------:R-:W-:-:S06]  /*deb0*/  PRMT R62, R67, R66, R62 ;  /* 0x00000042433e7216 */ /* 0x000fcc000000003e */
[----:B------:R-:W2:Y:S02]  /*dec0*/  ATOM.E.CAS.STRONG.GPU PT, R62, [R64], R67, R62 ;  /* 0x00000043403e738b */ /* 0x000ea400001ee13e */
[----:B--2---:R-:W-:Y:S01]  /*ded0*/  ISETP.NE.U32.AND P1, PT, R62, R67, PT ;  /* 0x000000433e00720c */ /* 0x004fe20003f25070 */
[----:B------:R-:W-:-:S12]  /*dee0*/  IMAD.MOV.U32 R67, RZ, RZ, R62 ;  /* 0x000000ffff437224 */ /* 0x000fd800078e003e */
[----:B------:R-:W-:Y:S05]  /*def0*/  @P1 BRA `(.L_x_1804) ;  /* 0xfffffffc00e81947 */ /* 0x000fea000383ffff */
[----:B------:R-:W-:Y:S05]  /*df00*/  BSYNC.RECONVERGENT B2 ;  /* 0x0000000000027941 */ /* 0x000fea0003800200 */
.L_x_1803:
        /* <DEDUP_REMOVED lines=12> */
.L_x_1806:
[----:B-----5:R-:W-:-:S05]  /*dfd0*/  HADD2.BF16_V2 R62, R67, R61.H0_H0 ;  /* 0x2000003d433e7230 */ /* 0x020fca0000200000 */
[----:B------:R-:W-:-:S06]  /*dfe0*/  PRMT R62, R67, R66, R62 ;  /* 0x00000042433e7216 */ /* 0x000fcc000000003e */
[----:B------:R-:W2:Y:S02]  /*dff0*/  ATOM.E.CAS.STRONG.GPU PT, R62, [R64], R67, R62 ;  /* 0x00000043403e738b */ /* 0x000ea400001ee13e */
[----:B--2---:R-:W-:Y:S01]  /*e000*/  ISETP.NE.U32.AND P1, PT, R62, R67, PT ;  /* 0x000000433e00720c */ /* 0x004fe20003f25070 */
[----:B------:R-:W-:-:S12]  /*e010*/  IMAD.MOV.U32 R67, RZ, RZ, R62 ;  /* 0x000000ffff437224 */ /* 0x000fd800078e003e */
[----:B------:R-:W-:Y:S05]  /*e020*/  @P1 BRA `(.L_x_1806) ;  /* 0xfffffffc00e81947 */ /* 0x000fea000383ffff */
[----:B------:R-:W-:Y:S05]  /*e030*/  BSYNC.RECONVERGENT B2 ;  /* 0x0000000000027941 */ /* 0x000fea0003800200 */
.L_x_1805:
        /* <DEDUP_REMOVED lines=12> */
.L_x_1808:
[----:B-----5:R-:W-:-:S05]  /*e100*/  HADD2.BF16_V2 R62, R67, R61.H0_H0 ;  /* 0x2000003d433e7230 */ /* 0x020fca0000200000 */
[----:B------:R-:W-:-:S06]  /*e110*/  PRMT R62, R67, R66, R62 ;  /* 0x00000042433e7216 */ /* 0x000fcc000000003e */
[----:B------:R-:W2:Y:S02]  /*e120*/  ATOM.E.CAS.STRONG.GPU PT, R62, [R64], R67, R62 ;  /* 0x00000043403e738b */ /* 0x000ea400001ee13e */
[----:B--2---:R-:W-:Y:S01]  /*e130*/  ISETP.NE.U32.AND P1, PT, R62, R67, PT ;  /* 0x000000433e00720c */ /* 0x004fe20003f25070 */
[----:B------:R-:W-:-:S12]  /*e140*/  IMAD.MOV.U32 R67, RZ, RZ, R62 ;  /* 0x000000ffff437224 */ /* 0x000fd800078e003e */
[----:B------:R-:W-:Y:S05]  /*e150*/  @P1 BRA `(.L_x_1808) ;  /* 0xfffffffc00e81947 */ /* 0x000fea000383ffff */
[----:B------:R-:W-:Y:S05]  /*e160*/  BSYNC.RECONVERGENT B2 ;  /* 0x0000000000027941 */ /* 0x000fea0003800200 */
.L_x_1807:
        /* <DEDUP_REMOVED lines=12> */
.L_x_1810:
[----:B-----5:R-:W-:-:S05]  /*e230*/  HADD2.BF16_V2 R62, R67, R61.H0_H0 ;  /* 0x2000003d433e7230 */ /* 0x020fca0000200000 */
[----:B------:R-:W-:-:S06]  /*e240*/  PRMT R62, R67, R66, R62 ;  /* 0x00000042433e7216 */ /* 0x000fcc000000003e */
[----:B------:R-:W2:Y:S02]  /*e250*/  ATOM.E.CAS.STRONG.GPU PT, R62, [R64], R67, R62 ;  /* 0x00000043403e738b */ /* 0x000ea400001ee13e */
[----:B--2---:R-:W-:Y:S01]  /*e260*/  ISETP.NE.U32.AND P1, PT, R62, R67, PT ;  /* 0x000000433e00720c */ /* 0x004fe20003f25070 */
[----:B------:R-:W-:-:S12]  /*e270*/  IMAD.MOV.U32 R67, RZ, RZ, R62 ;  /* 0x000000ffff437224 */ /* 0x000fd800078e003e */
[----:B------:R-:W-:Y:S05]  /*e280*/  @P1 BRA `(.L_x_1810) ;  /* 0xfffffffc00e81947 */ /* 0x000fea000383ffff */
[----:B------:R-:W-:Y:S05]  /*e290*/  BSYNC.RECONVERGENT B2 ;  /* 0x0000000000027941 */ /* 0x000fea0003800200 */
.L_x_1809:
        /* <DEDUP_REMOVED lines=12> */
.L_x_1812:
[----:B-----5:R-:W-:-:S05]  /*e360*/  HADD2.BF16_V2 R62, R67, R61.H0_H0 ;  /* 0x2000003d433e7230 */ /* 0x020fca0000200000 */
[----:B------:R-:W-:-:S06]  /*e370*/  PRMT R62, R67, R66, R62 ;  /* 0x00000042433e7216 */ /* 0x000fcc000000003e */
[----:B------:R-:W2:Y:S02]  /*e380*/  ATOM.E.CAS.STRONG.GPU PT, R62, [R64], R67, R62 ;  /* 0x00000043403e738b */ /* 0x000ea400001ee13e */
[----:B--2---:R-:W-:Y:S01]  /*e390*/  ISETP.NE.U32.AND P1, PT, R62, R67, PT ;  /* 0x000000433e00720c */ /* 0x004fe20003f25070 */
[----:B------:R-:W-:-:S12]  /*e3a0*/  IMAD.MOV.U32 R67, RZ, RZ, R62 ;  /* 0x000000ffff437224 */ /* 0x000fd800078e003e */
[----:B------:R-:W-:Y:S05]  /*e3b0*/  @P1 BRA `(.L_x_1812) ;  /* 0xfffffffc00e81947 */ /* 0x000fea000383ffff */
[----:B------:R-:W-:Y:S05]  /*e3c0*/  BSYNC.RECONVERGENT B2 ;  /* 0x0000000000027941 */ /* 0x000fea0003800200 */
.L_x_1811:
        /* <DEDUP_REMOVED lines=12> */
.L_x_1814:
[----:B-----5:R-:W-:-:S05]  /*e490*/  HADD2.BF16_V2 R62, R67, R61.H0_H0 ;  /* 0x2000003d433e7230 */ /* 0x020fca0000200000 */
[----:B------:R-:W-:-:S06]  /*e4a0*/  PRMT R62, R67, R66, R62 ;  /* 0x00000042433e7216 */ /* 0x000fcc000000003e */
[----:B------:R-:W2:Y:S02]  /*e4b0*/  ATOM.E.CAS.STRONG.GPU PT, R62, [R64], R67, R62 ;  /* 0x00000043403e738b */ /* 0x000ea400001ee13e */
[----:B--2---:R-:W-:Y:S01]  /*e4c0*/  ISETP.NE.U32.AND P1, PT, R62, R67, PT ;  /* 0x000000433e00720c */ /* 0x004fe20003f25070 */
[----:B------:R-:W-:-:S12]  /*e4d0*/  IMAD.MOV.U32 R67, RZ, RZ, R62 ;  /* 0x000000ffff437224 */ /* 0x000fd800078e003e */
[----:B------:R-:W-:Y:S05]  /*e4e0*/  @P1 BRA `(.L_x_1814) ;  /* 0xfffffffc00e81947 */ /* 0x000fea000383ffff */
[----:B------:R-:W-:Y:S05]  /*e4f0*/  BSYNC.RECONVERGENT B2 ;  /* 0x0000000000027941 */ /* 0x000fea0003800200 */
.L_x_1813:
        /* <DEDUP_REMOVED lines=12> */
.L_x_1816:
[----:B-----5:R-:W-:-:S05]  /*e5c0*/  HADD2.BF16_V2 R62, R67, R61.H0_H0 ;  /* 0x2000003d433e7230 */ /* 0x020fca0000200000 */
[----:B------:R-:W-:-:S06]  /*e5d0*/  PRMT R62, R67, R66, R62 ;  /* 0x00000042433e7216 */ /* 0x000fcc000000003e */
[----:B------:R-:W2:Y:S02]  /*e5e0*/  ATOM.E.CAS.STRONG.GPU PT, R62, [R64], R67, R62 ;  /* 0x00000043403e738b */ /* 0x000ea400001ee13e */
[----:B--2---:R-:W-:Y:S01]  /*e5f0*/  ISETP.NE.U32.AND P1, PT, R62, R67, PT ;  /* 0x000000433e00720c */ /* 0x004fe20003f25070 */
[----:B------:R-:W-:-:S12]  /*e600*/  IMAD.MOV.U32 R67, RZ, RZ, R62 ;  /* 0x000000ffff437224 */ /* 0x000fd800078e003e */
[----:B------:R-:W-:Y:S05]  /*e610*/  @P1 BRA `(.L_x_1816) ;  /* 0xfffffffc00e81947 */ /* 0x000fea000383ffff */
[----:B------:R-:W-:Y:S05]  /*e620*/  BSYNC.RECONVERGENT B2 ;  /* 0x0000000000027941 */ /* 0x000fea0003800200 */
.L_x_1815:
        /* <DEDUP_REMOVED lines=12> */
.L_x_1818:
[----:B-----5:R-:W-:-:S05]  /*e6f0*/  HADD2.BF16_V2 R62, R67, R61.H0_H0 ;  /* 0x2000003d433e7230 */ /* 0x020fca0000200000 */
[----:B------:R-:W-:-:S06]  /*e700*/  PRMT R62, R67, R66, R62 ;  /* 0x00000042433e7216 */ /* 0x000fcc000000003e */
[----:B------:R-:W2:Y:S02]  /*e710*/  ATOM.E.CAS.STRONG.GPU PT, R62, [R64], R67, R62 ;  /* 0x00000043403e738b */ /* 0x000ea400001ee13e */
[----:B--2---:R-:W-:Y:S01]  /*e720*/  ISETP.NE.U32.AND P1, PT, R62, R67, PT ;  /* 0x000000433e00720c */ /* 0x004fe20003f25070 */
[----:B------:R-:W-:-:S12]  /*e730*/  IMAD.MOV.U32 R67, RZ, RZ, R62 ;  /* 0x000000ffff437224 */ /* 0x000fd800078e003e */
[----:B------:R-:W-:Y:S05]  /*e740*/  @P1 BRA `(.L_x_1818) ;  /* 0xfffffffc00e81947 */ /* 0x000fea000383ffff */
[----:B------:R-:W-:Y:S05]  /*e750*/  BSYNC.RECONVERGENT B2 ;  /* 0x0000000000027941 */ /* 0x000fea0003800200 */
.L_x_1817:
        /* <DEDUP_REMOVED lines=12> */
.L_x_1820:
[----:B-----5:R-:W-:-:S05]  /*e820*/  HADD2.BF16_V2 R62, R67, R61.H0_H0 ;  /* 0x2000003d433e7230 */ /* 0x020fca0000200000 */
[----:B------:R-:W-:-:S06]  /*e830*/  PRMT R62, R67, R66, R62 ;  /* 0x00000042433e7216 */ /* 0x000fcc000000003e */
[----:B------:R-:W2:Y:S02]  /*e840*/  ATOM.E.CAS.STRONG.GPU PT, R62, [R64], R67, R62 ;  /* 0x00000043403e738b */ /* 0x000ea400001ee13e */
[----:B--2---:R-:W-:Y:S01]  /*e850*/  ISETP.NE.U32.AND P1, PT, R62, R67, PT ;  /* 0x000000433e00720c */ /* 0x004fe20003f25070 */
[----:B------:R-:W-:-:S12]  /*e860*/  IMAD.MOV.U32 R67, RZ, RZ, R62 ;  /* 0x000000ffff437224 */ /* 0x000fd800078e003e */
[----:B------:R-:W-:Y:S05]  /*e870*/  @P1 BRA `(.L_x_1820) ;  /* 0xfffffffc00e81947 */ /* 0x000fea000383ffff */
[----:B------:R-:W-:Y:S05]  /*e880*/  BSYNC.RECONVERGENT B2 ;  /* 0x0000000000027941 */ /* 0x000fea0003800200 */
.L_x_1819:
        /* <DEDUP_REMOVED lines=12> */
.L_x_1822:
[----:B-----5:R-:W-:-:S05]  /*e950*/  HADD2.BF16_V2 R62, R67, R61.H0_H0 ;  /* 0x2000003d433e7230 */ /* 0x020fca0000200000 */
[----:B------:R-:W-:-:S06]  /*e960*/  PRMT R62, R67, R66, R62 ;  /* 0x00000042433e7216 */ /* 0x000fcc000000003e */
[----:B------:R-:W2:Y:S02]  /*e970*/  ATOM.E.CAS.STRONG.GPU PT, R62, [R64], R67, R62 ;  /* 0x00000043403e738b */ /* 0x000ea400001ee13e */
[----:B--2---:R-:W-:Y:S01]  /*e980*/  ISETP.NE.U32.AND P1, PT, R62, R67, PT ;  /* 0x000000433e00720c */ /* 0x004fe20003f25070 */
[----:B------:R-:W-:-:S12]  /*e990*/  IMAD.MOV.U32 R67, RZ, RZ, R62 ;  /* 0x000000ffff437224 */ /* 0x000fd800078e003e */
[----:B------:R-:W-:Y:S05]  /*e9a0*/  @P1 BRA `(.L_x_1822) ;  /* 0xfffffffc00e81947 */ /* 0x000fea000383ffff */
[----:B------:R-:W-:Y:S05]  /*e9b0*/  BSYNC.RECONVERGENT B2 ;  /* 0x0000000000027941 */ /* 0x000fea0003800200 */
.L_x_1821:
        /* <DEDUP_REMOVED lines=12> */
.L_x_1824:
[----:B-----5:R-:W-:-:S05]  /*ea80*/  HADD2.BF16_V2 R62, R67, R61.H0_H0 ;  /* 0x2000003d433e7230 */ /* 0x020fca0000200000 */
[----:B------:R-:W-:-:S06]  /*ea90*/  PRMT R62, R67, R66, R62 ;  /* 0x00000042433e7216 */ /* 0x000fcc000000003e */
[----:B------:R-:W2:Y:S02]  /*eaa0*/  ATOM.E.CAS.STRONG.GPU PT, R62, [R64], R67, R62 ;  /* 0x00000043403e738b */ /* 0x000ea400001ee13e */
[----:B--2---:R-:W-:Y:S01]  /*eab0*/  ISETP.NE.U32.AND P1, PT, R62, R67, PT ;  /* 0x000000433e00720c */ /* 0x004fe20003f25070 */
[----:B------:R-:W-:-:S12]  /*eac0*/  IMAD.MOV.U32 R67, RZ, RZ, R62 ;  /* 0x000000ffff437224 */ /* 0x000fd800078e003e */
[----:B------:R-:W-:Y:S05]  /*ead0*/  @P1 BRA `(.L_x_1824) ;  /* 0xfffffffc00e81947 */ /* 0x000fea000383ffff */
[----:B------:R-:W-:Y:S05]  /*eae0*/  BSYNC.RECONVERGENT B2 ;  /* 0x0000000000027941 */ /* 0x000fea0003800200 */
.L_x_1823:
        /* <DEDUP_REMOVED lines=12> */
.L_x_1826:
[----:B-----5:R-:W-:-:S05]  /*ebb0*/  HADD2.BF16_V2 R62, R67, R61.H0_H0 ;  /* 0x2000003d433e7230 */ /* 0x020fca0000200000 */
[----:B------:R-:W-:-:S06]  /*ebc0*/  PRMT R62, R67, R66, R62 ;  /* 0x00000042433e7216 */ /* 0x000fcc000000003e */
[----:B------:R-:W2:Y:S02]  /*ebd0*/  ATOM.E.CAS.STRONG.GPU PT, R62, [R64], R67, R62 ;  /* 0x00000043403e738b */ /* 0x000ea400001ee13e */
[----:B--2---:R-:W-:Y:S01]  /*ebe0*/  ISETP.NE.U32.AND P1, PT, R62, R67, PT ;  /* 0x000000433e00720c */ /* 0x004fe20003f25070 */
[----:B------:R-:W-:-:S12]  /*ebf0*/  IMAD.MOV.U32 R67, RZ, RZ, R62 ;  /* 0x000000ffff437224 */ /* 0x000fd800078e003e */
[----:B------:R-:W-:Y:S05]  /*ec00*/  @P1 BRA `(.L_x_1826) ;  /* 0xfffffffc00e81947 */ /* 0x000fea000383ffff */
[----:B------:R-:W-:Y:S05]  /*ec10*/  BSYNC.RECONVERGENT B2 ;  /* 0x0000000000027941 */ /* 0x000fea0003800200 */
.L_x_1825:
        /* <DEDUP_REMOVED lines=12> */
.L_x_1828:
[----:B-----5:R-:W-:-:S05]  /*ece0*/  HADD2.BF16_V2 R62, R67, R61.H0_H0 ;  /* 0x2000003d433e7230 */ /* 0x020fca0000200000 */
[----:B------:R-:W-:-:S06]  /*ecf0*/  PRMT R62, R67, R66, R62 ;  /* 0x00000042433e7216 */ /* 0x000fcc000000003e */
[----:B------:R-:W2:Y:S02]  /*ed00*/  ATOM.E.CAS.STRONG.GPU PT, R62, [R64], R67, R62 ;  /* 0x00000043403e738b */ /* 0x000ea400001ee13e */
[----:B--2---:R-:W-:Y:S01]  /*ed10*/  ISETP.NE.U32.AND P1, PT, R62, R67, PT ;  /* 0x000000433e00720c */ /* 0x004fe20003f25070 */
[----:B------:R-:W-:-:S12]  /*ed20*/  IMAD.MOV.U32 R67, RZ, RZ, R62 ;  /* 0x000000ffff437224 */ /* 0x000fd800078e003e */
[----:B------:R-:W-:Y:S05]  /*ed30*/  @P1 BRA `(.L_x_1828) ;  /* 0xfffffffc00e81947 */ /* 0x000fea000383ffff */
[----:B------:R-:W-:Y:S05]  /*ed40*/  BSYNC.RECONVERGENT B2 ;  /* 0x0000000000027941 */ /* 0x000fea0003800200 */
.L_x_1827:
        /* <DEDUP_REMOVED lines=12> */
.L_x_1830:
[----:B-----5:R-:W-:-:S05]  /*ee10*/  HADD2.BF16_V2 R62, R67, R61.H0_H0 ;  /* 0x2000003d433e7230 */ /* 0x020fca0000200000 */
[----:B------:R-:W-:-:S06]  /*ee20*/  PRMT R62, R67, R66, R62 ;  /* 0x00000042433e7216 */ /* 0x000fcc000000003e */
[----:B------:R-:W2:Y:S02]  /*ee30*/  ATOM.E.CAS.STRONG.GPU PT, R62, [R64], R67, R62 ;  /* 0x00000043403e738b */ /* 0x000ea400001ee13e */
[----:B--2---:R-:W-:Y:S01]  /*ee40*/  ISETP.NE.U32.AND P1, PT, R62, R67, PT ;  /* 0x000000433e00720c */ /* 0x004fe20003f25070 */
[----:B------:R-:W-:-:S12]  /*ee50*/  IMAD.MOV.U32 R67, RZ, RZ, R62 ;  /* 0x000000ffff437224 */ /* 0x000fd800078e003e */
[----:B------:R-:W-:Y:S05]  /*ee60*/  @P1 BRA `(.L_x_1830) ;  /* 0xfffffffc00e81947 */ /* 0x000fea000383ffff */
[----:B------:R-:W-:Y:S05]  /*ee70*/  BSYNC.RECONVERGENT B2 ;  /* 0x0000000000027941 */ /* 0x000fea0003800200 */
.L_x_1829:
        /* <DEDUP_REMOVED lines=12> */
.L_x_1832:
[----:B-----5:R-:W-:-:S05]  /*ef40*/  HADD2.BF16_V2 R62, R67, R61.H0_H0 ;  /* 0x2000003d433e7230 */ /* 0x020fca0000200000 */
[----:B------:R-:W-:-:S06]  /*ef50*/  PRMT R62, R67, R66, R62 ;  /* 0x00000042433e7216 */ /* 0x000fcc000000003e */
[----:B------:R-:W2:Y:S02]  /*ef60*/  ATOM.E.CAS.STRONG.GPU PT, R62, [R64], R67, R62 ;  /* 0x00000043403e738b */ /* 0x000ea400001ee13e */
[----:B--2---:R-:W-:Y:S01]  /*ef70*/  ISETP.NE.U32.AND P1, PT, R62, R67, PT ;  /* 0x000000433e00720c */ /* 0x004fe20003f25070 */
[----:B------:R-:W-:-:S12]  /*ef80*/  IMAD.MOV.U32 R67, RZ, RZ, R62 ;  /* 0x000000ffff437224 */ /* 0x000fd800078e003e */
[----:B------:R-:W-:Y:S05]  /*ef90*/  @P1 BRA `(.L_x_1832) ;  /* 0xfffffffc00e81947 */ /* 0x000fea000383ffff */
[----:B------:R-:W-:Y:S05]  /*efa0*/  BSYNC.RECONVERGENT B2 ;  /* 0x0000000000027941 */ /* 0x000fea0003800200 */
.L_x_1831:
        /* <DEDUP_REMOVED lines=12> */
.L_x_1834:
[----:B-----5:R-:W-:-:S05]  /*f070*/  HADD2.BF16_V2 R62, R67, R61.H0_H0 ;  /* 0x2000003d433e7230 */ /* 0x020fca0000200000 */
[----:B------:R-:W-:-:S06]  /*f080*/  PRMT R62, R67, R66, R62 ;  /* 0x00000042433e7216 */ /* 0x000fcc000000003e */
[----:B------:R-:W2:Y:S02]  /*f090*/  ATOM.E.CAS.STRONG.GPU PT, R62, [R64], R67, R62 ;  /* 0x00000043403e738b */ /* 0x000ea400001ee13e */
[----:B--2---:R-:W-:Y:S01]  /*f0a0*/  ISETP.NE.U32.AND P1, PT, R62, R67, PT ;  /* 0x000000433e00720c */ /* 0x004fe20003f25070 */
[----:B------:R-:W-:-:S12]  /*f0b0*/  IMAD.MOV.U32 R67, RZ, RZ, R62 ;  /* 0x000000ffff437224 */ /* 0x000fd800078e003e */
[----:B------:R-:W-:Y:S05]  /*f0c0*/  @P1 BRA `(.L_x_1834) ;  /* 0xfffffffc00e81947 */ /* 0x000fea000383ffff */
[----:B------:R-:W-:Y:S05]  /*f0d0*/  BSYNC.RECONVERGENT B2 ;  /* 0x0000000000027941 */ /* 0x000fea0003800200 */
.L_x_1833:
        /* <DEDUP_REMOVED lines=12> */
.L_x_1836:
[----:B-----5:R-:W-:-:S05]  /*f1a0*/  HADD2.BF16_V2 R62, R67, R61.H0_H0 ;  /* 0x2000003d433e7230 */ /* 0x020fca0000200000 */
[----:B------:R-:W-:-:S06]  /*f1b0*/  PRMT R62, R67, R66, R62 ;  /* 0x00000042433e7216 */ /* 0x000fcc000000003e */
[----:B------:R-:W2:Y:S02]  /*f1c0*/  ATOM.E.CAS.STRONG.GPU PT, R62, [R64], R67, R62 ;  /* 0x00000043403e738b */ /* 0x000ea400001ee13e */
[----:B--2---:R-:W-:Y:S01]  /*f1d0*/  ISETP.NE.U32.AND P1, PT, R62, R67, PT ;  /* 0x000000433e00720c */ /* 0x004fe20003f25070 */
[----:B------:R-:W-:-:S12]  /*f1e0*/  IMAD.MOV.U32 R67, RZ, RZ, R62 ;  /* 0x000000ffff437224 */ /* 0x000fd800078e003e */
[----:B------:R-:W-:Y:S05]  /*f1f0*/  @P1 BRA `(.L_x_1836) ;  /* 0xfffffffc00e81947 */ /* 0x000fea000383ffff */
[----:B------:R-:W-:Y:S05]  /*f200*/  BSYNC.RECONVERGENT B2 ;  /* 0x0000000000027941 */ /* 0x000fea0003800200 */
.L_x_1835:
        /* <DEDUP_REMOVED lines=12> */
.L_x_1838:
[----:B-----5:R-:W-:-:S05]  /*f2d0*/  HADD2.BF16_V2 R62, R67, R61.H0_H0 ;  /* 0x2000003d433e7230 */ /* 0x020fca0000200000 */
[----:B------:R-:W-:-:S06]  /*f2e0*/  PRMT R62, R67, R66, R62 ;  /* 0x00000042433e7216 */ /* 0x000fcc000000003e */
[----:B------:R-:W2:Y:S02]  /*f2f0*/  ATOM.E.CAS.STRONG.GPU PT, R62, [R64], R67, R62 ;  /* 0x00000043403e738b */ /* 0x000ea400001ee13e */
[----:B--2---:R-:W-:Y:S01]  /*f300*/  ISETP.NE.U32.AND P1, PT, R62, R67, PT ;  /* 0x000000433e00720c */ /* 0x004fe20003f25070 */
[----:B------:R-:W-:-:S12]  /*f310*/  IMAD.MOV.U32 R67, RZ, RZ, R62 ;  /* 0x000000ffff437224 */ /* 0x000fd800078e003e */
[----:B------:R-:W-:Y:S05]  /*f320*/  @P1 BRA `(.L_x_1838) ;  /* 0xfffffffc00e81947 */ /* 0x000fea000383ffff */
[----:B------:R-:W-:Y:S05]  /*f330*/  BSYNC.RECONVERGENT B2 ;  /* 0x0000000000027941 */ /* 0x000fea0003800200 */
.L_x_1837:
        /* <DEDUP_REMOVED lines=12> */
.L_x_1840:
[----:B-----5:R-:W-:-:S05]  /*f400*/  HADD2.BF16_V2 R62, R67, R61.H0_H0 ;  /* 0x2000003d433e7230 */ /* 0x020fca0000200000 */
[----:B------:R-:W-:-:S06]  /*f410*/  PRMT R62, R67, R66, R62 ;  /* 0x00000042433e7216 */ /* 0x000fcc000000003e */
[----:B------:R-:W2:Y:S02]  /*f420*/  ATOM.E.CAS.STRONG.GPU PT, R62, [R64], R67, R62 ;  /* 0x00000043403e738b */ /* 0x000ea400001ee13e */
[----:B--2---:R-:W-:Y:S01]  /*f430*/  ISETP.NE.U32.AND P1, PT, R62, R67, PT ;  /* 0x000000433e00720c */ /* 0x004fe20003f25070 */
[----:B------:R-:W-:-:S12]  /*f440*/  IMAD.MOV.U32 R67, RZ, RZ, R62 ;  /* 0x000000ffff437224 */ /* 0x000fd800078e003e */
[----:B------:R-:W-:Y:S05]  /*f450*/  @P1 BRA `(.L_x_1840) ;  /* 0xfffffffc00e81947 */ /* 0x000fea000383ffff */
[----:B------:R-:W-:Y:S05]  /*f460*/  BSYNC.RECONVERGENT B2 ;  /* 0x0000000000027941 */ /* 0x000fea0003800200 */
.L_x_1839:
        /* <DEDUP_REMOVED lines=12> */
.L_x_1842:
[----:B-----5:R-:W-:-:S05]  /*f530*/  HADD2.BF16_V2 R62, R67, R61.H0_H0 ;  /* 0x2000003d433e7230 */ /* 0x020fca0000200000 */
[----:B------:R-:W-:-:S06]  /*f540*/  PRMT R62, R67, R66, R62 ;  /* 0x00000042433e7216 */ /* 0x000fcc000000003e */
[----:B------:R-:W2:Y:S02]  /*f550*/  ATOM.E.CAS.STRONG.GPU PT, R62, [R64], R67, R62 ;  /* 0x00000043403e738b */ /* 0x000ea400001ee13e */
[----:B--2---:R-:W-:Y:S01]  /*f560*/  ISETP.NE.U32.AND P1, PT, R62, R67, PT ;  /* 0x000000433e00720c */ /* 0x004fe20003f25070 */
[----:B------:R-:W-:-:S12]  /*f570*/  IMAD.MOV.U32 R67, RZ, RZ, R62 ;  /* 0x000000ffff437224 */ /* 0x000fd800078e003e */
[----:B------:R-:W-:Y:S05]  /*f580*/  @P1 BRA `(.L_x_1842) ;  /* 0xfffffffc00e81947 */ /* 0x000fea000383ffff */
[----:B------:R-:W-:Y:S05]  /*f590*/  BSYNC.RECONVERGENT B2 ;  /* 0x0000000000027941 */ /* 0x000fea0003800200 */
.L_x_1841:
        /* <DEDUP_REMOVED lines=12> */
.L_x_1844:
[----:B-----5:R-:W-:-:S05]  /*f660*/  HADD2.BF16_V2 R62, R67, R61.H0_H0 ;  /* 0x2000003d433e7230 */ /* 0x020fca0000200000 */
[----:B------:R-:W-:-:S06]  /*f670*/  PRMT R62, R67, R66, R62 ;  /* 0x00000042433e7216 */ /* 0x000fcc000000003e */
[----:B------:R-:W2:Y:S02]  /*f680*/  ATOM.E.CAS.STRONG.GPU PT, R62, [R64], R67, R62 ;  /* 0x00000043403e738b */ /* 0x000ea400001ee13e */
[----:B--2---:R-:W-:Y:S01]  /*f690*/  ISETP.NE.U32.AND P1, PT, R62, R67, PT ;  /* 0x000000433e00720c */ /* 0x004fe20003f25070 */
[----:B------:R-:W-:-:S12]  /*f6a0*/  IMAD.MOV.U32 R67, RZ, RZ, R62 ;  /* 0x000000ffff437224 */ /* 0x000fd800078e003e */
[----:B------:R-:W-:Y:S05]  /*f6b0*/  @P1 BRA `(.L_x_1844) ;  /* 0xfffffffc00e81947 */ /* 0x000fea000383ffff */
[----:B------:R-:W-:Y:S05]  /*f6c0*/  BSYNC.RECONVERGENT B2 ;  /* 0x0000000000027941 */ /* 0x000fea0003800200 */
.L_x_1843:
        /* <DEDUP_REMOVED lines=12> */
.L_x_1846:
[----:B-----5:R-:W-:-:S05]  /*f790*/  HADD2.BF16_V2 R62, R67, R61.H0_H0 ;  /* 0x2000003d433e7230 */ /* 0x020fca0000200000 */
[----:B------:R-:W-:-:S06]  /*f7a0*/  PRMT R62, R67, R66, R62 ;  /* 0x00000042433e7216 */ /* 0x000fcc000000003e */
[----:B------:R-:W2:Y:S02]  /*f7b0*/  ATOM.E.CAS.STRONG.GPU PT, R62, [R64], R67, R62 ;  /* 0x00000043403e738b */ /* 0x000ea400001ee13e */
[----:B--2---:R-:W-:Y:S01]  /*f7c0*/  ISETP.NE.U32.AND P1, PT, R62, R67, PT ;  /* 0x000000433e00720c */ /* 0x004fe20003f25070 */
[----:B------:R-:W-:-:S12]  /*f7d0*/  IMAD.MOV.U32 R67, RZ, RZ, R62 ;  /* 0x000000ffff437224 */ /* 0x000fd800078e003e */
[----:B------:R-:W-:Y:S05]  /*f7e0*/  @P1 BRA `(.L_x_1846) ;  /* 0xfffffffc00e81947 */ /* 0x000fea000383ffff */
[----:B------:R-:W-:Y:S05]  /*f7f0*/  BSYNC.RECONVERGENT B2 ;  /* 0x0000000000027941 */ /* 0x000fea0003800200 */
.L_x_1845:
        /* <DEDUP_REMOVED lines=12> */
.L_x_1848:
[----:B-----5:R-:W-:-:S05]  /*f8c0*/  HADD2.BF16_V2 R62, R67, R61.H0_H0 ;  /* 0x2000003d433e7230 */ /* 0x020fca0000200000 */
[----:B------:R-:W-:-:S06]  /*f8d0*/  PRMT R62, R67, R66, R62 ;  /* 0x00000042433e7216 */ /* 0x000fcc000000003e */
[----:B------:R-:W2:Y:S02]  /*f8e0*/  ATOM.E.CAS.STRONG.GPU PT, R62, [R64], R67, R62 ;  /* 0x00000043403e738b */ /* 0x000ea400001ee13e */
[----:B--2---:R-:W-:Y:S01]  /*f8f0*/  ISETP.NE.U32.AND P1, PT, R62, R67, PT ;  /* 0x000000433e00720c */ /* 0x004fe20003f25070 */
[----:B------:R-:W-:-:S12]  /*f900*/  IMAD.MOV.U32 R67, RZ, RZ, R62 ;  /* 0x000000ffff437224 */ /* 0x000fd800078e003e */
[----:B------:R-:W-:Y:S05]  /*f910*/  @P1 BRA `(.L_x_1848) ;  /* 0xfffffffc00e81947 */ /* 0x000fea000383ffff */
[----:B------:R-:W-:Y:S05]  /*f920*/  BSYNC.RECONVERGENT B2 ;  /* 0x0000000000027941 */ /* 0x000fea0003800200 */
.L_x_1847:
        /* <DEDUP_REMOVED lines=12> */
.L_x_1850:
[----:B-----5:R-:W-:-:S05]  /*f9f0*/  HADD2.BF16_V2 R62, R67, R61.H0_H0 ;  /* 0x2000003d433e7230 */ /* 0x020fca0000200000 */
[----:B------:R-:W-:-:S06]  /*fa00*/  PRMT R62, R67, R66, R62 ;  /* 0x00000042433e7216 */ /* 0x000fcc000000003e */
[----:B------:R-:W2:Y:S02]  /*fa10*/  ATOM.E.CAS.STRONG.GPU PT, R62, [R64], R67, R62 ;  /* 0x00000043403e738b */ /* 0x000ea400001ee13e */
[----:B--2---:R-:W-:Y:S01]  /*fa20*/  ISETP.NE.U32.AND P1, PT, R62, R67, PT ;  /* 0x000000433e00720c */ /* 0x004fe20003f25070 */
[----:B------:R-:W-:-:S12]  /*fa30*/  IMAD.MOV.U32 R67, RZ, RZ, R62 ;  /* 0x000000ffff437224 */ /* 0x000fd800078e003e */
[----:B------:R-:W-:Y:S05]  /*fa40*/  @P1 BRA `(.L_x_1850) ;  /* 0xfffffffc00e81947 */ /* 0x000fea000383ffff */
[----:B------:R-:W-:Y:S05]  /*fa50*/  BSYNC.RECONVERGENT B2 ;  /* 0x0000000000027941 */ /* 0x000fea0003800200 */
.L_x_1849:
        /* <DEDUP_REMOVED lines=12> */
.L_x_1852:
[----:B-----5:R-:W-:-:S05]  /*fb20*/  HADD2.BF16_V2 R62, R67, R61.H0_H0 ;  /* 0x2000003d433e7230 */ /* 0x020fca0000200000 */
[----:B------:R-:W-:-:S06]  /*fb30*/  PRMT R62, R67, R66, R62 ;  /* 0x00000042433e7216 */ /* 0x000fcc000000003e */
[----:B------:R-:W2:Y:S02]  /*fb40*/  ATOM.E.CAS.STRONG.GPU PT, R62, [R64], R67, R62 ;  /* 0x00000043403e738b */ /* 0x000ea400001ee13e */
[----:B--2---:R-:W-:Y:S01]  /*fb50*/  ISETP.NE.U32.AND P1, PT, R62, R67, PT ;  /* 0x000000433e00720c */ /* 0x004fe20003f25070 */
[----:B------:R-:W-:-:S12]  /*fb60*/  IMAD.MOV.U32 R67, RZ, RZ, R62 ;  /* 0x000000ffff437224 */ /* 0x000fd800078e003e */
[----:B------:R-:W-:Y:S05]  /*fb70*/  @P1 BRA `(.L_x_1852) ;  /* 0xfffffffc00e81947 */ /* 0x000fea000383ffff */
[----:B------:R-:W-:Y:S05]  /*fb80*/  BSYNC.RECONVERGENT B2 ;  /* 0x0000000000027941 */ /* 0x000fea0003800200 */
.L_x_1851:
        /* <DEDUP_REMOVED lines=12> */
.L_x_1854:
[----:B-----5:R-:W-:-:S05]  /*fc50*/  HADD2.BF16_V2 R62, R67, R61.H0_H0 ;  /* 0x2000003d433e7230 */ /* 0x020fca0000200000 */
[----:B------:R-:W-:-:S06]  /*fc60*/  PRMT R62, R67, R66, R62 ;  /* 0x00000042433e7216 */ /* 0x000fcc000000003e */
[----:B------:R-:W2:Y:S02]  /*fc70*/  ATOM.E.CAS.STRONG.GPU PT, R62, [R64], R67, R62 ;  /* 0x00000043403e738b */ /* 0x000ea400001ee13e */
[----:B--2---:R-:W-:Y:S01]  /*fc80*/  ISETP.NE.U32.AND P1, PT, R62, R67, PT ;  /* 0x000000433e00720c */ /* 0x004fe20003f25070 */
[----:B------:R-:W-:-:S12]  /*fc90*/  IMAD.MOV.U32 R67, RZ, RZ, R62 ;  /* 0x000000ffff437224 */ /* 0x000fd800078e003e */
[----:B------:R-:W-:Y:S05]  /*fca0*/  @P1 BRA `(.L_x_1854) ;  /* 0xfffffffc00e81947 */ /* 0x000fea000383ffff */
[----:B------:R-:W-:Y:S05]  /*fcb0*/  BSYNC.RECONVERGENT B2 ;  /* 0x0000000000027941 */ /* 0x000fea0003800200 */
.L_x_1853:
        /* <DEDUP_REMOVED lines=12> */
.L_x_1856:
[----:B-----5:R-:W-:-:S05]  /*fd80*/  HADD2.BF16_V2 R62, R67, R61.H0_H0 ;  /* 0x2000003d433e7230 */ /* 0x020fca0000200000 */
[----:B------:R-:W-:-:S06]  /*fd90*/  PRMT R62, R67, R66, R62 ;  /* 0x00000042433e7216 */ /* 0x000fcc000000003e */
[----:B------:R-:W2:Y:S02]  /*fda0*/  ATOM.E.CAS.STRONG.GPU PT, R62, [R64], R67, R62 ;  /* 0x00000043403e738b */ /* 0x000ea400001ee13e */
[----:B--2---:R-:W-:Y:S01]  /*fdb0*/  ISETP.NE.U32.AND P1, PT, R62, R67, PT ;  /* 0x000000433e00720c */ /* 0x004fe20003f25070 */
[----:B------:R-:W-:-:S12]  /*fdc0*/  IMAD.MOV.U32 R67, RZ, RZ, R62 ;  /* 0x000000ffff437224 */ /* 0x000fd800078e003e */
[----:B------:R-:W-:Y:S05]  /*fdd0*/  @P1 BRA `(.L_x_1856) ;  /* 0xfffffffc00e81947 */ /* 0x000fea000383ffff */
[----:B------:R-:W-:Y:S05]  /*fde0*/  BSYNC.RECONVERGENT B2 ;  /* 0x0000000000027941 */ /* 0x000fea0003800200 */
.L_x_1855:
        /* <DEDUP_REMOVED lines=12> */
.L_x_1858:
[----:B-----5:R-:W-:-:S05]  /*feb0*/  HADD2.BF16_V2 R62, R67, R61.H0_H0 ;  /* 0x2000003d433e7230 */ /* 0x020fca0000200000 */
[----:B------:R-:W-:-:S06]  /*fec0*/  PRMT R62, R67, R66, R62 ;  /* 0x00000042433e7216 */ /* 0x000fcc000000003e */
[----:B------:R-:W2:Y:S02]  /*fed0*/  ATOM.E.CAS.STRONG.GPU PT, R62, [R64], R67, R62 ;  /* 0x00000043403e738b */ /* 0x000ea400001ee13e */
[----:B--2---:R-:W-:Y:S01]  /*fee0*/  ISETP.NE.U32.AND P1, PT, R62, R67, PT ;  /* 0x000000433e00720c */ /* 0x004fe20003f25070 */
[----:B------:R-:W-:-:S12]  /*fef0*/  IMAD.MOV.U32 R67, RZ, RZ, R62 ;  /* 0x000000ffff437224 */ /* 0x000fd800078e003e */
[----:B------:R-:W-:Y:S05]  /*ff00*/  @P1 BRA `(.L_x_1858) ;  /* 0xfffffffc00e81947 */ /* 0x000fea000383ffff */
[----:B------:R-:W-:Y:S05]  /*ff10*/  BSYNC.RECONVERGENT B2 ;  /* 0x0000000000027941 */ /* 0x000fea0003800200 */
.L_x_1857:
        /* <DEDUP_REMOVED lines=12> */
.L_x_1860:
[----:B-----5:R-:W-:-:S05]  /*ffe0*/  HADD2.BF16_V2 R62, R67, R61.H0_H0 ;  /* 0x2000003d433e7230 */ /* 0x020fca0000200000 */
[----:B------:R-:W-:-:S06]  /*fff0*/  PRMT R62, R67, R66, R62 ;  /* 0x00000042433e7216 */ /* 0x000fcc000000003e */
[----:B------:R-:W2:Y:S02]  /*10000*/  ATOM.E.CAS.STRONG.GPU PT, R62, [R64], R67, R62 ;  /* 0x00000043403e738b */ /* 0x000ea400001ee13e */
[----:B--2---:R-:W-:Y:S01]  /*10010*/  ISETP.NE.U32.AND P1, PT, R62, R67, PT ;  /* 0x000000433e00720c */ /* 0x004fe20003f25070 */
[----:B------:R-:W-:-:S12]  /*10020*/  IMAD.MOV.U32 R67, RZ, RZ, R62 ;  /* 0x000000ffff437224 */ /* 0x000fd800078e003e */
[----:B------:R-:W-:Y:S05]  /*10030*/  @P1 BRA `(.L_x_1860) ;  /* 0xfffffffc00e81947 */ /* 0x000fea000383ffff */
[----:B------:R-:W-:Y:S05]  /*10040*/  BSYNC.RECONVERGENT B2 ;  /* 0x0000000000027941 */ /* 0x000fea0003800200 */
.L_x_1859:
        /* <DEDUP_REMOVED lines=12> */
.L_x_1862:
[----:B-----5:R-:W-:-:S05]  /*10110*/  HADD2.BF16_V2 R62, R67, R61.H0_H0 ;  /* 0x2000003d433e7230 */ /* 0x020fca0000200000 */
[----:B------:R-:W-:-:S06]  /*10120*/  PRMT R62, R67, R66, R62 ;  /* 0x00000042433e7216 */ /* 0x000fcc000000003e */
[----:B------:R-:W2:Y:S02]  /*10130*/  ATOM.E.CAS.STRONG.GPU PT, R62, [R64], R67, R62 ;  /* 0x00000043403e738b */ /* 0x000ea400001ee13e */
[----:B--2---:R-:W-:Y:S01]  /*10140*/  ISETP.NE.U32.AND P1, PT, R62, R67, PT ;  /* 0x000000433e00720c */ /* 0x004fe20003f25070 */
[----:B------:R-:W-:-:S12]  /*10150*/  IMAD.MOV.U32 R67, RZ, RZ, R62 ;  /* 0x000000ffff437224 */ /* 0x000fd800078e003e */
[----:B------:R-:W-:Y:S05]  /*10160*/  @P1 BRA `(.L_x_1862) ;  /* 0xfffffffc00e81947 */ /* 0x000fea000383ffff */
[----:B------:R-:W-:Y:S05]  /*10170*/  BSYNC.RECONVERGENT B2 ;  /* 0x0000000000027941 */ /* 0x000fea0003800200 */
.L_x_1861:
        /* <DEDUP_REMOVED lines=12> */
.L_x_1864:
[----:B-----5:R-:W-:-:S05]  /*10240*/  HADD2.BF16_V2 R62, R67, R61.H0_H0 ;  /* 0x2000003d433e7230 */ /* 0x020fca0000200000 */
[----:B------:R-:W-:-:S06]  /*10250*/  PRMT R62, R67, R66, R62 ;  /* 0x00000042433e7216 */ /* 0x000fcc000000003e */
[----:B------:R-:W2:Y:S02]  /*10260*/  ATOM.E.CAS.STRONG.GPU PT, R62, [R64], R67, R62 ;  /* 0x00000043403e738b */ /* 0x000ea400001ee13e */
[----:B--2---:R-:W-:Y:S01]  /*10270*/  ISETP.NE.U32.AND P1, PT, R62, R67, PT ;  /* 0x000000433e00720c */ /* 0x004fe20003f25070 */
[----:B------:R-:W-:-:S12]  /*10280*/  IMAD.MOV.U32 R67, RZ, RZ, R62 ;  /* 0x000000ffff437224 */ /* 0x000fd800078e003e */
[----:B------:R-:W-:Y:S05]  /*10290*/  @P1 BRA `(.L_x_1864) ;  /* 0xfffffffc00e81947 */ /* 0x000fea000383ffff */
[----:B------:R-:W-:Y:S05]  /*102a0*/  BSYNC.RECONVERGENT B2 ;  /* 0x0000000000027941 */ /* 0x000fea0003800200 */
.L_x_1863:
        /* <DEDUP_REMOVED lines=12> */
.L_x_1866:
[----:B-----5:R-:W-:-:S05]  /*10370*/  HADD2.BF16_V2 R62, R67, R61.H0_H0 ;  /* 0x2000003d433e7230 */ /* 0x020fca0000200000 */
[----:B------:R-:W-:-:S06]  /*10380*/  PRMT R62, R67, R66, R62 ;  /* 0x00000042433e7216 */ /* 0x000fcc000000003e */
[----:B------:R-:W2:Y:S02]  /*10390*/  ATOM.E.CAS.STRONG.GPU PT, R62, [R64], R67, R62 ;  /* 0x00000043403e738b */ /* 0x000ea400001ee13e */
[----:B--2---:R-:W-:Y:S01]  /*103a0*/  ISETP.NE.U32.AND P1, PT, R62, R67, PT ;  /* 0x000000433e00720c */ /* 0x004fe20003f25070 */
[----:B------:R-:W-:-:S12]  /*103b0*/  IMAD.MOV.U32 R67, RZ, RZ, R62 ;  /* 0x000000ffff437224 */ /* 0x000fd800078e003e */
[----:B------:R-:W-:Y:S05]  /*103c0*/  @P1 BRA `(.L_x_1866) ;  /* 0xfffffffc00e81947 */ /* 0x000fea000383ffff */
[----:B------:R-:W-:Y:S05]  /*103d0*/  BSYNC.RECONVERGENT B2 ;  /* 0x0000000000027941 */ /* 0x000fea0003800200 */
.L_x_1865:
        /* <DEDUP_REMOVED lines=12> */
.L_x_1868:
[----:B-----5:R-:W-:-:S05]  /*104a0*/  HADD2.BF16_V2 R62, R67, R61.H0_H0 ;  /* 0x2000003d433e7230 */ /* 0x020fca0000200000 */
[----:B------:R-:W-:-:S06]  /*104b0*/  PRMT R62, R67, R66, R62 ;  /* 0x00000042433e7216 */ /* 0x000fcc000000003e */
[----:B------:R-:W2:Y:S02]  /*104c0*/  ATOM.E.CAS.STRONG.GPU PT, R62, [R64], R67, R62 ;  /* 0x00000043403e738b */ /* 0x000ea400001ee13e */
[----:B--2---:R-:W-:Y:S01]  /*104d0*/  ISETP.NE.U32.AND P1, PT, R62, R67, PT ;  /* 0x000000433e00720c */ /* 0x004fe20003f25070 */
[----:B------:R-:W-:-:S12]  /*104e0*/  IMAD.MOV.U32 R67, RZ, RZ, R62 ;  /* 0x000000ffff437224 */ /* 0x000fd800078e003e */
[----:B------:R-:W-:Y:S05]  /*104f0*/  @P1 BRA `(.L_x_1868) ;  /* 0xfffffffc00e81947 */ /* 0x000fea000383ffff */
[----:B------:R-:W-:Y:S05]  /*10500*/  BSYNC.RECONVERGENT B2 ;  /* 0x0000000000027941 */ /* 0x000fea0003800200 */
.L_x_1867:
        /* <DEDUP_REMOVED lines=12> */
.L_x_1870:
[----:B-----5:R-:W-:-:S05]  /*105d0*/  HADD2.BF16_V2 R62, R67, R61.H0_H0 ;  /* 0x2000003d433e7230 */ /* 0x020fca0000200000 */
[----:B------:R-:W-:-:S06]  /*105e0*/  PRMT R62, R67, R66, R62 ;  /* 0x00000042433e7216 */ /* 0x000fcc000000003e */
[----:B------:R-:W2:Y:S02]  /*105f0*/  ATOM.E.CAS.STRONG.GPU PT, R62, [R64], R67, R62 ;  /* 0x00000043403e738b */ /* 0x000ea400001ee13e */
[----:B--2---:R-:W-:Y:S01]  /*10600*/  ISETP.NE.U32.AND P1, PT, R62, R67, PT ;  /* 0x000000433e00720c */ /* 0x004fe20003f25070 */
[----:B------:R-:W-:-:S12]  /*10610*/  IMAD.MOV.U32 R67, RZ, RZ, R62 ;  /* 0x000000ffff437224 */ /* 0x000fd800078e003e */
[----:B------:R-:W-:Y:S05]  /*10620*/  @P1 BRA `(.L_x_1870) ;  /* 0xfffffffc00e81947 */ /* 0x000fea000383ffff */
[----:B------:R-:W-:Y:S05]  /*10630*/  BSYNC.RECONVERGENT B2 ;  /* 0x0000000000027941 */ /* 0x000fea0003800200 */
.L_x_1869:
        /* <DEDUP_REMOVED lines=12> */
.L_x_1872:
[----:B-----5:R-:W-:-:S05]  /*10700*/  HADD2.BF16_V2 R62, R67, R61.H0_H0 ;  /* 0x2000003d433e7230 */ /* 0x020fca0000200000 */
[----:B------:R-:W-:-:S06]  /*10710*/  PRMT R62, R67, R66, R62 ;  /* 0x00000042433e7216 */ /* 0x000fcc000000003e */
[----:B------:R-:W2:Y:S02]  /*10720*/  ATOM.E.CAS.STRONG.GPU PT, R62, [R64], R67, R62 ;  /* 0x00000043403e738b */ /* 0x000ea400001ee13e */
[----:B--2---:R-:W-:Y:S01]  /*10730*/  ISETP.NE.U32.AND P1, PT, R62, R67, PT ;  /* 0x000000433e00720c */ /* 0x004fe20003f25070 */
[----:B------:R-:W-:-:S12]  /*10740*/  IMAD.MOV.U32 R67, RZ, RZ, R62 ;  /* 0x000000ffff437224 */ /* 0x000fd800078e003e */
[----:B------:R-:W-:Y:S05]  /*10750*/  @P1 BRA `(.L_x_1872) ;  /* 0xfffffffc00e81947 */ /* 0x000fea000383ffff */
[----:B------:R-:W-:Y:S05]  /*10760*/  BSYNC.RECONVERGENT B2 ;  /* 0x0000000000027941 */ /* 0x000fea0003800200 */
.L_x_1871:
        /* <DEDUP_REMOVED lines=12> */
.L_x_1874:
[----:B-----5:R-:W-:-:S05]  /*10830*/  HADD2.BF16_V2 R62, R67, R61.H0_H0 ;  /* 0x2000003d433e7230 */ /* 0x020fca0000200000 */
[----:B------:R-:W-:-:S06]  /*10840*/  PRMT R62, R67, R66, R62 ;  /* 0x00000042433e7216 */ /* 0x000fcc000000003e */
[----:B------:R-:W2:Y:S02]  /*10850*/  ATOM.E.CAS.STRONG.GPU PT, R62, [R64], R67, R62 ;  /* 0x00000043403e738b */ /* 0x000ea400001ee13e */
[----:B--2---:R-:W-:Y:S01]  /*10860*/  ISETP.NE.U32.AND P1, PT, R62, R67, PT ;  /* 0x000000433e00720c */ /* 0x004fe20003f25070 */
[----:B------:R-:W-:-:S12]  /*10870*/  IMAD.MOV.U32 R67, RZ, RZ, R62 ;  /* 0x000000ffff437224 */ /* 0x000fd800078e003e */
[----:B------:R-:W-:Y:S05]  /*10880*/  @P1 BRA `(.L_x_1874) ;  /* 0xfffffffc00e81947 */ /* 0x000fea000383ffff */
[----:B------:R-:W-:Y:S05]  /*10890*/  BSYNC.RECONVERGENT B2 ;  /* 0x0000000000027941 */ /* 0x000fea0003800200 */
.L_x_1873:
        /* <DEDUP_REMOVED lines=12> */
.L_x_1876:
[----:B-----5:R-:W-:-:S05]  /*10960*/  HADD2.BF16_V2 R62, R67, R61.H0_H0 ;  /* 0x2000003d433e7230 */ /* 0x020fca0000200000 */
[----:B------:R-:W-:-:S06]  /*10970*/  PRMT R62, R67, R66, R62 ;  /* 0x00000042433e7216 */ /* 0x000fcc000000003e */
[----:B------:R-:W2:Y:S02]  /*10980*/  ATOM.E.CAS.STRONG.GPU PT, R62, [R64], R67, R62 ;  /* 0x00000043403e738b */ /* 0x000ea400001ee13e */
[----:B--2---:R-:W-:Y:S01]  /*10990*/  ISETP.NE.U32.AND P1, PT, R62, R67, PT ;  /* 0x000000433e00720c */ /* 0x004fe20003f25070 */
[----:B------:R-:W-:-:S12]  /*109a0*/  IMAD.MOV.U32 R67, RZ, RZ, R62 ;  /* 0x000000ffff437224 */ /* 0x000fd800078e003e */
[----:B------:R-:W-:Y:S05]  /*109b0*/  @P1 BRA `(.L_x_1876) ;  /* 0xfffffffc00e81947 */ /* 0x000fea000383ffff */
[----:B------:R-:W-:Y:S05]  /*109c0*/  BSYNC.RECONVERGENT B2 ;  /* 0x0000000000027941 */ /* 0x000fea0003800200 */
.L_x_1875:
        /* <DEDUP_REMOVED lines=12> */
.L_x_1878:
[----:B-----5:R-:W-:-:S05]  /*10a90*/  HADD2.BF16_V2 R62, R67, R61.H0_H0 ;  /* 0x2000003d433e7230 */ /* 0x020fca0000200000 */
[----:B------:R-:W-:-:S06]  /*10aa0*/  PRMT R62, R67, R66, R62 ;  /* 0x00000042433e7216 */ /* 0x000fcc000000003e */
[----:B------:R-:W2:Y:S02]  /*10ab0*/  ATOM.E.CAS.STRONG.GPU PT, R62, [R64], R67, R62 ;  /* 0x00000043403e738b */ /* 0x000ea400001ee13e */
[----:B--2---:R-:W-:Y:S01]  /*10ac0*/  ISETP.NE.U32.AND P1, PT, R62, R67, PT ;  /* 0x000000433e00720c */ /* 0x004fe20003f25070 */
[----:B------:R-:W-:-:S12]  /*10ad0*/  IMAD.MOV.U32 R67, RZ, RZ, R62 ;  /* 0x000000ffff437224 */ /* 0x000fd800078e003e */
[----:B------:R-:W-:Y:S05]  /*10ae0*/  @P1 BRA `(.L_x_1878) ;  /* 0xfffffffc00e81947 */ /* 0x000fea000383ffff */
[----:B------:R-:W-:Y:S05]  /*10af0*/  BSYNC.RECONVERGENT B2 ;  /* 0x0000000000027941 */ /* 0x000fea0003800200 */
.L_x_1877:
        /* <DEDUP_REMOVED lines=12> */
.L_x_1880:
[----:B-----5:R-:W-:-:S05]  /*10bc0*/  HADD2.BF16_V2 R62, R67, R61.H0_H0 ;  /* 0x2000003d433e7230 */ /* 0x020fca0000200000 */
[----:B------:R-:W-:-:S06]  /*10bd0*/  PRMT R62, R67, R66, R62 ;  /* 0x00000042433e7216 */ /* 0x000fcc000000003e */
[----:B------:R-:W2:Y:S02]  /*10be0*/  ATOM.E.CAS.STRONG.GPU PT, R62, [R64], R67, R62 ;  /* 0x00000043403e738b */ /* 0x000ea400001ee13e */
[----:B--2---:R-:W-:Y:S01]  /*10bf0*/  ISETP.NE.U32.AND P1, PT, R62, R67, PT ;  /* 0x000000433e00720c */ /* 0x004fe20003f25070 */
[----:B------:R-:W-:-:S12]  /*10c00*/  IMAD.MOV.U32 R67, RZ, RZ, R62 ;  /* 0x000000ffff437224 */ /* 0x000fd800078e003e */
[----:B------:R-:W-:Y:S05]  /*10c10*/  @P1 BRA `(.L_x_1880) ;  /* 0xfffffffc00e81947 */ /* 0x000fea000383ffff */
[----:B------:R-:W-:Y:S05]  /*10c20*/  BSYNC.RECONVERGENT B2 ;  /* 0x0000000000027941 */ /* 0x000fea0003800200 */
.L_x_1879:
        /* <DEDUP_REMOVED lines=12> */
.L_x_1882:
[----:B-----5:R-:W-:-:S05]  /*10cf0*/  HADD2.BF16_V2 R62, R67, R61.H0_H0 ;  /* 0x2000003d433e7230 */ /* 0x020fca0000200000 */
[----:B------:R-:W-:-:S06]  /*10d00*/  PRMT R62, R67, R66, R62 ;  /* 0x00000042433e7216 */ /* 0x000fcc000000003e */
[----:B------:R-:W2:Y:S02]  /*10d10*/  ATOM.E.CAS.STRONG.GPU PT, R62, [R64], R67, R62 ;  /* 0x00000043403e738b */ /* 0x000ea400001ee13e */
[----:B--2---:R-:W-:Y:S01]  /*10d20*/  ISETP.NE.U32.AND P1, PT, R62, R67, PT ;  /* 0x000000433e00720c */ /* 0x004fe20003f25070 */
[----:B------:R-:W-:-:S12]  /*10d30*/  IMAD.MOV.U32 R67, RZ, RZ, R62 ;  /* 0x000000ffff437224 */ /* 0x000fd800078e003e */
[----:B------:R-:W-:Y:S05]  /*10d40*/  @P1 BRA `(.L_x_1882) ;  /* 0xfffffffc00e81947 */ /* 0x000fea000383ffff */
[----:B------:R-:W-:Y:S05]  /*10d50*/  BSYNC.RECONVERGENT B2 ;  /* 0x0000000000027941 */ /* 0x000fea0003800200 */
.L_x_1881:
        /* <DEDUP_REMOVED lines=12> */
.L_x_1884:
[----:B-----5:R-:W-:-:S05]  /*10e20*/  HADD2.BF16_V2 R62, R67, R61.H0_H0 ;  /* 0x2000003d433e7230 */ /* 0x020fca0000200000 */
[----:B------:R-:W-:-:S06]  /*10e30*/  PRMT R62, R67, R66, R62 ;  /* 0x00000042433e7216 */ /* 0x000fcc000000003e */
[----:B------:R-:W2:Y:S02]  /*10e40*/  ATOM.E.CAS.STRONG.GPU PT, R62, [R64], R67, R62 ;  /* 0x00000043403e738b */ /* 0x000ea400001ee13e */
[----:B--2---:R-:W-:Y:S01]  /*10e50*/  ISETP.NE.U32.AND P1, PT, R62, R67, PT ;  /* 0x000000433e00720c */ /* 0x004fe20003f25070 */
[----:B------:R-:W-:-:S12]  /*10e60*/  IMAD.MOV.U32 R67, RZ, RZ, R62 ;  /* 0x000000ffff437224 */ /* 0x000fd800078e003e */
[----:B------:R-:W-:Y:S05]  /*10e70*/  @P1 BRA `(.L_x_1884) ;  /* 0xfffffffc00e81947 */ /* 0x000fea000383ffff */
[----:B------:R-:W-:Y:S05]  /*10e80*/  BSYNC.RECONVERGENT B2 ;  /* 0x0000000000027941 */ /* 0x000fea0003800200 */
.L_x_1883:
        /* <DEDUP_REMOVED lines=12> */
.L_x_1886:
[----:B-----5:R-:W-:-:S05]  /*10f50*/  HADD2.BF16_V2 R62, R67, R61.H0_H0 ;  /* 0x2000003d433e7230 */ /* 0x020fca0000200000 */
[----:B------:R-:W-:-:S06]  /*10f60*/  PRMT R62, R67, R66, R62 ;  /* 0x00000042433e7216 */ /* 0x000fcc000000003e */
[----:B------:R-:W2:Y:S02]  /*10f70*/  ATOM.E.CAS.STRONG.GPU PT, R62, [R64], R67, R62 ;  /* 0x00000043403e738b */ /* 0x000ea400001ee13e */
[----:B--2---:R-:W-:Y:S01]  /*10f80*/  ISETP.NE.U32.AND P1, PT, R62, R67, PT ;  /* 0x000000433e00720c */ /* 0x004fe20003f25070 */
[----:B------:R-:W-:-:S12]  /*10f90*/  IMAD.MOV.U32 R67, RZ, RZ, R62 ;  /* 0x000000ffff437224 */ /* 0x000fd800078e003e */
[----:B------:R-:W-:Y:S05]  /*10fa0*/  @P1 BRA `(.L_x_1886) ;  /* 0xfffffffc00e81947 */ /* 0x000fea000383ffff */
[----:B------:R-:W-:Y:S05]  /*10fb0*/  BSYNC.RECONVERGENT B2 ;  /* 0x0000000000027941 */ /* 0x000fea0003800200 */
.L_x_1885:
        /* <DEDUP_REMOVED lines=12> */
.L_x_1888:
[----:B-----5:R-:W-:-:S05]  /*11080*/  HADD2.BF16_V2 R62, R67, R61.H0_H0 ;  /* 0x2000003d433e7230 */ /* 0x020fca0000200000 */
[----:B------:R-:W-:-:S06]  /*11090*/  PRMT R62, R67, R66, R62 ;  /* 0x00000042433e7216 */ /* 0x000fcc000000003e */
[----:B------:R-:W2:Y:S02]  /*110a0*/  ATOM.E.CAS.STRONG.GPU PT, R62, [R64], R67, R62 ;  /* 0x00000043403e738b */ /* 0x000ea400001ee13e */
[----:B--2---:R-:W-:Y:S01]  /*110b0*/  ISETP.NE.U32.AND P1, PT, R62, R67, PT ;  /* 0x000000433e00720c */ /* 0x004fe20003f25070 */
[----:B------:R-:W-:-:S12]  /*110c0*/  IMAD.MOV.U32 R67, RZ, RZ, R62 ;  /* 0x000000ffff437224 */ /* 0x000fd800078e003e */
[----:B------:R-:W-:Y:S05]  /*110d0*/  @P1 BRA `(.L_x_1888) ;  /* 0xfffffffc00e81947 */ /* 0x000fea000383ffff */
[----:B------:R-:W-:Y:S05]  /*110e0*/  BSYNC.RECONVERGENT B2 ;  /* 0x0000000000027941 */ /* 0x000fea0003800200 */
.L_x_1887:
        /* <DEDUP_REMOVED lines=12> */
.L_x_1890:
[----:B-----5:R-:W-:-:S05]  /*111b0*/  HADD2.BF16_V2 R62, R67, R61.H0_H0 ;  /* 0x2000003d433e7230 */ /* 0x020fca0000200000 */
[----:B------:R-:W-:-:S06]  /*111c0*/  PRMT R62, R67, R66, R62 ;  /* 0x00000042433e7216 */ /* 0x000fcc000000003e */
[----:B------:R-:W2:Y:S02]  /*111d0*/  ATOM.E.CAS.STRONG.GPU PT, R62, [R64], R67, R62 ;  /* 0x00000043403e738b */ /* 0x000ea400001ee13e */
[----:B--2---:R-:W-:Y:S01]  /*111e0*/  ISETP.NE.U32.AND P1, PT, R62, R67, PT ;  /* 0x000000433e00720c */ /* 0x004fe20003f25070 */
[----:B------:R-:W-:-:S12]  /*111f0*/  IMAD.MOV.U32 R67, RZ, RZ, R62 ;  /* 0x000000ffff437224 */ /* 0x000fd800078e003e */
[----:B------:R-:W-:Y:S05]  /*11200*/  @P1 BRA `(.L_x_1890) ;  /* 0xfffffffc00e81947 */ /* 0x000fea000383ffff */
[----:B------:R-:W-:Y:S05]  /*11210*/  BSYNC.RECONVERGENT B2 ;  /* 0x0000000000027941 */ /* 0x000fea0003800200 */
.L_x_1889:
        /* <DEDUP_REMOVED lines=12> */
.L_x_1892:
[----:B-----5:R-:W-:-:S05]  /*112e0*/  HADD2.BF16_V2 R62, R67, R61.H0_H0 ;  /* 0x2000003d433e7230 */ /* 0x020fca0000200000 */
[----:B------:R-:W-:-:S06]  /*112f0*/  PRMT R62, R67, R66, R62 ;  /* 0x00000042433e7216 */ /* 0x000fcc000000003e */
[----:B------:R-:W2:Y:S02]  /*11300*/  ATOM.E.CAS.STRONG.GPU PT, R62, [R64], R67, R62 ;  /* 0x00000043403e738b */ /* 0x000ea400001ee13e */
[----:B--2---:R-:W-:Y:S01]  /*11310*/  ISETP.NE.U32.AND P1, PT, R62, R67, PT ;  /* 0x000000433e00720c */ /* 0x004fe20003f25070 */
[----:B------:R-:W-:-:S12]  /*11320*/  IMAD.MOV.U32 R67, RZ, RZ, R62 ;  /* 0x000000ffff437224 */ /* 0x000fd800078e003e */
[----:B------:R-:W-:Y:S05]  /*11330*/  @P1 BRA `(.L_x_1892) ;  /* 0xfffffffc00e81947 */ /* 0x000fea000383ffff */
[----:B------:R-:W-:Y:S05]  /*11340*/  BSYNC.RECONVERGENT B2 ;  /* 0x0000000000027941 */ /* 0x000fea0003800200 */
.L_x_1891:
        /* <DEDUP_REMOVED lines=12> */
.L_x_1894:
[----:B-----5:R-:W-:-:S05]  /*11410*/  HADD2.BF16_V2 R62, R67, R61.H0_H0 ;  /* 0x2000003d433e7230 */ /* 0x020fca0000200000 */
[----:B------:R-:W-:-:S06]  /*11420*/  PRMT R62, R67, R66, R62 ;  /* 0x00000042433e7216 */ /* 0x000fcc000000003e */
[----:B------:R-:W2:Y:S02]  /*11430*/  ATOM.E.CAS.STRONG.GPU PT, R62, [R64], R67, R62 ;  /* 0x00000043403e738b */ /* 0x000ea400001ee13e */
[----:B--2---:R-:W-:Y:S01]  /*11440*/  ISETP.NE.U32.AND P1, PT, R62, R67, PT ;  /* 0x000000433e00720c */ /* 0x004fe20003f25070 */
[----:B------:R-:W-:-:S12]  /*11450*/  IMAD.MOV.U32 R67, RZ, RZ, R62 ;  /* 0x000000ffff437224 */ /* 0x000fd800078e003e */
[----:B------:R-:W-:Y:S05]  /*11460*/  @P1 BRA `(.L_x_1894) ;  /* 0xfffffffc00e81947 */ /* 0x000fea000383ffff */
[----:B------:R-:W-:Y:S05]  /*11470*/  BSYNC.RECONVERGENT B2 ;  /* 0x0000000000027941 */ /* 0x000fea0003800200 */
.L_x_1893:
        /* <DEDUP_REMOVED lines=12> */
.L_x_1896:
[----:B-----5:R-:W-:-:S05]  /*11540*/  HADD2.BF16_V2 R62, R67, R61.H0_H0 ;  /* 0x2000003d433e7230 */ /* 0x020fca0000200000 */
[----:B------:R-:W-:-:S06]  /*11550*/  PRMT R62, R67, R66, R62 ;  /* 0x00000042433e7216 */ /* 0x000fcc000000003e */
[----:B------:R-:W2:Y:S02]  /*11560*/  ATOM.E.CAS.STRONG.GPU PT, R62, [R64], R67, R62 ;  /* 0x00000043403e738b */ /* 0x000ea400001ee13e */
[----:B--2---:R-:W-:Y:S01]  /*11570*/  ISETP.NE.U32.AND P1, PT, R62, R67, PT ;  /* 0x000000433e00720c */ /* 0x004fe20003f25070 */
[----:B------:R-:W-:-:S12]  /*11580*/  IMAD.MOV.U32 R67, RZ, RZ, R62 ;  /* 0x000000ffff437224 */ /* 0x000fd800078e003e */
[----:B------:R-:W-:Y:S05]  /*11590*/  @P1 BRA `(.L_x_1896) ;  /* 0xfffffffc00e81947 */ /* 0x000fea000383ffff */
[----:B------:R-:W-:Y:S05]  /*115a0*/  BSYNC.RECONVERGENT B2 ;  /* 0x0000000000027941 */ /* 0x000fea0003800200 */
.L_x_1895:
        /* <DEDUP_REMOVED lines=12> */
.L_x_1898:
[----:B-----5:R-:W-:-:S05]  /*11670*/  HADD2.BF16_V2 R62, R67, R61.H0_H0 ;  /* 0x2000003d433e7230 */ /* 0x020fca0000200000 */
[----:B------:R-:W-:-:S06]  /*11680*/  PRMT R62, R67, R66, R62 ;  /* 0x00000042433e7216 */ /* 0x000fcc000000003e */
[----:B------:R-:W2:Y:S02]  /*11690*/  ATOM.E.CAS.STRONG.GPU PT, R62, [R64], R67, R62 ;  /* 0x00000043403e738b */ /* 0x000ea400001ee13e */
[----:B--2---:R-:W-:Y:S01]  /*116a0*/  ISETP.NE.U32.AND P1, PT, R62, R67, PT ;  /* 0x000000433e00720c */ /* 0x004fe20003f25070 */
[----:B------:R-:W-:-:S12]  /*116b0*/  IMAD.MOV.U32 R67, RZ, RZ, R62 ;  /* 0x000000ffff437224 */ /* 0x000fd800078e003e */
[----:B------:R-:W-:Y:S05]  /*116c0*/  @P1 BRA `(.L_x_1898) ;  /* 0xfffffffc00e81947 */ /* 0x000fea000383ffff */
[----:B------:R-:W-:Y:S05]  /*116d0*/  BSYNC.RECONVERGENT B2 ;  /* 0x0000000000027941 */ /* 0x000fea0003800200 */
.L_x_1897:
        /* <DEDUP_REMOVED lines=12> */
.L_x_1900:
[----:B-----5:R-:W-:-:S05]  /*117a0*/  HADD2.BF16_V2 R62, R67, R61.H0_H0 ;  /* 0x2000003d433e7230 */ /* 0x020fca0000200000 */
[----:B------:R-:W-:-:S06]  /*117b0*/  PRMT R62, R67, R66, R62 ;  /* 0x00000042433e7216 */ /* 0x000fcc000000003e */
[----:B------:R-:W2:Y:S02]  /*117c0*/  ATOM.E.CAS.STRONG.GPU PT, R62, [R64], R67, R62 ;  /* 0x00000043403e738b */ /* 0x000ea400001ee13e */
[----:B--2---:R-:W-:Y:S01]  /*117d0*/  ISETP.NE.U32.AND P1, PT, R62, R67, PT ;  /* 0x000000433e00720c */ /* 0x004fe20003f25070 */
[----:B------:R-:W-:-:S12]  /*117e0*/  IMAD.MOV.U32 R67, RZ, RZ, R62 ;  /* 0x000000ffff437224 */ /* 0x000fd800078e003e */
[----:B------:R-:W-:Y:S05]  /*117f0*/  @P1 BRA `(.L_x_1900) ;  /* 0xfffffffc00e81947 */ /* 0x000fea000383ffff */
[----:B------:R-:W-:Y:S05]  /*11800*/  BSYNC.RECONVERGENT B2 ;  /* 0x0000000000027941 */ /* 0x000fea0003800200 */
.L_x_1899:
        /* <DEDUP_REMOVED lines=12> */
.L_x_1902:
[----:B-----5:R-:W-:-:S05]  /*118d0*/  HADD2.BF16_V2 R62, R67, R61.H0_H0 ;  /* 0x2000003d433e7230 */ /* 0x020fca0000200000 */
[----:B------:R-:W-:-:S06]  /*118e0*/  PRMT R62, R67, R66, R62 ;  /* 0x00000042433e7216 */ /* 0x000fcc000000003e */
[----:B------:R-:W2:Y:S02]  /*118f0*/  ATOM.E.CAS.STRONG.GPU PT, R62, [R64], R67, R62 ;  /* 0x00000043403e738b */ /* 0x000ea400001ee13e */
[----:B--2---:R-:W-:Y:S01]  /*11900*/  ISETP.NE.U32.AND P1, PT, R62, R67, PT ;  /* 0x000000433e00720c */ /* 0x004fe20003f25070 */
[----:B------:R-:W-:-:S12]  /*11910*/  IMAD.MOV.U32 R67, RZ, RZ, R62 ;  /* 0x000000ffff437224 */ /* 0x000fd800078e003e */
[----:B------:R-:W-:Y:S05]  /*11920*/  @P1 BRA `(.L_x_1902) ;  /* 0xfffffffc00e81947 */ /* 0x000fea000383ffff */
[----:B------:R-:W-:Y:S05]  /*11930*/  BSYNC.RECONVERGENT B2 ;  /* 0x0000000000027941 */ /* 0x000fea0003800200 */
.L_x_1901:
        /* <DEDUP_REMOVED lines=12> */
.L_x_1904:
[----:B-----5:R-:W-:-:S05]  /*11a00*/  HADD2.BF16_V2 R62, R67, R61.H0_H0 ;  /* 0x2000003d433e7230 */ /* 0x020fca0000200000 */
[----:B------:R-:W-:-:S06]  /*11a10*/  PRMT R62, R67, R66, R62 ;  /* 0x00000042433e7216 */ /* 0x000fcc000000003e */
[----:B------:R-:W2:Y:S02]  /*11a20*/  ATOM.E.CAS.STRONG.GPU PT, R62, [R64], R67, R62 ;  /* 0x00000043403e738b */ /* 0x000ea400001ee13e */
[----:B--2---:R-:W-:Y:S01]  /*11a30*/  ISETP.NE.U32.AND P1, PT, R62, R67, PT ;  /* 0x000000433e00720c */ /* 0x004fe20003f25070 */
[----:B------:R-:W-:-:S12]  /*11a40*/  IMAD.MOV.U32 R67, RZ, RZ, R62 ;  /* 0x000000ffff437224 */ /* 0x000fd800078e003e */
[----:B------:R-:W-:Y:S05]  /*11a50*/  @P1 BRA `(.L_x_1904) ;  /* 0xfffffffc00e81947 */ /* 0x000fea000383ffff */
[----:B------:R-:W-:Y:S05]  /*11a60*/  BSYNC.RECONVERGENT B2 ;  /* 0x0000000000027941 */ /* 0x000fea0003800200 */
.L_x_1903:
        /* <DEDUP_REMOVED lines=12> */
.L_x_1906:
[----:B-----5:R-:W-:-:S05]  /*11b30*/  HADD2.BF16_V2 R62, R67, R61.H0_H0 ;  /* 0x2000003d433e7230 */ /* 0x020fca0000200000 */
[----:B------:R-:W-:-:S06]  /*11b40*/  PRMT R62, R67, R66, R62 ;  /* 0x00000042433e7216 */ /* 0x000fcc000000003e */
[----:B------:R-:W2:Y:S02]  /*11b50*/  ATOM.E.CAS.STRONG.GPU PT, R62, [R64], R67, R62 ;  /* 0x00000043403e738b */ /* 0x000ea400001ee13e */
[----:B--2---:R-:W-:Y:S01]  /*11b60*/  ISETP.NE.U32.AND P1, PT, R62, R67, PT ;  /* 0x000000433e00720c */ /* 0x004fe20003f25070 */
[----:B------:R-:W-:-:S12]  /*11b70*/  IMAD.MOV.U32 R67, RZ, RZ, R62 ;  /* 0x000000ffff437224 */ /* 0x000fd800078e003e */
[----:B------:R-:W-:Y:S05]  /*11b80*/  @P1 BRA `(.L_x_1906) ;  /* 0xfffffffc00e81947 */ /* 0x000fea000383ffff */
[----:B------:R-:W-:Y:S05]  /*11b90*/  BSYNC.RECONVERGENT B2 ;  /* 0x0000000000027941 */ /* 0x000fea0003800200 */
.L_x_1905:
        /* <DEDUP_REMOVED lines=12> */
.L_x_1908:
[----:B-----5:R-:W-:-:S05]  /*11c60*/  HADD2.BF16_V2 R62, R67, R61.H0_H0 ;  /* 0x2000003d433e7230 */ /* 0x020fca0000200000 */
[----:B------:R-:W-:-:S06]  /*11c70*/  PRMT R62, R67, R66, R62 ;  /* 0x00000042433e7216 */ /* 0x000fcc000000003e */
[----:B------:R-:W2:Y:S02]  /*11c80*/  ATOM.E.CAS.STRONG.GPU PT, R62, [R64], R67, R62 ;  /* 0x00000043403e738b */ /* 0x000ea400001ee13e */
[----:B--2---:R-:W-:Y:S01]  /*11c90*/  ISETP.NE.U32.AND P1, PT, R62, R67, PT ;  /* 0x000000433e00720c */ /* 0x004fe20003f25070 */
[----:B------:R-:W-:-:S12]  /*11ca0*/  IMAD.MOV.U32 R67, RZ, RZ, R62 ;  /* 0x000000ffff437224 */ /* 0x000fd800078e003e */
[----:B------:R-:W-:Y:S05]  /*11cb0*/  @P1 BRA `(.L_x_1908) ;  /* 0xfffffffc00e81947 */ /* 0x000fea000383ffff */
[----:B------:R-:W-:Y:S05]  /*11cc0*/  BSYNC.RECONVERGENT B2 ;  /* 0x0000000000027941 */ /* 0x000fea0003800200 */
.L_x_1907:
        /* <DEDUP_REMOVED lines=12> */
.L_x_1910:
[----:B-----5:R-:W-:-:S05]  /*11d90*/  HADD2.BF16_V2 R62, R67, R61.H0_H0 ;  /* 0x2000003d433e7230 */ /* 0x020fca0000200000 */
[----:B------:R-:W-:-:S06]  /*11da0*/  PRMT R62, R67, R66, R62 ;  /* 0x00000042433e7216 */ /* 0x000fcc000000003e */
[----:B------:R-:W2:Y:S02]  /*11db0*/  ATOM.E.CAS.STRONG.GPU PT, R62, [R64], R67, R62 ;  /* 0x00000043403e738b */ /* 0x000ea400001ee13e */
[----:B--2---:R-:W-:Y:S01]  /*11dc0*/  ISETP.NE.U32.AND P1, PT, R62, R67, PT ;  /* 0x000000433e00720c */ /* 0x004fe20003f25070 */
[----:B------:R-:W-:-:S12]  /*11dd0*/  IMAD.MOV.U32 R67, RZ, RZ, R62 ;  /* 0x000000ffff437224 */ /* 0x000fd800078e003e */
[----:B------:R-:W-:Y:S05]  /*11de0*/  @P1 BRA `(.L_x_1910) ;  /* 0xfffffffc00e81947 */ /* 0x000fea000383ffff */
[----:B------:R-:W-:Y:S05]  /*11df0*/  BSYNC.RECONVERGENT B2 ;  /* 0x0000000000027941 */ /* 0x000fea0003800200 */
.L_x_1909:
        /* <DEDUP_REMOVED lines=12> */
.L_x_1912:
[----:B-----5:R-:W-:-:S05]  /*11ec0*/  HADD2.BF16_V2 R62, R67, R61.H0_H0 ;  /* 0x2000003d433e7230 */ /* 0x020fca0000200000 */
[----:B------:R-:W-:-:S06]  /*11ed0*/  PRMT R62, R67, R66, R62 ;  /* 0x00000042433e7216 */ /* 0x000fcc000000003e */
[----:B------:R-:W2:Y:S02]  /*11ee0*/  ATOM.E.CAS.STRONG.GPU PT, R62, [R64], R67, R62 ;  /* 0x00000043403e738b */ /* 0x000ea400001ee13e */
[----:B--2---:R-:W-:Y:S01]  /*11ef0*/  ISETP.NE.U32.AND P1, PT, R62, R67, PT ;  /* 0x000000433e00720c */ /* 0x004fe20003f25070 */
[----:B------:R-:W-:-:S12]  /*11f00*/  IMAD.MOV.U32 R67, RZ, RZ, R62 ;  /* 0x000000ffff437224 */ /* 0x000fd800078e003e */
[----:B------:R-:W-:Y:S05]  /*11f10*/  @P1 BRA `(.L_x_1912) ;  /* 0xfffffffc00e81947 */ /* 0x000fea000383ffff */
[----:B------:R-:W-:Y:S05]  /*11f20*/  BSYNC.RECONVERGENT B2 ;  /* 0x0000000000027941 */ /* 0x000fea0003800200 */
.L_x_1911:
        /* <DEDUP_REMOVED lines=12> */
.L_x_1914:
[----:B-----5:R-:W-:-:S05]  /*11ff0*/  HADD2.BF16_V2 R62, R67, R61.H0_H0 ;  /* 0x2000003d433e7230 */ /* 0x020fca0000200000 */
[----:B------:R-:W-:-:S06]  /*12000*/  PRMT R62, R67, R66, R62 ;  /* 0x00000042433e7216 */ /* 0x000fcc000000003e */
[----:B------:R-:W2:Y:S02]  /*12010*/  ATOM.E.CAS.STRONG.GPU PT, R62, [R64], R67, R62 ;  /* 0x00000043403e738b */ /* 0x000ea400001ee13e */
[----:B--2---:R-:W-:Y:S01]  /*12020*/  ISETP.NE.U32.AND P1, PT, R62, R67, PT ;  /* 0x000000433e00720c */ /* 0x004fe20003f25070 */
[----:B------:R-:W-:-:S12]  /*12030*/  IMAD.MOV.U32 R67, RZ, RZ, R62 ;  /* 0x000000ffff437224 */ /* 0x000fd800078e003e */
[----:B------:R-:W-:Y:S05]  /*12040*/  @P1 BRA `(.L_x_1914) ;  /* 0xfffffffc00e81947 */ /* 0x000fea000383ffff */
[----:B------:R-:W-:Y:S05]  /*12050*/  BSYNC.RECONVERGENT B2 ;  /* 0x0000000000027941 */ /* 0x000fea0003800200 */
.L_x_1913:
        /* <DEDUP_REMOVED lines=12> */
.L_x_1916:
[----:B-----5:R-:W-:-:S05]  /*12120*/  HADD2.BF16_V2 R62, R67, R61.H0_H0 ;  /* 0x2000003d433e7230 */ /* 0x020fca0000200000 */
[----:B------:R-:W-:-:S06]  /*12130*/  PRMT R62, R67, R66, R62 ;  /* 0x00000042433e7216 */ /* 0x000fcc000000003e */
[----:B------:R-:W2:Y:S02]  /*12140*/  ATOM.E.CAS.STRONG.GPU PT, R62, [R64], R67, R62 ;  /* 0x00000043403e738b */ /* 0x000ea400001ee13e */
[----:B--2---:R-:W-:Y:S01]  /*12150*/  ISETP.NE.U32.AND P1, PT, R62, R67, PT ;  /* 0x000000433e00720c */ /* 0x004fe20003f25070 */
[----:B------:R-:W-:-:S12]  /*12160*/  IMAD.MOV.U32 R67, RZ, RZ, R62 ;  /* 0x000000ffff437224 */ /* 0x000fd800078e003e */
[----:B------:R-:W-:Y:S05]  /*12170*/  @P1 BRA `(.L_x_1916) ;  /* 0xfffffffc00e81947 */ /* 0x000fea000383ffff */
[----:B------:R-:W-:Y:S05]  /*12180*/  BSYNC.RECONVERGENT B2 ;  /* 0x0000000000027941 */ /* 0x000fea0003800200 */
.L_x_1915:
        /* <DEDUP_REMOVED lines=12> */
.L_x_1918:
[----:B-----5:R-:W-:-:S05]  /*12250*/  HADD2.BF16_V2 R62, R67, R61.H0_H0 ;  /* 0x2000003d433e7230 */ /* 0x020fca0000200000 */
[----:B------:R-:W-:-:S06]  /*12260*/  PRMT R62, R67, R66, R62 ;  /* 0x00000042433e7216 */ /* 0x000fcc000000003e */
[----:B------:R-:W2:Y:S02]  /*12270*/  ATOM.E.CAS.STRONG.GPU PT, R62, [R64], R67, R62 ;  /* 0x00000043403e738b */ /* 0x000ea400001ee13e */
[----:B--2---:R-:W-:Y:S01]  /*12280*/  ISETP.NE.U32.AND P1, PT, R62, R67, PT ;  /* 0x000000433e00720c */ /* 0x004fe20003f25070 */
[----:B------:R-:W-:-:S12]  /*12290*/  IMAD.MOV.U32 R67, RZ, RZ, R62 ;  /* 0x000000ffff437224 */ /* 0x000fd800078e003e */
[----:B------:R-:W-:Y:S05]  /*122a0*/  @P1 BRA `(.L_x_1918) ;  /* 0xfffffffc00e81947 */ /* 0x000fea000383ffff */
[----:B------:R-:W-:Y:S05]  /*122b0*/  BSYNC.RECONVERGENT B2 ;  /* 0x0000000000027941 */ /* 0x000fea0003800200 */
.L_x_1917:
        /* <DEDUP_REMOVED lines=12> */
.L_x_1920:
[----:B-----5:R-:W-:-:S05]  /*12380*/  HADD2.BF16_V2 R62, R67, R61.H0_H0 ;  /* 0x2000003d433e7230 */ /* 0x020fca0000200000 */
[----:B------:R-:W-:-:S06]  /*12390*/  PRMT R62, R67, R66, R62 ;  /* 0x00000042433e7216 */ /* 0x000fcc000000003e */
[----:B------:R-:W2:Y:S02]  /*123a0*/  ATOM.E.CAS.STRONG.GPU PT, R62, [R64], R67, R62 ;  /* 0x00000043403e738b */ /* 0x000ea400001ee13e */
[----:B--2---:R-:W-:Y:S01]  /*123b0*/  ISETP.NE.U32.AND P1, PT, R62, R67, PT ;  /* 0x000000433e00720c */ /* 0x004fe20003f25070 */
[----:B------:R-:W-:-:S12]  /*123c0*/  IMAD.MOV.U32 R67, RZ, RZ, R62 ;  /* 0x000000ffff437224 */ /* 0x000fd800078e003e */
[----:B------:R-:W-:Y:S05]  /*123d0*/  @P1 BRA `(.L_x_1920) ;  /* 0xfffffffc00e81947 */ /* 0x000fea000383ffff */
[----:B------:R-:W-:Y:S05]  /*123e0*/  BSYNC.RECONVERGENT B2 ;  /* 0x0000000000027941 */ /* 0x000fea0003800200 */
.L_x_1919:
        /* <DEDUP_REMOVED lines=12> */
.L_x_1922:
[----:B-----5:R-:W-:-:S05]  /*124b0*/  HADD2.BF16_V2 R62, R67, R61.H0_H0 ;  /* 0x2000003d433e7230 */ /* 0x020fca0000200000 */
[----:B------:R-:W-:-:S06]  /*124c0*/  PRMT R62, R67, R66, R62 ;  /* 0x00000042433e7216 */ /* 0x000fcc000000003e */
[----:B------:R-:W2:Y:S02]  /*124d0*/  ATOM.E.CAS.STRONG.GPU PT, R62, [R64], R67, R62 ;  /* 0x00000043403e738b */ /* 0x000ea400001ee13e */
[----:B--2---:R-:W-:Y:S01]  /*124e0*/  ISETP.NE.U32.AND P1, PT, R62, R67, PT ;  /* 0x000000433e00720c */ /* 0x004fe20003f25070 */
[----:B------:R-:W-:-:S12]  /*124f0*/  IMAD.MOV.U32 R67, RZ, RZ, R62 ;  /* 0x000000ffff437224 */ /* 0x000fd800078e003e */
[----:B------:R-:W-:Y:S05]  /*12500*/  @P1 BRA `(.L_x_1922) ;  /* 0xfffffffc00e81947 */ /* 0x000fea000383ffff */
[----:B------:R-:W-:Y:S05]  /*12510*/  BSYNC.RECONVERGENT B2 ;  /* 0x0000000000027941 */ /* 0x000fea0003800200 */
.L_x_1921:
        /* <DEDUP_REMOVED lines=12> */
.L_x_1924:
[----:B-----5:R-:W-:-:S05]  /*125e0*/  HADD2.BF16_V2 R62, R67, R61.H0_H0 ;  /* 0x2000003d433e7230 */ /* 0x020fca0000200000 */
[----:B------:R-:W-:-:S06]  /*125f0*/  PRMT R62, R67, R66, R62 ;  /* 0x00000042433e7216 */ /* 0x000fcc000000003e */
[----:B------:R-:W2:Y:S02]  /*12600*/  ATOM.E.CAS.STRONG.GPU PT, R62, [R64], R67, R62 ;  /* 0x00000043403e738b */ /* 0x000ea400001ee13e */
[----:B--2---:R-:W-:Y:S01]  /*12610*/  ISETP.NE.U32.AND P1, PT, R62, R67, PT ;  /* 0x000000433e00720c */ /* 0x004fe20003f25070 */
[----:B------:R-:W-:-:S12]  /*12620*/  IMAD.MOV.U32 R67, RZ, RZ, R62 ;  /* 0x000000ffff437224 */ /* 0x000fd800078e003e */
[----:B------:R-:W-:Y:S05]  /*12630*/  @P1 BRA `(.L_x_1924) ;  /* 0xfffffffc00e81947 */ /* 0x000fea000383ffff */
[----:B------:R-:W-:Y:S05]  /*12640*/  BSYNC.RECONVERGENT B2 ;  /* 0x0000000000027941 */ /* 0x000fea0003800200 */
.L_x_1923:
        /* <DEDUP_REMOVED lines=12> */
.L_x_1926:
[----:B-----5:R-:W-:-:S05]  /*12710*/  HADD2.BF16_V2 R62, R67, R61.H0_H0 ;  /* 0x2000003d433e7230 */ /* 0x020fca0000200000 */
[----:B------:R-:W-:-:S06]  /*12720*/  PRMT R62, R67, R66, R62 ;  /* 0x00000042433e7216 */ /* 0x000fcc000000003e */
[----:B------:R-:W2:Y:S02]  /*12730*/  ATOM.E.CAS.STRONG.GPU PT, R62, [R64], R67, R62 ;  /* 0x00000043403e738b */ /* 0x000ea400001ee13e */
[----:B--2---:R-:W-:Y:S01]  /*12740*/  ISETP.NE.U32.AND P1, PT, R62, R67, PT ;  /* 0x000000433e00720c */ /* 0x004fe20003f25070 */
[----:B------:R-:W-:-:S12]  /*12750*/  IMAD.MOV.U32 R67, RZ, RZ, R62 ;  /* 0x000000ffff437224 */ /* 0x000fd800078e003e */
[----:B------:R-:W-:Y:S05]  /*12760*/  @P1 BRA `(.L_x_1926) ;  /* 0xfffffffc00e81947 */ /* 0x000fea000383ffff */
[----:B------:R-:W-:Y:S05]  /*12770*/  BSYNC.RECONVERGENT B2 ;  /* 0x0000000000027941 */ /* 0x000fea0003800200 */
.L_x_1925:
        /* <DEDUP_REMOVED lines=12> */
.L_x_1928:
[----:B-----5:R-:W-:-:S05]  /*12840*/  HADD2.BF16_V2 R62, R67, R61.H0_H0 ;  /* 0x2000003d433e7230 */ /* 0x020fca0000200000 */
[----:B------:R-:W-:-:S06]  /*12850*/  PRMT R62, R67, R66, R62 ;  /* 0x00000042433e7216 */ /* 0x000fcc000000003e */
[----:B------:R-:W2:Y:S02]  /*12860*/  ATOM.E.CAS.STRONG.GPU PT, R62, [R64], R67, R62 ;  /* 0x00000043403e738b */ /* 0x000ea400001ee13e */
[----:B--2---:R-:W-:Y:S01]  /*12870*/  ISETP.NE.U32.AND P1, PT, R62, R67, PT ;  /* 0x000000433e00720c */ /* 0x004fe20003f25070 */
[----:B------:R-:W-:-:S12]  /*12880*/  IMAD.MOV.U32 R67, RZ, RZ, R62 ;  /* 0x000000ffff437224 */ /* 0x000fd800078e003e */
[----:B------:R-:W-:Y:S05]  /*12890*/  @P1 BRA `(.L_x_1928) ;  /* 0xfffffffc00e81947 */ /* 0x000fea000383ffff */
[----:B------:R-:W-:Y:S05]  /*128a0*/  BSYNC.RECONVERGENT B2 ;  /* 0x0000000000027941 */ /* 0x000fea0003800200 */
.L_x_1927:
        /* <DEDUP_REMOVED lines=12> */
.L_x_1930:
[----:B-----5:R-:W-:-:S05]  /*12970*/  HADD2.BF16_V2 R62, R67, R61.H0_H0 ;  /* 0x2000003d433e7230 */ /* 0x020fca0000200000 */
[----:B------:R-:W-:-:S06]  /*12980*/  PRMT R62, R67, R66, R62 ;  /* 0x00000042433e7216 */ /* 0x000fcc000000003e */
[----:B------:R-:W2:Y:S02]  /*12990*/  ATOM.E.CAS.STRONG.GPU PT, R62, [R64], R67, R62 ;  /* 0x00000043403e738b */ /* 0x000ea400001ee13e */
[----:B--2---:R-:W-:Y:S01]  /*129a0*/  ISETP.NE.U32.AND P1, PT, R62, R67, PT ;  /* 0x000000433e00720c */ /* 0x004fe20003f25070 */
[----:B------:R-:W-:-:S12]  /*129b0*/  IMAD.MOV.U32 R67, RZ, RZ, R62 ;  /* 0x000000ffff437224 */ /* 0x000fd800078e003e */
[----:B------:R-:W-:Y:S05]  /*129c0*/  @P1 BRA `(.L_x_1930) ;  /* 0xfffffffc00e81947 */ /* 0x000fea000383ffff */
[----:B------:R-:W-:Y:S05]  /*129d0*/  BSYNC.RECONVERGENT B2 ;  /* 0x0000000000027941 */ /* 0x000fea0003800200 */
.L_x_1929:
        /* <DEDUP_REMOVED lines=12> */
.L_x_1932:
[----:B-----5:R-:W-:-:S05]  /*12aa0*/  HADD2.BF16_V2 R62, R67, R61.H0_H0 ;  /* 0x2000003d433e7230 */ /* 0x020fca0000200000 */
[----:B------:R-:W-:-:S06]  /*12ab0*/  PRMT R62, R67, R66, R62 ;  /* 0x00000042433e7216 */ /* 0x000fcc000000003e */
[----:B------:R-:W2:Y:S02]  /*12ac0*/  ATOM.E.CAS.STRONG.GPU PT, R62, [R64], R67, R62 ;  /* 0x00000043403e738b */ /* 0x000ea400001ee13e */
[----:B--2---:R-:W-:Y:S01]  /*12ad0*/  ISETP.NE.U32.AND P1, PT, R62, R67, PT ;  /* 0x000000433e00720c */ /* 0x004fe20003f25070 */
[----:B------:R-:W-:-:S12]  /*12ae0*/  IMAD.MOV.U32 R67, RZ, RZ, R62 ;  /* 0x000000ffff437224 */ /* 0x000fd800078e003e */
[----:B------:R-:W-:Y:S05]  /*12af0*/  @P1 BRA `(.L_x_1932) ;  /* 0xfffffffc00e81947 */ /* 0x000fea000383ffff */
[----:B------:R-:W-:Y:S05]  /*12b00*/  BSYNC.RECONVERGENT B2 ;  /* 0x0000000000027941 */ /* 0x000fea0003800200 */
.L_x_1931:
        /* <DEDUP_REMOVED lines=12> */
.L_x_1934:
[----:B-----5:R-:W-:-:S05]  /*12bd0*/  HADD2.BF16_V2 R62, R67, R61.H0_H0 ;  /* 0x2000003d433e7230 */ /* 0x020fca0000200000 */
[----:B------:R-:W-:-:S06]  /*12be0*/  PRMT R62, R67, R66, R62 ;  /* 0x00000042433e7216 */ /* 0x000fcc000000003e */
[----:B------:R-:W2:Y:S02]  /*12bf0*/  ATOM.E.CAS.STRONG.GPU PT, R62, [R64], R67, R62 ;  /* 0x00000043403e738b */ /* 0x000ea400001ee13e */
[----:B--2---:R-:W-:Y:S01]  /*12c00*/  ISETP.NE.U32.AND P1, PT, R62, R67, PT ;  /* 0x000000433e00720c */ /* 0x004fe20003f25070 */
[----:B------:R-:W-:-:S12]  /*12c10*/  IMAD.MOV.U32 R67, RZ, RZ, R62 ;  /* 0x000000ffff437224 */ /* 0x000fd800078e003e */
[----:B------:R-:W-:Y:S05]  /*12c20*/  @P1 BRA `(.L_x_1934) ;  /* 0xfffffffc00e81947 */ /* 0x000fea000383ffff */
[----:B------:R-:W-:Y:S05]  /*12c30*/  BSYNC.RECONVERGENT B2 ;  /* 0x0000000000027941 */ /* 0x000fea0003800200 */
.L_x_1933:
        /* <DEDUP_REMOVED lines=12> */
.L_x_1936:
[----:B-----5:R-:W-:-:S05]  /*12d00*/  HADD2.BF16_V2 R62, R67, R61.H0_H0 ;  /* 0x2000003d433e7230 */ /* 0x020fca0000200000 */
[----:B------:R-:W-:-:S06]  /*12d10*/  PRMT R62, R67, R66, R62 ;  /* 0x00000042433e7216 */ /* 0x000fcc000000003e */
[----:B------:R-:W2:Y:S02]  /*12d20*/  ATOM.E.CAS.STRONG.GPU PT, R62, [R64], R67, R62 ;  /* 0x00000043403e738b */ /* 0x000ea400001ee13e */
[----:B--2---:R-:W-:Y:S01]  /*12d30*/  ISETP.NE.U32.AND P1, PT, R62, R67, PT ;  /* 0x000000433e00720c */ /* 0x004fe20003f25070 */
[----:B------:R-:W-:-:S12]  /*12d40*/  IMAD.MOV.U32 R67, RZ, RZ, R62 ;  /* 0x000000ffff437224 */ /* 0x000fd800078e003e */
[----:B------:R-:W-:Y:S05]  /*12d50*/  @P1 BRA `(.L_x_1936) ;  /* 0xfffffffc00e81947 */ /* 0x000fea000383ffff */
[----:B------:R-:W-:Y:S05]  /*12d60*/  BSYNC.RECONVERGENT B2 ;  /* 0x0000000000027941 */ /* 0x000fea0003800200 */
.L_x_1935:
        /* <DEDUP_REMOVED lines=12> */
.L_x_1938:
[----:B-----5:R-:W-:-:S05]  /*12e30*/  HADD2.BF16_V2 R62, R67, R61.H0_H0 ;  /* 0x2000003d433e7230 */ /* 0x020fca0000200000 */
[----:B------:R-:W-:-:S06]  /*12e40*/  PRMT R62, R67, R66, R62 ;  /* 0x00000042433e7216 */ /* 0x000fcc000000003e */
[----:B------:R-:W2:Y:S02]  /*12e50*/  ATOM.E.CAS.STRONG.GPU PT, R62, [R64], R67, R62 ;  /* 0x00000043403e738b */ /* 0x000ea400001ee13e */
[----:B--2---:R-:W-:Y:S01]  /*12e60*/  ISETP.NE.U32.AND P1, PT, R62, R67, PT ;  /* 0x000000433e00720c */ /* 0x004fe20003f25070 */
[----:B------:R-:W-:-:S12]  /*12e70*/  IMAD.MOV.U32 R67, RZ, RZ, R62 ;  /* 0x000000ffff437224 */ /* 0x000fd800078e003e */
[----:B------:R-:W-:Y:S05]  /*12e80*/  @P1 BRA `(.L_x_1938) ;  /* 0xfffffffc00e81947 */ /* 0x000fea000383ffff */
[----:B------:R-:W-:Y:S05]  /*12e90*/  BSYNC.RECONVERGENT B2 ;  /* 0x0000000000027941 */ /* 0x000fea0003800200 */
.L_x_1937:
        /* <DEDUP_REMOVED lines=12> */
.L_x_1940:
[----:B-----5:R-:W-:-:S05]  /*12f60*/  HADD2.BF16_V2 R62, R67, R61.H0_H0 ;  /* 0x2000003d433e7230 */ /* 0x020fca0000200000 */
[----:B------:R-:W-:-:S06]  /*12f70*/  PRMT R62, R67, R66, R62 ;  /* 0x00000042433e7216 */ /* 0x000fcc000000003e */
[----:B------:R-:W2:Y:S02]  /*12f80*/  ATOM.E.CAS.STRONG.GPU PT, R62, [R64], R67, R62 ;  /* 0x00000043403e738b */ /* 0x000ea400001ee13e */
[----:B--2---:R-:W-:Y:S01]  /*12f90*/  ISETP.NE.U32.AND P1, PT, R62, R67, PT ;  /* 0x000000433e00720c */ /* 0x004fe20003f25070 */
[----:B------:R-:W-:-:S12]  /*12fa0*/  IMAD.MOV.U32 R67, RZ, RZ, R62 ;  /* 0x000000ffff437224 */ /* 0x000fd800078e003e */
[----:B------:R-:W-:Y:S05]  /*12fb0*/  @P1 BRA `(.L_x_1940) ;  /* 0xfffffffc00e81947 */ /* 0x000fea000383ffff */
[----:B------:R-:W-:Y:S05]  /*12fc0*/  BSYNC.RECONVERGENT B2 ;  /* 0x0000000000027941 */ /* 0x000fea0003800200 */
.L_x_1939:
        /* <DEDUP_REMOVED lines=12> */
.L_x_1942:
[----:B-----5:R-:W-:-:S05]  /*13090*/  HADD2.BF16_V2 R62, R67, R61.H0_H0 ;  /* 0x2000003d433e7230 */ /* 0x020fca0000200000 */
[----:B------:R-:W-:-:S06]  /*130a0*/  PRMT R62, R67, R66, R62 ;  /* 0x00000042433e7216 */ /* 0x000fcc000000003e */
[----:B------:R-:W2:Y:S02]  /*130b0*/  ATOM.E.CAS.STRONG.GPU PT, R62, [R64], R67, R62 ;  /* 0x00000043403e738b */ /* 0x000ea400001ee13e */
[----:B--2---:R-:W-:Y:S01]  /*130c0*/  ISETP.NE.U32.AND P1, PT, R62, R67, PT ;  /* 0x000000433e00720c */ /* 0x004fe20003f25070 */
[----:B------:R-:W-:-:S12]  /*130d0*/  IMAD.MOV.U32 R67, RZ, RZ, R62 ;  /* 0x000000ffff437224 */ /* 0x000fd800078e003e */
[----:B------:R-:W-:Y:S05]  /*130e0*/  @P1 BRA `(.L_x_1942) ;  /* 0xfffffffc00e81947 */ /* 0x000fea000383ffff */
[----:B------:R-:W-:Y:S05]  /*130f0*/  BSYNC.RECONVERGENT B2 ;  /* 0x0000000000027941 */ /* 0x000fea0003800200 */
.L_x_1941:
        /* <DEDUP_REMOVED lines=12> */
.L_x_1944:
[----:B-----5:R-:W-:-:S05]  /*131c0*/  HADD2.BF16_V2 R62, R67, R61.H0_H0 ;  /* 0x2000003d433e7230 */ /* 0x020fca0000200000 */
[----:B------:R-:W-:-:S06]  /*131d0*/  PRMT R62, R67, R66, R62 ;  /* 0x00000042433e7216 */ /* 0x000fcc000000003e */
[----:B------:R-:W2:Y:S02]  /*131e0*/  ATOM.E.CAS.STRONG.GPU PT, R62, [R64], R67, R62 ;  /* 0x00000043403e738b */ /* 0x000ea400001ee13e */
[----:B--2---:R-:W-:Y:S01]  /*131f0*/  ISETP.NE.U32.AND P1, PT, R62, R67, PT ;  /* 0x000000433e00720c */ /* 0x004fe20003f25070 */
[----:B------:R-:W-:-:S12]  /*13200*/  IMAD.MOV.U32 R67, RZ, RZ, R62 ;  /* 0x000000ffff437224 */ /* 0x000fd800078e003e */
[----:B------:R-:W-:Y:S05]  /*13210*/  @P1 BRA `(.L_x_1944) ;  /* 0xfffffffc00e81947 */ /* 0x000fea000383ffff */
[----:B------:R-:W-:Y:S05]  /*13220*/  BSYNC.RECONVERGENT B2 ;  /* 0x0000000000027941 */ /* 0x000fea0003800200 */
.L_x_1943:
        /* <DEDUP_REMOVED lines=12> */
.L_x_1946:
[----:B-----5:R-:W-:-:S05]  /*132f0*/  HADD2.BF16_V2 R62, R67, R61.H0_H0 ;  /* 0x2000003d433e7230 */ /* 0x020fca0000200000 */
[----:B------:R-:W-:-:S06]  /*13300*/  PRMT R62, R67, R66, R62 ;  /* 0x00000042433e7216 */ /* 0x000fcc000000003e */
[----:B------:R-:W2:Y:S02]  /*13310*/  ATOM.E.CAS.STRONG.GPU PT, R62, [R64], R67, R62 ;  /* 0x00000043403e738b */ /* 0x000ea400001ee13e */
[----:B--2---:R-:W-:Y:S01]  /*13320*/  ISETP.NE.U32.AND P1, PT, R62, R67, PT ;  /* 0x000000433e00720c */ /* 0x004fe20003f25070 */
[----:B------:R-:W-:-:S12]  /*13330*/  IMAD.MOV.U32 R67, RZ, RZ, R62 ;  /* 0x000000ffff437224 */ /* 0x000fd800078e003e */
[----:B------:R-:W-:Y:S05]  /*13340*/  @P1 BRA `(.L_x_1946) ;  /* 0xfffffffc00e81947 */ /* 0x000fea000383ffff */
[----:B------:R-:W-:Y:S05]  /*13350*/  BSYNC.RECONVERGENT B2 ;  /* 0x0000000000027941 */ /* 0x000fea0003800200 */
.L_x_1945:
        /* <DEDUP_REMOVED lines=12> */
.L_x_1948:
[----:B-----5:R-:W-:-:S05]  /*13420*/  HADD2.BF16_V2 R62, R67, R61.H0_H0 ;  /* 0x2000003d433e7230 */ /* 0x020fca0000200000 */
[----:B------:R-:W-:-:S06]  /*13430*/  PRMT R62, R67, R66, R62 ;  /* 0x00000042433e7216 */ /* 0x000fcc000000003e */
[----:B------:R-:W2:Y:S02]  /*13440*/  ATOM.E.CAS.STRONG.GPU PT, R62, [R64], R67, R62 ;  /* 0x00000043403e738b */ /* 0x000ea400001ee13e */
[----:B--2---:R-:W-:Y:S01]  /*13450*/  ISETP.NE.U32.AND P1, PT, R62, R67, PT ;  /* 0x000000433e00720c */ /* 0x004fe20003f25070 */
[----:B------:R-:W-:-:S12]  /*13460*/  IMAD.MOV.U32 R67, RZ, RZ, R62 ;  /* 0x000000ffff437224 */ /* 0x000fd800078e003e */
[----:B------:R-:W-:Y:S05]  /*13470*/  @P1 BRA `(.L_x_1948) ;  /* 0xfffffffc00e81947 */ /* 0x000fea000383ffff */
[----:B------:R-:W-:Y:S05]  /*13480*/  BSYNC.RECONVERGENT B2 ;  /* 0x0000000000027941 */ /* 0x000fea0003800200 */
.L_x_1947:
        /* <DEDUP_REMOVED lines=12> */
.L_x_1950:
[----:B-----5:R-:W-:-:S05]  /*13550*/  HADD2.BF16_V2 R62, R67, R61.H0_H0 ;  /* 0x2000003d433e7230 */ /* 0x020fca0000200000 */
[----:B------:R-:W-:-:S06]  /*13560*/  PRMT R62, R67, R66, R62 ;  /* 0x00000042433e7216 */ /* 0x000fcc000000003e */
[----:B------:R-:W2:Y:S02]  /*13570*/  ATOM.E.CAS.STRONG.GPU PT, R62, [R64], R67, R62 ;  /* 0x00000043403e738b */ /* 0x000ea400001ee13e */
[----:B--2---:R-:W-:Y:S01]  /*13580*/  ISETP.NE.U32.AND P1, PT, R62, R67, PT ;  /* 0x000000433e00720c */ /* 0x004fe20003f25070 */
[----:B------:R-:W-:-:S12]  /*13590*/  IMAD.MOV.U32 R67, RZ, RZ, R62 ;  /* 0x000000ffff437224 */ /* 0x000fd800078e003e */
[----:B------:R-:W-:Y:S05]  /*135a0*/  @P1 BRA `(.L_x_1950) ;  /* 0xfffffffc00e81947 */ /* 0x000fea000383ffff */
[----:B------:R-:W-:Y:S05]  /*135b0*/  BSYNC.RECONVERGENT B2 ;  /* 0x0000000000027941 */ /* 0x000fea0003800200 */
.L_x_1949:
        /* <DEDUP_REMOVED lines=12> */
.L_x_1952:
[----:B-----5:R-:W-:-:S05]  /*13680*/  HADD2.BF16_V2 R62, R67, R61.H0_H0 ;  /* 0x2000003d433e7230 */ /* 0x020fca0000200000 */
[----:B------:R-:W-:-:S06]  /*13690*/  PRMT R62, R67, R66, R62 ;  /* 0x00000042433e7216 */ /* 0x000fcc000000003e */
[----:B------:R-:W2:Y:S02]  /*136a0*/  ATOM.E.CAS.STRONG.GPU PT, R62, [R64], R67, R62 ;  /* 0x00000043403e738b */ /* 0x000ea400001ee13e */
[----:B--2---:R-:W-:Y:S01]  /*136b0*/  ISETP.NE.U32.AND P1, PT, R62, R67, PT ;  /* 0x000000433e00720c */ /* 0x004fe20003f25070 */
[----:B------:R-:W-:-:S12]  /*136c0*/  IMAD.MOV.U32 R67, RZ, RZ, R62 ;  /* 0x000000ffff437224 */ /* 0x000fd800078e003e */
[----:B------:R-:W-:Y:S05]  /*136d0*/  @P1 BRA `(.L_x_1952) ;  /* 0xfffffffc00e81947 */ /* 0x000fea000383ffff */
[----:B------:R-:W-:Y:S05]  /*136e0*/  BSYNC.RECONVERGENT B2 ;  /* 0x0000000000027941 */ /* 0x000fea0003800200 */
.L_x_1951:
        /* <DEDUP_REMOVED lines=12> */
.L_x_1954:
[----:B-----5:R-:W-:-:S05]  /*137b0*/  HADD2.BF16_V2 R62, R67, R61.H0_H0 ;  /* 0x2000003d433e7230 */ /* 0x020fca0000200000 */
[----:B------:R-:W-:-:S06]  /*137c0*/  PRMT R62, R67, R66, R62 ;  /* 0x00000042433e7216 */ /* 0x000fcc000000003e */
[----:B------:R-:W2:Y:S02]  /*137d0*/  ATOM.E.CAS.STRONG.GPU PT, R62, [R64], R67, R62 ;  /* 0x00000043403e738b */ /* 0x000ea400001ee13e */
[----:B--2---:R-:W-:Y:S01]  /*137e0*/  ISETP.NE.U32.AND P1, PT, R62, R67, PT ;  /* 0x000000433e00720c */ /* 0x004fe20003f25070 */
[----:B------:R-:W-:-:S12]  /*137f0*/  IMAD.MOV.U32 R67, RZ, RZ, R62 ;  /* 0x000000ffff437224 */ /* 0x000fd800078e003e */
[----:B------:R-:W-:Y:S05]  /*13800*/  @P1 BRA `(.L_x_1954) ;  /* 0xfffffffc00e81947 */ /* 0x000fea000383ffff */
[----:B------:R-:W-:Y:S05]  /*13810*/  BSYNC.RECONVERGENT B2 ;  /* 0x0000000000027941 */ /* 0x000fea0003800200 */
.L_x_1953:
        /* <DEDUP_REMOVED lines=12> */
.L_x_1956:
[----:B-----5:R-:W-:-:S05]  /*138e0*/  HADD2.BF16_V2 R62, R67, R61.H0_H0 ;  /* 0x2000003d433e7230 */ /* 0x020fca0000200000 */
[----:B------:R-:W-:-:S06]  /*138f0*/  PRMT R62, R67, R66, R62 ;  /* 0x00000042433e7216 */ /* 0x000fcc000000003e */
[----:B------:R-:W2:Y:S02]  /*13900*/  ATOM.E.CAS.STRONG.GPU PT, R62, [R64], R67, R62 ;  /* 0x00000043403e738b */ /* 0x000ea400001ee13e */
[----:B--2---:R-:W-:Y:S01]  /*13910*/  ISETP.NE.U32.AND P1, PT, R62, R67, PT ;  /* 0x000000433e00720c */ /* 0x004fe20003f25070 */
[----:B------:R-:W-:-:S12]  /*13920*/  IMAD.MOV.U32 R67, RZ, RZ, R62 ;  /* 0x000000ffff437224 */ /* 0x000fd800078e003e */
[----:B------:R-:W-:Y:S05]  /*13930*/  @P1 BRA `(.L_x_1956) ;  /* 0xfffffffc00e81947 */ /* 0x000fea000383ffff */
[----:B------:R-:W-:Y:S05]  /*13940*/  BSYNC.RECONVERGENT B2 ;  /* 0x0000000000027941 */ /* 0x000fea0003800200 */
.L_x_1955:
        /* <DEDUP_REMOVED lines=12> */
.L_x_1958:
[----:B-----5:R-:W-:-:S05]  /*13a10*/  HADD2.BF16_V2 R62, R67, R61.H0_H0 ;  /* 0x2000003d433e7230 */ /* 0x020fca0000200000 */
[----:B------:R-:W-:-:S06]  /*13a20*/  PRMT R62, R67, R66, R62 ;  /* 0x00000042433e7216 */ /* 0x000fcc000000003e */
[----:B------:R-:W2:Y:S02]  /*13a30*/  ATOM.E.CAS.STRONG.GPU PT, R62, [R64], R67, R62 ;  /* 0x00000043403e738b */ /* 0x000ea400001ee13e */
[----:B--2---:R-:W-:Y:S01]  /*13a40*/  ISETP.NE.U32.AND P1, PT, R62, R67, PT ;  /* 0x000000433e00720c */ /* 0x004fe20003f25070 */
[----:B------:R-:W-:-:S12]  /*13a50*/  IMAD.MOV.U32 R67, RZ, RZ, R62 ;  /* 0x000000ffff437224 */ /* 0x000fd800078e003e */
[----:B------:R-:W-:Y:S05]  /*13a60*/  @P1 BRA `(.L_x_1958) ;  /* 0xfffffffc00e81947 */ /* 0x000fea000383ffff */
[----:B------:R-:W-:Y:S05]  /*13a70*/  BSYNC.RECONVERGENT B2 ;  /* 0x0000000000027941 */ /* 0x000fea0003800200 */
.L_x_1957:
        /* <DEDUP_REMOVED lines=12> */
.L_x_1960:
[----:B-----5:R-:W-:-:S05]  /*13b40*/  HADD2.BF16_V2 R62, R67, R61.H0_H0 ;  /* 0x2000003d433e7230 */ /* 0x020fca0000200000 */
[----:B------:R-:W-:-:S06]  /*13b50*/  PRMT R62, R67, R66, R62 ;  /* 0x00000042433e7216 */ /* 0x000fcc000000003e */
[----:B------:R-:W2:Y:S02]  /*13b60*/  ATOM.E.CAS.STRONG.GPU PT, R62, [R64], R67, R62 ;  /* 0x00000043403e738b */ /* 0x000ea400001ee13e */
[----:B--2---:R-:W-:Y:S01]  /*13b70*/  ISETP.NE.U32.AND P1, PT, R62, R67, PT ;  /* 0x000000433e00720c */ /* 0x004fe20003f25070 */
[----:B------:R-:W-:-:S12]  /*13b80*/  IMAD.MOV.U32 R67, RZ, RZ, R62 ;  /* 0x000000ffff437224 */ /* 0x000fd800078e003e */
[----:B------:R-:W-:Y:S05]  /*13b90*/  @P1 BRA `(.L_x_1960) ;  /* 0xfffffffc00e81947 */ /* 0x000fea000383ffff */
[----:B------:R-:W-:Y:S05]  /*13ba0*/  BSYNC.RECONVERGENT B2 ;  /* 0x0000000000027941 */ /* 0x000fea0003800200 */
.L_x_1959:
        /* <DEDUP_REMOVED lines=12> */
.L_x_1962:
[----:B-----5:R-:W-:-:S05]  /*13c70*/  HADD2.BF16_V2 R62, R67, R61.H0_H0 ;  /* 0x2000003d433e7230 */ /* 0x020fca0000200000 */
[----:B------:R-:W-:-:S06]  /*13c80*/  PRMT R62, R67, R66, R62 ;  /* 0x00000042433e7216 */ /* 0x000fcc000000003e */
[----:B------:R-:W2:Y:S02]  /*13c90*/  ATOM.E.CAS.STRONG.GPU PT, R62, [R64], R67, R62 ;  /* 0x00000043403e738b */ /* 0x000ea400001ee13e */
[----:B--2---:R-:W-:Y:S01]  /*13ca0*/  ISETP.NE.U32.AND P1, PT, R62, R67, PT ;  /* 0x000000433e00720c */ /* 0x004fe20003f25070 */
[----:B------:R-:W-:-:S12]  /*13cb0*/  IMAD.MOV.U32 R67, RZ, RZ, R62 ;  /* 0x000000ffff437224 */ /* 0x000fd800078e003e */
[----:B------:R-:W-:Y:S05]  /*13cc0*/  @P1 BRA `(.L_x_1962) ;  /* 0xfffffffc00e81947 */ /* 0x000fea000383ffff */
[----:B------:R-:W-:Y:S05]  /*13cd0*/  BSYNC.RECONVERGENT B2 ;  /* 0x0000000000027941 */ /* 0x000fea0003800200 */
.L_x_1961:
        /* <DEDUP_REMOVED lines=12> */
.L_x_1964:
[----:B-----5:R-:W-:-:S05]  /*13da0*/  HADD2.BF16_V2 R62, R67, R61.H0_H0 ;  /* 0x2000003d433e7230 */ /* 0x020fca0000200000 */
[----:B------:R-:W-:-:S06]  /*13db0*/  PRMT R62, R67, R66, R62 ;  /* 0x00000042433e7216 */ /* 0x000fcc000000003e */
[----:B------:R-:W2:Y:S02]  /*13dc0*/  ATOM.E.CAS.STRONG.GPU PT, R62, [R64], R67, R62 ;  /* 0x00000043403e738b */ /* 0x000ea400001ee13e */
[----:B--2---:R-:W-:Y:S01]  /*13dd0*/  ISETP.NE.U32.AND P1, PT, R62, R67, PT ;  /* 0x000000433e00720c */ /* 0x004fe20003f25070 */
[----:B------:R-:W-:-:S12]  /*13de0*/  IMAD.MOV.U32 R67, RZ, RZ, R62 ;  /* 0x000000ffff437224 */ /* 0x000fd800078e003e */
[----:B------:R-:W-:Y:S05]  /*13df0*/  @P1 BRA `(.L_x_1964) ;  /* 0xfffffffc00e81947 */ /* 0x000fea000383ffff */
[----:B------:R-:W-:Y:S05]  /*13e00*/  BSYNC.RECONVERGENT B2 ;  /* 0x0000000000027941 */ /* 0x000fea0003800200 */
.L_x_1963:
        /* <DEDUP_REMOVED lines=12> */
.L_x_1966:
[----:B-----5:R-:W-:-:S05]  /*13ed0*/  HADD2.BF16_V2 R62, R67, R61.H0_H0 ;  /* 0x2000003d433e7230 */ /* 0x020fca0000200000 */
[----:B------:R-:W-:-:S06]  /*13ee0*/  PRMT R62, R67, R66, R62 ;  /* 0x00000042433e7216 */ /* 0x000fcc000000003e */
[----:B------:R-:W2:Y:S02]  /*13ef0*/  ATOM.E.CAS.STRONG.GPU PT, R62, [R64], R67, R62 ;  /* 0x00000043403e738b */ /* 0x000ea400001ee13e */
[----:B--2---:R-:W-:Y:S01]  /*13f00*/  ISETP.NE.U32.AND P1, PT, R62, R67, PT ;  /* 0x000000433e00720c */ /* 0x004fe20003f25070 */
[----:B------:R-:W-:-:S12]  /*13f10*/  IMAD.MOV.U32 R67, RZ, RZ, R62 ;  /* 0x000000ffff437224 */ /* 0x000fd800078e003e */
[----:B------:R-:W-:Y:S05]  /*13f20*/  @P1 BRA `(.L_x_1966) ;  /* 0xfffffffc00e81947 */ /* 0x000fea000383ffff */
[----:B------:R-:W-:Y:S05]  /*13f30*/  BSYNC.RECONVERGENT B2 ;  /* 0x0000000000027941 */ /* 0x000fea0003800200 */
.L_x_1965:
        /* <DEDUP_REMOVED lines=12> */
.L_x_1968:
[----:B-----5:R-:W-:-:S05]  /*14000*/  HADD2.BF16_V2 R62, R67, R61.H0_H0 ;  /* 0x2000003d433e7230 */ /* 0x020fca0000200000 */
[----:B------:R-:W-:-:S06]  /*14010*/  PRMT R62, R67, R66, R62 ;  /* 0x00000042433e7216 */ /* 0x000fcc000000003e */
[----:B------:R-:W2:Y:S02]  /*14020*/  ATOM.E.CAS.STRONG.GPU PT, R62, [R64], R67, R62 ;  /* 0x00000043403e738b */ /* 0x000ea400001ee13e */
[----:B--2---:R-:W-:Y:S01]  /*14030*/  ISETP.NE.U32.AND P1, PT, R62, R67, PT ;  /* 0x000000433e00720c */ /* 0x004fe20003f25070 */
[----:B------:R-:W-:-:S12]  /*14040*/  IMAD.MOV.U32 R67, RZ, RZ, R62 ;  /* 0x000000ffff437224 */ /* 0x000fd800078e003e */
[----:B------:R-:W-:Y:S05]  /*14050*/  @P1 BRA `(.L_x_1968) ;  /* 0xfffffffc00e81947 */ /* 0x000fea000383ffff */
[----:B------:R-:W-:Y:S05]  /*14060*/  BSYNC.RECONVERGENT B2 ;  /* 0x0000000000027941 */ /* 0x000fea0003800200 */
.L_x_1967:
        /* <DEDUP_REMOVED lines=12> */
.L_x_1970:
[----:B-----5:R-:W-:-:S05]  /*14130*/  HADD2.BF16_V2 R62, R67, R61.H0_H0 ;  /* 0x2000003d433e7230 */ /* 0x020fca0000200000 */
[----:B------:R-:W-:-:S06]  /*14140*/  PRMT R62, R67, R66, R62 ;  /* 0x00000042433e7216 */ /* 0x000fcc000000003e */
[----:B------:R-:W2:Y:S02]  /*14150*/  ATOM.E.CAS.STRONG.GPU PT, R62, [R64], R67, R62 ;  /* 0x00000043403e738b */ /* 0x000ea400001ee13e */
[----:B--2---:R-:W-:Y:S01]  /*14160*/  ISETP.NE.U32.AND P1, PT, R62, R67, PT ;  /* 0x000000433e00720c */ /* 0x004fe20003f25070 */
[----:B------:R-:W-:-:S12]  /*14170*/  IMAD.MOV.U32 R67, RZ, RZ, R62 ;  /* 0x000000ffff437224 */ /* 0x000fd800078e003e */
[----:B------:R-:W-:Y:S05]  /*14180*/  @P1 BRA `(.L_x_1970) ;  /* 0xfffffffc00e81947 */ /* 0x000fea000383ffff */
[----:B------:R-:W-:Y:S05]  /*14190*/  BSYNC.RECONVERGENT B2 ;  /* 0x0000000000027941 */ /* 0x000fea0003800200 */
.L_x_1969:
        /* <DEDUP_REMOVED lines=12> */
.L_x_1972:
[----:B-----5:R-:W-:-:S05]  /*14260*/  HADD2.BF16_V2 R62, R67, R61.H0_H0 ;  /* 0x2000003d433e7230 */ /* 0x020fca0000200000 */
[----:B------:R-:W-:-:S06]  /*14270*/  PRMT R62, R67, R66, R62 ;  /* 0x00000042433e7216 */ /* 0x000fcc000000003e */
[----:B------:R-:W2:Y:S02]  /*14280*/  ATOM.E.CAS.STRONG.GPU PT, R62, [R64], R67, R62 ;  /* 0x00000043403e738b */ /* 0x000ea400001ee13e */
[----:B--2---:R-:W-:Y:S01]  /*14290*/  ISETP.NE.U32.AND P1, PT, R62, R67, PT ;  /* 0x000000433e00720c */ /* 0x004fe20003f25070 */
[----:B------:R-:W-:-:S12]  /*142a0*/  IMAD.MOV.U32 R67, RZ, RZ, R62 ;  /* 0x000000ffff437224 */ /* 0x000fd800078e003e */
[----:B------:R-:W-:Y:S05]  /*142b0*/  @P1 BRA `(.L_x_1972) ;  /* 0xfffffffc00e81947 */ /* 0x000fea000383ffff */
[----:B------:R-:W-:Y:S05]  /*142c0*/  BSYNC.RECONVERGENT B2 ;  /* 0x0000000000027941 */ /* 0x000fea0003800200 */
.L_x_1971:
        /* <DEDUP_REMOVED lines=12> */
.L_x_1974:
[----:B-----5:R-:W-:-:S05]  /*14390*/  HADD2.BF16_V2 R62, R67, R61.H0_H0 ;  /* 0x2000003d433e7230 */ /* 0x020fca0000200000 */
[----:B------:R-:W-:-:S06]  /*143a0*/  PRMT R62, R67, R66, R62 ;  /* 0x00000042433e7216 */ /* 0x000fcc000000003e */
[----:B------:R-:W2:Y:S02]  /*143b0*/  ATOM.E.CAS.STRONG.GPU PT, R62, [R64], R67, R62 ;  /* 0x00000043403e738b */ /* 0x000ea400001ee13e */
[----:B--2---:R-:W-:Y:S01]  /*143c0*/  ISETP.NE.U32.AND P1, PT, R62, R67, PT ;  /* 0x000000433e00720c */ /* 0x004fe20003f25070 */
[----:B------:R-:W-:-:S12]  /*143d0*/  IMAD.MOV.U32 R67, RZ, RZ, R62 ;  /* 0x000000ffff437224 */ /* 0x000fd800078e003e */
[----:B------:R-:W-:Y:S05]  /*143e0*/  @P1 BRA `(.L_x_1974) ;  /* 0xfffffffc00e81947 */ /* 0x000fea000383ffff */
[----:B------:R-:W-:Y:S05]  /*143f0*/  BSYNC.RECONVERGENT B2 ;  /* 0x0000000000027941 */ /* 0x000fea0003800200 */
.L_x_1973:
        /* <DEDUP_REMOVED lines=12> */
.L_x_1976:
[----:B-----5:R-:W-:-:S05]  /*144c0*/  HADD2.BF16_V2 R62, R67, R61.H0_H0 ;  /* 0x2000003d433e7230 */ /* 0x020fca0000200000 */
[----:B------:R-:W-:-:S06]  /*144d0*/  PRMT R62, R67, R66, R62 ;  /* 0x00000042433e7216 */ /* 0x000fcc000000003e */
[----:B------:R-:W2:Y:S02]  /*144e0*/  ATOM.E.CAS.STRONG.GPU PT, R62, [R64], R67, R62 ;  /* 0x00000043403e738b */ /* 0x000ea400001ee13e */
[----:B--2---:R-:W-:Y:S01]  /*144f0*/  ISETP.NE.U32.AND P1, PT, R62, R67, PT ;  /* 0x000000433e00720c */ /* 0x004fe20003f25070 */
[----:B------:R-:W-:-:S12]  /*14500*/  IMAD.MOV.U32 R67, RZ, RZ, R62 ;  /* 0x000000ffff437224 */ /* 0x000fd800078e003e */
[----:B------:R-:W-:Y:S05]  /*14510*/  @P1 BRA `(.L_x_1976) ;  /* 0xfffffffc00e81947 */ /* 0x000fea000383ffff */
[----:B------:R-:W-:Y:S05]  /*14520*/  BSYNC.RECONVERGENT B2 ;  /* 0x0000000000027941 */ /* 0x000fea0003800200 */
.L_x_1975:
        /* <DEDUP_REMOVED lines=12> */
.L_x_1978:
[----:B-----5:R-:W-:-:S05]  /*145f0*/  HADD2.BF16_V2 R62, R67, R61.H0_H0 ;  /* 0x2000003d433e7230 */ /* 0x020fca0000200000 */
[----:B------:R-:W-:-:S06]  /*14600*/  PRMT R62, R67, R66, R62 ;  /* 0x00000042433e7216 */ /* 0x000fcc000000003e */
[----:B------:R-:W2:Y:S02]  /*14610*/  ATOM.E.CAS.STRONG.GPU PT, R62, [R64], R67, R62 ;  /* 0x00000043403e738b */ /* 0x000ea400001ee13e */
[----:B--2---:R-:W-:Y:S01]  /*14620*/  ISETP.NE.U32.AND P1, PT, R62, R67, PT ;  /* 0x000000433e00720c */ /* 0x004fe20003f25070 */
[----:B------:R-:W-:-:S12]  /*14630*/  IMAD.MOV.U32 R67, RZ, RZ, R62 ;  /* 0x000000ffff437224 */ /* 0x000fd800078e003e */
[----:B------:R-:W-:Y:S05]  /*14640*/  @P1 BRA `(.L_x_1978) ;  /* 0xfffffffc00e81947 */ /* 0x000fea000383ffff */
[----:B------:R-:W-:Y:S05]  /*14650*/  BSYNC.RECONVERGENT B2 ;  /* 0x0000000000027941 */ /* 0x000fea0003800200 */
.L_x_1977:
        /* <DEDUP_REMOVED lines=12> */
.L_x_1980:
[----:B-----5:R-:W-:-:S05]  /*14720*/  HADD2.BF16_V2 R62, R67, R61.H0_H0 ;  /* 0x2000003d433e7230 */ /* 0x020fca0000200000 */
[----:B------:R-:W-:-:S06]  /*14730*/  PRMT R62, R67, R66, R62 ;  /* 0x00000042433e7216 */ /* 0x000fcc000000003e */
[----:B------:R-:W2:Y:S02]  /*14740*/  ATOM.E.CAS.STRONG.GPU PT, R62, [R64], R67, R62 ;  /* 0x00000043403e738b */ /* 0x000ea400001ee13e */
[----:B--2---:R-:W-:Y:S01]  /*14750*/  ISETP.NE.U32.AND P1, PT, R62, R67, PT ;  /* 0x000000433e00720c */ /* 0x004fe20003f25070 */
[----:B------:R-:W-:-:S12]  /*14760*/  IMAD.MOV.U32 R67, RZ, RZ, R62 ;  /* 0x000000ffff437224 */ /* 0x000fd800078e003e */
[----:B------:R-:W-:Y:S05]  /*14770*/  @P1 BRA `(.L_x_1980) ;  /* 0xfffffffc00e81947 */ /* 0x000fea000383ffff */
[----:B------:R-:W-:Y:S05]  /*14780*/  BSYNC.RECONVERGENT B2 ;  /* 0x0000000000027941 */ /* 0x000fea0003800200 */
.L_x_1979:
        /* <DEDUP_REMOVED lines=12> */
.L_x_1982:
[----:B-----5:R-:W-:-:S05]  /*14850*/  HADD2.BF16_V2 R62, R67, R61.H0_H0 ;  /* 0x2000003d433e7230 */ /* 0x020fca0000200000 */
[----:B------:R-:W-:-:S06]  /*14860*/  PRMT R62, R67, R66, R62 ;  /* 0x00000042433e7216 */ /* 0x000fcc000000003e */
[----:B------:R-:W2:Y:S02]  /*14870*/  ATOM.E.CAS.STRONG.GPU PT, R62, [R64], R67, R62 ;  /* 0x00000043403e738b */ /* 0x000ea400001ee13e */
[----:B--2---:R-:W-:Y:S01]  /*14880*/  ISETP.NE.U32.AND P1, PT, R62, R67, PT ;  /* 0x000000433e00720c */ /* 0x004fe20003f25070 */
[----:B------:R-:W-:-:S12]  /*14890*/  IMAD.MOV.U32 R67, RZ, RZ, R62 ;  /* 0x000000ffff437224 */ /* 0x000fd800078e003e */
[----:B------:R-:W-:Y:S05]  /*148a0*/  @P1 BRA `(.L_x_1982) ;  /* 0xfffffffc00e81947 */ /* 0x000fea000383ffff */
[----:B------:R-:W-:Y:S05]  /*148b0*/  BSYNC.RECONVERGENT B2 ;  /* 0x0000000000027941 */ /* 0x000fea0003800200 */
.L_x_1981:
        /* <DEDUP_REMOVED lines=12> */
.L_x_1984:
[----:B-----5:R-:W-:-:S05]  /*14980*/  HADD2.BF16_V2 R62, R67, R61.H0_H0 ;  /* 0x2000003d433e7230 */ /* 0x020fca0000200000 */
[----:B------:R-:W-:-:S06]  /*14990*/  PRMT R62, R67, R66, R62 ;  /* 0x00000042433e7216 */ /* 0x000fcc000000003e */
[----:B------:R-:W2:Y:S02]  /*149a0*/  ATOM.E.CAS.STRONG.GPU PT, R62, [R64], R67, R62 ;  /* 0x00000043403e738b */ /* 0x000ea400001ee13e */
[----:B--2---:R-:W-:Y:S01]  /*149b0*/  ISETP.NE.U32.AND P1, PT, R62, R67, PT ;  /* 0x000000433e00720c */ /* 0x004fe20003f25070 */
[----:B------:R-:W-:-:S12]  /*149c0*/  IMAD.MOV.U32 R67, RZ, RZ, R62 ;  /* 0x000000ffff437224 */ /* 0x000fd800078e003e */
[----:B------:R-:W-:Y:S05]  /*149d0*/  @P1 BRA `(.L_x_1984) ;  /* 0xfffffffc00e81947 */ /* 0x000fea000383ffff */
[----:B------:R-:W-:Y:S05]  /*149e0*/  BSYNC.RECONVERGENT B2 ;  /* 0x0000000000027941 */ /* 0x000fea0003800200 */
.L_x_1983:
        /* <DEDUP_REMOVED lines=12> */
.L_x_1986:
[----:B-----5:R-:W-:-:S05]  /*14ab0*/  HADD2.BF16_V2 R62, R67, R61.H0_H0 ;  /* 0x2000003d433e7230 */ /* 0x020fca0000200000 */
[----:B------:R-:W-:-:S06]  /*14ac0*/  PRMT R62, R67, R66, R62 ;  /* 0x00000042433e7216 */ /* 0x000fcc000000003e */
[----:B------:R-:W2:Y:S02]  /*14ad0*/  ATOM.E.CAS.STRONG.GPU PT, R62, [R64], R67, R62 ;  /* 0x00000043403e738b */ /* 0x000ea400001ee13e */
[----:B--2---:R-:W-:Y:S01]  /*14ae0*/  ISETP.NE.U32.AND P1, PT, R62, R67, PT ;  /* 0x000000433e00720c */ /* 0x004fe20003f25070 */
[----:B------:R-:W-:-:S12]  /*14af0*/  IMAD.MOV.U32 R67, RZ, RZ, R62 ;  /* 0x000000ffff437224 */ /* 0x000fd800078e003e */
[----:B------:R-:W-:Y:S05]  /*14b00*/  @P1 BRA `(.L_x_1986) ;  /* 0xfffffffc00e81947 */ /* 0x000fea000383ffff */
[----:B------:R-:W-:Y:S05]  /*14b10*/  BSYNC.RECONVERGENT B2 ;  /* 0x0000000000027941 */ /* 0x000fea0003800200 */
.L_x_1985:
        /* <DEDUP_REMOVED lines=12> */
.L_x_1988:
[----:B-----5:R-:W-:-:S05]  /*14be0*/  HADD2.BF16_V2 R62, R67, R61.H0_H0 ;  /* 0x2000003d433e7230 */ /* 0x020fca0000200000 */
[----:B------:R-:W-:-:S06]  /*14bf0*/  PRMT R62, R67, R66, R62 ;  /* 0x00000042433e7216 */ /* 0x000fcc000000003e */
[----:B------:R-:W2:Y:S02]  /*14c00*/  ATOM.E.CAS.STRONG.GPU PT, R62, [R64], R67, R62 ;  /* 0x00000043403e738b */ /* 0x000ea400001ee13e */
[----:B--2---:R-:W-:Y:S01]  /*14c10*/  ISETP.NE.U32.AND P1, PT, R62, R67, PT ;  /* 0x000000433e00720c */ /* 0x004fe20003f25070 */
[----:B------:R-:W-:-:S12]  /*14c20*/  IMAD.MOV.U32 R67, RZ, RZ, R62 ;  /* 0x000000ffff437224 */ /* 0x000fd800078e003e */
[----:B------:R-:W-:Y:S05]  /*14c30*/  @P1 BRA `(.L_x_1988) ;  /* 0xfffffffc00e81947 */ /* 0x000fea000383ffff */
[----:B------:R-:W-:Y:S05]  /*14c40*/  BSYNC.RECONVERGENT B2 ;  /* 0x0000000000027941 */ /* 0x000fea0003800200 */
.L_x_1987:
        /* <DEDUP_REMOVED lines=12> */
.L_x_1990:
[----:B-----5:R-:W-:-:S05]  /*14d10*/  HADD2.BF16_V2 R62, R67, R61.H0_H0 ;  /* 0x2000003d433e7230 */ /* 0x020fca0000200000 */
[----:B------:R-:W-:-:S06]  /*14d20*/  PRMT R62, R67, R66, R62 ;  /* 0x00000042433e7216 */ /* 0x000fcc000000003e */
[----:B------:R-:W2:Y:S02]  /*14d30*/  ATOM.E.CAS.STRONG.GPU PT, R62, [R64], R67, R62 ;  /* 0x00000043403e738b */ /* 0x000ea400001ee13e */
[----:B--2---:R-:W-:Y:S01]  /*14d40*/  ISETP.NE.U32.AND P1, PT, R62, R67, PT ;  /* 0x000000433e00720c */ /* 0x004fe20003f25070 */
[----:B------:R-:W-:-:S12]  /*14d50*/  IMAD.MOV.U32 R67, RZ, RZ, R62 ;  /* 0x000000ffff437224 */ /* 0x000fd800078e003e */
[----:B------:R-:W-:Y:S05]  /*14d60*/  @P1 BRA `(.L_x_1990) ;  /* 0xfffffffc00e81947 */ /* 0x000fea000383ffff */
[----:B------:R-:W-:Y:S05]  /*14d70*/  BSYNC.RECONVERGENT B2 ;  /* 0x0000000000027941 */ /* 0x000fea0003800200 */
.L_x_1989:
        /* <DEDUP_REMOVED lines=12> */
.L_x_1992:
[----:B-----5:R-:W-:-:S05]  /*14e40*/  HADD2.BF16_V2 R62, R67, R61.H0_H0 ;  /* 0x2000003d433e7230 */ /* 0x020fca0000200000 */
[----:B------:R-:W-:-:S06]  /*14e50*/  PRMT R62, R67, R66, R62 ;  /* 0x00000042433e7216 */ /* 0x000fcc000000003e */
[----:B------:R-:W2:Y:S02]  /*14e60*/  ATOM.E.CAS.STRONG.GPU PT, R62, [R64], R67, R62 ;  /* 0x00000043403e738b */ /* 0x000ea400001ee13e */
[----:B--2---:R-:W-:Y:S01]  /*14e70*/  ISETP.NE.U32.AND P1, PT, R62, R67, PT ;  /* 0x000000433e00720c */ /* 0x004fe20003f25070 */
[----:B------:R-:W-:-:S12]  /*14e80*/  IMAD.MOV.U32 R67, RZ, RZ, R62 ;  /* 0x000000ffff437224 */ /* 0x000fd800078e003e */
[----:B------:R-:W-:Y:S05]  /*14e90*/  @P1 BRA `(.L_x_1992) ;  /* 0xfffffffc00e81947 */ /* 0x000fea000383ffff */
[----:B------:R-:W-:Y:S05]  /*14ea0*/  BSYNC.RECONVERGENT B2 ;  /* 0x0000000000027941 */ /* 0x000fea0003800200 */
.L_x_1991:
        /* <DEDUP_REMOVED lines=12> */
.L_x_1994:
[----:B-----5:R-:W-:-:S05]  /*14f70*/  HADD2.BF16_V2 R62, R67, R61.H0_H0 ;  /* 0x2000003d433e7230 */ /* 0x020fca0000200000 */
[----:B------:R-:W-:-:S06]  /*14f80*/  PRMT R62, R67, R66, R62 ;  /* 0x00000042433e7216 */ /* 0x000fcc000000003e */
[----:B------:R-:W2:Y:S02]  /*14f90*/  ATOM.E.CAS.STRONG.GPU PT, R62, [R64], R67, R62 ;  /* 0x00000043403e738b */ /* 0x000ea400001ee13e */
[----:B--2---:R-:W-:Y:S01]  /*14fa0*/  ISETP.NE.U32.AND P1, PT, R62, R67, PT ;  /* 0x000000433e00720c */ /* 0x004fe20003f25070 */
[----:B------:R-:W-:-:S12]  /*14fb0*/  IMAD.MOV.U32 R67, RZ, RZ, R62 ;  /* 0x000000ffff437224 */ /* 0x000fd800078e003e */
[----:B------:R-:W-:Y:S05]  /*14fc0*/  @P1 BRA `(.L_x_1994) ;  /* 0xfffffffc00e81947 */ /* 0x000fea000383ffff */
[----:B------:R-:W-:Y:S05]  /*14fd0*/  BSYNC.RECONVERGENT B2 ;  /* 0x0000000000027941 */ /* 0x000fea0003800200 */
.L_x_1993:
        /* <DEDUP_REMOVED lines=12> */
.L_x_1996:
[----:B-----5:R-:W-:-:S05]  /*150a0*/  HADD2.BF16_V2 R62, R67, R61.H0_H0 ;  /* 0x2000003d433e7230 */ /* 0x020fca0000200000 */
[----:B------:R-:W-:-:S06]  /*150b0*/  PRMT R62, R67, R66, R62 ;  /* 0x00000042433e7216 */ /* 0x000fcc000000003e */
[----:B------:R-:W2:Y:S02]  /*150c0*/  ATOM.E.CAS.STRONG.GPU PT, R62, [R64], R67, R62 ;  /* 0x00000043403e738b */ /* 0x000ea400001ee13e */
[----:B--2---:R-:W-:Y:S01]  /*150d0*/  ISETP.NE.U32.AND P1, PT, R62, R67, PT ;  /* 0x000000433e00720c */ /* 0x004fe20003f25070 */
[----:B------:R-:W-:-:S12]  /*150e0*/  IMAD.MOV.U32 R67, RZ, RZ, R62 ;  /* 0x000000ffff437224 */ /* 0x000fd800078e003e */
[----:B------:R-:W-:Y:S05]  /*150f0*/  @P1 BRA `(.L_x_1996) ;  /* 0xfffffffc00e81947 */ /* 0x000fea000383ffff */
[----:B------:R-:W-:Y:S05]  /*15100*/  BSYNC.RECONVERGENT B2 ;  /* 0x0000000000027941 */ /* 0x000fea0003800200 */
.L_x_1995:
        /* <DEDUP_REMOVED lines=12> */
.L_x_1998:
[----:B-----5:R-:W-:-:S05]  /*151d0*/  HADD2.BF16_V2 R62, R67, R61.H0_H0 ;  /* 0x2000003d433e7230 */ /* 0x020fca0000200000 */
[----:B------:R-:W-:-:S06]  /*151e0*/  PRMT R62, R67, R66, R62 ;  /* 0x00000042433e7216 */ /* 0x000fcc000000003e */
[----:B------:R-:W2:Y:S02]  /*151f0*/  ATOM.E.CAS.STRONG.GPU PT, R62, [R64], R67, R62 ;  /* 0x00000043403e738b */ /* 0x000ea400001ee13e */
[----:B--2---:R-:W-:Y:S01]  /*15200*/  ISETP.NE.U32.AND P1, PT, R62, R67, PT ;  /* 0x000000433e00720c */ /* 0x004fe20003f25070 */
[----:B------:R-:W-:-:S12]  /*15210*/  IMAD.MOV.U32 R67, RZ, RZ, R62 ;  /* 0x000000ffff437224 */ /* 0x000fd800078e003e */
[----:B------:R-:W-:Y:S05]  /*15220*/  @P1 BRA `(.L_x_1998) ;  /* 0xfffffffc00e81947 */ /* 0x000fea000383ffff */
[----:B------:R-:W-:Y:S05]  /*15230*/  BSYNC.RECONVERGENT B2 ;  /* 0x0000000000027941 */ /* 0x000fea0003800200 */
.L_x_1997:
        /* <DEDUP_REMOVED lines=12> */
.L_x_2000:
[----:B-----5:R-:W-:-:S05]  /*15300*/  HADD2.BF16_V2 R62, R67, R61.H0_H0 ;  /* 0x2000003d433e7230 */ /* 0x020fca0000200000 */
[----:B------:R-:W-:-:S06]  /*15310*/  PRMT R62, R67, R66, R62 ;  /* 0x00000042433e7216 */ /* 0x000fcc000000003e */
[----:B------:R-:W2:Y:S02]  /*15320*/  ATOM.E.CAS.STRONG.GPU PT, R62, [R64], R67, R62 ;  /* 0x00000043403e738b */ /* 0x000ea400001ee13e */
[----:B--2---:R-:W-:Y:S01]  /*15330*/  ISETP.NE.U32.AND P1, PT, R62, R67, PT ;  /* 0x000000433e00720c */ /* 0x004fe20003f25070 */
[----:B------:R-:W-:-:S12]  /*15340*/  IMAD.MOV.U32 R67, RZ, RZ, R62 ;  /* 0x000000ffff437224 */ /* 0x000fd800078e003e */
[----:B------:R-:W-:Y:S05]  /*15350*/  @P1 BRA `(.L_x_2000) ;  /* 0xfffffffc00e81947 */ /* 0x000fea000383ffff */
[----:B------:R-:W-:Y:S05]  /*15360*/  BSYNC.RECONVERGENT B2 ;  /* 0x0000000000027941 */ /* 0x000fea0003800200 */
.L_x_1999:
        /* <DEDUP_REMOVED lines=12> */
.L_x_2002:
[----:B-----5:R-:W-:-:S05]  /*15430*/  HADD2.BF16_V2 R62, R67, R61.H0_H0 ;  /* 0x2000003d433e7230 */ /* 0x020fca0000200000 */
[----:B------:R-:W-:-:S06]  /*15440*/  PRMT R62, R67, R66, R62 ;  /* 0x00000042433e7216 */ /* 0x000fcc000000003e */
[----:B------:R-:W2:Y:S02]  /*15450*/  ATOM.E.CAS.STRONG.GPU PT, R62, [R64], R67, R62 ;  /* 0x00000043403e738b */ /* 0x000ea400001ee13e */
[----:B--2---:R-:W-:Y:S01]  /*15460*/  ISETP.NE.U32.AND P1, PT, R62, R67, PT ;  /* 0x000000433e00720c */ /* 0x004fe20003f25070 */
[----:B------:R-:W-:-:S12]  /*15470*/  IMAD.MOV.U32 R67, RZ, RZ, R62 ;  /* 0x000000ffff437224 */ /* 0x000fd800078e003e */
[----:B------:R-:W-:Y:S05]  /*15480*/  @P1 BRA `(.L_x_2002) ;  /* 0xfffffffc00e81947 */ /* 0x000fea000383ffff */
[----:B------:R-:W-:Y:S05]  /*15490*/  BSYNC.RECONVERGENT B2 ;  /* 0x0000000000027941 */ /* 0x000fea0003800200 */
.L_x_2001:
        /* <DEDUP_REMOVED lines=12> */
.L_x_2004:
[----:B-----5:R-:W-:-:S05]  /*15560*/  HADD2.BF16_V2 R62, R67, R61.H0_H0 ;  /* 0x2000003d433e7230 */ /* 0x020fca0000200000 */
[----:B------:R-:W-:-:S06]  /*15570*/  PRMT R62, R67, R66, R62 ;  /* 0x00000042433e7216 */ /* 0x000fcc000000003e */
[----:B------:R-:W2:Y:S02]  /*15580*/  ATOM.E.CAS.STRONG.GPU PT, R62, [R64], R67, R62 ;  /* 0x00000043403e738b */ /* 0x000ea400001ee13e */
[----:B--2---:R-:W-:Y:S01]  /*15590*/  ISETP.NE.U32.AND P1, PT, R62, R67, PT ;  /* 0x000000433e00720c */ /* 0x004fe20003f25070 */
[----:B------:R-:W-:-:S12]  /*155a0*/  IMAD.MOV.U32 R67, RZ, RZ, R62 ;  /* 0x000000ffff437224 */ /* 0x000fd800078e003e */
[----:B------:R-:W-:Y:S05]  /*155b0*/  @P1 BRA `(.L_x_2004) ;  /* 0xfffffffc00e81947 */ /* 0x000fea000383ffff */
[----:B------:R-:W-:Y:S05]  /*155c0*/  BSYNC.RECONVERGENT B2 ;  /* 0x0000000000027941 */ /* 0x000fea0003800200 */
.L_x_2003:
        /* <DEDUP_REMOVED lines=12> */
.L_x_2006:
[----:B-----5:R-:W-:-:S05]  /*15690*/  HADD2.BF16_V2 R62, R67, R61.H0_H0 ;  /* 0x2000003d433e7230 */ /* 0x020fca0000200000 */
[----:B------:R-:W-:-:S06]  /*156a0*/  PRMT R62, R67, R66, R62 ;  /* 0x00000042433e7216 */ /* 0x000fcc000000003e */
[----:B------:R-:W2:Y:S02]  /*156b0*/  ATOM.E.CAS.STRONG.GPU PT, R62, [R64], R67, R62 ;  /* 0x00000043403e738b */ /* 0x000ea400001ee13e */
[----:B--2---:R-:W-:Y:S01]  /*156c0*/  ISETP.NE.U32.AND P1, PT, R62, R67, PT ;  /* 0x000000433e00720c */ /* 0x004fe20003f25070 */
[----:B------:R-:W-:-:S12]  /*156d0*/  IMAD.MOV.U32 R67, RZ, RZ, R62 ;  /* 0x000000ffff437224 */ /* 0x000fd800078e003e */
[----:B------:R-:W-:Y:S05]  /*156e0*/  @P1 BRA `(.L_x_2006) ;  /* 0xfffffffc00e81947 */ /* 0x000fea000383ffff */
[----:B------:R-:W-:Y:S05]  /*156f0*/  BSYNC.RECONVERGENT B2 ;  /* 0x0000000000027941 */ /* 0x000fea0003800200 */
.L_x_2005:
        /* <DEDUP_REMOVED lines=12> */
.L_x_2008:
[----:B-----5:R-:W-:-:S05]  /*157c0*/  HADD2.BF16_V2 R62, R67, R61.H0_H0 ;  /* 0x2000003d433e7230 */ /* 0x020fca0000200000 */
[----:B------:R-:W-:-:S06]  /*157d0*/  PRMT R62, R67, R66, R62 ;  /* 0x00000042433e7216 */ /* 0x000fcc000000003e */
[----:B------:R-:W2:Y:S02]  /*157e0*/  ATOM.E.CAS.STRONG.GPU PT, R62, [R64], R67, R62 ;  /* 0x00000043403e738b */ /* 0x000ea400001ee13e */
[----:B--2---:R-:W-:Y:S01]  /*157f0*/  ISETP.NE.U32.AND P1, PT, R62, R67, PT ;  /* 0x000000433e00720c */ /* 0x004fe20003f25070 */
[----:B------:R-:W-:-:S12]  /*15800*/  IMAD.MOV.U32 R67, RZ, RZ, R62 ;  /* 0x000000ffff437224 */ /* 0x000fd800078e003e */
[----:B------:R-:W-:Y:S05]  /*15810*/  @P1 BRA `(.L_x_2008) ;  /* 0xfffffffc00e81947 */ /* 0x000fea000383ffff */
[----:B------:R-:W-:Y:S05]  /*15820*/  BSYNC.RECONVERGENT B2 ;  /* 0x0000000000027941 */ /* 0x000fea0003800200 */
.L_x_2007:
        /* <DEDUP_REMOVED lines=12> */
.L_x_2010:
[----:B-----5:R-:W-:-:S05]  /*158f0*/  HADD2.BF16_V2 R62, R67, R61.H0_H0 ;  /* 0x2000003d433e7230 */ /* 0x020fca0000200000 */
[----:B------:R-:W-:-:S06]  /*15900*/  PRMT R62, R67, R66, R62 ;  /* 0x00000042433e7216 */ /* 0x000fcc000000003e */
[----:B------:R-:W2:Y:S02]  /*15910*/  ATOM.E.CAS.STRONG.GPU PT, R62, [R64], R67, R62 ;  /* 0x00000043403e738b */ /* 0x000ea400001ee13e */
[----:B--2---:R-:W-:Y:S01]  /*15920*/  ISETP.NE.U32.AND P1, PT, R62, R67, PT ;  /* 0x000000433e00720c */ /* 0x004fe20003f25070 */
[----:B------:R-:W-:-:S12]  /*15930*/  IMAD.MOV.U32 R67, RZ, RZ, R62 ;  /* 0x000000ffff437224 */ /* 0x000fd800078e003e */
[----:B------:R-:W-:Y:S05]  /*15940*/  @P1 BRA `(.L_x_2010) ;  /* 0xfffffffc00e81947 */ /* 0x000fea000383ffff */
[----:B------:R-:W-:Y:S05]  /*15950*/  BSYNC.RECONVERGENT B2 ;  /* 0x0000000000027941 */ /* 0x000fea0003800200 */
.L_x_2009:
        /* <DEDUP_REMOVED lines=12> */
.L_x_2012:
[----:B-----5:R-:W-:-:S05]  /*15a20*/  HADD2.BF16_V2 R62, R67, R61.H0_H0 ;  /* 0x2000003d433e7230 */ /* 0x020fca0000200000 */
[----:B------:R-:W-:-:S06]  /*15a30*/  PRMT R62, R67, R66, R62 ;  /* 0x00000042433e7216 */ /* 0x000fcc000000003e */
[----:B------:R-:W2:Y:S02]  /*15a40*/  ATOM.E.CAS.STRONG.GPU PT, R62, [R64], R67, R62 ;  /* 0x00000043403e738b */ /* 0x000ea400001ee13e */
[----:B--2---:R-:W-:Y:S01]  /*15a50*/  ISETP.NE.U32.AND P1, PT, R62, R67, PT ;  /* 0x000000433e00720c */ /* 0x004fe20003f25070 */
[----:B------:R-:W-:-:S12]  /*15a60*/  IMAD.MOV.U32 R67, RZ, RZ, R62 ;  /* 0x000000ffff437224 */ /* 0x000fd800078e003e */
[----:B------:R-:W-:Y:S05]  /*15a70*/  @P1 BRA `(.L_x_2012) ;  /* 0xfffffffc00e81947 */ /* 0x000fea000383ffff */
[----:B------:R-:W-:Y:S05]  /*15a80*/  BSYNC.RECONVERGENT B2 ;  /* 0x0000000000027941 */ /* 0x000fea0003800200 */
.L_x_2011:
        /* <DEDUP_REMOVED lines=12> */
.L_x_2014:
[----:B-----5:R-:W-:-:S05]  /*15b50*/  HADD2.BF16_V2 R62, R67, R61.H0_H0 ;  /* 0x2000003d433e7230 */ /* 0x020fca0000200000 */
[----:B------:R-:W-:-:S06]  /*15b60*/  PRMT R62, R67, R66, R62 ;  /* 0x00000042433e7216 */ /* 0x000fcc000000003e */
[----:B------:R-:W2:Y:S02]  /*15b70*/  ATOM.E.CAS.STRONG.GPU PT, R62, [R64], R67, R62 ;  /* 0x00000043403e738b */ /* 0x000ea400001ee13e */
[----:B--2---:R-:W-:Y:S01]  /*15b80*/  ISETP.NE.U32.AND P1, PT, R62, R67, PT ;  /* 0x000000433e00720c */ /* 0x004fe20003f25070 */
[----:B------:R-:W-:-:S12]  /*15b90*/  IMAD.MOV.U32 R67, RZ, RZ, R62 ;  /* 0x000000ffff437224 */ /* 0x000fd800078e003e */
[----:B------:R-:W-:Y:S05]  /*15ba0*/  @P1 BRA `(.L_x_2014) ;  /* 0xfffffffc00e81947 */ /* 0x000fea000383ffff */
[----:B------:R-:W-:Y:S05]  /*15bb0*/  BSYNC.RECONVERGENT B2 ;  /* 0x0000000000027941 */ /* 0x000fea0003800200 */
.L_x_2013:
        /* <DEDUP_REMOVED lines=12> */
.L_x_2016:
[----:B-----5:R-:W-:-:S05]  /*15c80*/  HADD2.BF16_V2 R62, R67, R61.H0_H0 ;  /* 0x2000003d433e7230 */ /* 0x020fca0000200000 */
[----:B------:R-:W-:-:S06]  /*15c90*/  PRMT R62, R67, R66, R62 ;  /* 0x00000042433e7216 */ /* 0x000fcc000000003e */
[----:B------:R-:W2:Y:S02]  /*15ca0*/  ATOM.E.CAS.STRONG.GPU PT, R62, [R64], R67, R62 ;  /* 0x00000043403e738b */ /* 0x000ea400001ee13e */
[----:B--2---:R-:W-:Y:S01]  /*15cb0*/  ISETP.NE.U32.AND P1, PT, R62, R67, PT ;  /* 0x000000433e00720c */ /* 0x004fe20003f25070 */
[----:B------:R-:W-:-:S12]  /*15cc0*/  IMAD.MOV.U32 R67, RZ, RZ, R62 ;  /* 0x000000ffff437224 */ /* 0x000fd800078e003e */
[----:B------:R-:W-:Y:S05]  /*15cd0*/  @P1 BRA `(.L_x_2016) ;  /* 0xfffffffc00e81947 */ /* 0x000fea000383ffff */
[----:B------:R-:W-:Y:S05]  /*15ce0*/  BSYNC.RECONVERGENT B2 ;  /* 0x0000000000027941 */ /* 0x000fea0003800200 */
.L_x_2015:
        /* <DEDUP_REMOVED lines=12> */
.L_x_2018:
[----:B-----5:R-:W-:-:S05]  /*15db0*/  HADD2.BF16_V2 R62, R67, R61.H0_H0 ;  /* 0x2000003d433e7230 */ /* 0x020fca0000200000 */
[----:B------:R-:W-:-:S06]  /*15dc0*/  PRMT R62, R67, R66, R62 ;  /* 0x00000042433e7216 */ /* 0x000fcc000000003e */
[----:B------:R-:W2:Y:S02]  /*15dd0*/  ATOM.E.CAS.STRONG.GPU PT, R62, [R64], R67, R62 ;  /* 0x00000043403e738b */ /* 0x000ea400001ee13e */
[----:B--2---:R-:W-:Y:S01]  /*15de0*/  ISETP.NE.U32.AND P1, PT, R62, R67, PT ;  /* 0x000000433e00720c */ /* 0x004fe20003f25070 */
[----:B------:R-:W-:-:S12]  /*15df0*/  IMAD.MOV.U32 R67, RZ, RZ, R62 ;  /* 0x000000ffff437224 */ /* 0x000fd800078e003e */
[----:B------:R-:W-:Y:S05]  /*15e00*/  @P1 BRA `(.L_x_2018) ;  /* 0xfffffffc00e81947 */ /* 0x000fea000383ffff */
[----:B------:R-:W-:Y:S05]  /*15e10*/  BSYNC.RECONVERGENT B2 ;  /* 0x0000000000027941 */ /* 0x000fea0003800200 */
.L_x_2017:
        /* <DEDUP_REMOVED lines=12> */
.L_x_2020:
[----:B-----5:R-:W-:-:S05]  /*15ee0*/  HADD2.BF16_V2 R62, R67, R61.H0_H0 ;  /* 0x2000003d433e7230 */ /* 0x020fca0000200000 */
[----:B------:R-:W-:-:S06]  /*15ef0*/  PRMT R62, R67, R66, R62 ;  /* 0x00000042433e7216 */ /* 0x000fcc000000003e */
[----:B------:R-:W2:Y:S02]  /*15f00*/  ATOM.E.CAS.STRONG.GPU PT, R62, [R64], R67, R62 ;  /* 0x00000043403e738b */ /* 0x000ea400001ee13e */
[----:B--2---:R-:W-:Y:S01]  /*15f10*/  ISETP.NE.U32.AND P1, PT, R62, R67, PT ;  /* 0x000000433e00720c */ /* 0x004fe20003f25070 */
[----:B------:R-:W-:-:S12]  /*15f20*/  IMAD.MOV.U32 R67, RZ, RZ, R62 ;  /* 0x000000ffff437224 */ /* 0x000fd800078e003e */
[----:B------:R-:W-:Y:S05]  /*15f30*/  @P1 BRA `(.L_x_2020) ;  /* 0xfffffffc00e81947 */ /* 0x000fea000383ffff */
[----:B------:R-:W-:Y:S05]  /*15f40*/  BSYNC.RECONVERGENT B2 ;  /* 0x0000000000027941 */ /* 0x000fea0003800200 */
.L_x_2019:
        /* <DEDUP_REMOVED lines=12> */
.L_x_2022:
[----:B-----5:R-:W-:-:S05]  /*16010*/  HADD2.BF16_V2 R62, R67, R61.H0_H0 ;  /* 0x2000003d433e7230 */ /* 0x020fca0000200000 */
[----:B------:R-:W-:-:S06]  /*16020*/  PRMT R62, R67, R66, R62 ;  /* 0x00000042433e7216 */ /* 0x000fcc000000003e */
[----:B------:R-:W2:Y:S02]  /*16030*/  ATOM.E.CAS.STRONG.GPU PT, R62, [R64], R67, R62 ;  /* 0x00000043403e738b */ /* 0x000ea400001ee13e */
[----:B--2---:R-:W-:Y:S01]  /*16040*/  ISETP.NE.U32.AND P1, PT, R62, R67, PT ;  /* 0x000000433e00720c */ /* 0x004fe20003f25070 */
[----:B------:R-:W-:-:S12]  /*16050*/  IMAD.MOV.U32 R67, RZ, RZ, R62 ;  /* 0x000000ffff437224 */ /* 0x000fd800078e003e */
[----:B------:R-:W-:Y:S05]  /*16060*/  @P1 BRA `(.L_x_2022) ;  /* 0xfffffffc00e81947 */ /* 0x000fea000383ffff */
[----:B------:R-:W-:Y:S05]  /*16070*/  BSYNC.RECONVERGENT B2 ;  /* 0x0000000000027941 */ /* 0x000fea0003800200 */
.L_x_2021:
        /* <DEDUP_REMOVED lines=12> */
.L_x_2024:
[----:B-----5:R-:W-:-:S05]  /*16140*/  HADD2.BF16_V2 R62, R67, R61.H0_H0 ;  /* 0x2000003d433e7230 */ /* 0x020fca0000200000 */
[----:B------:R-:W-:-:S06]  /*16150*/  PRMT R62, R67, R66, R62 ;  /* 0x00000042433e7216 */ /* 0x000fcc000000003e */
[----:B------:R-:W2:Y:S02]  /*16160*/  ATOM.E.CAS.STRONG.GPU PT, R62, [R64], R67, R62 ;  /* 0x00000043403e738b */ /* 0x000ea400001ee13e */
[----:B--2---:R-:W-:Y:S01]  /*16170*/  ISETP.NE.U32.AND P1, PT, R62, R67, PT ;  /* 0x000000433e00720c */ /* 0x004fe20003f25070 */
[----:B------:R-:W-:-:S12]  /*16180*/  IMAD.MOV.U32 R67, RZ, RZ, R62 ;  /* 0x000000ffff437224 */ /* 0x000fd800078e003e */
[----:B------:R-:W-:Y:S05]  /*16190*/  @P1 BRA `(.L_x_2024) ;  /* 0xfffffffc00e81947 */ /* 0x000fea000383ffff */
[----:B------:R-:W-:Y:S05]  /*161a0*/  BSYNC.RECONVERGENT B2 ;  /* 0x0000000000027941 */ /* 0x000fea0003800200 */
.L_x_2023:
        /* <DEDUP_REMOVED lines=12> */
.L_x_2026:
[----:B-----5:R-:W-:-:S05]  /*16270*/  HADD2.BF16_V2 R62, R67, R61.H0_H0 ;  /* 0x2000003d433e7230 */ /* 0x020fca0000200000 */
[----:B------:R-:W-:-:S06]  /*16280*/  PRMT R62, R67, R66, R62 ;  /* 0x00000042433e7216 */ /* 0x000fcc000000003e */
[----:B------:R-:W2:Y:S02]  /*16290*/  ATOM.E.CAS.STRONG.GPU PT, R62, [R64], R67, R62 ;  /* 0x00000043403e738b */ /* 0x000ea400001ee13e */
[----:B--2---:R-:W-:Y:S01]  /*162a0*/  ISETP.NE.U32.AND P1, PT, R62, R67, PT ;  /* 0x000000433e00720c */ /* 0x004fe20003f25070 */
[----:B------:R-:W-:-:S12]  /*162b0*/  IMAD.MOV.U32 R67, RZ, RZ, R62 ;  /* 0x000000ffff437224 */ /* 0x000fd800078e003e */
[----:B------:R-:W-:Y:S05]  /*162c0*/  @P1 BRA `(.L_x_2026) ;  /* 0xfffffffc00e81947 */ /* 0x000fea000383ffff */
[----:B------:R-:W-:Y:S05]  /*162d0*/  BSYNC.RECONVERGENT B2 ;  /* 0x0000000000027941 */ /* 0x000fea0003800200 */
.L_x_2025:
        /* <DEDUP_REMOVED lines=12> */
.L_x_2028:
[----:B-----5:R-:W-:-:S05]  /*163a0*/  HADD2.BF16_V2 R62, R67, R61.H0_H0 ;  /* 0x2000003d433e7230 */ /* 0x020fca0000200000 */
[----:B------:R-:W-:-:S06]  /*163b0*/  PRMT R62, R67, R66, R62 ;  /* 0x00000042433e7216 */ /* 0x000fcc000000003e */
[----:B------:R-:W2:Y:S02]  /*163c0*/  ATOM.E.CAS.STRONG.GPU PT, R62, [R64], R67, R62 ;  /* 0x00000043403e738b */ /* 0x000ea400001ee13e */
[----:B--2---:R-:W-:Y:S01]  /*163d0*/  ISETP.NE.U32.AND P1, PT, R62, R67, PT ;  /* 0x000000433e00720c */ /* 0x004fe20003f25070 */
[----:B------:R-:W-:-:S12]  /*163e0*/  IMAD.MOV.U32 R67, RZ, RZ, R62 ;  /* 0x000000ffff437224 */ /* 0x000fd800078e003e */
[----:B------:R-:W-:Y:S05]  /*163f0*/  @P1 BRA `(.L_x_2028) ;  /* 0xfffffffc00e81947 */ /* 0x000fea000383ffff */
[----:B------:R-:W-:Y:S05]  /*16400*/  BSYNC.RECONVERGENT B2 ;  /* 0x0000000000027941 */ /* 0x000fea0003800200 */
.L_x_2027:
        /* <DEDUP_REMOVED lines=12> */
.L_x_2030:
[----:B-----5:R-:W-:-:S05]  /*164d0*/  HADD2.BF16_V2 R62, R67, R61.H0_H0 ;  /* 0x2000003d433e7230 */ /* 0x020fca0000200000 */
[----:B------:R-:W-:-:S06]  /*164e0*/  PRMT R62, R67, R66, R62 ;  /* 0x00000042433e7216 */ /* 0x000fcc000000003e */
[----:B------:R-:W2:Y:S02]  /*164f0*/  ATOM.E.CAS.STRONG.GPU PT, R62, [R64], R67, R62 ;  /* 0x00000043403e738b */ /* 0x000ea400001ee13e */
[----:B--2---:R-:W-:Y:S01]  /*16500*/  ISETP.NE.U32.AND P1, PT, R62, R67, PT ;  /* 0x000000433e00720c */ /* 0x004fe20003f25070 */
[----:B------:R-:W-:-:S12]  /*16510*/  IMAD.MOV.U32 R67, RZ, RZ, R62 ;  /* 0x000000ffff437224 */ /* 0x000fd800078e003e */
[----:B------:R-:W-:Y:S05]  /*16520*/  @P1 BRA `(.L_x_2030) ;  /* 0xfffffffc00e81947 */ /* 0x000fea000383ffff */
[----:B------:R-:W-:Y:S05]  /*16530*/  BSYNC.RECONVERGENT B2 ;  /* 0x0000000000027941 */ /* 0x000fea0003800200 */
.L_x_2029:
        /* <DEDUP_REMOVED lines=12> */
.L_x_2032:
[----:B-----5:R-:W-:-:S05]  /*16600*/  HADD2.BF16_V2 R62, R67, R61.H0_H0 ;  /* 0x2000003d433e7230 */ /* 0x020fca0000200000 */
[----:B------:R-:W-:-:S06]  /*16610*/  PRMT R62, R67, R66, R62 ;  /* 0x00000042433e7216 */ /* 0x000fcc000000003e */
[----:B------:R-:W2:Y:S02]  /*16620*/  ATOM.E.CAS.STRONG.GPU PT, R62, [R64], R67, R62 ;  /* 0x00000043403e738b */ /* 0x000ea400001ee13e */
[----:B--2---:R-:W-:Y:S01]  /*16630*/  ISETP.NE.U32.AND P1, PT, R62, R67, PT ;  /* 0x000000433e00720c */ /* 0x004fe20003f25070 */
[----:B------:R-:W-:-:S12]  /*16640*/  IMAD.MOV.U32 R67, RZ, RZ, R62 ;  /* 0x000000ffff437224 */ /* 0x000fd800078e003e */
[----:B------:R-:W-:Y:S05]  /*16650*/  @P1 BRA `(.L_x_2032) ;  /* 0xfffffffc00e81947 */ /* 0x000fea000383ffff */
[----:B------:R-:W-:Y:S05]  /*16660*/  BSYNC.RECONVERGENT B2 ;  /* 0x0000000000027941 */ /* 0x000fea0003800200 */
.L_x_2031:
        /* <DEDUP_REMOVED lines=12> */
.L_x_2034:
[----:B-----5:R-:W-:-:S05]  /*16730*/  HADD2.BF16_V2 R62, R67, R61.H0_H0 ;  /* 0x2000003d433e7230 */ /* 0x020fca0000200000 */
[----:B------:R-:W-:-:S06]  /*16740*/  PRMT R62, R67, R66, R62 ;  /* 0x00000042433e7216 */ /* 0x000fcc000000003e */
[----:B------:R-:W2:Y:S02]  /*16750*/  ATOM.E.CAS.STRONG.GPU PT, R62, [R64], R67, R62 ;  /* 0x00000043403e738b */ /* 0x000ea400001ee13e */
[----:B--2---:R-:W-:Y:S01]  /*16760*/  ISETP.NE.U32.AND P1, PT, R62, R67, PT ;  /* 0x000000433e00720c */ /* 0x004fe20003f25070 */
[----:B------:R-:W-:-:S12]  /*16770*/  IMAD.MOV.U32 R67, RZ, RZ, R62 ;  /* 0x000000ffff437224 */ /* 0x000fd800078e003e */
[----:B------:R-:W-:Y:S05]  /*16780*/  @P1 BRA `(.L_x_2034) ;  /* 0xfffffffc00e81947 */ /* 0x000fea000383ffff */
[----:B------:R-:W-:Y:S05]  /*16790*/  BSYNC.RECONVERGENT B2 ;  /* 0x0000000000027941 */ /* 0x000fea0003800200 */
.L_x_2033:
        /* <DEDUP_REMOVED lines=12> */
.L_x_2036:
[----:B-----5:R-:W-:-:S05]  /*16860*/  HADD2.BF16_V2 R62, R67, R61.H0_H0 ;  /* 0x2000003d433e7230 */ /* 0x020fca0000200000 */
[----:B------:R-:W-:-:S06]  /*16870*/  PRMT R62, R67, R66, R62 ;  /* 0x00000042433e7216 */ /* 0x000fcc000000003e */
[----:B------:R-:W2:Y:S02]  /*16880*/  ATOM.E.CAS.STRONG.GPU PT, R62, [R64], R67, R62 ;  /* 0x00000043403e738b */ /* 0x000ea400001ee13e */
[----:B--2---:R-:W-:Y:S01]  /*16890*/  ISETP.NE.U32.AND P1, PT, R62, R67, PT ;  /* 0x000000433e00720c */ /* 0x004fe20003f25070 */
[----:B------:R-:W-:-:S12]  /*168a0*/  IMAD.MOV.U32 R67, RZ, RZ, R62 ;  /* 0x000000ffff437224 */ /* 0x000fd800078e003e */
[----:B------:R-:W-:Y:S05]  /*168b0*/  @P1 BRA `(.L_x_2036) ;  /* 0xfffffffc00e81947 */ /* 0x000fea000383ffff */
[----:B------:R-:W-:Y:S05]  /*168c0*/  BSYNC.RECONVERGENT B2 ;  /* 0x0000000000027941 */ /* 0x000fea0003800200 */
.L_x_2035:
        /* <DEDUP_REMOVED lines=12> */
.L_x_2038:
[----:B-----5:R-:W-:-:S05]  /*16990*/  HADD2.BF16_V2 R62, R67, R61.H0_H0 ;  /* 0x2000003d433e7230 */ /* 0x020fca0000200000 */
[----:B------:R-:W-:-:S06]  /*169a0*/  PRMT R62, R67, R66, R62 ;  /* 0x00000042433e7216 */ /* 0x000fcc000000003e */
[----:B------:R-:W2:Y:S02]  /*169b0*/  ATOM.E.CAS.STRONG.GPU PT, R62, [R64], R67, R62 ;  /* 0x00000043403e738b */ /* 0x000ea400001ee13e */
[----:B--2---:R-:W-:Y:S01]  /*169c0*/  ISETP.NE.U32.AND P1, PT, R62, R67, PT ;  /* 0x000000433e00720c */ /* 0x004fe20003f25070 */
[----:B------:R-:W-:-:S12]  /*169d0*/  IMAD.MOV.U32 R67, RZ, RZ, R62 ;  /* 0x000000ffff437224 */ /* 0x000fd800078e003e */
[----:B------:R-:W-:Y:S05]  /*169e0*/  @P1 BRA `(.L_x_2038) ;  /* 0xfffffffc00e81947 */ /* 0x000fea000383ffff */
[----:B------:R-:W-:Y:S05]  /*169f0*/  BSYNC.RECONVERGENT B2 ;  /* 0x0000000000027941 */ /* 0x000fea0003800200 */
.L_x_2037:
        /* <DEDUP_REMOVED lines=12> */
.L_x_2040:
[----:B-----5:R-:W-:-:S05]  /*16ac0*/  HADD2.BF16_V2 R62, R67, R61.H0_H0 ;  /* 0x2000003d433e7230 */ /* 0x020fca0000200000 */
[----:B------:R-:W-:-:S06]  /*16ad0*/  PRMT R62, R67, R66, R62 ;  /* 0x00000042433e7216 */ /* 0x000fcc000000003e */
[----:B------:R-:W2:Y:S02]  /*16ae0*/  ATOM.E.CAS.STRONG.GPU PT, R62, [R64], R67, R62 ;  /* 0x00000043403e738b */ /* 0x000ea400001ee13e */
[----:B--2---:R-:W-:Y:S01]  /*16af0*/  ISETP.NE.U32.AND P1, PT, R62, R67, PT ;  /* 0x000000433e00720c */ /* 0x004fe20003f25070 */
[----:B------:R-:W-:-:S12]  /*16b00*/  IMAD.MOV.U32 R67, RZ, RZ, R62 ;  /* 0x000000ffff437224 */ /* 0x000fd800078e003e */
[----:B------:R-:W-:Y:S05]  /*16b10*/  @P1 BRA `(.L_x_2040) ;  /* 0xfffffffc00e81947 */ /* 0x000fea000383ffff */
[----:B------:R-:W-:Y:S05]  /*16b20*/  BSYNC.RECONVERGENT B2 ;  /* 0x0000000000027941 */ /* 0x000fea0003800200 */
.L_x_2039:
        /* <DEDUP_REMOVED lines=12> */
.L_x_2042:
[----:B-----5:R-:W-:-:S05]  /*16bf0*/  HADD2.BF16_V2 R62, R67, R61.H0_H0 ;  /* 0x2000003d433e7230 */ /* 0x020fca0000200000 */
[----:B------:R-:W-:-:S06]  /*16c00*/  PRMT R62, R67, R66, R62 ;  /* 0x00000042433e7216 */ /* 0x000fcc000000003e */
[----:B------:R-:W2:Y:S02]  /*16c10*/  ATOM.E.CAS.STRONG.GPU PT, R62, [R64], R67, R62 ;  /* 0x00000043403e738b */ /* 0x000ea400001ee13e */
[----:B--2---:R-:W-:Y:S01]  /*16c20*/  ISETP.NE.U32.AND P1, PT, R62, R67, PT ;  /* 0x000000433e00720c */ /* 0x004fe20003f25070 */
[----:B------:R-:W-:-:S12]  /*16c30*/  IMAD.MOV.U32 R67, RZ, RZ, R62 ;  /* 0x000000ffff437224 */ /* 0x000fd800078e003e */
[----:B------:R-:W-:Y:S05]  /*16c40*/  @P1 BRA `(.L_x_2042) ;  /* 0xfffffffc00e81947 */ /* 0x000fea000383ffff */
[----:B------:R-:W-:Y:S05]  /*16c50*/  BSYNC.RECONVERGENT B2 ;  /* 0x0000000000027941 */ /* 0x000fea0003800200 */
.L_x_2041:
        /* <DEDUP_REMOVED lines=12> */
.L_x_2044:
[----:B-----5:R-:W-:-:S05]  /*16d20*/  HADD2.BF16_V2 R62, R67, R61.H0_H0 ;  /* 0x2000003d433e7230 */ /* 0x020fca0000200000 */
[----:B------:R-:W-:-:S06]  /*16d30*/  PRMT R62, R67, R66, R62 ;  /* 0x00000042433e7216 */ /* 0x000fcc000000003e */
[----:B------:R-:W2:Y:S02]  /*16d40*/  ATOM.E.CAS.STRONG.GPU PT, R62, [R64], R67, R62 ;  /* 0x00000043403e738b */ /* 0x000ea400001ee13e */
[----:B--2---:R-:W-:Y:S01]  /*16d50*/  ISETP.NE.U32.AND P1, PT, R62, R67, PT ;  /* 0x000000433e00720c */ /* 0x004fe20003f25070 */
[----:B------:R-:W-:-:S12]  /*16d60*/  IMAD.MOV.U32 R67, RZ, RZ, R62 ;  /* 0x000000ffff437224 */ /* 0x000fd800078e003e */
[----:B------:R-:W-:Y:S05]  /*16d70*/  @P1 BRA `(.L_x_2044) ;  /* 0xfffffffc00e81947 */ /* 0x000fea000383ffff */
[----:B------:R-:W-:Y:S05]  /*16d80*/  BSYNC.RECONVERGENT B2 ;  /* 0x0000000000027941 */ /* 0x000fea0003800200 */
.L_x_2043:
        /* <DEDUP_REMOVED lines=12> */
.L_x_2046:
[----:B-----5:R-:W-:-:S05]  /*16e50*/  HADD2.BF16_V2 R62, R67, R61.H0_H0 ;  /* 0x2000003d433e7230 */ /* 0x020fca0000200000 */
[----:B------:R-:W-:-:S06]  /*16e60*/  PRMT R62, R67, R66, R62 ;  /* 0x00000042433e7216 */ /* 0x000fcc000000003e */
[----:B------:R-:W2:Y:S02]  /*16e70*/  ATOM.E.CAS.STRONG.GPU PT, R62, [R64], R67, R62 ;  /* 0x00000043403e738b */ /* 0x000ea400001ee13e */
[----:B--2---:R-:W-:Y:S01]  /*16e80*/  ISETP.NE.U32.AND P1, PT, R62, R67, PT ;  /* 0x000000433e00720c */ /* 0x004fe20003f25070 */
[----:B------:R-:W-:-:S12]  /*16e90*/  IMAD.MOV.U32 R67, RZ, RZ, R62 ;  /* 0x000000ffff437224 */ /* 0x000fd800078e003e */
[----:B------:R-:W-:Y:S05]  /*16ea0*/  @P1 BRA `(.L_x_2046) ;  /* 0xfffffffc00e81947 */ /* 0x000fea000383ffff */
[----:B------:R-:W-:Y:S05]  /*16eb0*/  BSYNC.RECONVERGENT B2 ;  /* 0x0000000000027941 */ /* 0x000fea0003800200 */
.L_x_2045:
        /* <DEDUP_REMOVED lines=12> */
.L_x_2048:
[----:B-----5:R-:W-:-:S05]  /*16f80*/  HADD2.BF16_V2 R62, R67, R61.H0_H0 ;  /* 0x2000003d433e7230 */ /* 0x020fca0000200000 */
[----:B------:R-:W-:-:S06]  /*16f90*/  PRMT R62, R67, R66, R62 ;  /* 0x00000042433e7216 */ /* 0x000fcc000000003e */
[----:B------:R-:W2:Y:S02]  /*16fa0*/  ATOM.E.CAS.STRONG.GPU PT, R62, [R64], R67, R62 ;  /* 0x00000043403e738b */ /* 0x000ea400001ee13e */
[----:B--2---:R-:W-:Y:S01]  /*16fb0*/  ISETP.NE.U32.AND P1, PT, R62, R67, PT ;  /* 0x000000433e00720c */ /* 0x004fe20003f25070 */
[----:B------:R-:W-:-:S12]  /*16fc0*/  IMAD.MOV.U32 R67, RZ, RZ, R62 ;  /* 0x000000ffff437224 */ /* 0x000fd800078e003e */
[----:B------:R-:W-:Y:S05]  /*16fd0*/  @P1 BRA `(.L_x_2048) ;  /* 0xfffffffc00e81947 */ /* 0x000fea000383ffff */
[----:B------:R-:W-:Y:S05]  /*16fe0*/  BSYNC.RECONVERGENT B2 ;  /* 0x0000000000027941 */ /* 0x000fea0003800200 */
.L_x_2047:
        /* <DEDUP_REMOVED lines=12> */
.L_x_2050:
[----:B-----5:R-:W-:-:S05]  /*170b0*/  HADD2.BF16_V2 R62, R67, R61.H0_H0 ;  /* 0x2000003d433e7230 */ /* 0x020fca0000200000 */
[----:B------:R-:W-:-:S06]  /*170c0*/  PRMT R62, R67, R66, R62 ;  /* 0x00000042433e7216 */ /* 0x000fcc000000003e */
[----:B------:R-:W2:Y:S02]  /*170d0*/  ATOM.E.CAS.STRONG.GPU PT, R62, [R64], R67, R62 ;  /* 0x00000043403e738b */ /* 0x000ea400001ee13e */
[----:B--2---:R-:W-:Y:S01]  /*170e0*/  ISETP.NE.U32.AND P1, PT, R62, R67, PT ;  /* 0x000000433e00720c */ /* 0x004fe20003f25070 */
[----:B------:R-:W-:-:S12]  /*170f0*/  IMAD.MOV.U32 R67, RZ, RZ, R62 ;  /* 0x000000ffff437224 */ /* 0x000fd800078e003e */
[----:B------:R-:W-:Y:S05]  /*17100*/  @P1 BRA `(.L_x_2050) ;  /* 0xfffffffc00e81947 */ /* 0x000fea000383ffff */
[----:B------:R-:W-:Y:S05]  /*17110*/  BSYNC.RECONVERGENT B2 ;  /* 0x0000000000027941 */ /* 0x000fea0003800200 */
.L_x_2049:
        /* <DEDUP_REMOVED lines=12> */
.L_x_2052:
[----:B-----5:R-:W-:-:S05]  /*171e0*/  HADD2.BF16_V2 R62, R67, R61.H0_H0 ;  /* 0x2000003d433e7230 */ /* 0x020fca0000200000 */
[----:B------:R-:W-:-:S06]  /*171f0*/  PRMT R62, R67, R66, R62 ;  /* 0x00000042433e7216 */ /* 0x000fcc000000003e */
[----:B------:R-:W2:Y:S02]  /*17200*/  ATOM.E.CAS.STRONG.GPU PT, R62, [R64], R67, R62 ;  /* 0x00000043403e738b */ /* 0x000ea400001ee13e */
[----:B--2---:R-:W-:Y:S01]  /*17210*/  ISETP.NE.U32.AND P1, PT, R62, R67, PT ;  /* 0x000000433e00720c */ /* 0x004fe20003f25070 */
[----:B------:R-:W-:-:S12]  /*17220*/  IMAD.MOV.U32 R67, RZ, RZ, R62 ;  /* 0x000000ffff437224 */ /* 0x000fd800078e003e */
[----:B------:R-:W-:Y:S05]  /*17230*/  @P1 BRA `(.L_x_2052) ;  /* 0xfffffffc00e81947 */ /* 0x000fea000383ffff */
[----:B------:R-:W-:Y:S05]  /*17240*/  BSYNC.RECONVERGENT B2 ;  /* 0x0000000000027941 */ /* 0x000fea0003800200 */
.L_x_2051:
        /* <DEDUP_REMOVED lines=12> */
.L_x_2054:
[----:B-----5:R-:W-:-:S05]  /*17310*/  HADD2.BF16_V2 R62, R67, R61.H0_H0 ;  /* 0x2000003d433e7230 */ /* 0x020fca0000200000 */
[----:B------:R-:W-:-:S06]  /*17320*/  PRMT R62, R67, R66, R62 ;  /* 0x00000042433e7216 */ /* 0x000fcc000000003e */
[----:B------:R-:W2:Y:S02]  /*17330*/  ATOM.E.CAS.STRONG.GPU PT, R62, [R64], R67, R62 ;  /* 0x00000043403e738b */ /* 0x000ea400001ee13e */
[----:B--2---:R-:W-:Y:S01]  /*17340*/  ISETP.NE.U32.AND P1, PT, R62, R67, PT ;  /* 0x000000433e00720c */ /* 0x004fe20003f25070 */
[----:B------:R-:W-:-:S12]  /*17350*/  IMAD.MOV.U32 R67, RZ, RZ, R62 ;  /* 0x000000ffff437224 */ /* 0x000fd800078e003e */
[----:B------:R-:W-:Y:S05]  /*17360*/  @P1 BRA `(.L_x_2054) ;  /* 0xfffffffc00e81947 */ /* 0x000fea000383ffff */
[----:B------:R-:W-:Y:S05]  /*17370*/  BSYNC.RECONVERGENT B2 ;  /* 0x0000000000027941 */ /* 0x000fea0003800200 */
.L_x_2053:
        /* <DEDUP_REMOVED lines=12> */
.L_x_2056:
[----:B-----5:R-:W-:-:S05]  /*17440*/  HADD2.BF16_V2 R62, R67, R61.H0_H0 ;  /* 0x2000003d433e7230 */ /* 0x020fca0000200000 */
[----:B------:R-:W-:-:S06]  /*17450*/  PRMT R62, R67, R66, R62 ;  /* 0x00000042433e7216 */ /* 0x000fcc000000003e */
[----:B------:R-:W2:Y:S02]  /*17460*/  ATOM.E.CAS.STRONG.GPU PT, R62, [R64], R67, R62 ;  /* 0x00000043403e738b */ /* 0x000ea400001ee13e */
[----:B--2---:R-:W-:Y:S01]  /*17470*/  ISETP.NE.U32.AND P1, PT, R62, R67, PT ;  /* 0x000000433e00720c */ /* 0x004fe20003f25070 */
[----:B------:R-:W-:-:S12]  /*17480*/  IMAD.MOV.U32 R67, RZ, RZ, R62 ;  /* 0x000000ffff437224 */ /* 0x000fd800078e003e */
[----:B------:R-:W-:Y:S05]  /*17490*/  @P1 BRA `(.L_x_2056) ;  /* 0xfffffffc00e81947 */ /* 0x000fea000383ffff */
[----:B------:R-:W-:Y:S05]  /*174a0*/  BSYNC.RECONVERGENT B2 ;  /* 0x0000000000027941 */ /* 0x000fea0003800200 */
.L_x_2055:
        /* <DEDUP_REMOVED lines=12> */
.L_x_2058:
[----:B-----5:R-:W-:-:S05]  /*17570*/  HADD2.BF16_V2 R62, R67, R61.H0_H0 ;  /* 0x2000003d433e7230 */ /* 0x020fca0000200000 */
[----:B------:R-:W-:-:S06]  /*17580*/  PRMT R62, R67, R66, R62 ;  /* 0x00000042433e7216 */ /* 0x000fcc000000003e */
[----:B------:R-:W2:Y:S02]  /*17590*/  ATOM.E.CAS.STRONG.GPU PT, R62, [R64], R67, R62 ;  /* 0x00000043403e738b */ /* 0x000ea400001ee13e */
[----:B--2---:R-:W-:Y:S01]  /*175a0*/  ISETP.NE.U32.AND P1, PT, R62, R67, PT ;  /* 0x000000433e00720c */ /* 0x004fe20003f25070 */
[----:B------:R-:W-:-:S12]  /*175b0*/  IMAD.MOV.U32 R67, RZ, RZ, R62 ;  /* 0x000000ffff437224 */ /* 0x000fd800078e003e */
[----:B------:R-:W-:Y:S05]  /*175c0*/  @P1 BRA `(.L_x_2058) ;  /* 0xfffffffc00e81947 */ /* 0x000fea000383ffff */
[----:B------:R-:W-:Y:S05]  /*175d0*/  BSYNC.RECONVERGENT B2 ;  /* 0x0000000000027941 */ /* 0x000fea0003800200 */
.L_x_2057:
        /* <DEDUP_REMOVED lines=12> */
.L_x_2060:
[----:B-----5:R-:W-:-:S05]  /*176a0*/  HADD2.BF16_V2 R62, R67, R61.H0_H0 ;  /* 0x2000003d433e7230 */ /* 0x020fca0000200000 */
[----:B------:R-:W-:-:S06]  /*176b0*/  PRMT R62, R67, R66, R62 ;  /* 0x00000042433e7216 */ /* 0x000fcc000000003e */
[----:B------:R-:W2:Y:S02]  /*176c0*/  ATOM.E.CAS.STRONG.GPU PT, R62, [R64], R67, R62 ;  /* 0x00000043403e738b */ /* 0x000ea400001ee13e */
[----:B--2---:R-:W-:Y:S01]  /*176d0*/  ISETP.NE.U32.AND P1, PT, R62, R67, PT ;  /* 0x000000433e00720c */ /* 0x004fe20003f25070 */
[----:B------:R-:W-:-:S12]  /*176e0*/  IMAD.MOV.U32 R67, RZ, RZ, R62 ;  /* 0x000000ffff437224 */ /* 0x000fd800078e003e */
[----:B------:R-:W-:Y:S05]  /*176f0*/  @P1 BRA `(.L_x_2060) ;  /* 0xfffffffc00e81947 */ /* 0x000fea000383ffff */
[----:B------:R-:W-:Y:S05]  /*17700*/  BSYNC.RECONVERGENT B2 ;  /* 0x0000000000027941 */ /* 0x000fea0003800200 */
.L_x_2059:
        /* <DEDUP_REMOVED lines=12> */
.L_x_2062:
[----:B-----5:R-:W-:-:S05]  /*177d0*/  HADD2.BF16_V2 R62, R67, R61.H0_H0 ;  /* 0x2000003d433e7230 */ /* 0x020fca0000200000 */
[----:B------:R-:W-:-:S06]  /*177e0*/  PRMT R62, R67, R66, R62 ;  /* 0x00000042433e7216 */ /* 0x000fcc000000003e */
[----:B------:R-:W2:Y:S02]  /*177f0*/  ATOM.E.CAS.STRONG.GPU PT, R62, [R64], R67, R62 ;  /* 0x00000043403e738b */ /* 0x000ea400001ee13e */
[----:B--2---:R-:W-:Y:S01]  /*17800*/  ISETP.NE.U32.AND P1, PT, R62, R67, PT ;  /* 0x000000433e00720c */ /* 0x004fe20003f25070 */
[----:B------:R-:W-:-:S12]  /*17810*/  IMAD.MOV.U32 R67, RZ, RZ, R62 ;  /* 0x000000ffff437224 */ /* 0x000fd800078e003e */
[----:B------:R-:W-:Y:S05]  /*17820*/  @P1 BRA `(.L_x_2062) ;  /* 0xfffffffc00e81947 */ /* 0x000fea000383ffff */
[----:B------:R-:W-:Y:S05]  /*17830*/  BSYNC.RECONVERGENT B2 ;  /* 0x0000000000027941 */ /* 0x000fea0003800200 */
.L_x_2061:
        /* <DEDUP_REMOVED lines=12> */
.L_x_2064:
[----:B-----5:R-:W-:-:S05]  /*17900*/  HADD2.BF16_V2 R62, R67, R61.H0_H0 ;  /* 0x2000003d433e7230 */ /* 0x020fca0000200000 */
[----:B------:R-:W-:-:S06]  /*17910*/  PRMT R62, R67, R66, R62 ;  /* 0x00000042433e7216 */ /* 0x000fcc000000003e */
[----:B------:R-:W2:Y:S02]  /*17920*/  ATOM.E.CAS.STRONG.GPU PT, R62, [R64], R67, R62 ;  /* 0x00000043403e738b */ /* 0x000ea400001ee13e */
[----:B--2---:R-:W-:Y:S01]  /*17930*/  ISETP.NE.U32.AND P1, PT, R62, R67, PT ;  /* 0x000000433e00720c */ /* 0x004fe20003f25070 */
[----:B------:R-:W-:-:S12]  /*17940*/  IMAD.MOV.U32 R67, RZ, RZ, R62 ;  /* 0x000000ffff437224 */ /* 0x000fd800078e003e */
[----:B------:R-:W-:Y:S05]  /*17950*/  @P1 BRA `(.L_x_2064) ;  /* 0xfffffffc00e81947 */ /* 0x000fea000383ffff */
[----:B------:R-:W-:Y:S05]  /*17960*/  BSYNC.RECONVERGENT B2 ;  /* 0x0000000000027941 */ /* 0x000fea0003800200 */
.L_x_2063:
        /* <DEDUP_REMOVED lines=12> */
.L_x_2066:
[----:B-----5:R-:W-:-:S05]  /*17a30*/  HADD2.BF16_V2 R62, R67, R61.H0_H0 ;  /* 0x2000003d433e7230 */ /* 0x020fca0000200000 */
[----:B------:R-:W-:-:S06]  /*17a40*/  PRMT R62, R67, R66, R62 ;  /* 0x00000042433e7216 */ /* 0x000fcc000000003e */
[----:B------:R-:W2:Y:S02]  /*17a50*/  ATOM.E.CAS.STRONG.GPU PT, R62, [R64], R67, R62 ;  /* 0x00000043403e738b */ /* 0x000ea400001ee13e */
[----:B--2---:R-:W-:Y:S01]  /*17a60*/  ISETP.NE.U32.AND P1, PT, R62, R67, PT ;  /* 0x000000433e00720c */ /* 0x004fe20003f25070 */
[----:B------:R-:W-:-:S12]  /*17a70*/  IMAD.MOV.U32 R67, RZ, RZ, R62 ;  /* 0x000000ffff437224 */ /* 0x000fd800078e003e */
[----:B------:R-:W-:Y:S05]  /*17a80*/  @P1 BRA `(.L_x_2066) ;  /* 0xfffffffc00e81947 */ /* 0x000fea000383ffff */
[----:B------:R-:W-:Y:S05]  /*17a90*/  BSYNC.RECONVERGENT B2 ;  /* 0x0000000000027941 */ /* 0x000fea0003800200 */
.L_x_2065:
        /* <DEDUP_REMOVED lines=12> */
.L_x_2068:
[----:B-----5:R-:W-:-:S05]  /*17b60*/  HADD2.BF16_V2 R62, R67, R61.H0_H0 ;  /* 0x2000003d433e7230 */ /* 0x020fca0000200000 */
[----:B------:R-:W-:-:S06]  /*17b70*/  PRMT R62, R67, R66, R62 ;  /* 0x00000042433e7216 */ /* 0x000fcc000000003e */
[----:B------:R-:W2:Y:S02]  /*17b80*/  ATOM.E.CAS.STRONG.GPU PT, R62, [R64], R67, R62 ;  /* 0x00000043403e738b */ /* 0x000ea400001ee13e */
[----:B--2---:R-:W-:Y:S01]  /*17b90*/  ISETP.NE.U32.AND P1, PT, R62, R67, PT ;  /* 0x000000433e00720c */ /* 0x004fe20003f25070 */
[----:B------:R-:W-:-:S12]  /*17ba0*/  IMAD.MOV.U32 R67, RZ, RZ, R62 ;  /* 0x000000ffff437224 */ /* 0x000fd800078e003e */
[----:B------:R-:W-:Y:S05]  /*17bb0*/  @P1 BRA `(.L_x_2068) ;  /* 0xfffffffc00e81947 */ /* 0x000fea000383ffff */
[----:B------:R-:W-:Y:S05]  /*17bc0*/  BSYNC.RECONVERGENT B2 ;  /* 0x0000000000027941 */ /* 0x000fea0003800200 */
.L_x_2067:
        /* <DEDUP_REMOVED lines=12> */
.L_x_2070:
[----:B-----5:R-:W-:-:S05]  /*17c90*/  HADD2.BF16_V2 R62, R67, R61.H0_H0 ;  /* 0x2000003d433e7230 */ /* 0x020fca0000200000 */
[----:B------:R-:W-:-:S06]  /*17ca0*/  PRMT R62, R67, R66, R62 ;  /* 0x00000042433e7216 */ /* 0x000fcc000000003e */
[----:B------:R-:W2:Y:S02]  /*17cb0*/  ATOM.E.CAS.STRONG.GPU PT, R62, [R64], R67, R62 ;  /* 0x00000043403e738b */ /* 0x000ea400001ee13e */
[----:B--2---:R-:W-:Y:S01]  /*17cc0*/  ISETP.NE.U32.AND P1, PT, R62, R67, PT ;  /* 0x000000433e00720c */ /* 0x004fe20003f25070 */
[----:B------:R-:W-:-:S12]  /*17cd0*/  IMAD.MOV.U32 R67, RZ, RZ, R62 ;  /* 0x000000ffff437224 */ /* 0x000fd800078e003e */
[----:B------:R-:W-:Y:S05]  /*17ce0*/  @P1 BRA `(.L_x_2070) ;  /* 0xfffffffc00e81947 */ /* 0x000fea000383ffff */
[----:B------:R-:W-:Y:S05]  /*17cf0*/  BSYNC.RECONVERGENT B2 ;  /* 0x0000000000027941 */ /* 0x000fea0003800200 */
.L_x_2069:
        /* <DEDUP_REMOVED lines=12> */
.L_x_2072:
[----:B-----5:R-:W-:-:S05]  /*17dc0*/  HADD2.BF16_V2 R62, R67, R61.H0_H0 ;  /* 0x2000003d433e7230 */ /* 0x020fca0000200000 */
[----:B------:R-:W-:-:S06]  /*17dd0*/  PRMT R62, R67, R66, R62 ;  /* 0x00000042433e7216 */ /* 0x000fcc000000003e */
[----:B------:R-:W2:Y:S02]  /*17de0*/  ATOM.E.CAS.STRONG.GPU PT, R62, [R64], R67, R62 ;  /* 0x00000043403e738b */ /* 0x000ea400001ee13e */
[----:B--2---:R-:W-:Y:S01]  /*17df0*/  ISETP.NE.U32.AND P1, PT, R62, R67, PT ;  /* 0x000000433e00720c */ /* 0x004fe20003f25070 */
[----:B------:R-:W-:-:S12]  /*17e00*/  IMAD.MOV.U32 R67, RZ, RZ, R62 ;  /* 0x000000ffff437224 */ /* 0x000fd800078e003e */
[----:B------:R-:W-:Y:S05]  /*17e10*/  @P1 BRA `(.L_x_2072) ;  /* 0xfffffffc00e81947 */ /* 0x000fea000383ffff */
[----:B------:R-:W-:Y:S05]  /*17e20*/  BSYNC.RECONVERGENT B2 ;  /* 0x0000000000027941 */ /* 0x000fea0003800200 */
.L_x_2071:
        /* <DEDUP_REMOVED lines=12> */
.L_x_2074:
[----:B-----5:R-:W-:-:S05]  /*17ef0*/  HADD2.BF16_V2 R62, R67, R61.H0_H0 ;  /* 0x2000003d433e7230 */ /* 0x020fca0000200000 */
[----:B------:R-:W-:-:S06]  /*17f00*/  PRMT R62, R67, R66, R62 ;  /* 0x00000042433e7216 */ /* 0x000fcc000000003e */
[----:B------:R-:W2:Y:S02]  /*17f10*/  ATOM.E.CAS.STRONG.GPU PT, R62, [R64], R67, R62 ;  /* 0x00000043403e738b */ /* 0x000ea400001ee13e */
[----:B--2---:R-:W-:Y:S01]  /*17f20*/  ISETP.NE.U32.AND P1, PT, R62, R67, PT ;  /* 0x000000433e00720c */ /* 0x004fe20003f25070 */
[----:B------:R-:W-:-:S12]  /*17f30*/  IMAD.MOV.U32 R67, RZ, RZ, R62 ;  /* 0x000000ffff437224 */ /* 0x000fd800078e003e */
[----:B------:R-:W-:Y:S05]  /*17f40*/  @P1 BRA `(.L_x_2074) ;  /* 0xfffffffc00e81947 */ /* 0x000fea000383ffff */
[----:B------:R-:W-:Y:S05]  /*17f50*/  BSYNC.RECONVERGENT B2 ;  /* 0x0000000000027941 */ /* 0x000fea0003800200 */
.L_x_2073:
        /* <DEDUP_REMOVED lines=12> */
.L_x_2076:
[----:B-----5:R-:W-:-:S05]  /*18020*/  HADD2.BF16_V2 R62, R67, R61.H0_H0 ;  /* 0x2000003d433e7230 */ /* 0x020fca0000200000 */
[----:B------:R-:W-:-:S06]  /*18030*/  PRMT R62, R67, R66, R62 ;  /* 0x00000042433e7216 */ /* 0x000fcc000000003e */
[----:B------:R-:W2:Y:S02]  /*18040*/  ATOM.E.CAS.STRONG.GPU PT, R62, [R64], R67, R62 ;  /* 0x00000043403e738b */ /* 0x000ea400001ee13e */
[----:B--2---:R-:W-:Y:S01]  /*18050*/  ISETP.NE.U32.AND P1, PT, R62, R67, PT ;  /* 0x000000433e00720c */ /* 0x004fe20003f25070 */
[----:B------:R-:W-:-:S12]  /*18060*/  IMAD.MOV.U32 R67, RZ, RZ, R62 ;  /* 0x000000ffff437224 */ /* 0x000fd800078e003e */
[----:B------:R-:W-:Y:S05]  /*18070*/  @P1 BRA `(.L_x_2076) ;  /* 0xfffffffc00e81947 */ /* 0x000fea000383ffff */
[----:B------:R-:W-:Y:S05]  /*18080*/  BSYNC.RECONVERGENT B2 ;  /* 0x0000000000027941 */ /* 0x000fea0003800200 */
.L_x_2075:
        /* <DEDUP_REMOVED lines=12> */
.L_x_2078:
[----:B-----5:R-:W-:-:S05]  /*18150*/  HADD2.BF16_V2 R62, R67, R61.H0_H0 ;  /* 0x2000003d433e7230 */ /* 0x020fca0000200000 */
[----:B------:R-:W-:-:S06]  /*18160*/  PRMT R62, R67, R66, R62 ;  /* 0x00000042433e7216 */ /* 0x000fcc000000003e */
[----:B------:R-:W2:Y:S02]  /*18170*/  ATOM.E.CAS.STRONG.GPU PT, R62, [R64], R67, R62 ;  /* 0x00000043403e738b */ /* 0x000ea400001ee13e */
[----:B--2---:R-:W-:Y:S01]  /*18180*/  ISETP.NE.U32.AND P1, PT, R62, R67, PT ;  /* 0x000000433e00720c */ /* 0x004fe20003f25070 */
[----:B------:R-:W-:-:S12]  /*18190*/  IMAD.MOV.U32 R67, RZ, RZ, R62 ;  /* 0x000000ffff437224 */ /* 0x000fd800078e003e */
[----:B------:R-:W-:Y:S05]  /*181a0*/  @P1 BRA `(.L_x_2078) ;  /* 0xfffffffc00e81947 */ /* 0x000fea000383ffff */
[----:B------:R-:W-:Y:S05]  /*181b0*/  BSYNC.RECONVERGENT B2 ;  /* 0x0000000000027941 */ /* 0x000fea0003800200 */
.L_x_2077:
        /* <DEDUP_REMOVED lines=12> */
.L_x_2080:
[----:B-----5:R-:W-:-:S05]  /*18280*/  HADD2.BF16_V2 R62, R67, R61.H0_H0 ;  /* 0x2000003d433e7230 */ /* 0x020fca0000200000 */
[----:B------:R-:W-:-:S06]  /*18290*/  PRMT R62, R67, R66, R62 ;  /* 0x00000042433e7216 */ /* 0x000fcc000000003e */
[----:B------:R-:W2:Y:S02]  /*182a0*/  ATOM.E.CAS.STRONG.GPU PT, R62, [R64], R67, R62 ;  /* 0x00000043403e738b */ /* 0x000ea400001ee13e */
[----:B--2---:R-:W-:Y:S01]  /*182b0*/  ISETP.NE.U32.AND P1, PT, R62, R67, PT ;  /* 0x000000433e00720c */ /* 0x004fe20003f25070 */
[----:B------:R-:W-:-:S12]  /*182c0*/  IMAD.MOV.U32 R67, RZ, RZ, R62 ;  /* 0x000000ffff437224 */ /* 0x000fd800078e003e */
[----:B------:R-:W-:Y:S05]  /*182d0*/  @P1 BRA `(.L_x_2080) ;  /* 0xfffffffc00e81947 */ /* 0x000fea000383ffff */
[----:B------:R-:W-:Y:S05]  /*182e0*/  BSYNC.RECONVERGENT B2 ;  /* 0x0000000000027941 */ /* 0x000fea0003800200 */
.L_x_2079:
        /* <DEDUP_REMOVED lines=12> */
.L_x_2082:
[----:B-----5:R-:W-:-:S05]  /*183b0*/  HADD2.BF16_V2 R62, R67, R61.H0_H0 ;  /* 0x2000003d433e7230 */ /* 0x020fca0000200000 */
[----:B------:R-:W-:-:S06]  /*183c0*/  PRMT R62, R67, R66, R62 ;  /* 0x00000042433e7216 */ /* 0x000fcc000000003e */
[----:B------:R-:W2:Y:S02]  /*183d0*/  ATOM.E.CAS.STRONG.GPU PT, R62, [R64], R67, R62 ;  /* 0x00000043403e738b */ /* 0x000ea400001ee13e */
[----:B--2---:R-:W-:Y:S01]  /*183e0*/  ISETP.NE.U32.AND P1, PT, R62, R67, PT ;  /* 0x000000433e00720c */ /* 0x004fe20003f25070 */
[----:B------:R-:W-:-:S12]  /*183f0*/  IMAD.MOV.U32 R67, RZ, RZ, R62 ;  /* 0x000000ffff437224 */ /* 0x000fd800078e003e */
[----:B------:R-:W-:Y:S05]  /*18400*/  @P1 BRA `(.L_x_2082) ;  /* 0xfffffffc00e81947 */ /* 0x000fea000383ffff */
[----:B------:R-:W-:Y:S05]  /*18410*/  BSYNC.RECONVERGENT B2 ;  /* 0x0000000000027941 */ /* 0x000fea0003800200 */
.L_x_2081:
        /* <DEDUP_REMOVED lines=12> */
.L_x_2084:
[----:B-----5:R-:W-:-:S05]  /*184e0*/  HADD2.BF16_V2 R62, R67, R61.H0_H0 ;  /* 0x2000003d433e7230 */ /* 0x020fca0000200000 */
[----:B------:R-:W-:-:S06]  /*184f0*/  PRMT R62, R67, R66, R62 ;  /* 0x00000042433e7216 */ /* 0x000fcc000000003e */
[----:B------:R-:W2:Y:S02]  /*18500*/  ATOM.E.CAS.STRONG.GPU PT, R62, [R64], R67, R62 ;  /* 0x00000043403e738b */ /* 0x000ea400001ee13e */
[----:B--2---:R-:W-:Y:S01]  /*18510*/  ISETP.NE.U32.AND P1, PT, R62, R67, PT ;  /* 0x000000433e00720c */ /* 0x004fe20003f25070 */
[----:B------:R-:W-:-:S12]  /*18520*/  IMAD.MOV.U32 R67, RZ, RZ, R62 ;  /* 0x000000ffff437224 */ /* 0x000fd800078e003e */
[----:B------:R-:W-:Y:S05]  /*18530*/  @P1 BRA `(.L_x_2084) ;  /* 0xfffffffc00e81947 */ /* 0x000fea000383ffff */
[----:B------:R-:W-:Y:S05]  /*18540*/  BSYNC.RECONVERGENT B2 ;  /* 0x0000000000027941 */ /* 0x000fea0003800200 */
.L_x_2083:
        /* <DEDUP_REMOVED lines=12> */
.L_x_2086:
[----:B-----5:R-:W-:-:S05]  /*18610*/  HADD2.BF16_V2 R62, R67, R61.H0_H0 ;  /* 0x2000003d433e7230 */ /* 0x020fca0000200000 */
[----:B------:R-:W-:-:S06]  /*18620*/  PRMT R62, R67, R66, R62 ;  /* 0x00000042433e7216 */ /* 0x000fcc000000003e */
[----:B------:R-:W2:Y:S02]  /*18630*/  ATOM.E.CAS.STRONG.GPU PT, R62, [R64], R67, R62 ;  /* 0x00000043403e738b */ /* 0x000ea400001ee13e */
[----:B--2---:R-:W-:Y:S01]  /*18640*/  ISETP.NE.U32.AND P1, PT, R62, R67, PT ;  /* 0x000000433e00720c */ /* 0x004fe20003f25070 */
[----:B------:R-:W-:-:S12]  /*18650*/  IMAD.MOV.U32 R67, RZ, RZ, R62 ;  /* 0x000000ffff437224 */ /* 0x000fd800078e003e */
[----:B------:R-:W-:Y:S05]  /*18660*/  @P1 BRA `(.L_x_2086) ;  /* 0xfffffffc00e81947 */ /* 0x000fea000383ffff */
[----:B------:R-:W-:Y:S05]  /*18670*/  BSYNC.RECONVERGENT B2 ;  /* 0x0000000000027941 */ /* 0x000fea0003800200 */
.L_x_2085:
        /* <DEDUP_REMOVED lines=12> */
.L_x_2088:
[----:B-----5:R-:W-:-:S05]  /*18740*/  HADD2.BF16_V2 R62, R67, R61.H0_H0 ;  /* 0x2000003d433e7230 */ /* 0x020fca0000200000 */
[----:B------:R-:W-:-:S06]  /*18750*/  PRMT R62, R67, R66, R62 ;  /* 0x00000042433e7216 */ /* 0x000fcc000000003e */
[----:B------:R-:W2:Y:S02]  /*18760*/  ATOM.E.CAS.STRONG.GPU PT, R62, [R64], R67, R62 ;  /* 0x00000043403e738b */ /* 0x000ea400001ee13e */
[----:B--2---:R-:W-:Y:S01]  /*18770*/  ISETP.NE.U32.AND P1, PT, R62, R67, PT ;  /* 0x000000433e00720c */ /* 0x004fe20003f25070 */
[----:B------:R-:W-:-:S12]  /*18780*/  IMAD.MOV.U32 R67, RZ, RZ, R62 ;  /* 0x000000ffff437224 */ /* 0x000fd800078e003e */
[----:B------:R-:W-:Y:S05]  /*18790*/  @P1 BRA `(.L_x_2088) ;  /* 0xfffffffc00e81947 */ /* 0x000fea000383ffff */
[----:B------:R-:W-:Y:S05]  /*187a0*/  BSYNC.RECONVERGENT B2 ;  /* 0x0000000000027941 */ /* 0x000fea0003800200 */
.L_x_2087:
        /* <DEDUP_REMOVED lines=12> */
.L_x_2090:
[----:B-----5:R-:W-:-:S05]  /*18870*/  HADD2.BF16_V2 R62, R67, R61.H0_H0 ;  /* 0x2000003d433e7230 */ /* 0x020fca0000200000 */
[----:B------:R-:W-:-:S06]  /*18880*/  PRMT R62, R67, R66, R62 ;  /* 0x00000042433e7216 */ /* 0x000fcc000000003e */
[----:B------:R-:W2:Y:S02]  /*18890*/  ATOM.E.CAS.STRONG.GPU PT, R62, [R64], R67, R62 ;  /* 0x00000043403e738b */ /* 0x000ea400001ee13e */
[----:B--2---:R-:W-:Y:S01]  /*188a0*/  ISETP.NE.U32.AND P1, PT, R62, R67, PT ;  /* 0x000000433e00720c */ /* 0x004fe20003f25070 */
[----:B------:R-:W-:-:S12]  /*188b0*/  IMAD.MOV.U32 R67, RZ, RZ, R62 ;  /* 0x000000ffff437224 */ /* 0x000fd800078e003e */
[----:B------:R-:W-:Y:S05]  /*188c0*/  @P1 BRA `(.L_x_2090) ;  /* 0xfffffffc00e81947 */ /* 0x000fea000383ffff */
[----:B------:R-:W-:Y:S05]  /*188d0*/  BSYNC.RECONVERGENT B2 ;  /* 0x0000000000027941 */ /* 0x000fea0003800200 */
.L_x_2089:
        /* <DEDUP_REMOVED lines=12> */
.L_x_2092:
[----:B-----5:R-:W-:-:S05]  /*189a0*/  HADD2.BF16_V2 R62, R67, R61.H0_H0 ;  /* 0x2000003d433e7230 */ /* 0x020fca0000200000 */
[----:B------:R-:W-:-:S06]  /*189b0*/  PRMT R62, R67, R66, R62 ;  /* 0x00000042433e7216 */ /* 0x000fcc000000003e */
[----:B------:R-:W2:Y:S02]  /*189c0*/  ATOM.E.CAS.STRONG.GPU PT, R62, [R64], R67, R62 ;  /* 0x00000043403e738b */ /* 0x000ea400001ee13e */
[----:B--2---:R-:W-:Y:S01]  /*189d0*/  ISETP.NE.U32.AND P1, PT, R62, R67, PT ;  /* 0x000000433e00720c */ /* 0x004fe20003f25070 */
[----:B------:R-:W-:-:S12]  /*189e0*/  IMAD.MOV.U32 R67, RZ, RZ, R62 ;  /* 0x000000ffff437224 */ /* 0x000fd800078e003e */
[----:B------:R-:W-:Y:S05]  /*189f0*/  @P1 BRA `(.L_x_2092) ;  /* 0xfffffffc00e81947 */ /* 0x000fea000383ffff */
[----:B------:R-:W-:Y:S05]  /*18a00*/  BSYNC.RECONVERGENT B2 ;  /* 0x0000000000027941 */ /* 0x000fea0003800200 */
.L_x_2091:
        /* <DEDUP_REMOVED lines=12> */
.L_x_2094:
[----:B-----5:R-:W-:-:S05]  /*18ad0*/  HADD2.BF16_V2 R62, R67, R61.H0_H0 ;  /* 0x2000003d433e7230 */ /* 0x020fca0000200000 */
[----:B------:R-:W-:-:S06]  /*18ae0*/  PRMT R62, R67, R66, R62 ;  /* 0x00000042433e7216 */ /* 0x000fcc000000003e */
[----:B------:R-:W2:Y:S02]  /*18af0*/  ATOM.E.CAS.STRONG.GPU PT, R62, [R64], R67, R62 ;  /* 0x00000043403e738b */ /* 0x000ea400001ee13e */
[----:B--2---:R-:W-:Y:S01]  /*18b00*/  ISETP.NE.U32.AND P1, PT, R62, R67, PT ;  /* 0x000000433e00720c */ /* 0x004fe20003f25070 */
[----:B------:R-:W-:-:S12]  /*18b10*/  IMAD.MOV.U32 R67, RZ, RZ, R62 ;  /* 0x000000ffff437224 */ /* 0x000fd800078e003e */
[----:B------:R-:W-:Y:S05]  /*18b20*/  @P1 BRA `(.L_x_2094) ;  /* 0xfffffffc00e81947 */ /* 0x000fea000383ffff */
[----:B------:R-:W-:Y:S05]  /*18b30*/  BSYNC.RECONVERGENT B2 ;  /* 0x0000000000027941 */ /* 0x000fea0003800200 */
.L_x_2093:
        /* <DEDUP_REMOVED lines=12> */
.L_x_2096:
[----:B-----5:R-:W-:-:S05]  /*18c00*/  HADD2.BF16_V2 R62, R67, R61.H0_H0 ;  /* 0x2000003d433e7230 */ /* 0x020fca0000200000 */
[----:B------:R-:W-:-:S06]  /*18c10*/  PRMT R62, R67, R66, R62 ;  /* 0x00000042433e7216 */ /* 0x000fcc000000003e */
[----:B------:R-:W2:Y:S02]  /*18c20*/  ATOM.E.CAS.STRONG.GPU PT, R62, [R64], R67, R62 ;  /* 0x00000043403e738b */ /* 0x000ea400001ee13e */
[----:B--2---:R-:W-:Y:S01]  /*18c30*/  ISETP.NE.U32.AND P1, PT, R62, R67, PT ;  /* 0x000000433e00720c */ /* 0x004fe20003f25070 */
[----:B------:R-:W-:-:S12]  /*18c40*/  IMAD.MOV.U32 R67, RZ, RZ, R62 ;  /* 0x000000ffff437224 */ /* 0x000fd800078e003e */
[----:B------:R-:W-:Y:S05]  /*18c50*/  @P1 BRA `(.L_x_2096) ;  /* 0xfffffffc00e81947 */ /* 0x000fea000383ffff */
[----:B------:R-:W-:Y:S05]  /*18c60*/  BSYNC.RECONVERGENT B2 ;  /* 0x0000000000027941 */ /* 0x000fea0003800200 */
.L_x_2095:
        /* <DEDUP_REMOVED lines=12> */
.L_x_2098:
[----:B-----5:R-:W-:-:S05]  /*18d30*/  HADD2.BF16_V2 R62, R67, R61.H0_H0 ;  /* 0x2000003d433e7230 */ /* 0x020fca0000200000 */
[----:B------:R-:W-:-:S06]  /*18d40*/  PRMT R62, R67, R66, R62 ;  /* 0x00000042433e7216 */ /* 0x000fcc000000003e */
[----:B------:R-:W2:Y:S02]  /*18d50*/  ATOM.E.CAS.STRONG.GPU PT, R62, [R64], R67, R62 ;  /* 0x00000043403e738b */ /* 0x000ea400001ee13e */
[----:B--2---:R-:W-:Y:S01]  /*18d60*/  ISETP.NE.U32.AND P1, PT, R62, R67, PT ;  /* 0x000000433e00720c */ /* 0x004fe20003f25070 */
[----:B------:R-:W-:-:S12]  /*18d70*/  IMAD.MOV.U32 R67, RZ, RZ, R62 ;  /* 0x000000ffff437224 */ /* 0x000fd800078e003e */
[----:B------:R-:W-:Y:S05]  /*18d80*/  @P1 BRA `(.L_x_2098) ;  /* 0xfffffffc00e81947 */ /* 0x000fea000383ffff */
[----:B------:R-:W-:Y:S05]  /*18d90*/  BSYNC.RECONVERGENT B2 ;  /* 0x0000000000027941 */ /* 0x000fea0003800200 */
.L_x_2097:
        /* <DEDUP_REMOVED lines=12> */
.L_x_2100:
[----:B-----5:R-:W-:-:S05]  /*18e60*/  HADD2.BF16_V2 R62, R67, R61.H0_H0 ;  /* 0x2000003d433e7230 */ /* 0x020fca0000200000 */
[----:B------:R-:W-:-:S06]  /*18e70*/  PRMT R62, R67, R66, R62 ;  /* 0x00000042433e7216 */ /* 0x000fcc000000003e */
[----:B------:R-:W2:Y:S02]  /*18e80*/  ATOM.E.CAS.STRONG.GPU PT, R62, [R64], R67, R62 ;  /* 0x00000043403e738b */ /* 0x000ea400001ee13e */
[----:B--2---:R-:W-:Y:S01]  /*18e90*/  ISETP.NE.U32.AND P1, PT, R62, R67, PT ;  /* 0x000000433e00720c */ /* 0x004fe20003f25070 */
[----:B------:R-:W-:-:S12]  /*18ea0*/  IMAD.MOV.U32 R67, RZ, RZ, R62 ;  /* 0x000000ffff437224 */ /* 0x000fd800078e003e */
[----:B------:R-:W-:Y:S05]  /*18eb0*/  @P1 BRA `(.L_x_2100) ;  /* 0xfffffffc00e81947 */ /* 0x000fea000383ffff */
[----:B------:R-:W-:Y:S05]  /*18ec0*/  BSYNC.RECONVERGENT B2 ;  /* 0x0000000000027941 */ /* 0x000fea0003800200 */
.L_x_2099:
        /* <DEDUP_REMOVED lines=12> */
.L_x_2102:
[----:B-----5:R-:W-:-:S05]  /*18f90*/  HADD2.BF16_V2 R62, R67, R61.H0_H0 ;  /* 0x2000003d433e7230 */ /* 0x020fca0000200000 */
[----:B------:R-:W-:-:S06]  /*18fa0*/  PRMT R62, R67, R66, R62 ;  /* 0x00000042433e7216 */ /* 0x000fcc000000003e */
[----:B------:R-:W2:Y:S02]  /*18fb0*/  ATOM.E.CAS.STRONG.GPU PT, R62, [R64], R67, R62 ;  /* 0x00000043403e738b */ /* 0x000ea400001ee13e */
[----:B--2---:R-:W-:Y:S01]  /*18fc0*/  ISETP.NE.U32.AND P1, PT, R62, R67, PT ;  /* 0x000000433e00720c */ /* 0x004fe20003f25070 */
[----:B------:R-:W-:-:S12]  /*18fd0*/  IMAD.MOV.U32 R67, RZ, RZ, R62 ;  /* 0x000000ffff437224 */ /* 0x000fd800078e003e */
[----:B------:R-:W-:Y:S05]  /*18fe0*/  @P1 BRA `(.L_x_2102) ;  /* 0xfffffffc00e81947 */ /* 0x000fea000383ffff */
[----:B------:R-:W-:Y:S05]  /*18ff0*/  BSYNC.RECONVERGENT B2 ;  /* 0x0000000000027941 */ /* 0x000fea0003800200 */
.L_x_2101:
        /* <DEDUP_REMOVED lines=12> */
.L_x_2104:
[----:B-----5:R-:W-:-:S05]  /*190c0*/  HADD2.BF16_V2 R62, R67, R61.H0_H0 ;  /* 0x2000003d433e7230 */ /* 0x020fca0000200000 */
[----:B------:R-:W-:-:S06]  /*190d0*/  PRMT R62, R67, R66, R62 ;  /* 0x00000042433e7216 */ /* 0x000fcc000000003e */
[----:B------:R-:W2:Y:S02]  /*190e0*/  ATOM.E.CAS.STRONG.GPU PT, R62, [R64], R67, R62 ;  /* 0x00000043403e738b */ /* 0x000ea400001ee13e */
[----:B--2---:R-:W-:Y:S01]  /*190f0*/  ISETP.NE.U32.AND P1, PT, R62, R67, PT ;  /* 0x000000433e00720c */ /* 0x004fe20003f25070 */
[----:B------:R-:W-:-:S12]  /*19100*/  IMAD.MOV.U32 R67, RZ, RZ, R62 ;  /* 0x000000ffff437224 */ /* 0x000fd800078e003e */
[----:B------:R-:W-:Y:S05]  /*19110*/  @P1 BRA `(.L_x_2104) ;  /* 0xfffffffc00e81947 */ /* 0x000fea000383ffff */
[----:B------:R-:W-:Y:S05]  /*19120*/  BSYNC.RECONVERGENT B2 ;  /* 0x0000000000027941 */ /* 0x000fea0003800200 */
.L_x_2103:
        /* <DEDUP_REMOVED lines=12> */
.L_x_2106:
[----:B-----5:R-:W-:-:S05]  /*191f0*/  HADD2.BF16_V2 R62, R67, R61.H0_H0 ;  /* 0x2000003d433e7230 */ /* 0x020fca0000200000 */
[----:B------:R-:W-:-:S06]  /*19200*/  PRMT R62, R67, R66, R62 ;  /* 0x00000042433e7216 */ /* 0x000fcc000000003e */
[----:B------:R-:W2:Y:S02]  /*19210*/  ATOM.E.CAS.STRONG.GPU PT, R62, [R64], R67, R62 ;  /* 0x00000043403e738b */ /* 0x000ea400001ee13e */
[----:B--2---:R-:W-:Y:S01]  /*19220*/  ISETP.NE.U32.AND P1, PT, R62, R67, PT ;  /* 0x000000433e00720c */ /* 0x004fe20003f25070 */
[----:B------:R-:W-:-:S12]  /*19230*/  IMAD.MOV.U32 R67, RZ, RZ, R62 ;  /* 0x000000ffff437224 */ /* 0x000fd800078e003e */
[----:B------:R-:W-:Y:S05]  /*19240*/  @P1 BRA `(.L_x_2106) ;  /* 0xfffffffc00e81947 */ /* 0x000fea000383ffff */
[----:B------:R-:W-:Y:S05]  /*19250*/  BSYNC.RECONVERGENT B2 ;  /* 0x0000000000027941 */ /* 0x000fea0003800200 */
.L_x_2105:
        /* <DEDUP_REMOVED lines=12> */
.L_x_2108:
[----:B-----5:R-:W-:-:S05]  /*19320*/  HADD2.BF16_V2 R62, R67, R61.H0_H0 ;  /* 0x2000003d433e7230 */ /* 0x020fca0000200000 */
[----:B------:R-:W-:-:S06]  /*19330*/  PRMT R62, R67, R66, R62 ;  /* 0x00000042433e7216 */ /* 0x000fcc000000003e */
[----:B------:R-:W2:Y:S02]  /*19340*/  ATOM.E.CAS.STRONG.GPU PT, R62, [R64], R67, R62 ;  /* 0x00000043403e738b */ /* 0x000ea400001ee13e */
[----:B--2---:R-:W-:Y:S01]  /*19350*/  ISETP.NE.U32.AND P1, PT, R62, R67, PT ;  /* 0x000000433e00720c */ /* 0x004fe20003f25070 */
[----:B------:R-:W-:-:S12]  /*19360*/  IMAD.MOV.U32 R67, RZ, RZ, R62 ;  /* 0x000000ffff437224 */ /* 0x000fd800078e003e */
[----:B------:R-:W-:Y:S05]  /*19370*/  @P1 BRA `(.L_x_2108) ;  /* 0xfffffffc00e81947 */ /* 0x000fea000383ffff */
[----:B------:R-:W-:Y:S05]  /*19380*/  BSYNC.RECONVERGENT B2 ;  /* 0x0000000000027941 */ /* 0x000fea0003800200 */
.L_x_2107:
        /* <DEDUP_REMOVED lines=12> */
.L_x_2110:
[----:B-----5:R-:W-:-:S05]  /*19450*/  HADD2.BF16_V2 R62, R67, R61.H0_H0 ;  /* 0x2000003d433e7230 */ /* 0x020fca0000200000 */
[----:B------:R-:W-:-:S06]  /*19460*/  PRMT R62, R67, R66, R62 ;  /* 0x00000042433e7216 */ /* 0x000fcc000000003e */
[----:B------:R-:W2:Y:S02]  /*19470*/  ATOM.E.CAS.STRONG.GPU PT, R62, [R64], R67, R62 ;  /* 0x00000043403e738b */ /* 0x000ea400001ee13e */
[----:B--2---:R-:W-:Y:S01]  /*19480*/  ISETP.NE.U32.AND P1, PT, R62, R67, PT ;  /* 0x000000433e00720c */ /* 0x004fe20003f25070 */
[----:B------:R-:W-:-:S12]  /*19490*/  IMAD.MOV.U32 R67, RZ, RZ, R62 ;  /* 0x000000ffff437224 */ /* 0x000fd800078e003e */
[----:B------:R-:W-:Y:S05]  /*194a0*/  @P1 BRA `(.L_x_2110) ;  /* 0xfffffffc00e81947 */ /* 0x000fea000383ffff */
[----:B------:R-:W-:Y:S05]  /*194b0*/  BSYNC.RECONVERGENT B2 ;  /* 0x0000000000027941 */ /* 0x000fea0003800200 */
.L_x_2109:
        /* <DEDUP_REMOVED lines=12> */
.L_x_2112:
[----:B-----5:R-:W-:-:S05]  /*19580*/  HADD2.BF16_V2 R62, R67, R61.H0_H0 ;  /* 0x2000003d433e7230 */ /* 0x020fca0000200000 */
[----:B------:R-:W-:-:S06]  /*19590*/  PRMT R62, R67, R66, R62 ;  /* 0x00000042433e7216 */ /* 0x000fcc000000003e */
[----:B------:R-:W2:Y:S02]  /*195a0*/  ATOM.E.CAS.STRONG.GPU PT, R62, [R64], R67, R62 ;  /* 0x00000043403e738b */ /* 0x000ea400001ee13e */
[----:B--2---:R-:W-:Y:S01]  /*195b0*/  ISETP.NE.U32.AND P1, PT, R62, R67, PT ;  /* 0x000000433e00720c */ /* 0x004fe20003f25070 */
[----:B------:R-:W-:-:S12]  /*195c0*/  IMAD.MOV.U32 R67, RZ, RZ, R62 ;  /* 0x000000ffff437224 */ /* 0x000fd800078e003e */
[----:B------:R-:W-:Y:S05]  /*195d0*/  @P1 BRA `(.L_x_2112) ;  /* 0xfffffffc00e81947 */ /* 0x000fea000383ffff */
[----:B------:R-:W-:Y:S05]  /*195e0*/  BSYNC.RECONVERGENT B2 ;  /* 0x0000000000027941 */ /* 0x000fea0003800200 */
.L_x_2111:
        /* <DEDUP_REMOVED lines=12> */
.L_x_2114:
[----:B-----5:R-:W-:-:S05]  /*196b0*/  HADD2.BF16_V2 R62, R67, R61.H0_H0 ;  /* 0x2000003d433e7230 */ /* 0x020fca0000200000 */
[----:B------:R-:W-:-:S06]  /*196c0*/  PRMT R62, R67, R66, R62 ;  /* 0x00000042433e7216 */ /* 0x000fcc000000003e */
[----:B------:R-:W2:Y:S02]  /*196d0*/  ATOM.E.CAS.STRONG.GPU PT, R62, [R64], R67, R62 ;  /* 0x00000043403e738b */ /* 0x000ea400001ee13e */
[----:B--2---:R-:W-:Y:S01]  /*196e0*/  ISETP.NE.U32.AND P1, PT, R62, R67, PT ;  /* 0x000000433e00720c */ /* 0x004fe20003f25070 */
[----:B------:R-:W-:-:S12]  /*196f0*/  IMAD.MOV.U32 R67, RZ, RZ, R62 ;  /* 0x000000ffff437224 */ /* 0x000fd800078e003e */
[----:B------:R-:W-:Y:S05]  /*19700*/  @P1 BRA `(.L_x_2114) ;  /* 0xfffffffc00e81947 */ /* 0x000fea000383ffff */
[----:B------:R-:W-:Y:S05]  /*19710*/  BSYNC.RECONVERGENT B2 ;  /* 0x0000000000027941 */ /* 0x000fea0003800200 */
.L_x_2113:
        /* <DEDUP_REMOVED lines=12> */
.L_x_2116:
[----:B-----5:R-:W-:-:S05]  /*197e0*/  HADD2.BF16_V2 R62, R67, R61.H0_H0 ;  /* 0x2000003d433e7230 */ /* 0x020fca0000200000 */
[----:B------:R-:W-:-:S06]  /*197f0*/  PRMT R62, R67, R66, R62 ;  /* 0x00000042433e7216 */ /* 0x000fcc000000003e */
[----:B------:R-:W2:Y:S02]  /*19800*/  ATOM.E.CAS.STRONG.GPU PT, R62, [R64], R67, R62 ;  /* 0x00000043403e738b */ /* 0x000ea400001ee13e */
[----:B--2---:R-:W-:Y:S01]  /*19810*/  ISETP.NE.U32.AND P1, PT, R62, R67, PT ;  /* 0x000000433e00720c */ /* 0x004fe20003f25070 */
[----:B------:R-:W-:-:S12]  /*19820*/  IMAD.MOV.U32 R67, RZ, RZ, R62 ;  /* 0x000000ffff437224 */ /* 0x000fd800078e003e */
[----:B------:R-:W-:Y:S05]  /*19830*/  @P1 BRA `(.L_x_2116) ;  /* 0xfffffffc00e81947 */ /* 0x000fea000383ffff */
[----:B------:R-:W-:Y:S05]  /*19840*/  BSYNC.RECONVERGENT B2 ;  /* 0x0000000000027941 */ /* 0x000fea0003800200 */
.L_x_2115:
        /* <DEDUP_REMOVED lines=12> */
.L_x_2118:
[----:B-----5:R-:W-:-:S05]  /*19910*/  HADD2.BF16_V2 R62, R67, R61.H0_H0 ;  /* 0x2000003d433e7230 */ /* 0x020fca0000200000 */
[----:B------:R-:W-:-:S06]  /*19920*/  PRMT R62, R67, R66, R62 ;  /* 0x00000042433e7216 */ /* 0x000fcc000000003e */
[----:B------:R-:W2:Y:S02]  /*19930*/  ATOM.E.CAS.STRONG.GPU PT, R62, [R64], R67, R62 ;  /* 0x00000043403e738b */ /* 0x000ea400001ee13e */
[----:B--2---:R-:W-:Y:S01]  /*19940*/  ISETP.NE.U32.AND P1, PT, R62, R67, PT ;  /* 0x000000433e00720c */ /* 0x004fe20003f25070 */
[----:B------:R-:W-:-:S12]  /*19950*/  IMAD.MOV.U32 R67, RZ, RZ, R62 ;  /* 0x000000ffff437224 */ /* 0x000fd800078e003e */
[----:B------:R-:W-:Y:S05]  /*19960*/  @P1 BRA `(.L_x_2118) ;  /* 0xfffffffc00e81947 */ /* 0x000fea000383ffff */
[----:B------:R-:W-:Y:S05]  /*19970*/  BSYNC.RECONVERGENT B2 ;  /* 0x0000000000027941 */ /* 0x000fea0003800200 */
.L_x_2117:
        /* <DEDUP_REMOVED lines=12> */
.L_x_2120:
[----:B-----5:R-:W-:-:S05]  /*19a40*/  HADD2.BF16_V2 R62, R67, R61.H0_H0 ;  /* 0x2000003d433e7230 */ /* 0x020fca0000200000 */
[----:B------:R-:W-:-:S06]  /*19a50*/  PRMT R62, R67, R66, R62 ;  /* 0x00000042433e7216 */ /* 0x000fcc000000003e */
[----:B------:R-:W2:Y:S02]  /*19a60*/  ATOM.E.CAS.STRONG.GPU PT, R62, [R64], R67, R62 ;  /* 0x00000043403e738b */ /* 0x000ea400001ee13e */
[----:B--2---:R-:W-:Y:S01]  /*19a70*/  ISETP.NE.U32.AND P1, PT, R62, R67, PT ;  /* 0x000000433e00720c */ /* 0x004fe20003f25070 */
[----:B------:R-:W-:-:S12]  /*19a80*/  IMAD.MOV.U32 R67, RZ, RZ, R62 ;  /* 0x000000ffff437224 */ /* 0x000fd800078e003e */
[----:B------:R-:W-:Y:S05]  /*19a90*/  @P1 BRA `(.L_x_2120) ;  /* 0xfffffffc00e81947 */ /* 0x000fea000383ffff */
[----:B------:R-:W-:Y:S05]  /*19aa0*/  BSYNC.RECONVERGENT B2 ;  /* 0x0000000000027941 */ /* 0x000fea0003800200 */
.L_x_2119:
        /* <DEDUP_REMOVED lines=12> */
.L_x_2122:
[----:B-----5:R-:W-:-:S05]  /*19b70*/  HADD2.BF16_V2 R62, R67, R61.H0_H0 ;  /* 0x2000003d433e7230 */ /* 0x020fca0000200000 */
[----:B------:R-:W-:-:S06]  /*19b80*/  PRMT R62, R67, R66, R62 ;  /* 0x00000042433e7216 */ /* 0x000fcc000000003e */
[----:B------:R-:W2:Y:S02]  /*19b90*/  ATOM.E.CAS.STRONG.GPU PT, R62, [R64], R67, R62 ;  /* 0x00000043403e738b */ /* 0x000ea400001ee13e */
[----:B--2---:R-:W-:Y:S01]  /*19ba0*/  ISETP.NE.U32.AND P1, PT, R62, R67, PT ;  /* 0x000000433e00720c */ /* 0x004fe20003f25070 */
[----:B------:R-:W-:-:S12]  /*19bb0*/  IMAD.MOV.U32 R67, RZ, RZ, R62 ;  /* 0x000000ffff437224 */ /* 0x000fd800078e003e */
[----:B------:R-:W-:Y:S05]  /*19bc0*/  @P1 BRA `(.L_x_2122) ;  /* 0xfffffffc00e81947 */ /* 0x000fea000383ffff */
[----:B------:R-:W-:Y:S05]  /*19bd0*/  BSYNC.RECONVERGENT B2 ;  /* 0x0000000000027941 */ /* 0x000fea0003800200 */
.L_x_2121:
        /* <DEDUP_REMOVED lines=12> */
.L_x_2124:
[----:B-----5:R-:W-:-:S05]  /*19ca0*/  HADD2.BF16_V2 R62, R67, R61.H0_H0 ;  /* 0x2000003d433e7230 */ /* 0x020fca0000200000 */
[----:B------:R-:W-:-:S06]  /*19cb0*/  PRMT R62, R67, R66, R62 ;  /* 0x00000042433e7216 */ /* 0x000fcc000000003e */
[----:B------:R-:W2:Y:S02]  /*19cc0*/  ATOM.E.CAS.STRONG.GPU PT, R62, [R64], R67, R62 ;  /* 0x00000043403e738b */ /* 0x000ea400001ee13e */
[----:B--2---:R-:W-:Y:S01]  /*19cd0*/  ISETP.NE.U32.AND P1, PT, R62, R67, PT ;  /* 0x000000433e00720c */ /* 0x004fe20003f25070 */
[----:B------:R-:W-:-:S12]  /*19ce0*/  IMAD.MOV.U32 R67, RZ, RZ, R62 ;  /* 0x000000ffff437224 */ /* 0x000fd800078e003e */
[----:B------:R-:W-:Y:S05]  /*19cf0*/  @P1 BRA `(.L_x_2124) ;  /* 0xfffffffc00e81947 */ /* 0x000fea000383ffff */
[----:B------:R-:W-:Y:S05]  /*19d00*/  BSYNC.RECONVERGENT B2 ;  /* 0x0000000000027941 */ /* 0x000fea0003800200 */
.L_x_2123:
        /* <DEDUP_REMOVED lines=12> */
.L_x_2126:
[----:B-----5:R-:W-:-:S05]  /*19dd0*/  HADD2.BF16_V2 R62, R67, R61.H0_H0 ;  /* 0x2000003d433e7230 */ /* 0x020fca0000200000 */
[----:B------:R-:W-:-:S06]  /*19de0*/  PRMT R62, R67, R66, R62 ;  /* 0x00000042433e7216 */ /* 0x000fcc000000003e */
[----:B------:R-:W2:Y:S02]  /*19df0*/  ATOM.E.CAS.STRONG.GPU PT, R62, [R64], R67, R62 ;  /* 0x00000043403e738b */ /* 0x000ea400001ee13e */
[----:B--2---:R-:W-:Y:S01]  /*19e00*/  ISETP.NE.U32.AND P1, PT, R62, R67, PT ;  /* 0x000000433e00720c */ /* 0x004fe20003f25070 */
[----:B------:R-:W-:-:S12]  /*19e10*/  IMAD.MOV.U32 R67, RZ, RZ, R62 ;  /* 0x000000ffff437224 */ /* 0x000fd800078e003e */
[----:B------:R-:W-:Y:S05]  /*19e20*/  @P1 BRA `(.L_x_2126) ;  /* 0xfffffffc00e81947 */ /* 0x000fea000383ffff */
[----:B------:R-:W-:Y:S05]  /*19e30*/  BSYNC.RECONVERGENT B2 ;  /* 0x0000000000027941 */ /* 0x000fea0003800200 */
.L_x_2125:
        /* <DEDUP_REMOVED lines=12> */
.L_x_2128:
[----:B-----5:R-:W-:-:S05]  /*19f00*/  HADD2.BF16_V2 R62, R67, R61.H0_H0 ;  /* 0x2000003d433e7230 */ /* 0x020fca0000200000 */
[----:B------:R-:W-:-:S06]  /*19f10*/  PRMT R62, R67, R66, R62 ;  /* 0x00000042433e7216 */ /* 0x000fcc000000003e */
[----:B------:R-:W2:Y:S02]  /*19f20*/  ATOM.E.CAS.STRONG.GPU PT, R62, [R64], R67, R62 ;  /* 0x00000043403e738b */ /* 0x000ea400001ee13e */
[----:B--2---:R-:W-:Y:S01]  /*19f30*/  ISETP.NE.U32.AND P1, PT, R62, R67, PT ;  /* 0x000000433e00720c */ /* 0x004fe20003f25070 */
[----:B------:R-:W-:-:S12]  /*19f40*/  IMAD.MOV.U32 R67, RZ, RZ, R62 ;  /* 0x000000ffff437224 */ /* 0x000fd800078e003e */
[----:B------:R-:W-:Y:S05]  /*19f50*/  @P1 BRA `(.L_x_2128) ;  /* 0xfffffffc00e81947 */ /* 0x000fea000383ffff */
[----:B------:R-:W-:Y:S05]  /*19f60*/  BSYNC.RECONVERGENT B2 ;  /* 0x0000000000027941 */ /* 0x000fea0003800200 */
.L_x_2127:
        /* <DEDUP_REMOVED lines=12> */
.L_x_2130:
[----:B-----5:R-:W-:-:S05]  /*1a030*/  HADD2.BF16_V2 R62, R67, R61.H0_H0 ;  /* 0x2000003d433e7230 */ /* 0x020fca0000200000 */
[----:B------:R-:W-:-:S06]  /*1a040*/  PRMT R62, R67, R66, R62 ;  /* 0x00000042433e7216 */ /* 0x000fcc000000003e */
[----:B------:R-:W2:Y:S02]  /*1a050*/  ATOM.E.CAS.STRONG.GPU PT, R62, [R64], R67, R62 ;  /* 0x00000043403e738b */ /* 0x000ea400001ee13e */
[----:B--2---:R-:W-:Y:S01]  /*1a060*/  ISETP.NE.U32.AND P1, PT, R62, R67, PT ;  /* 0x000000433e00720c */ /* 0x004fe20003f25070 */
[----:B------:R-:W-:-:S12]  /*1a070*/  IMAD.MOV.U32 R67, RZ, RZ, R62 ;  /* 0x000000ffff437224 */ /* 0x000fd800078e003e */
[----:B------:R-:W-:Y:S05]  /*1a080*/  @P1 BRA `(.L_x_2130) ;  /* 0xfffffffc00e81947 */ /* 0x000fea000383ffff */
[----:B------:R-:W-:Y:S05]  /*1a090*/  BSYNC.RECONVERGENT B2 ;  /* 0x0000000000027941 */ /* 0x000fea0003800200 */
.L_x_2129:
        /* <DEDUP_REMOVED lines=12> */
.L_x_2132:
[----:B-----5:R-:W-:-:S05]  /*1a160*/  HADD2.BF16_V2 R62, R67, R61.H0_H0 ;  /* 0x2000003d433e7230 */ /* 0x020fca0000200000 */
[----:B------:R-:W-:-:S06]  /*1a170*/  PRMT R62, R67, R66, R62 ;  /* 0x00000042433e7216 */ /* 0x000fcc000000003e */
[----:B------:R-:W2:Y:S02]  /*1a180*/  ATOM.E.CAS.STRONG.GPU PT, R62, [R64], R67, R62 ;  /* 0x00000043403e738b */ /* 0x000ea400001ee13e */
[----:B--2---:R-:W-:Y:S01]  /*1a190*/  ISETP.NE.U32.AND P1, PT, R62, R67, PT ;  /* 0x000000433e00720c */ /* 0x004fe20003f25070 */
[----:B------:R-:W-:-:S12]  /*1a1a0*/  IMAD.MOV.U32 R67, RZ, RZ, R62 ;  /* 0x000000ffff437224 */ /* 0x000fd800078e003e */
[----:B------:R-:W-:Y:S05]  /*1a1b0*/  @P1 BRA `(.L_x_2132) ;  /* 0xfffffffc00e81947 */ /* 0x000fea000383ffff */
[----:B------:R-:W-:Y:S05]  /*1a1c0*/  BSYNC.RECONVERGENT B2 ;  /* 0x0000000000027941 */ /* 0x000fea0003800200 */
.L_x_2131:
        /* <DEDUP_REMOVED lines=12> */
.L_x_2134:
[----:B-----5:R-:W-:-:S05]  /*1a290*/  HADD2.BF16_V2 R62, R67, R61.H0_H0 ;  /* 0x2000003d433e7230 */ /* 0x020fca0000200000 */
[----:B------:R-:W-:-:S06]  /*1a2a0*/  PRMT R62, R67, R66, R62 ;  /* 0x00000042433e7216 */ /* 0x000fcc000000003e */
[----:B------:R-:W2:Y:S02]  /*1a2b0*/  ATOM.E.CAS.STRONG.GPU PT, R62, [R64], R67, R62 ;  /* 0x00000043403e738b */ /* 0x000ea400001ee13e */
[----:B--2---:R-:W-:Y:S01]  /*1a2c0*/  ISETP.NE.U32.AND P1, PT, R62, R67, PT ;  /* 0x000000433e00720c */ /* 0x004fe20003f25070 */
[----:B------:R-:W-:-:S12]  /*1a2d0*/  IMAD.MOV.U32 R67, RZ, RZ, R62 ;  /* 0x000000ffff437224 */ /* 0x000fd800078e003e */
[----:B------:R-:W-:Y:S05]  /*1a2e0*/  @P1 BRA `(.L_x_2134) ;  /* 0xfffffffc00e81947 */ /* 0x000fea000383ffff */
[----:B------:R-:W-:Y:S05]  /*1a2f0*/  BSYNC.RECONVERGENT B2 ;  /* 0x0000000000027941 */ /* 0x000fea0003800200 */
.L_x_2133:
        /* <DEDUP_REMOVED lines=12> */
.L_x_2136:
[----:B-----5:R-:W-:-:S05]  /*1a3c0*/  HADD2.BF16_V2 R62, R67, R61.H0_H0 ;  /* 0x2000003d433e7230 */ /* 0x020fca0000200000 */
[----:B------:R-:W-:-:S06]  /*1a3d0*/  PRMT R62, R67, R66, R62 ;  /* 0x00000042433e7216 */ /* 0x000fcc000000003e */
[----:B------:R-:W2:Y:S02]  /*1a3e0*/  ATOM.E.CAS.STRONG.GPU PT, R62, [R64], R67, R62 ;  /* 0x00000043403e738b */ /* 0x000ea400001ee13e */
[----:B--2---:R-:W-:Y:S01]  /*1a3f0*/  ISETP.NE.U32.AND P1, PT, R62, R67, PT ;  /* 0x000000433e00720c */ /* 0x004fe20003f25070 */
[----:B------:R-:W-:-:S12]  /*1a400*/  IMAD.MOV.U32 R67, RZ, RZ, R62 ;  /* 0x000000ffff437224 */ /* 0x000fd800078e003e */
[----:B------:R-:W-:Y:S05]  /*1a410*/  @P1 BRA `(.L_x_2136) ;  /* 0xfffffffc00e81947 */ /* 0x000fea000383ffff */
[----:B------:R-:W-:Y:S05]  /*1a420*/  BSYNC.RECONVERGENT B2 ;  /* 0x0000000000027941 */ /* 0x000fea0003800200 */
.L_x_2135:
        /* <DEDUP_REMOVED lines=12> */
.L_x_2138:
[----:B-----5:R-:W-:-:S05]  /*1a4f0*/  HADD2.BF16_V2 R62, R67, R61.H0_H0 ;  /* 0x2000003d433e7230 */ /* 0x020fca0000200000 */
[----:B------:R-:W-:-:S06]  /*1a500*/  PRMT R62, R67, R66, R62 ;  /* 0x00000042433e7216 */ /* 0x000fcc000000003e */
[----:B------:R-:W2:Y:S02]  /*1a510*/  ATOM.E.CAS.STRONG.GPU PT, R62, [R64], R67, R62 ;  /* 0x00000043403e738b */ /* 0x000ea400001ee13e */
[----:B--2---:R-:W-:Y:S01]  /*1a520*/  ISETP.NE.U32.AND P1, PT, R62, R67, PT ;  /* 0x000000433e00720c */ /* 0x004fe20003f25070 */
[----:B------:R-:W-:-:S12]  /*1a530*/  IMAD.MOV.U32 R67, RZ, RZ, R62 ;  /* 0x000000ffff437224 */ /* 0x000fd800078e003e */
[----:B------:R-:W-:Y:S05]  /*1a540*/  @P1 BRA `(.L_x_2138) ;  /* 0xfffffffc00e81947 */ /* 0x000fea000383ffff */
[----:B------:R-:W-:Y:S05]  /*1a550*/  BSYNC.RECONVERGENT B2 ;  /* 0x0000000000027941 */ /* 0x000fea0003800200 */
.L_x_2137:
        /* <DEDUP_REMOVED lines=12> */
.L_x_2140:
[----:B-----5:R-:W-:-:S05]  /*1a620*/  HADD2.BF16_V2 R62, R67, R61.H0_H0 ;  /* 0x2000003d433e7230 */ /* 0x020fca0000200000 */
[----:B------:R-:W-:-:S06]  /*1a630*/  PRMT R62, R67, R66, R62 ;  /* 0x00000042433e7216 */ /* 0x000fcc000000003e */
[----:B------:R-:W2:Y:S02]  /*1a640*/  ATOM.E.CAS.STRONG.GPU PT, R62, [R64], R67, R62 ;  /* 0x00000043403e738b */ /* 0x000ea400001ee13e */
[----:B--2---:R-:W-:Y:S01]  /*1a650*/  ISETP.NE.U32.AND P1, PT, R62, R67, PT ;  /* 0x000000433e00720c */ /* 0x004fe20003f25070 */
[----:B------:R-:W-:-:S12]  /*1a660*/  IMAD.MOV.U32 R67, RZ, RZ, R62 ;  /* 0x000000ffff437224 */ /* 0x000fd800078e003e */
[----:B------:R-:W-:Y:S05]  /*1a670*/  @P1 BRA `(.L_x_2140) ;  /* 0xfffffffc00e81947 */ /* 0x000fea000383ffff */
[----:B------:R-:W-:Y:S05]  /*1a680*/  BSYNC.RECONVERGENT B2 ;  /* 0x0000000000027941 */ /* 0x000fea0003800200 */
.L_x_2139:
        /* <DEDUP_REMOVED lines=12> */
.L_x_2142:
[----:B-----5:R-:W-:-:S05]  /*1a750*/  HADD2.BF16_V2 R62, R67, R61.H0_H0 ;  /* 0x2000003d433e7230 */ /* 0x020fca0000200000 */
[----:B------:R-:W-:-:S06]  /*1a760*/  PRMT R62, R67, R66, R62 ;  /* 0x00000042433e7216 */ /* 0x000fcc000000003e */
[----:B------:R-:W2:Y:S02]  /*1a770*/  ATOM.E.CAS.STRONG.GPU PT, R62, [R64], R67, R62 ;  /* 0x00000043403e738b */ /* 0x000ea400001ee13e */
[----:B--2---:R-:W-:Y:S01]  /*1a780*/  ISETP.NE.U32.AND P1, PT, R62, R67, PT ;  /* 0x000000433e00720c */ /* 0x004fe20003f25070 */
[----:B------:R-:W-:-:S12]  /*1a790*/  IMAD.MOV.U32 R67, RZ, RZ, R62 ;  /* 0x000000ffff437224 */ /* 0x000fd800078e003e */
[----:B------:R-:W-:Y:S05]  /*1a7a0*/  @P1 BRA `(.L_x_2142) ;  /* 0xfffffffc00e81947 */ /* 0x000fea000383ffff */
[----:B------:R-:W-:Y:S05]  /*1a7b0*/  BSYNC.RECONVERGENT B2 ;  /* 0x0000000000027941 */ /* 0x000fea0003800200 */
.L_x_2141:
        /* <DEDUP_REMOVED lines=12> */
.L_x_2144:
[----:B-----5:R-:W-:-:S05]  /*1a880*/  HADD2.BF16_V2 R62, R67, R61.H0_H0 ;  /* 0x2000003d433e7230 */ /* 0x020fca0000200000 */
[----:B------:R-:W-:-:S06]  /*1a890*/  PRMT R62, R67, R66, R62 ;  /* 0x00000042433e7216 */ /* 0x000fcc000000003e */
[----:B------:R-:W2:Y:S02]  /*1a8a0*/  ATOM.E.CAS.STRONG.GPU PT, R62, [R64], R67, R62 ;  /* 0x00000043403e738b */ /* 0x000ea400001ee13e */
[----:B--2---:R-:W-:Y:S01]  /*1a8b0*/  ISETP.NE.U32.AND P1, PT, R62, R67, PT ;  /* 0x000000433e00720c */ /* 0x004fe20003f25070 */
[----:B------:R-:W-:-:S12]  /*1a8c0*/  IMAD.MOV.U32 R67, RZ, RZ, R62 ;  /* 0x000000ffff437224 */ /* 0x000fd800078e003e */
[----:B------:R-:W-:Y:S05]  /*1a8d0*/  @P1 BRA `(.L_x_2144) ;  /* 0xfffffffc00e81947 */ /* 0x000fea000383ffff */
[----:B------:R-:W-:Y:S05]  /*1a8e0*/  BSYNC.RECONVERGENT B2 ;  /* 0x0000000000027941 */ /* 0x000fea0003800200 */
.L_x_2143:
        /* <DEDUP_REMOVED lines=12> */
.L_x_2146:
[----:B-----5:R-:W-:-:S05]  /*1a9b0*/  HADD2.BF16_V2 R62, R67, R61.H0_H0 ;  /* 0x2000003d433e7230 */ /* 0x020fca0000200000 */
[----:B------:R-:W-:-:S06]  /*1a9c0*/  PRMT R62, R67, R66, R62 ;  /* 0x00000042433e7216 */ /* 0x000fcc000000003e */
[----:B------:R-:W2:Y:S02]  /*1a9d0*/  ATOM.E.CAS.STRONG.GPU PT, R62, [R64], R67, R62 ;  /* 0x00000043403e738b */ /* 0x000ea400001ee13e */
[----:B--2---:R-:W-:Y:S01]  /*1a9e0*/  ISETP.NE.U32.AND P1, PT, R62, R67, PT ;  /* 0x000000433e00720c */ /* 0x004fe20003f25070 */
[----:B------:R-:W-:-:S12]  /*1a9f0*/  IMAD.MOV.U32 R67, RZ, RZ, R62 ;  /* 0x000000ffff437224 */ /* 0x000fd800078e003e */
[----:B------:R-:W-:Y:S05]  /*1aa00*/  @P1 BRA `(.L_x_2146) ;  /* 0xfffffffc00e81947 */ /* 0x000fea000383ffff */
[----:B------:R-:W-:Y:S05]  /*1aa10*/  BSYNC.RECONVERGENT B2 ;  /* 0x0000000000027941 */ /* 0x000fea0003800200 */
.L_x_2145:
        /* <DEDUP_REMOVED lines=12> */
.L_x_2148:
[----:B-----5:R-:W-:-:S05]  /*1aae0*/  HADD2.BF16_V2 R62, R67, R61.H0_H0 ;  /* 0x2000003d433e7230 */ /* 0x020fca0000200000 */
[----:B------:R-:W-:-:S06]  /*1aaf0*/  PRMT R62, R67, R66, R62 ;  /* 0x00000042433e7216 */ /* 0x000fcc000000003e */
[----:B------:R-:W2:Y:S02]  /*1ab00*/  ATOM.E.CAS.STRONG.GPU PT, R62, [R64], R67, R62 ;  /* 0x00000043403e738b */ /* 0x000ea400001ee13e */
[----:B--2---:R-:W-:Y:S01]  /*1ab10*/  ISETP.NE.U32.AND P1, PT, R62, R67, PT ;  /* 0x000000433e00720c */ /* 0x004fe20003f25070 */
[----:B------:R-:W-:-:S12]  /*1ab20*/  IMAD.MOV.U32 R67, RZ, RZ, R62 ;  /* 0x000000ffff437224 */ /* 0x000fd800078e003e */
[----:B------:R-:W-:Y:S05]  /*1ab30*/  @P1 BRA `(.L_x_2148) ;  /* 0xfffffffc00e81947 */ /* 0x000fea000383ffff */
[----:B------:R-:W-:Y:S05]  /*1ab40*/  BSYNC.RECONVERGENT B2 ;  /* 0x0000000000027941 */ /* 0x000fea0003800200 */
.L_x_2147:
        /* <DEDUP_REMOVED lines=12> */
.L_x_2150:
[----:B-----5:R-:W-:-:S05]  /*1ac10*/  HADD2.BF16_V2 R62, R67, R61.H0_H0 ;  /* 0x2000003d433e7230 */ /* 0x020fca0000200000 */
[----:B------:R-:W-:-:S06]  /*1ac20*/  PRMT R62, R67, R66, R62 ;  /* 0x00000042433e7216 */ /* 0x000fcc000000003e */
[----:B------:R-:W2:Y:S02]  /*1ac30*/  ATOM.E.CAS.STRONG.GPU PT, R62, [R64], R67, R62 ;  /* 0x00000043403e738b */ /* 0x000ea400001ee13e */
[----:B--2---:R-:W-:Y:S01]  /*1ac40*/  ISETP.NE.U32.AND P1, PT, R62, R67, PT ;  /* 0x000000433e00720c */ /* 0x004fe20003f25070 */
[----:B------:R-:W-:-:S12]  /*1ac50*/  IMAD.MOV.U32 R67, RZ, RZ, R62 ;  /* 0x000000ffff437224 */ /* 0x000fd800078e003e */
[----:B------:R-:W-:Y:S05]  /*1ac60*/  @P1 BRA `(.L_x_2150) ;  /* 0xfffffffc00e81947 */ /* 0x000fea000383ffff */
[----:B------:R-:W-:Y:S05]  /*1ac70*/  BSYNC.RECONVERGENT B2 ;  /* 0x0000000000027941 */ /* 0x000fea0003800200 */
.L_x_2149:
        /* <DEDUP_REMOVED lines=12> */
.L_x_2152:
[----:B-----5:R-:W-:-:S05]  /*1ad40*/  HADD2.BF16_V2 R62, R67, R61.H0_H0 ;  /* 0x2000003d433e7230 */ /* 0x020fca0000200000 */
[----:B------:R-:W-:-:S06]  /*1ad50*/  PRMT R62, R67, R66, R62 ;  /* 0x00000042433e7216 */ /* 0x000fcc000000003e */
[----:B------:R-:W2:Y:S02]  /*1ad60*/  ATOM.E.CAS.STRONG.GPU PT, R62, [R64], R67, R62 ;  /* 0x00000043403e738b */ /* 0x000ea400001ee13e */
[----:B--2---:R-:W-:Y:S01]  /*1ad70*/  ISETP.NE.U32.AND P1, PT, R62, R67, PT ;  /* 0x000000433e00720c */ /* 0x004fe20003f25070 */
[----:B------:R-:W-:-:S12]  /*1ad80*/  IMAD.MOV.U32 R67, RZ, RZ, R62 ;  /* 0x000000ffff437224 */ /* 0x000fd800078e003e */
[----:B------:R-:W-:Y:S05]  /*1ad90*/  @P1 BRA `(.L_x_2152) ;  /* 0xfffffffc00e81947 */ /* 0x000fea000383ffff */
[----:B------:R-:W-:Y:S05]  /*1ada0*/  BSYNC.RECONVERGENT B2 ;  /* 0x0000000000027941 */ /* 0x000fea0003800200 */
.L_x_2151:
        /* <DEDUP_REMOVED lines=12> */
.L_x_2154:
[----:B-----5:R-:W-:-:S05]  /*1ae70*/  HADD2.BF16_V2 R62, R67, R61.H0_H0 ;  /* 0x2000003d433e7230 */ /* 0x020fca0000200000 */
[----:B------:R-:W-:-:S06]  /*1ae80*/  PRMT R62, R67, R66, R62 ;  /* 0x00000042433e7216 */ /* 0x000fcc000000003e */
[----:B------:R-:W2:Y:S02]  /*1ae90*/  ATOM.E.CAS.STRONG.GPU PT, R62, [R64], R67, R62 ;  /* 0x00000043403e738b */ /* 0x000ea400001ee13e */
[----:B--2---:R-:W-:Y:S01]  /*1aea0*/  ISETP.NE.U32.AND P1, PT, R62, R67, PT ;  /* 0x000000433e00720c */ /* 0x004fe20003f25070 */
[----:B------:R-:W-:-:S12]  /*1aeb0*/  IMAD.MOV.U32 R67, RZ, RZ, R62 ;  /* 0x000000ffff437224 */ /* 0x000fd800078e003e */
[----:B------:R-:W-:Y:S05]  /*1aec0*/  @P1 BRA `(.L_x_2154) ;  /* 0xfffffffc00e81947 */ /* 0x000fea000383ffff */
[----:B------:R-:W-:Y:S05]  /*1aed0*/  BSYNC.RECONVERGENT B2 ;  /* 0x0000000000027941 */ /* 0x000fea0003800200 */
.L_x_2153:
        /* <DEDUP_REMOVED lines=12> */
.L_x_2156:
[----:B-----5:R-:W-:-:S05]  /*1afa0*/  HADD2.BF16_V2 R62, R67, R61.H0_H0 ;  /* 0x2000003d433e7230 */ /* 0x020fca0000200000 */
[----:B------:R-:W-:-:S06]  /*1afb0*/  PRMT R62, R67, R66, R62 ;  /* 0x00000042433e7216 */ /* 0x000fcc000000003e */
[----:B------:R-:W2:Y:S02]  /*1afc0*/  ATOM.E.CAS.STRONG.GPU PT, R62, [R64], R67, R62 ;  /* 0x00000043403e738b */ /* 0x000ea400001ee13e */
[----:B--2---:R-:W-:Y:S01]  /*1afd0*/  ISETP.NE.U32.AND P1, PT, R62, R67, PT ;  /* 0x000000433e00720c */ /* 0x004fe20003f25070 */
[----:B------:R-:W-:-:S12]  /*1afe0*/  IMAD.MOV.U32 R67, RZ, RZ, R62 ;  /* 0x000000ffff437224 */ /* 0x000fd800078e003e */
[----:B------:R-:W-:Y:S05]  /*1aff0*/  @P1 BRA `(.L_x_2156) ;  /* 0xfffffffc00e81947 */ /* 0x000fea000383ffff */
[----:B------:R-:W-:Y:S05]  /*1b000*/  BSYNC.RECONVERGENT B2 ;  /* 0x0000000000027941 */ /* 0x000fea0003800200 */
.L_x_2155:
        /* <DEDUP_REMOVED lines=12> */
.L_x_2158:
[----:B-----5:R-:W-:-:S05]  /*1b0d0*/  HADD2.BF16_V2 R62, R67, R61.H0_H0 ;  /* 0x2000003d433e7230 */ /* 0x020fca0000200000 */
[----:B------:R-:W-:-:S06]  /*1b0e0*/  PRMT R62, R67, R66, R62 ;  /* 0x00000042433e7216 */ /* 0x000fcc000000003e */
[----:B------:R-:W2:Y:S02]  /*1b0f0*/  ATOM.E.CAS.STRONG.GPU PT, R62, [R64], R67, R62 ;  /* 0x00000043403e738b */ /* 0x000ea400001ee13e */
[----:B--2---:R-:W-:Y:S01]  /*1b100*/  ISETP.NE.U32.AND P1, PT, R62, R67, PT ;  /* 0x000000433e00720c */ /* 0x004fe20003f25070 */
[----:B------:R-:W-:-:S12]  /*1b110*/  IMAD.MOV.U32 R67, RZ, RZ, R62 ;  /* 0x000000ffff437224 */ /* 0x000fd800078e003e */
[----:B------:R-:W-:Y:S05]  /*1b120*/  @P1 BRA `(.L_x_2158) ;  /* 0xfffffffc00e81947 */ /* 0x000fea000383ffff */
[----:B------:R-:W-:Y:S05]  /*1b130*/  BSYNC.RECONVERGENT B2 ;  /* 0x0000000000027941 */ /* 0x000fea0003800200 */
.L_x_2157:
        /* <DEDUP_REMOVED lines=12> */
.L_x_2160:
[----:B-----5:R-:W-:-:S05]  /*1b200*/  HADD2.BF16_V2 R62, R67, R61.H0_H0 ;  /* 0x2000003d433e7230 */ /* 0x020fca0000200000 */
[----:B------:R-:W-:-:S06]  /*1b210*/  PRMT R62, R67, R66, R62 ;  /* 0x00000042433e7216 */ /* 0x000fcc000000003e */
[----:B------:R-:W2:Y:S02]  /*1b220*/  ATOM.E.CAS.STRONG.GPU PT, R62, [R64], R67, R62 ;  /* 0x00000043403e738b */ /* 0x000ea400001ee13e */
[----:B--2---:R-:W-:Y:S01]  /*1b230*/  ISETP.NE.U32.AND P1, PT, R62, R67, PT ;  /* 0x000000433e00720c */ /* 0x004fe20003f25070 */
[----:B------:R-:W-:-:S12]  /*1b240*/  IMAD.MOV.U32 R67, RZ, RZ, R62 ;  /* 0x000000ffff437224 */ /* 0x000fd800078e003e */
[----:B------:R-:W-:Y:S05]  /*1b250*/  @P1 BRA `(.L_x_2160) ;  /* 0xfffffffc00e81947 */ /* 0x000fea000383ffff */
[----:B------:R-:W-:Y:S05]  /*1b260*/  BSYNC.RECONVERGENT B2 ;  /* 0x0000000000027941 */ /* 0x000fea0003800200 */
.L_x_2159:
        /* <DEDUP_REMOVED lines=12> */
.L_x_2162:
[----:B-----5:R-:W-:-:S05]  /*1b330*/  HADD2.BF16_V2 R62, R67, R61.H0_H0 ;  /* 0x2000003d433e7230 */ /* 0x020fca0000200000 */
[----:B------:R-:W-:-:S06]  /*1b340*/  PRMT R62, R67, R66, R62 ;  /* 0x00000042433e7216 */ /* 0x000fcc000000003e */
[----:B------:R-:W2:Y:S02]  /*1b350*/  ATOM.E.CAS.STRONG.GPU PT, R62, [R64], R67, R62 ;  /* 0x00000043403e738b */ /* 0x000ea400001ee13e */
[----:B--2---:R-:W-:Y:S01]  /*1b360*/  ISETP.NE.U32.AND P1, PT, R62, R67, PT ;  /* 0x000000433e00720c */ /* 0x004fe20003f25070 */
[----:B------:R-:W-:-:S12]  /*1b370*/  IMAD.MOV.U32 R67, RZ, RZ, R62 ;  /* 0x000000ffff437224 */ /* 0x000fd800078e003e */
[----:B------:R-:W-:Y:S05]  /*1b380*/  @P1 BRA `(.L_x_2162) ;  /* 0xfffffffc00e81947 */ /* 0x000fea000383ffff */
[----:B------:R-:W-:Y:S05]  /*1b390*/  BSYNC.RECONVERGENT B2 ;  /* 0x0000000000027941 */ /* 0x000fea0003800200 */
.L_x_2161:
        /* <DEDUP_REMOVED lines=12> */
.L_x_2164:
[----:B-----5:R-:W-:-:S05]  /*1b460*/  HADD2.BF16_V2 R62, R65, R61.H0_H0 ;  /* 0x2000003d413e7230 */ /* 0x020fca0000200000 */
[----:B------:R-:W-:-:S06]  /*1b470*/  PRMT R62, R65, R64, R62 ;  /* 0x00000040413e7216 */ /* 0x000fcc000000003e */
[----:B------:R-:W2:Y:S02]  /*1b480*/  ATOM.E.CAS.STRONG.GPU PT, R62, [R58], R65, R62 ;  /* 0x000000413a3e738b */ /* 0x000ea400001ee13e */
[----:B--2---:R-:W-:Y:S01]  /*1b490*/  ISETP.NE.U32.AND P1, PT, R62, R65, PT ;  /* 0x000000413e00720c */ /* 0x004fe20003f25070 */
[----:B------:R-:W-:-:S12]  /*1b4a0*/  IMAD.MOV.U32 R65, RZ, RZ, R62 ;  /* 0x000000ffff417224 */ /* 0x000fd800078e003e */
[----:B------:R-:W-:Y:S05]  /*1b4b0*/  @P1 BRA `(.L_x_2164) ;  /* 0xfffffffc00e81947 */ /* 0x000fea000383ffff */
[----:B------:R-:W-:Y:S05]  /*1b4c0*/  BSYNC.RECONVERGENT B2 ;  /* 0x0000000000027941 */ /* 0x000fea0003800200 */
.L_x_2163:
        /* <DEDUP_REMOVED lines=11> */
.L_x_2165:
[----:B-----5:R-:W-:-:S05]  /*1b580*/  HADD2.BF16_V2 R54, R61, R58.H0_H0 ;  /* 0x2000003a3d367230 */ /* 0x020fca0000200000 */
[----:B------:R-:W-:-:S06]  /*1b590*/  PRMT R54, R61, R60, R54 ;  /* 0x0000003c3d367216 */ /* 0x000fcc0000000036 */
[----:B------:R-:W2:Y:S02]  /*1b5a0*/  ATOM.E.CAS.STRONG.GPU PT, R54, [R56], R61, R54 ;  /* 0x0000003d3836738b */ /* 0x000ea400001ee136 */
[----:B--2---:R-:W-:Y:S01]  /*1b5b0*/  ISETP.NE.U32.AND P1, PT, R54, R61, PT ;  /* 0x0000003d3600720c */ /* 0x004fe20003f25070 */
[----:B------:R-:W-:-:S12]  /*1b5c0*/  IMAD.MOV.U32 R61, RZ, RZ, R54 ;  /* 0x000000ffff3d7224 */ /* 0x000fd800078e0036 */
[----:B------:R-:W-:Y:S05]  /*1b5d0*/  @P1 BRA `(.L_x_2165) ;  /* 0xfffffffc00e81947 */ /* 0x000fea000383ffff */
.L_x_1654:
[----:B------:R-:W-:Y:S05]  /*1b5e0*/  BSYNC.RECONVERGENT B0 ;  /* 0x0000000000007941 */ /* 0x000fea0003800200 */
.L_x_1653:
[----:B------:R-:W-:Y:S02]  /*1b5f0*/  VIADD R51, R51, 0x1 ;  /* 0x0000000133337836 */ /* 0x000fe40000000000 */
[----:B------:R-:W-:Y:S01]  /*1b600*/  VIADD R53, R53, 0x100 ;  /* 0x0000010035357836 */ /* 0x000fe20000000000 */
[----:B------:R-:W-:Y:S06]  /*1b610*/  @!P0 BRA `(.L_x_2166) ;  /* 0xfffffe7c00848947 */ /* 0x000fec000383ffff */
.L_x_1652:
[----:B------:R-:W-:Y:S05]  /*1b620*/  BSYNC.RECONVERGENT B1 ;  /* 0x0000000000017941 */ /* 0x000fea0003800200 */
.L_x_1651:
[----:B------:R-:W1:Y:S01]  /*1b630*/  LDCU UR5, c[0x0][0x3dc] ;  /* 0x00007b80ff0577ac */ /* 0x000e620008000800 */
[----:B------:R-:W-:Y:S02]  /*1b640*/  UIADD3 UR4, UPT, UPT, UR4, 0x1, URZ ;  /* 0x0000000104047890 */ /* 0x000fe4000fffe0ff */
[----:B-1----:R-:W-:-:S04]  /*1b650*/  UIADD3 UR5, UPT, UPT, UR5, 0x3f, URZ ;  /* 0x0000003f05057890 */ /* 0x002fc8000fffe0ff */
[----:B------:R-:W-:-:S04]  /*1b660*/  USHF.R.U32.HI UR5, URZ, 0x6, UR5 ;  /* 0x00000006ff057899 */ /* 0x000fc80008011605 */
[----:B------:R-:W-:Y:S01]  /*1b670*/  UISETP.NE.AND UP0, UPT, UR4, UR5, UPT ;  /* 0x000000050400728c */ /* 0x000fe2000bf05270 */
[----:B------:R-:W-:Y:S08]  /*1b680*/  BAR.SYNC.DEFER_BLOCKING 0x0 ;  /* 0x0000000000007b1d */ /* 0x000ff00000010000 */
[----:B------:R-:W-:Y:S05]  /*1b690*/  BRA.U UP0, `(.L_x_2167) ;  /* 0xfffffe7900007547 */ /* 0x000fea000b83ffff */
.L_x_1647:
        /* <DEDUP_REMOVED lines=283> */
.L_x_2168:
        /* <DEDUP_REMOVED lines=11> */
.L_x_3286:


//--------------------- .text.paged_flash_attention_bwd_64_bf16 --------------------------
	.section	.text.paged_flash_attention_bwd_64_bf16,"ax",@progbits
	.align	128
        .global         paged_flash_attention_bwd_64_bf16
        .type           paged_flash_attention_bwd_64_bf16,@function
        .size           paged_flash_attention_bwd_64_bf16,(.L_x_3287 - paged_flash_attention_bwd_64_bf16)
        .other          paged_flash_attention_bwd_64_bf16,@"STO_CUDA_ENTRY STV_DEFAULT"
paged_flash_attention_bwd_64_bf16:
.text.paged_flash_attention_bwd_64_bf16:
        /* <DEDUP_REMOVED lines=88> */
.L_x_2171:
        /* <DEDUP_REMOVED lines=24> */
.L_x_2170:
[----:B0-----:R-:W-:Y:S05]  /*0700*/  BSYNC.RECONVERGENT B0 ;  /* 0x0000000000007941 */ /* 0x001fea0003800200 */
.L_x_2169:
        /* <DEDUP_REMOVED lines=12> */
.L_x_2173:
[----:B------:R-:W-:Y:S05]  /*07d0*/  BSYNC.RECONVERGENT B0 ;  /* 0x0000000000007941 */ /* 0x000fea0003800200 */
.L_x_2172:
        /* <DEDUP_REMOVED lines=278> */
.L_x_2175:
[----:B------:R-:W-:Y:S05]  /*1940*/  BSYNC.RECONVERGENT B0 ;  /* 0x0000000000007941 */ /* 0x000fea0003800200 */
.L_x_2174:
        /* <DEDUP_REMOVED lines=16> */
.L_x_2440:
        /* <DEDUP_REMOVED lines=28> */
.L_x_2179:
        /* <DEDUP_REMOVED lines=43> */
.L_x_2178:
[----:B------:R-:W-:Y:S05]  /*1ec0*/  BSYNC.RECONVERGENT B0 ;  /* 0x0000000000007941 */ /* 0x000fea0003800200 */
.L_x_2177:
        /* <DEDUP_REMOVED lines=15> */
.L_x_2439:
        /* <DEDUP_REMOVED lines=676> */
.L_x_2185:
[----:B-----5:R-:W-:-:S05]  /*4a00*/  HADD2.BF16_V2 R36, R157, R109.H0_H0 ;  /* 0x2000006d9d247230 */ /* 0x020fca0000200000 */
[----:B------:R-:W-:-:S05]  /*4a10*/  PRMT R37, R157, R40, R36 ;  /* 0x000000289d257216 */ /* 0x000fca0000000024 */
[----:B------:R-:W2:Y:S02]  /*4a20*/  ATOM.E.CAS.STRONG.GPU PT, R36, [R48], R157, R37 ;  /* 0x0000009d3024738b */ /* 0x000ea400001ee125 */
[----:B--2---:R-:W-:Y:S01]  /*4a30*/  ISETP.NE.U32.AND P1, PT, R36, R157, PT ;  /* 0x0000009d2400720c */ /* 0x004fe20003f25070 */
[----:B------:R-:W-:-:S12]  /*4a40*/  IMAD.MOV.U32 R157, RZ, RZ, R36 ;  /* 0x000000ffff9d7224 */ /* 0x000fd800078e0024 */
[----:B------:R-:W-:Y:S05]  /*4a50*/  @P1 BRA `(.L_x_2185) ;  /* 0xfffffffc00e81947 */ /* 0x000fea000383ffff */
[----:B------:R-:W-:Y:S05]  /*4a60*/  BSYNC.RECONVERGENT B2 ;  /* 0x0000000000027941 */ /* 0x000fea0003800200 */
.L_x_2184:
        /* <DEDUP_REMOVED lines=13> */
.L_x_2187:
[----:B-----5:R-:W-:-:S05]  /*4b40*/  HADD2.BF16_V2 R44, R45, R46.H0_H0 ;  /* 0x2000002e2d2c7230 */ /* 0x020fca0000200000 */
[----:B------:R-:W-:-:S05]  /*4b50*/  PRMT R43, R45, R47, R44 ;  /* 0x0000002f2d2b7216 */ /* 0x000fca000000002c */
[----:B------:R-:W2:Y:S02]  /*4b60*/  ATOM.E.CAS.STRONG.GPU PT, R44, [R40], R45, R43 ;  /* 0x0000002d282c738b */ /* 0x000ea400001ee12b */
[----:B--2---:R-:W-:Y:S01]  /*4b70*/  ISETP.NE.U32.AND P1, PT, R44, R45, PT ;  /* 0x0000002d2c00720c */ /* 0x004fe20003f25070 */
[----:B------:R-:W-:-:S12]  /*4b80*/  IMAD.MOV.U32 R45, RZ, RZ, R44 ;  /* 0x000000ffff2d7224 */ /* 0x000fd800078e002c */
[----:B------:R-:W-:Y:S05]  /*4b90*/  @P1 BRA `(.L_x_2187) ;  /* 0xfffffffc00e81947 */ /* 0x000fea000383ffff */
[----:B------:R-:W-:Y:S05]  /*4ba0*/  BSYNC.RECONVERGENT B2 ;  /* 0x0000000000027941 */ /* 0x000fea0003800200 */
.L_x_2186:
        /* <DEDUP_REMOVED lines=12> */
.L_x_2189:
[----:B-----5:R-:W-:-:S05]  /*4c70*/  HADD2.BF16_V2 R44, R45, R43.H0_H0 ;  /* 0x2000002b2d2c7230 */ /* 0x020fca0000200000 */
[----:B------:R-:W-:-:S06]  /*4c80*/  PRMT R44, R45, R46, R44 ;  /* 0x0000002e2d2c7216 */ /* 0x000fcc000000002c */
[----:B------:R-:W2:Y:S02]  /*4c90*/  ATOM.E.CAS.STRONG.GPU PT, R44, [R40], R45, R44 ;  /* 0x0000002d282c738b */ /* 0x000ea400001ee12c */
[----:B--2---:R-:W-:Y:S01]  /*4ca0*/  ISETP.NE.U32.AND P1, PT, R44, R45, PT ;  /* 0x0000002d2c00720c */ /* 0x004fe20003f25070 */
[----:B------:R-:W-:-:S12]  /*4cb0*/  IMAD.MOV.U32 R45, RZ, RZ, R44 ;  /* 0x000000ffff2d7224 */ /* 0x000fd800078e002c */
[----:B------:R-:W-:Y:S05]  /*4cc0*/  @P1 BRA `(.L_x_2189) ;  /* 0xfffffffc00e81947 */ /* 0x000fea000383ffff */
[----:B------:R-:W-:Y:S05]  /*4cd0*/  BSYNC.RECONVERGENT B2 ;  /* 0x0000000000027941 */ /* 0x000fea0003800200 */
.L_x_2188:
        /* <DEDUP_REMOVED lines=12> */
.L_x_2191:
[----:B-----5:R-:W-:-:S05]  /*4da0*/  HADD2.BF16_V2 R44, R45, R43.H0_H0 ;  /* 0x2000002b2d2c7230 */ /* 0x020fca0000200000 */
[----:B------:R-:W-:-:S06]  /*4db0*/  PRMT R44, R45, R46, R44 ;  /* 0x0000002e2d2c7216 */ /* 0x000fcc000000002c */
[----:B------:R-:W2:Y:S02]  /*4dc0*/  ATOM.E.CAS.STRONG.GPU PT, R44, [R40], R45, R44 ;  /* 0x0000002d282c738b */ /* 0x000ea400001ee12c */
[----:B--2---:R-:W-:Y:S01]  /*4dd0*/  ISETP.NE.U32.AND P1, PT, R44, R45, PT ;  /* 0x0000002d2c00720c */ /* 0x004fe20003f25070 */
[----:B------:R-:W-:-:S12]  /*4de0*/  IMAD.MOV.U32 R45, RZ, RZ, R44 ;  /* 0x000000ffff2d7224 */ /* 0x000fd800078e002c */
[----:B------:R-:W-:Y:S05]  /*4df0*/  @P1 BRA `(.L_x_2191) ;  /* 0xfffffffc00e81947 */ /* 0x000fea000383ffff */
[----:B------:R-:W-:Y:S05]  /*4e00*/  BSYNC.RECONVERGENT B2 ;  /* 0x0000000000027941 */ /* 0x000fea0003800200 */
.L_x_2190:
        /* <DEDUP_REMOVED lines=12> */
.L_x_2193:
[----:B-----5:R-:W-:-:S05]  /*4ed0*/  HADD2.BF16_V2 R44, R45, R43.H0_H0 ;  /* 0x2000002b2d2c7230 */ /* 0x020fca0000200000 */
[----:B------:R-:W-:-:S06]  /*4ee0*/  PRMT R44, R45, R46, R44 ;  /* 0x0000002e2d2c7216 */ /* 0x000fcc000000002c */
[----:B------:R-:W2:Y:S02]  /*4ef0*/  ATOM.E.CAS.STRONG.GPU PT, R44, [R40], R45, R44 ;  /* 0x0000002d282c738b */ /* 0x000ea400001ee12c */
[----:B--2---:R-:W-:Y:S01]  /*4f00*/  ISETP.NE.U32.AND P1, PT, R44, R45, PT ;  /* 0x0000002d2c00720c */ /* 0x004fe20003f25070 */
[----:B------:R-:W-:-:S12]  /*4f10*/  IMAD.MOV.U32 R45, RZ, RZ, R44 ;  /* 0x000000ffff2d7224 */ /* 0x000fd800078e002c */
[----:B------:R-:W-:Y:S05]  /*4f20*/  @P1 BRA `(.L_x_2193) ;  /* 0xfffffffc00e81947 */ /* 0x000fea000383ffff */
[----:B------:R-:W-:Y:S05]  /*4f30*/  BSYNC.RECONVERGENT B2 ;  /* 0x0000000000027941 */ /* 0x000fea0003800200 */
.L_x_2192:
        /* <DEDUP_REMOVED lines=12> */
.L_x_2195:
[----:B-----5:R-:W-:-:S05]  /*5000*/  HADD2.BF16_V2 R44, R45, R43.H0_H0 ;  /* 0x2000002b2d2c7230 */ /* 0x020fca0000200000 */
[----:B------:R-:W-:-:S06]  /*5010*/  PRMT R44, R45, R46, R44 ;  /* 0x0000002e2d2c7216 */ /* 0x000fcc000000002c */
[----:B------:R-:W2:Y:S02]  /*5020*/  ATOM.E.CAS.STRONG.GPU PT, R44, [R40], R45, R44 ;  /* 0x0000002d282c738b */ /* 0x000ea400001ee12c */
[----:B--2---:R-:W-:Y:S01]  /*5030*/  ISETP.NE.U32.AND P1, PT, R44, R45, PT ;  /* 0x0000002d2c00720c */ /* 0x004fe20003f25070 */
[----:B------:R-:W-:-:S12]  /*5040*/  IMAD.MOV.U32 R45, RZ, RZ, R44 ;  /* 0x000000ffff2d7224 */ /* 0x000fd800078e002c */
[----:B------:R-:W-:Y:S05]  /*5050*/  @P1 BRA `(.L_x_2195) ;  /* 0xfffffffc00e81947 */ /* 0x000fea000383ffff */
[----:B------:R-:W-:Y:S05]  /*5060*/  BSYNC.RECONVERGENT B2 ;  /* 0x0000000000027941 */ /* 0x000fea0003800200 */
.L_x_2194:
        /* <DEDUP_REMOVED lines=12> */
.L_x_2197:
[----:B-----5:R-:W-:-:S05]  /*5130*/  HADD2.BF16_V2 R44, R45, R43.H0_H0 ;  /* 0x2000002b2d2c7230 */ /* 0x020fca0000200000 */
[----:B------:R-:W-:-:S06]  /*5140*/  PRMT R44, R45, R46, R44 ;  /* 0x0000002e2d2c7216 */ /* 0x000fcc000000002c */
[----:B------:R-:W2:Y:S02]  /*5150*/  ATOM.E.CAS.STRONG.GPU PT, R44, [R40], R45, R44 ;  /* 0x0000002d282c738b */ /* 0x000ea400001ee12c */
[----:B--2---:R-:W-:Y:S01]  /*5160*/  ISETP.NE.U32.AND P1, PT, R44, R45, PT ;  /* 0x0000002d2c00720c */ /* 0x004fe20003f25070 */
[----:B------:R-:W-:-:S12]  /*5170*/  IMAD.MOV.U32 R45, RZ, RZ, R44 ;  /* 0x000000ffff2d7224 */ /* 0x000fd800078e002c */
[----:B------:R-:W-:Y:S05]  /*5180*/  @P1 BRA `(.L_x_2197) ;  /* 0xfffffffc00e81947 */ /* 0x000fea000383ffff */
[----:B------:R-:W-:Y:S05]  /*5190*/  BSYNC.RECONVERGENT B2 ;  /* 0x0000000000027941 */ /* 0x000fea0003800200 */
.L_x_2196:
        /* <DEDUP_REMOVED lines=12> */
.L_x_2199:
[----:B-----5:R-:W-:-:S05]  /*5260*/  HADD2.BF16_V2 R44, R45, R43.H0_H0 ;  /* 0x2000002b2d2c7230 */ /* 0x020fca0000200000 */
[----:B------:R-:W-:-:S06]  /*5270*/  PRMT R44, R45, R46, R44 ;  /* 0x0000002e2d2c7216 */ /* 0x000fcc000000002c */
[----:B------:R-:W2:Y:S02]  /*5280*/  ATOM.E.CAS.STRONG.GPU PT, R44, [R40], R45, R44 ;  /* 0x0000002d282c738b */ /* 0x000ea400001ee12c */
[----:B--2---:R-:W-:Y:S01]  /*5290*/  ISETP.NE.U32.AND P1, PT, R44, R45, PT ;  /* 0x0000002d2c00720c */ /* 0x004fe20003f25070 */
[----:B------:R-:W-:-:S12]  /*52a0*/  IMAD.MOV.U32 R45, RZ, RZ, R44 ;  /* 0x000000ffff2d7224 */ /* 0x000fd800078e002c */
[----:B------:R-:W-:Y:S05]  /*52b0*/  @P1 BRA `(.L_x_2199) ;  /* 0xfffffffc00e81947 */ /* 0x000fea000383ffff */
[----:B------:R-:W-:Y:S05]  /*52c0*/  BSYNC.RECONVERGENT B2 ;  /* 0x0000000000027941 */ /* 0x000fea0003800200 */
.L_x_2198:
        /* <DEDUP_REMOVED lines=12> */
.L_x_2201:
[----:B-----5:R-:W-:-:S05]  /*5390*/  HADD2.BF16_V2 R44, R45, R43.H0_H0 ;  /* 0x2000002b2d2c7230 */ /* 0x020fca0000200000 */
[----:B------:R-:W-:-:S06]  /*53a0*/  PRMT R44, R45, R46, R44 ;  /* 0x0000002e2d2c7216 */ /* 0x000fcc000000002c */
[----:B------:R-:W2:Y:S02]  /*53b0*/  ATOM.E.CAS.STRONG.GPU PT, R44, [R40], R45, R44 ;  /* 0x0000002d282c738b */ /* 0x000ea400001ee12c */
[----:B--2---:R-:W-:Y:S01]  /*53c0*/  ISETP.NE.U32.AND P1, PT, R44, R45, PT ;  /* 0x0000002d2c00720c */ /* 0x004fe20003f25070 */
[----:B------:R-:W-:-:S12]  /*53d0*/  IMAD.MOV.U32 R45, RZ, RZ, R44 ;  /* 0x000000ffff2d7224 */ /* 0x000fd800078e002c */
[----:B------:R-:W-:Y:S05]  /*53e0*/  @P1 BRA `(.L_x_2201) ;  /* 0xfffffffc00e81947 */ /* 0x000fea000383ffff */
[----:B------:R-:W-:Y:S05]  /*53f0*/  BSYNC.RECONVERGENT B2 ;  /* 0x0000000000027941 */ /* 0x000fea0003800200 */
.L_x_2200:
        /* <DEDUP_REMOVED lines=12> */
.L_x_2203:
[----:B-----5:R-:W-:-:S05]  /*54c0*/  HADD2.BF16_V2 R44, R45, R43.H0_H0 ;  /* 0x2000002b2d2c7230 */ /* 0x020fca0000200000 */
[----:B------:R-:W-:-:S06]  /*54d0*/  PRMT R44, R45, R46, R44 ;  /* 0x0000002e2d2c7216 */ /* 0x000fcc000000002c */
[----:B------:R-:W2:Y:S02]  /*54e0*/  ATOM.E.CAS.STRONG.GPU PT, R44, [R40], R45, R44 ;  /* 0x0000002d282c738b */ /* 0x000ea400001ee12c */
[----:B--2---:R-:W-:Y:S01]  /*54f0*/  ISETP.NE.U32.AND P1, PT, R44, R45, PT ;  /* 0x0000002d2c00720c */ /* 0x004fe20003f25070 */
[----:B------:R-:W-:-:S12]  /*5500*/  IMAD.MOV.U32 R45, RZ, RZ, R44 ;  /* 0x000000ffff2d7224 */ /* 0x000fd800078e002c */
[----:B------:R-:W-:Y:S05]  /*5510*/  @P1 BRA `(.L_x_2203) ;  /* 0xfffffffc00e81947 */ /* 0x000fea000383ffff */
[----:B------:R-:W-:Y:S05]  /*5520*/  BSYNC.RECONVERGENT B2 ;  /* 0x0000000000027941 */ /* 0x000fea0003800200 */
.L_x_2202:
        /* <DEDUP_REMOVED lines=12> */
.L_x_2205:
[----:B-----5:R-:W-:-:S05]  /*55f0*/  HADD2.BF16_V2 R44, R45, R43.H0_H0 ;  /* 0x2000002b2d2c7230 */ /* 0x020fca0000200000 */
[----:B------:R-:W-:-:S06]  /*5600*/  PRMT R44, R45, R46, R44 ;  /* 0x0000002e2d2c7216 */ /* 0x000fcc000000002c */
[----:B------:R-:W2:Y:S02]  /*5610*/  ATOM.E.CAS.STRONG.GPU PT, R44, [R40], R45, R44 ;  /* 0x0000002d282c738b */ /* 0x000ea400001ee12c */
[----:B--2---:R-:W-:Y:S01]  /*5620*/  ISETP.NE.U32.AND P1, PT, R44, R45, PT ;  /* 0x0000002d2c00720c */ /* 0x004fe20003f25070 */
[----:B------:R-:W-:-:S12]  /*5630*/  IMAD.MOV.U32 R45, RZ, RZ, R44 ;  /* 0x000000ffff2d7224 */ /* 0x000fd800078e002c */
[----:B------:R-:W-:Y:S05]  /*5640*/  @P1 BRA `(.L_x_2205) ;  /* 0xfffffffc00e81947 */ /* 0x000fea000383ffff */
[----:B------:R-:W-:Y:S05]  /*5650*/  BSYNC.RECONVERGENT B2 ;  /* 0x0000000000027941 */ /* 0x000fea0003800200 */
.L_x_2204:
        /* <DEDUP_REMOVED lines=12> */
.L_x_2207:
[----:B-----5:R-:W-:-:S05]  /*5720*/  HADD2.BF16_V2 R44, R45, R43.H0_H0 ;  /* 0x2000002b2d2c7230 */ /* 0x020fca0000200000 */
[----:B------:R-:W-:-:S06]  /*5730*/  PRMT R44, R45, R46, R44 ;  /* 0x0000002e2d2c7216 */ /* 0x000fcc000000002c */
[----:B------:R-:W2:Y:S02]  /*5740*/  ATOM.E.CAS.STRONG.GPU PT, R44, [R40], R45, R44 ;  /* 0x0000002d282c738b */ /* 0x000ea400001ee12c */
[----:B--2---:R-:W-:Y:S01]  /*5750*/  ISETP.NE.U32.AND P1, PT, R44, R45, PT ;  /* 0x0000002d2c00720c */ /* 0x004fe20003f25070 */
[----:B------:R-:W-:-:S12]  /*5760*/  IMAD.MOV.U32 R45, RZ, RZ, R44 ;  /* 0x000000ffff2d7224 */ /* 0x000fd800078e002c */
[----:B------:R-:W-:Y:S05]  /*5770*/  @P1 BRA `(.L_x_2207) ;  /* 0xfffffffc00e81947 */ /* 0x000fea000383ffff */
[----:B------:R-:W-:Y:S05]  /*5780*/  BSYNC.RECONVERGENT B2 ;  /* 0x0000000000027941 */ /* 0x000fea0003800200 */
.L_x_2206:
        /* <DEDUP_REMOVED lines=12> */
.L_x_2209:
[----:B-----5:R-:W-:-:S05]  /*5850*/  HADD2.BF16_V2 R44, R45, R43.H0_H0 ;  /* 0x2000002b2d2c7230 */ /* 0x020fca0000200000 */
[----:B------:R-:W-:-:S06]  /*5860*/  PRMT R44, R45, R46, R44 ;  /* 0x0000002e2d2c7216 */ /* 0x000fcc000000002c */
[----:B------:R-:W2:Y:S02]  /*5870*/  ATOM.E.CAS.STRONG.GPU PT, R44, [R40], R45, R44 ;  /* 0x0000002d282c738b */ /* 0x000ea400001ee12c */
[----:B--2---:R-:W-:Y:S01]  /*5880*/  ISETP.NE.U32.AND P1, PT, R44, R45, PT ;  /* 0x0000002d2c00720c */ /* 0x004fe20003f25070 */
[----:B------:R-:W-:-:S12]  /*5890*/  IMAD.MOV.U32 R45, RZ, RZ, R44 ;  /* 0x000000ffff2d7224 */ /* 0x000fd800078e002c */
[----:B------:R-:W-:Y:S05]  /*58a0*/  @P1 BRA `(.L_x_2209) ;  /* 0xfffffffc00e81947 */ /* 0x000fea000383ffff */
[----:B------:R-:W-:Y:S05]  /*58b0*/  BSYNC.RECONVERGENT B2 ;  /* 0x0000000000027941 */ /* 0x000fea0003800200 */
.L_x_2208:
        /* <DEDUP_REMOVED lines=12> */
.L_x_2211:
[----:B-----5:R-:W-:-:S05]  /*5980*/  HADD2.BF16_V2 R44, R45, R43.H0_H0 ;  /* 0x2000002b2d2c7230 */ /* 0x020fca0000200000 */
[----:B------:R-:W-:-:S06]  /*5990*/  PRMT R44, R45, R46, R44 ;  /* 0x0000002e2d2c7216 */ /* 0x000fcc000000002c */
[----:B------:R-:W2:Y:S02]  /*59a0*/  ATOM.E.CAS.STRONG.GPU PT, R44, [R40], R45, R44 ;  /* 0x0000002d282c738b */ /* 0x000ea400001ee12c */
[----:B--2---:R-:W-:Y:S01]  /*59b0*/  ISETP.NE.U32.AND P1, PT, R44, R45, PT ;  /* 0x0000002d2c00720c */ /* 0x004fe20003f25070 */
[----:B------:R-:W-:-:S12]  /*59c0*/  IMAD.MOV.U32 R45, RZ, RZ, R44 ;  /* 0x000000ffff2d7224 */ /* 0x000fd800078e002c */
[----:B------:R-:W-:Y:S05]  /*59d0*/  @P1 BRA `(.L_x_2211) ;  /* 0xfffffffc00e81947 */ /* 0x000fea000383ffff */
[----:B------:R-:W-:Y:S05]  /*59e0*/  BSYNC.RECONVERGENT B2 ;  /* 0x0000000000027941 */ /* 0x000fea0003800200 */
.L_x_2210:
        /* <DEDUP_REMOVED lines=12> */
.L_x_2213:
[----:B-----5:R-:W-:-:S05]  /*5ab0*/  HADD2.BF16_V2 R44, R45, R43.H0_H0 ;  /* 0x2000002b2d2c7230 */ /* 0x020fca0000200000 */
[----:B------:R-:W-:-:S06]  /*5ac0*/  PRMT R44, R45, R46, R44 ;  /* 0x0000002e2d2c7216 */ /* 0x000fcc000000002c */
[----:B------:R-:W2:Y:S02]  /*5ad0*/  ATOM.E.CAS.STRONG.GPU PT, R44, [R40], R45, R44 ;  /* 0x0000002d282c738b */ /* 0x000ea400001ee12c */
[----:B--2---:R-:W-:Y:S01]  /*5ae0*/  ISETP.NE.U32.AND P1, PT, R44, R45, PT ;  /* 0x0000002d2c00720c */ /* 0x004fe20003f25070 */
[----:B------:R-:W-:-:S12]  /*5af0*/  IMAD.MOV.U32 R45, RZ, RZ, R44 ;  /* 0x000000ffff2d7224 */ /* 0x000fd800078e002c */
[----:B------:R-:W-:Y:S05]  /*5b00*/  @P1 BRA `(.L_x_2213) ;  /* 0xfffffffc00e81947 */ /* 0x000fea000383ffff */
[----:B------:R-:W-:Y:S05]  /*5b10*/  BSYNC.RECONVERGENT B2 ;  /* 0x0000000000027941 */ /* 0x000fea0003800200 */
.L_x_2212:
        /* <DEDUP_REMOVED lines=12> */
.L_x_2215:
[----:B-----5:R-:W-:-:S05]  /*5be0*/  HADD2.BF16_V2 R44, R45, R43.H0_H0 ;  /* 0x2000002b2d2c7230 */ /* 0x020fca0000200000 */
[----:B------:R-:W-:-:S06]  /*5bf0*/  PRMT R44, R45, R46, R44 ;  /* 0x0000002e2d2c7216 */ /* 0x000fcc000000002c */
[----:B------:R-:W2:Y:S02]  /*5c00*/  ATOM.E.CAS.STRONG.GPU PT, R44, [R40], R45, R44 ;  /* 0x0000002d282c738b */ /* 0x000ea400001ee12c */
[----:B--2---:R-:W-:Y:S01]  /*5c10*/  ISETP.NE.U32.AND P1, PT, R44, R45, PT ;  /* 0x0000002d2c00720c */ /* 0x004fe20003f25070 */
[----:B------:R-:W-:-:S12]  /*5c20*/  IMAD.MOV.U32 R45, RZ, RZ, R44 ;  /* 0x000000ffff2d7224 */ /* 0x000fd800078e002c */
[----:B------:R-:W-:Y:S05]  /*5c30*/  @P1 BRA `(.L_x_2215) ;  /* 0xfffffffc00e81947 */ /* 0x000fea000383ffff */
[----:B------:R-:W-:Y:S05]  /*5c40*/  BSYNC.RECONVERGENT B2 ;  /* 0x0000000000027941 */ /* 0x000fea0003800200 */
.L_x_2214:
        /* <DEDUP_REMOVED lines=12> */
.L_x_2217:
[----:B-----5:R-:W-:-:S05]  /*5d10*/  HADD2.BF16_V2 R44, R45, R43.H0_H0 ;  /* 0x2000002b2d2c7230 */ /* 0x020fca0000200000 */
[----:B------:R-:W-:-:S06]  /*5d20*/  PRMT R44, R45, R46, R44 ;  /* 0x0000002e2d2c7216 */ /* 0x000fcc000000002c */
[----:B------:R-:W2:Y:S02]  /*5d30*/  ATOM.E.CAS.STRONG.GPU PT, R44, [R40], R45, R44 ;  /* 0x0000002d282c738b */ /* 0x000ea400001ee12c */
[----:B--2---:R-:W-:Y:S01]  /*5d40*/  ISETP.NE.U32.AND P1, PT, R44, R45, PT ;  /* 0x0000002d2c00720c */ /* 0x004fe20003f25070 */
[----:B------:R-:W-:-:S12]  /*5d50*/  IMAD.MOV.U32 R45, RZ, RZ, R44 ;  /* 0x000000ffff2d7224 */ /* 0x000fd800078e002c */
[----:B------:R-:W-:Y:S05]  /*5d60*/  @P1 BRA `(.L_x_2217) ;  /* 0xfffffffc00e81947 */ /* 0x000fea000383ffff */
[----:B------:R-:W-:Y:S05]  /*5d70*/  BSYNC.RECONVERGENT B2 ;  /* 0x0000000000027941 */ /* 0x000fea0003800200 */
.L_x_2216:
        /* <DEDUP_REMOVED lines=12> */
.L_x_2219:
[----:B-----5:R-:W-:-:S05]  /*5e40*/  HADD2.BF16_V2 R44, R45, R43.H0_H0 ;  /* 0x2000002b2d2c7230 */ /* 0x020fca0000200000 */
[----:B------:R-:W-:-:S06]  /*5e50*/  PRMT R44, R45, R46, R44 ;  /* 0x0000002e2d2c7216 */ /* 0x000fcc000000002c */
[----:B------:R-:W2:Y:S02]  /*5e60*/  ATOM.E.CAS.STRONG.GPU PT, R44, [R40], R45, R44 ;  /* 0x0000002d282c738b */ /* 0x000ea400001ee12c */
[----:B--2---:R-:W-:Y:S01]  /*5e70*/  ISETP.NE.U32.AND P1, PT, R44, R45, PT ;  /* 0x0000002d2c00720c */ /* 0x004fe20003f25070 */
[----:B------:R-:W-:-:S12]  /*5e80*/  IMAD.MOV.U32 R45, RZ, RZ, R44 ;  /* 0x000000ffff2d7224 */ /* 0x000fd800078e002c */
[----:B------:R-:W-:Y:S05]  /*5e90*/  @P1 BRA `(.L_x_2219) ;  /* 0xfffffffc00e81947 */ /* 0x000fea000383ffff */
[----:B------:R-:W-:Y:S05]  /*5ea0*/  BSYNC.RECONVERGENT B2 ;  /* 0x0000000000027941 */ /* 0x000fea0003800200 */
.L_x_2218:
        /* <DEDUP_REMOVED lines=12> */
.L_x_2221:
[----:B-----5:R-:W-:-:S05]  /*5f70*/  HADD2.BF16_V2 R44, R45, R43.H0_H0 ;  /* 0x2000002b2d2c7230 */ /* 0x020fca0000200000 */
[----:B------:R-:W-:-:S06]  /*5f80*/  PRMT R44, R45, R46, R44 ;  /* 0x0000002e2d2c7216 */ /* 0x000fcc000000002c */
[----:B------:R-:W2:Y:S02]  /*5f90*/  ATOM.E.CAS.STRONG.GPU PT, R44, [R40], R45, R44 ;  /* 0x0000002d282c738b */ /* 0x000ea400001ee12c */
[----:B--2---:R-:W-:Y:S01]  /*5fa0*/  ISETP.NE.U32.AND P1, PT, R44, R45, PT ;  /* 0x0000002d2c00720c */ /* 0x004fe20003f25070 */
[----:B------:R-:W-:-:S12]  /*5fb0*/  IMAD.MOV.U32 R45, RZ, RZ, R44 ;  /* 0x000000ffff2d7224 */ /* 0x000fd800078e002c */
[----:B------:R-:W-:Y:S05]  /*5fc0*/  @P1 BRA `(.L_x_2221) ;  /* 0xfffffffc00e81947 */ /* 0x000fea000383ffff */
[----:B------:R-:W-:Y:S05]  /*5fd0*/  BSYNC.RECONVERGENT B2 ;  /* 0x0000000000027941 */ /* 0x000fea0003800200 */
.L_x_2220:
        /* <DEDUP_REMOVED lines=12> */
.L_x_2223:
[----:B-----5:R-:W-:-:S05]  /*60a0*/  HADD2.BF16_V2 R44, R45, R43.H0_H0 ;  /* 0x2000002b2d2c7230 */ /* 0x020fca0000200000 */
[----:B------:R-:W-:-:S06]  /*60b0*/  PRMT R44, R45, R46, R44 ;  /* 0x0000002e2d2c7216 */ /* 0x000fcc000000002c */
[----:B------:R-:W2:Y:S02]  /*60c0*/  ATOM.E.CAS.STRONG.GPU PT, R44, [R40], R45, R44 ;  /* 0x0000002d282c738b */ /* 0x000ea400001ee12c */
[----:B--2---:R-:W-:Y:S01]  /*60d0*/  ISETP.NE.U32.AND P1, PT, R44, R45, PT ;  /* 0x0000002d2c00720c */ /* 0x004fe20003f25070 */
[----:B------:R-:W-:-:S12]  /*60e0*/  IMAD.MOV.U32 R45, RZ, RZ, R44 ;  /* 0x000000ffff2d7224 */ /* 0x000fd800078e002c */
[----:B------:R-:W-:Y:S05]  /*60f0*/  @P1 BRA `(.L_x_2223) ;  /* 0xfffffffc00e81947 */ /* 0x000fea000383ffff */
[----:B------:R-:W-:Y:S05]  /*6100*/  BSYNC.RECONVERGENT B2 ;  /* 0x0000000000027941 */ /* 0x000fea0003800200 */
.L_x_2222:
        /* <DEDUP_REMOVED lines=12> */
.L_x_2225:
[----:B-----5:R-:W-:-:S05]  /*61d0*/  HADD2.BF16_V2 R44, R45, R43.H0_H0 ;  /* 0x2000002b2d2c7230 */ /* 0x020fca0000200000 */
[----:B------:R-:W-:-:S06]  /*61e0*/  PRMT R44, R45, R46, R44 ;  /* 0x0000002e2d2c7216 */ /* 0x000fcc000000002c */
[----:B------:R-:W2:Y:S02]  /*61f0*/  ATOM.E.CAS.STRONG.GPU PT, R44, [R40], R45, R44 ;  /* 0x0000002d282c738b */ /* 0x000ea400001ee12c */
[----:B--2---:R-:W-:Y:S01]  /*6200*/  ISETP.NE.U32.AND P1, PT, R44, R45, PT ;  /* 0x0000002d2c00720c */ /* 0x004fe20003f25070 */
[----:B------:R-:W-:-:S12]  /*6210*/  IMAD.MOV.U32 R45, RZ, RZ, R44 ;  /* 0x000000ffff2d7224 */ /* 0x000fd800078e002c */
[----:B------:R-:W-:Y:S05]  /*6220*/  @P1 BRA `(.L_x_2225) ;  /* 0xfffffffc00e81947 */ /* 0x000fea000383ffff */
[----:B------:R-:W-:Y:S05]  /*6230*/  BSYNC.RECONVERGENT B2 ;  /* 0x0000000000027941 */ /* 0x000fea0003800200 */
.L_x_2224:
        /* <DEDUP_REMOVED lines=12> */
.L_x_2227:
[----:B-----5:R-:W-:-:S05]  /*6300*/  HADD2.BF16_V2 R44, R45, R43.H0_H0 ;  /* 0x2000002b2d2c7230 */ /* 0x020fca0000200000 */
[----:B------:R-:W-:-:S06]  /*6310*/  PRMT R44, R45, R46, R44 ;  /* 0x0000002e2d2c7216 */ /* 0x000fcc000000002c */
[----:B------:R-:W2:Y:S02]  /*6320*/  ATOM.E.CAS.STRONG.GPU PT, R44, [R40], R45, R44 ;  /* 0x0000002d282c738b */ /* 0x000ea400001ee12c */
[----:B--2---:R-:W-:Y:S01]  /*6330*/  ISETP.NE.U32.AND P1, PT, R44, R45, PT ;  /* 0x0000002d2c00720c */ /* 0x004fe20003f25070 */
[----:B------:R-:W-:-:S12]  /*6340*/  IMAD.MOV.U32 R45, RZ, RZ, R44 ;  /* 0x000000ffff2d7224 */ /* 0x000fd800078e002c */
[----:B------:R-:W-:Y:S05]  /*6350*/  @P1 BRA `(.L_x_2227) ;  /* 0xfffffffc00e81947 */ /* 0x000fea000383ffff */
[----:B------:R-:W-:Y:S05]  /*6360*/  BSYNC.RECONVERGENT B2 ;  /* 0x0000000000027941 */ /* 0x000fea0003800200 */
.L_x_2226:
        /* <DEDUP_REMOVED lines=12> */
.L_x_2229:
[----:B-----5:R-:W-:-:S05]  /*6430*/  HADD2.BF16_V2 R44, R45, R43.H0_H0 ;  /* 0x2000002b2d2c7230 */ /* 0x020fca0000200000 */
[----:B------:R-:W-:-:S06]  /*6440*/  PRMT R44, R45, R46, R44 ;  /* 0x0000002e2d2c7216 */ /* 0x000fcc000000002c */
[----:B------:R-:W2:Y:S02]  /*6450*/  ATOM.E.CAS.STRONG.GPU PT, R44, [R40], R45, R44 ;  /* 0x0000002d282c738b */ /* 0x000ea400001ee12c */
[----:B--2---:R-:W-:Y:S01]  /*6460*/  ISETP.NE.U32.AND P1, PT, R44, R45, PT ;  /* 0x0000002d2c00720c */ /* 0x004fe20003f25070 */
[----:B------:R-:W-:-:S12]  /*6470*/  IMAD.MOV.U32 R45, RZ, RZ, R44 ;  /* 0x000000ffff2d7224 */ /* 0x000fd800078e002c */
[----:B------:R-:W-:Y:S05]  /*6480*/  @P1 BRA `(.L_x_2229) ;  /* 0xfffffffc00e81947 */ /* 0x000fea000383ffff */
[----:B------:R-:W-:Y:S05]  /*6490*/  BSYNC.RECONVERGENT B2 ;  /* 0x0000000000027941 */ /* 0x000fea0003800200 */
.L_x_2228:
        /* <DEDUP_REMOVED lines=12> */
.L_x_2231:
[----:B-----5:R-:W-:-:S05]  /*6560*/  HADD2.BF16_V2 R44, R45, R43.H0_H0 ;  /* 0x2000002b2d2c7230 */ /* 0x020fca0000200000 */
[----:B------:R-:W-:-:S06]  /*6570*/  PRMT R44, R45, R46, R44 ;  /* 0x0000002e2d2c7216 */ /* 0x000fcc000000002c */
[----:B------:R-:W2:Y:S02]  /*6580*/  ATOM.E.CAS.STRONG.GPU PT, R44, [R40], R45, R44 ;  /* 0x0000002d282c738b */ /* 0x000ea400001ee12c */
[----:B--2---:R-:W-:Y:S01]  /*6590*/  ISETP.NE.U32.AND P1, PT, R44, R45, PT ;  /* 0x0000002d2c00720c */ /* 0x004fe20003f25070 */
[----:B------:R-:W-:-:S12]  /*65a0*/  IMAD.MOV.U32 R45, RZ, RZ, R44 ;  /* 0x000000ffff2d7224 */ /* 0x000fd800078e002c */
[----:B------:R-:W-:Y:S05]  /*65b0*/  @P1 BRA `(.L_x_2231) ;  /* 0xfffffffc00e81947 */ /* 0x000fea000383ffff */
[----:B------:R-:W-:Y:S05]  /*65c0*/  BSYNC.RECONVERGENT B2 ;  /* 0x0000000000027941 */ /* 0x000fea0003800200 */
.L_x_2230:
        /* <DEDUP_REMOVED lines=12> */
.L_x_2233:
[----:B-----5:R-:W-:-:S05]  /*6690*/  HADD2.BF16_V2 R44, R45, R43.H0_H0 ;  /* 0x2000002b2d2c7230 */ /* 0x020fca0000200000 */
[----:B------:R-:W-:-:S06]  /*66a0*/  PRMT R44, R45, R46, R44 ;  /* 0x0000002e2d2c7216 */ /* 0x000fcc000000002c */
[----:B------:R-:W2:Y:S02]  /*66b0*/  ATOM.E.CAS.STRONG.GPU PT, R44, [R40], R45, R44 ;  /* 0x0000002d282c738b */ /* 0x000ea400001ee12c */
[----:B--2---:R-:W-:Y:S01]  /*66c0*/  ISETP.NE.U32.AND P1, PT, R44, R45, PT ;  /* 0x0000002d2c00720c */ /* 0x004fe20003f25070 */
[----:B------:R-:W-:-:S12]  /*66d0*/  IMAD.MOV.U32 R45, RZ, RZ, R44 ;  /* 0x000000ffff2d7224 */ /* 0x000fd800078e002c */
[----:B------:R-:W-:Y:S05]  /*66e0*/  @P1 BRA `(.L_x_2233) ;  /* 0xfffffffc00e81947 */ /* 0x000fea000383ffff */
[----:B------:R-:W-:Y:S05]  /*66f0*/  BSYNC.RECONVERGENT B2 ;  /* 0x0000000000027941 */ /* 0x000fea0003800200 */
.L_x_2232:
        /* <DEDUP_REMOVED lines=12> */
.L_x_2235:
[----:B-----5:R-:W-:-:S05]  /*67c0*/  HADD2.BF16_V2 R44, R45, R43.H0_H0 ;  /* 0x2000002b2d2c7230 */ /* 0x020fca0000200000 */
[----:B------:R-:W-:-:S06]  /*67d0*/  PRMT R44, R45, R46, R44 ;  /* 0x0000002e2d2c7216 */ /* 0x000fcc000000002c */
[----:B------:R-:W2:Y:S02]  /*67e0*/  ATOM.E.CAS.STRONG.GPU PT, R44, [R40], R45, R44 ;  /* 0x0000002d282c738b */ /* 0x000ea400001ee12c */
[----:B--2---:R-:W-:Y:S01]  /*67f0*/  ISETP.NE.U32.AND P1, PT, R44, R45, PT ;  /* 0x0000002d2c00720c */ /* 0x004fe20003f25070 */
[----:B------:R-:W-:-:S12]  /*6800*/  IMAD.MOV.U32 R45, RZ, RZ, R44 ;  /* 0x000000ffff2d7224 */ /* 0x000fd800078e002c */
[----:B------:R-:W-:Y:S05]  /*6810*/  @P1 BRA `(.L_x_2235) ;  /* 0xfffffffc00e81947 */ /* 0x000fea000383ffff */
[----:B------:R-:W-:Y:S05]  /*6820*/  BSYNC.RECONVERGENT B2 ;  /* 0x0000000000027941 */ /* 0x000fea0003800200 */
.L_x_2234:
        /* <DEDUP_REMOVED lines=12> */
.L_x_2237:
[----:B-----5:R-:W-:-:S05]  /*68f0*/  HADD2.BF16_V2 R44, R45, R43.H0_H0 ;  /* 0x2000002b2d2c7230 */ /* 0x020fca0000200000 */
[----:B------:R-:W-:-:S06]  /*6900*/  PRMT R44, R45, R46, R44 ;  /* 0x0000002e2d2c7216 */ /* 0x000fcc000000002c */
[----:B------:R-:W2:Y:S02]  /*6910*/  ATOM.E.CAS.STRONG.GPU PT, R44, [R40], R45, R44 ;  /* 0x0000002d282c738b */ /* 0x000ea400001ee12c */
[----:B--2---:R-:W-:Y:S01]  /*6920*/  ISETP.NE.U32.AND P1, PT, R44, R45, PT ;  /* 0x0000002d2c00720c */ /* 0x004fe20003f25070 */
[----:B------:R-:W-:-:S12]  /*6930*/  IMAD.MOV.U32 R45, RZ, RZ, R44 ;  /* 0x000000ffff2d7224 */ /* 0x000fd800078e002c */
[----:B------:R-:W-:Y:S05]  /*6940*/  @P1 BRA `(.L_x_2237) ;  /* 0xfffffffc00e81947 */ /* 0x000fea000383ffff */
[----:B------:R-:W-:Y:S05]  /*6950*/  BSYNC.RECONVERGENT B2 ;  /* 0x0000000000027941 */ /* 0x000fea0003800200 */
.L_x_2236:
        /* <DEDUP_REMOVED lines=12> */
.L_x_2239:
[----:B-----5:R-:W-:-:S05]  /*6a20*/  HADD2.BF16_V2 R44, R45, R43.H0_H0 ;  /* 0x2000002b2d2c7230 */ /* 0x020fca0000200000 */
[----:B------:R-:W-:-:S06]  /*6a30*/  PRMT R44, R45, R46, R44 ;  /* 0x0000002e2d2c7216 */ /* 0x000fcc000000002c */
[----:B------:R-:W2:Y:S02]  /*6a40*/  ATOM.E.CAS.STRONG.GPU PT, R44, [R40], R45, R44 ;  /* 0x0000002d282c738b */ /* 0x000ea400001ee12c */
[----:B--2---:R-:W-:Y:S01]  /*6a50*/  ISETP.NE.U32.AND P1, PT, R44, R45, PT ;  /* 0x0000002d2c00720c */ /* 0x004fe20003f25070 */
[----:B------:R-:W-:-:S12]  /*6a60*/  IMAD.MOV.U32 R45, RZ, RZ, R44 ;  /* 0x000000ffff2d7224 */ /* 0x000fd800078e002c */
[----:B------:R-:W-:Y:S05]  /*6a70*/  @P1 BRA `(.L_x_2239) ;  /* 0xfffffffc00e81947 */ /* 0x000fea000383ffff */
[----:B------:R-:W-:Y:S05]  /*6a80*/  BSYNC.RECONVERGENT B2 ;  /* 0x0000000000027941 */ /* 0x000fea0003800200 */
.L_x_2238:
        /* <DEDUP_REMOVED lines=12> */
.L_x_2241:
[----:B-----5:R-:W-:-:S05]  /*6b50*/  HADD2.BF16_V2 R44, R45, R43.H0_H0 ;  /* 0x2000002b2d2c7230 */ /* 0x020fca0000200000 */
[----:B------:R-:W-:-:S06]  /*6b60*/  PRMT R44, R45, R46, R44 ;  /* 0x0000002e2d2c7216 */ /* 0x000fcc000000002c */
[----:B------:R-:W2:Y:S02]  /*6b70*/  ATOM.E.CAS.STRONG.GPU PT, R44, [R40], R45, R44 ;  /* 0x0000002d282c738b */ /* 0x000ea400001ee12c */
[----:B--2---:R-:W-:Y:S01]  /*6b80*/  ISETP.NE.U32.AND P1, PT, R44, R45, PT ;  /* 0x0000002d2c00720c */ /* 0x004fe20003f25070 */
[----:B------:R-:W-:-:S12]  /*6b90*/  IMAD.MOV.U32 R45, RZ, RZ, R44 ;  /* 0x000000ffff2d7224 */ /* 0x000fd800078e002c */
[----:B------:R-:W-:Y:S05]  /*6ba0*/  @P1 BRA `(.L_x_2241) ;  /* 0xfffffffc00e81947 */ /* 0x000fea000383ffff */
[----:B------:R-:W-:Y:S05]  /*6bb0*/  BSYNC.RECONVERGENT B2 ;  /* 0x0000000000027941 */ /* 0x000fea0003800200 */
.L_x_2240:
        /* <DEDUP_REMOVED lines=12> */
.L_x_2243:
[----:B-----5:R-:W-:-:S05]  /*6c80*/  HADD2.BF16_V2 R44, R45, R43.H0_H0 ;  /* 0x2000002b2d2c7230 */ /* 0x020fca0000200000 */
[----:B------:R-:W-:-:S06]  /*6c90*/  PRMT R44, R45, R46, R44 ;  /* 0x0000002e2d2c7216 */ /* 0x000fcc000000002c */
[----:B------:R-:W2:Y:S02]  /*6ca0*/  ATOM.E.CAS.STRONG.GPU PT, R44, [R40], R45, R44 ;  /* 0x0000002d282c738b */ /* 0x000ea400001ee12c */
[----:B--2---:R-:W-:Y:S01]  /*6cb0*/  ISETP.NE.U32.AND P1, PT, R44, R45, PT ;  /* 0x0000002d2c00720c */ /* 0x004fe20003f25070 */
[----:B------:R-:W-:-:S12]  /*6cc0*/  IMAD.MOV.U32 R45, RZ, RZ, R44 ;  /* 0x000000ffff2d7224 */ /* 0x000fd800078e002c */
[----:B------:R-:W-:Y:S05]  /*6cd0*/  @P1 BRA `(.L_x_2243) ;  /* 0xfffffffc00e81947 */ /* 0x000fea000383ffff */
[----:B------:R-:W-:Y:S05]  /*6ce0*/  BSYNC.RECONVERGENT B2 ;  /* 0x0000000000027941 */ /* 0x000fea0003800200 */
.L_x_2242:
        /* <DEDUP_REMOVED lines=12> */
.L_x_2245:
[----:B-----5:R-:W-:-:S05]  /*6db0*/  HADD2.BF16_V2 R44, R45, R43.H0_H0 ;  /* 0x2000002b2d2c7230 */ /* 0x020fca0000200000 */
[----:B------:R-:W-:-:S06]  /*6dc0*/  PRMT R44, R45, R46, R44 ;  /* 0x0000002e2d2c7216 */ /* 0x000fcc000000002c */
[----:B------:R-:W2:Y:S02]  /*6dd0*/  ATOM.E.CAS.STRONG.GPU PT, R44, [R40], R45, R44 ;  /* 0x0000002d282c738b */ /* 0x000ea400001ee12c */
[----:B--2---:R-:W-:Y:S01]  /*6de0*/  ISETP.NE.U32.AND P1, PT, R44, R45, PT ;  /* 0x0000002d2c00720c */ /* 0x004fe20003f25070 */
[----:B------:R-:W-:-:S12]  /*6df0*/  IMAD.MOV.U32 R45, RZ, RZ, R44 ;  /* 0x000000ffff2d7224 */ /* 0x000fd800078e002c */
[----:B------:R-:W-:Y:S05]  /*6e00*/  @P1 BRA `(.L_x_2245) ;  /* 0xfffffffc00e81947 */ /* 0x000fea000383ffff */
[----:B------:R-:W-:Y:S05]  /*6e10*/  BSYNC.RECONVERGENT B2 ;  /* 0x0000000000027941 */ /* 0x000fea0003800200 */
.L_x_2244:
        /* <DEDUP_REMOVED lines=12> */
.L_x_2247:
[----:B-----5:R-:W-:-:S05]  /*6ee0*/  HADD2.BF16_V2 R44, R45, R43.H0_H0 ;  /* 0x2000002b2d2c7230 */ /* 0x020fca0000200000 */
[----:B------:R-:W-:-:S06]  /*6ef0*/  PRMT R44, R45, R46, R44 ;  /* 0x0000002e2d2c7216 */ /* 0x000fcc000000002c */
[----:B------:R-:W2:Y:S02]  /*6f00*/  ATOM.E.CAS.STRONG.GPU PT, R44, [R40], R45, R44 ;  /* 0x0000002d282c738b */ /* 0x000ea400001ee12c */
[----:B--2---:R-:W-:Y:S01]  /*6f10*/  ISETP.NE.U32.AND P1, PT, R44, R45, PT ;  /* 0x0000002d2c00720c */ /* 0x004fe20003f25070 */
[----:B------:R-:W-:-:S12]  /*6f20*/  IMAD.MOV.U32 R45, RZ, RZ, R44 ;  /* 0x000000ffff2d7224 */ /* 0x000fd800078e002c */
[----:B------:R-:W-:Y:S05]  /*6f30*/  @P1 BRA `(.L_x_2247) ;  /* 0xfffffffc00e81947 */ /* 0x000fea000383ffff */
[----:B------:R-:W-:Y:S05]  /*6f40*/  BSYNC.RECONVERGENT B2 ;  /* 0x0000000000027941 */ /* 0x000fea0003800200 */
.L_x_2246:
        /* <DEDUP_REMOVED lines=12> */
.L_x_2249:
[----:B-----5:R-:W-:-:S05]  /*7010*/  HADD2.BF16_V2 R44, R45, R43.H0_H0 ;  /* 0x2000002b2d2c7230 */ /* 0x020fca0000200000 */
[----:B------:R-:W-:-:S06]  /*7020*/  PRMT R44, R45, R46, R44 ;  /* 0x0000002e2d2c7216 */ /* 0x000fcc000000002c */
[----:B------:R-:W2:Y:S02]  /*7030*/  ATOM.E.CAS.STRONG.GPU PT, R44, [R40], R45, R44 ;  /* 0x0000002d282c738b */ /* 0x000ea400001ee12c */
[----:B--2---:R-:W-:Y:S01]  /*7040*/  ISETP.NE.U32.AND P1, PT, R44, R45, PT ;  /* 0x0000002d2c00720c */ /* 0x004fe20003f25070 */
[----:B------:R-:W-:-:S12]  /*7050*/  IMAD.MOV.U32 R45, RZ, RZ, R44 ;  /* 0x000000ffff2d7224 */ /* 0x000fd800078e002c */
[----:B------:R-:W-:Y:S05]  /*7060*/  @P1 BRA `(.L_x_2249) ;  /* 0xfffffffc00e81947 */ /* 0x000fea000383ffff */
[----:B------:R-:W-:Y:S05]  /*7070*/  BSYNC.RECONVERGENT B2 ;  /* 0x0000000000027941 */ /* 0x000fea0003800200 */
.L_x_2248:
        /* <DEDUP_REMOVED lines=12> */
.L_x_2251:
[----:B-----5:R-:W-:-:S05]  /*7140*/  HADD2.BF16_V2 R44, R45, R43.H0_H0 ;  /* 0x2000002b2d2c7230 */ /* 0x020fca0000200000 */
[----:B------:R-:W-:-:S06]  /*7150*/  PRMT R44, R45, R46, R44 ;  /* 0x0000002e2d2c7216 */ /* 0x000fcc000000002c */
[----:B------:R-:W2:Y:S02]  /*7160*/  ATOM.E.CAS.STRONG.GPU PT, R44, [R40], R45, R44 ;  /* 0x0000002d282c738b */ /* 0x000ea400001ee12c */
[----:B--2---:R-:W-:Y:S01]  /*7170*/  ISETP.NE.U32.AND P1, PT, R44, R45, PT ;  /* 0x0000002d2c00720c */ /* 0x004fe20003f25070 */
[----:B------:R-:W-:-:S12]  /*7180*/  IMAD.MOV.U32 R45, RZ, RZ, R44 ;  /* 0x000000ffff2d7224 */ /* 0x000fd800078e002c */
[----:B------:R-:W-:Y:S05]  /*7190*/  @P1 BRA `(.L_x_2251) ;  /* 0xfffffffc00e81947 */ /* 0x000fea000383ffff */
[----:B------:R-:W-:Y:S05]  /*71a0*/  BSYNC.RECONVERGENT B2 ;  /* 0x0000000000027941 */ /* 0x000fea0003800200 */
.L_x_2250:
        /* <DEDUP_REMOVED lines=12> */
.L_x_2253:
[----:B-----5:R-:W-:-:S05]  /*7270*/  HADD2.BF16_V2 R44, R45, R43.H0_H0 ;  /* 0x2000002b2d2c7230 */ /* 0x020fca0000200000 */
[----:B------:R-:W-:-:S06]  /*7280*/  PRMT R44, R45, R46, R44 ;  /* 0x0000002e2d2c7216 */ /* 0x000fcc000000002c */
[----:B------:R-:W2:Y:S02]  /*7290*/  ATOM.E.CAS.STRONG.GPU PT, R44, [R40], R45, R44 ;  /* 0x0000002d282c738b */ /* 0x000ea400001ee12c */
[----:B--2---:R-:W-:Y:S01]  /*72a0*/  ISETP.NE.U32.AND P1, PT, R44, R45, PT ;  /* 0x0000002d2c00720c */ /* 0x004fe20003f25070 */
[----:B------:R-:W-:-:S12]  /*72b0*/  IMAD.MOV.U32 R45, RZ, RZ, R44 ;  /* 0x000000ffff2d7224 */ /* 0x000fd800078e002c */
[----:B------:R-:W-:Y:S05]  /*72c0*/  @P1 BRA `(.L_x_2253) ;  /* 0xfffffffc00e81947 */ /* 0x000fea000383ffff */
[----:B------:R-:W-:Y:S05]  /*72d0*/  BSYNC.RECONVERGENT B2 ;  /* 0x0000000000027941 */ /* 0x000fea0003800200 */
.L_x_2252:
        /* <DEDUP_REMOVED lines=12> */
.L_x_2255:
[----:B-----5:R-:W-:-:S05]  /*73a0*/  HADD2.BF16_V2 R44, R45, R43.H0_H0 ;  /* 0x2000002b2d2c7230 */ /* 0x020fca0000200000 */
[----:B------:R-:W-:-:S06]  /*73b0*/  PRMT R44, R45, R46, R44 ;  /* 0x0000002e2d2c7216 */ /* 0x000fcc000000002c */
[----:B------:R-:W2:Y:S02]  /*73c0*/  ATOM.E.CAS.STRONG.GPU PT, R44, [R40], R45, R44 ;  /* 0x0000002d282c738b */ /* 0x000ea400001ee12c */
[----:B--2---:R-:W-:Y:S01]  /*73d0*/  ISETP.NE.U32.AND P1, PT, R44, R45, PT ;  /* 0x0000002d2c00720c */ /* 0x004fe20003f25070 */
[----:B------:R-:W-:-:S12]  /*73e0*/  IMAD.MOV.U32 R45, RZ, RZ, R44 ;  /* 0x000000ffff2d7224 */ /* 0x000fd800078e002c */
[----:B------:R-:W-:Y:S05]  /*73f0*/  @P1 BRA `(.L_x_2255) ;  /* 0xfffffffc00e81947 */ /* 0x000fea000383ffff */
[----:B------:R-:W-:Y:S05]  /*7400*/  BSYNC.RECONVERGENT B2 ;  /* 0x0000000000027941 */ /* 0x000fea0003800200 */
.L_x_2254:
        /* <DEDUP_REMOVED lines=12> */
.L_x_2257:
[----:B-----5:R-:W-:-:S05]  /*74d0*/  HADD2.BF16_V2 R44, R45, R43.H0_H0 ;  /* 0x2000002b2d2c7230 */ /* 0x020fca0000200000 */
[----:B------:R-:W-:-:S06]  /*74e0*/  PRMT R44, R45, R46, R44 ;  /* 0x0000002e2d2c7216 */ /* 0x000fcc000000002c */
[----:B------:R-:W2:Y:S02]  /*74f0*/  ATOM.E.CAS.STRONG.GPU PT, R44, [R40], R45, R44 ;  /* 0x0000002d282c738b */ /* 0x000ea400001ee12c */
[----:B--2---:R-:W-:Y:S01]  /*7500*/  ISETP.NE.U32.AND P1, PT, R44, R45, PT ;  /* 0x0000002d2c00720c */ /* 0x004fe20003f25070 */
[----:B------:R-:W-:-:S12]  /*7510*/  IMAD.MOV.U32 R45, RZ, RZ, R44 ;  /* 0x000000ffff2d7224 */ /* 0x000fd800078e002c */
[----:B------:R-:W-:Y:S05]  /*7520*/  @P1 BRA `(.L_x_2257) ;  /* 0xfffffffc00e81947 */ /* 0x000fea000383ffff */
[----:B------:R-:W-:Y:S05]  /*7530*/  BSYNC.RECONVERGENT B2 ;  /* 0x0000000000027941 */ /* 0x000fea0003800200 */
.L_x_2256:
        /* <DEDUP_REMOVED lines=12> */
.L_x_2259:
[----:B-----5:R-:W-:-:S05]  /*7600*/  HADD2.BF16_V2 R44, R45, R43.H0_H0 ;  /* 0x2000002b2d2c7230 */ /* 0x020fca0000200000 */
[----:B------:R-:W-:-:S06]  /*7610*/  PRMT R44, R45, R46, R44 ;  /* 0x0000002e2d2c7216 */ /* 0x000fcc000000002c */
[----:B------:R-:W2:Y:S02]  /*7620*/  ATOM.E.CAS.STRONG.GPU PT, R44, [R40], R45, R44 ;  /* 0x0000002d282c738b */ /* 0x000ea400001ee12c */
[----:B--2---:R-:W-:Y:S01]  /*7630*/  ISETP.NE.U32.AND P1, PT, R44, R45, PT ;  /* 0x0000002d2c00720c */ /* 0x004fe20003f25070 */
[----:B------:R-:W-:-:S12]  /*7640*/  IMAD.MOV.U32 R45, RZ, RZ, R44 ;  /* 0x000000ffff2d7224 */ /* 0x000fd800078e002c */
[----:B------:R-:W-:Y:S05]  /*7650*/  @P1 BRA `(.L_x_2259) ;  /* 0xfffffffc00e81947 */ /* 0x000fea000383ffff */
[----:B------:R-:W-:Y:S05]  /*7660*/  BSYNC.RECONVERGENT B2 ;  /* 0x0000000000027941 */ /* 0x000fea0003800200 */
.L_x_2258:
        /* <DEDUP_REMOVED lines=12> */
.L_x_2261:
[----:B-----5:R-:W-:-:S05]  /*7730*/  HADD2.BF16_V2 R44, R45, R43.H0_H0 ;  /* 0x2000002b2d2c7230 */ /* 0x020fca0000200000 */
[----:B------:R-:W-:-:S06]  /*7740*/  PRMT R44, R45, R46, R44 ;  /* 0x0000002e2d2c7216 */ /* 0x000fcc000000002c */
[----:B------:R-:W2:Y:S02]  /*7750*/  ATOM.E.CAS.STRONG.GPU PT, R44, [R40], R45, R44 ;  /* 0x0000002d282c738b */ /* 0x000ea400001ee12c */
[----:B--2---:R-:W-:Y:S01]  /*7760*/  ISETP.NE.U32.AND P1, PT, R44, R45, PT ;  /* 0x0000002d2c00720c */ /* 0x004fe20003f25070 */
[----:B------:R-:W-:-:S12]  /*7770*/  IMAD.MOV.U32 R45, RZ, RZ, R44 ;  /* 0x000000ffff2d7224 */ /* 0x000fd800078e002c */
[----:B------:R-:W-:Y:S05]  /*7780*/  @P1 BRA `(.L_x_2261) ;  /* 0xfffffffc00e81947 */ /* 0x000fea000383ffff */
[----:B------:R-:W-:Y:S05]  /*7790*/  BSYNC.RECONVERGENT B2 ;  /* 0x0000000000027941 */ /* 0x000fea0003800200 */
.L_x_2260:
        /* <DEDUP_REMOVED lines=12> */
.L_x_2263:
[----:B-----5:R-:W-:-:S05]  /*7860*/  HADD2.BF16_V2 R44, R45, R43.H0_H0 ;  /* 0x2000002b2d2c7230 */ /* 0x020fca0000200000 */
[----:B------:R-:W-:-:S06]  /*7870*/  PRMT R44, R45, R46, R44 ;  /* 0x0000002e2d2c7216 */ /* 0x000fcc000000002c */
[----:B------:R-:W2:Y:S02]  /*7880*/  ATOM.E.CAS.STRONG.GPU PT, R44, [R40], R45, R44 ;  /* 0x0000002d282c738b */ /* 0x000ea400001ee12c */
[----:B--2---:R-:W-:Y:S01]  /*7890*/  ISETP.NE.U32.AND P1, PT, R44, R45, PT ;  /* 0x0000002d2c00720c */ /* 0x004fe20003f25070 */
[----:B------:R-:W-:-:S12]  /*78a0*/  IMAD.MOV.U32 R45, RZ, RZ, R44 ;  /* 0x000000ffff2d7224 */ /* 0x000fd800078e002c */
[----:B------:R-:W-:Y:S05]  /*78b0*/  @P1 BRA `(.L_x_2263) ;  /* 0xfffffffc00e81947 */ /* 0x000fea000383ffff */
[----:B------:R-:W-:Y:S05]  /*78c0*/  BSYNC.RECONVERGENT B2 ;  /* 0x0000000000027941 */ /* 0x000fea0003800200 */
.L_x_2262:
        /* <DEDUP_REMOVED lines=12> */
.L_x_2265:
[----:B-----5:R-:W-:-:S05]  /*7990*/  HADD2.BF16_V2 R44, R45, R43.H0_H0 ;  /* 0x2000002b2d2c7230 */ /* 0x020fca0000200000 */
[----:B------:R-:W-:-:S06]  /*79a0*/  PRMT R44, R45, R46, R44 ;  /* 0x0000002e2d2c7216 */ /* 0x000fcc000000002c */
[----:B------:R-:W2:Y:S02]  /*79b0*/  ATOM.E.CAS.STRONG.GPU PT, R44, [R40], R45, R44 ;  /* 0x0000002d282c738b */ /* 0x000ea400001ee12c */
[----:B--2---:R-:W-:Y:S01]  /*79c0*/  ISETP.NE.U32.AND P1, PT, R44, R45, PT ;  /* 0x0000002d2c00720c */ /* 0x004fe20003f25070 */
[----:B------:R-:W-:-:S12]  /*79d0*/  IMAD.MOV.U32 R45, RZ, RZ, R44 ;  /* 0x000000ffff2d7224 */ /* 0x000fd800078e002c */
[----:B------:R-:W-:Y:S05]  /*79e0*/  @P1 BRA `(.L_x_2265) ;  /* 0xfffffffc00e81947 */ /* 0x000fea000383ffff */
[----:B------:R-:W-:Y:S05]  /*79f0*/  BSYNC.RECONVERGENT B2 ;  /* 0x0000000000027941 */ /* 0x000fea0003800200 */
.L_x_2264:
        /* <DEDUP_REMOVED lines=12> */
.L_x_2267:
[----:B-----5:R-:W-:-:S05]  /*7ac0*/  HADD2.BF16_V2 R44, R45, R43.H0_H0 ;  /* 0x2000002b2d2c7230 */ /* 0x020fca0000200000 */
[----:B------:R-:W-:-:S06]  /*7ad0*/  PRMT R44, R45, R46, R44 ;  /* 0x0000002e2d2c7216 */ /* 0x000fcc000000002c */
[----:B------:R-:W2:Y:S02]  /*7ae0*/  ATOM.E.CAS.STRONG.GPU PT, R44, [R40], R45, R44 ;  /* 0x0000002d282c738b */ /* 0x000ea400001ee12c */
[----:B--2---:R-:W-:Y:S01]  /*7af0*/  ISETP.NE.U32.AND P1, PT, R44, R45, PT ;  /* 0x0000002d2c00720c */ /* 0x004fe20003f25070 */
[----:B------:R-:W-:-:S12]  /*7b00*/  IMAD.MOV.U32 R45, RZ, RZ, R44 ;  /* 0x000000ffff2d7224 */ /* 0x000fd800078e002c */
[----:B------:R-:W-:Y:S05]  /*7b10*/  @P1 BRA `(.L_x_2267) ;  /* 0xfffffffc00e81947 */ /* 0x000fea000383ffff */
[----:B------:R-:W-:Y:S05]  /*7b20*/  BSYNC.RECONVERGENT B2 ;  /* 0x0000000000027941 */ /* 0x000fea0003800200 */
.L_x_2266:
        /* <DEDUP_REMOVED lines=12> */
.L_x_2269:
[----:B-----5:R-:W-:-:S05]  /*7bf0*/  HADD2.BF16_V2 R44, R45, R43.H0_H0 ;  /* 0x2000002b2d2c7230 */ /* 0x020fca0000200000 */
[----:B------:R-:W-:-:S06]  /*7c00*/  PRMT R44, R45, R46, R44 ;  /* 0x0000002e2d2c7216 */ /* 0x000fcc000000002c */
[----:B------:R-:W2:Y:S02]  /*7c10*/  ATOM.E.CAS.STRONG.GPU PT, R44, [R40], R45, R44 ;  /* 0x0000002d282c738b */ /* 0x000ea400001ee12c */
[----:B--2---:R-:W-:Y:S01]  /*7c20*/  ISETP.NE.U32.AND P1, PT, R44, R45, PT ;  /* 0x0000002d2c00720c */ /* 0x004fe20003f25070 */
[----:B------:R-:W-:-:S12]  /*7c30*/  IMAD.MOV.U32 R45, RZ, RZ, R44 ;  /* 0x000000ffff2d7224 */ /* 0x000fd800078e002c */
[----:B------:R-:W-:Y:S05]  /*7c40*/  @P1 BRA `(.L_x_2269) ;  /* 0xfffffffc00e81947 */ /* 0x000fea000383ffff */
[----:B------:R-:W-:Y:S05]  /*7c50*/  BSYNC.RECONVERGENT B2 ;  /* 0x0000000000027941 */ /* 0x000fea0003800200 */
.L_x_2268:
        /* <DEDUP_REMOVED lines=12> */
.L_x_2271:
[----:B-----5:R-:W-:-:S05]  /*7d20*/  HADD2.BF16_V2 R44, R45, R43.H0_H0 ;  /* 0x2000002b2d2c7230 */ /* 0x020fca0000200000 */
[----:B------:R-:W-:-:S06]  /*7d30*/  PRMT R44, R45, R46, R44 ;  /* 0x0000002e2d2c7216 */ /* 0x000fcc000000002c */
[----:B------:R-:W2:Y:S02]  /*7d40*/  ATOM.E.CAS.STRONG.GPU PT, R44, [R40], R45, R44 ;  /* 0x0000002d282c738b */ /* 0x000ea400001ee12c */
[----:B--2---:R-:W-:Y:S01]  /*7d50*/  ISETP.NE.U32.AND P1, PT, R44, R45, PT ;  /* 0x0000002d2c00720c */ /* 0x004fe20003f25070 */
[----:B------:R-:W-:-:S12]  /*7d60*/  IMAD.MOV.U32 R45, RZ, RZ, R44 ;  /* 0x000000ffff2d7224 */ /* 0x000fd800078e002c */
[----:B------:R-:W-:Y:S05]  /*7d70*/  @P1 BRA `(.L_x_2271) ;  /* 0xfffffffc00e81947 */ /* 0x000fea000383ffff */
[----:B------:R-:W-:Y:S05]  /*7d80*/  BSYNC.RECONVERGENT B2 ;  /* 0x0000000000027941 */ /* 0x000fea0003800200 */
.L_x_2270:
        /* <DEDUP_REMOVED lines=12> */
.L_x_2273:
[----:B-----5:R-:W-:-:S05]  /*7e50*/  HADD2.BF16_V2 R44, R45, R43.H0_H0 ;  /* 0x2000002b2d2c7230 */ /* 0x020fca0000200000 */
[----:B------:R-:W-:-:S06]  /*7e60*/  PRMT R44, R45, R46, R44 ;  /* 0x0000002e2d2c7216 */ /* 0x000fcc000000002c */
[----:B------:R-:W2:Y:S02]  /*7e70*/  ATOM.E.CAS.STRONG.GPU PT, R44, [R40], R45, R44 ;  /* 0x0000002d282c738b */ /* 0x000ea400001ee12c */
[----:B--2---:R-:W-:Y:S01]  /*7e80*/  ISETP.NE.U32.AND P1, PT, R44, R45, PT ;  /* 0x0000002d2c00720c */ /* 0x004fe20003f25070 */
[----:B------:R-:W-:-:S12]  /*7e90*/  IMAD.MOV.U32 R45, RZ, RZ, R44 ;  /* 0x000000ffff2d7224 */ /* 0x000fd800078e002c */
[----:B------:R-:W-:Y:S05]  /*7ea0*/  @P1 BRA `(.L_x_2273) ;  /* 0xfffffffc00e81947 */ /* 0x000fea000383ffff */
[----:B------:R-:W-:Y:S05]  /*7eb0*/  BSYNC.RECONVERGENT B2 ;  /* 0x0000000000027941 */ /* 0x000fea0003800200 */
.L_x_2272:
        /* <DEDUP_REMOVED lines=12> */
.L_x_2275:
[----:B-----5:R-:W-:-:S05]  /*7f80*/  HADD2.BF16_V2 R44, R45, R43.H0_H0 ;  /* 0x2000002b2d2c7230 */ /* 0x020fca0000200000 */
[----:B------:R-:W-:-:S06]  /*7f90*/  PRMT R44, R45, R46, R44 ;  /* 0x0000002e2d2c7216 */ /* 0x000fcc000000002c */
[----:B------:R-:W2:Y:S02]  /*7fa0*/  ATOM.E.CAS.STRONG.GPU PT, R44, [R40], R45, R44 ;  /* 0x0000002d282c738b */ /* 0x000ea400001ee12c */
[----:B--2---:R-:W-:Y:S01]  /*7fb0*/  ISETP.NE.U32.AND P1, PT, R44, R45, PT ;  /* 0x0000002d2c00720c */ /* 0x004fe20003f25070 */
[----:B------:R-:W-:-:S12]  /*7fc0*/  IMAD.MOV.U32 R45, RZ, RZ, R44 ;  /* 0x000000ffff2d7224 */ /* 0x000fd800078e002c */
[----:B------:R-:W-:Y:S05]  /*7fd0*/  @P1 BRA `(.L_x_2275) ;  /* 0xfffffffc00e81947 */ /* 0x000fea000383ffff */
[----:B------:R-:W-:Y:S05]  /*7fe0*/  BSYNC.RECONVERGENT B2 ;  /* 0x0000000000027941 */ /* 0x000fea0003800200 */
.L_x_2274:
        /* <DEDUP_REMOVED lines=12> */
.L_x_2277:
[----:B-----5:R-:W-:-:S05]  /*80b0*/  HADD2.BF16_V2 R44, R45, R43.H0_H0 ;  /* 0x2000002b2d2c7230 */ /* 0x020fca0000200000 */
[----:B------:R-:W-:-:S06]  /*80c0*/  PRMT R44, R45, R46, R44 ;  /* 0x0000002e2d2c7216 */ /* 0x000fcc000000002c */
[----:B------:R-:W2:Y:S02]  /*80d0*/  ATOM.E.CAS.STRONG.GPU PT, R44, [R40], R45, R44 ;  /* 0x0000002d282c738b */ /* 0x000ea400001ee12c */
[----:B--2---:R-:W-:Y:S01]  /*80e0*/  ISETP.NE.U32.AND P1, PT, R44, R45, PT ;  /* 0x0000002d2c00720c */ /* 0x004fe20003f25070 */
[----:B------:R-:W-:-:S12]  /*80f0*/  IMAD.MOV.U32 R45, RZ, RZ, R44 ;  /* 0x000000ffff2d7224 */ /* 0x000fd800078e002c */
[----:B------:R-:W-:Y:S05]  /*8100*/  @P1 BRA `(.L_x_2277) ;  /* 0xfffffffc00e81947 */ /* 0x000fea000383ffff */
[----:B------:R-:W-:Y:S05]  /*8110*/  BSYNC.RECONVERGENT B2 ;  /* 0x0000000000027941 */ /* 0x000fea0003800200 */
.L_x_2276:
        /* <DEDUP_REMOVED lines=12> */
.L_x_2279:
[----:B-----5:R-:W-:-:S05]  /*81e0*/  HADD2.BF16_V2 R44, R45, R43.H0_H0 ;  /* 0x2000002b2d2c7230 */ /* 0x020fca0000200000 */
[----:B------:R-:W-:-:S06]  /*81f0*/  PRMT R44, R45, R46, R44 ;  /* 0x0000002e2d2c7216 */ /* 0x000fcc000000002c */
[----:B------:R-:W2:Y:S02]  /*8200*/  ATOM.E.CAS.STRONG.GPU PT, R44, [R40], R45, R44 ;  /* 0x0000002d282c738b */ /* 0x000ea400001ee12c */
[----:B--2---:R-:W-:Y:S01]  /*8210*/  ISETP.NE.U32.AND P1, PT, R44, R45, PT ;  /* 0x0000002d2c00720c */ /* 0x004fe20003f25070 */
[----:B------:R-:W-:-:S12]  /*8220*/  IMAD.MOV.U32 R45, RZ, RZ, R44 ;  /* 0x000000ffff2d7224 */ /* 0x000fd800078e002c */
[----:B------:R-:W-:Y:S05]  /*8230*/  @P1 BRA `(.L_x_2279) ;  /* 0xfffffffc00e81947 */ /* 0x000fea000383ffff */
[----:B------:R-:W-:Y:S05]  /*8240*/  BSYNC.RECONVERGENT B2 ;  /* 0x0000000000027941 */ /* 0x000fea0003800200 */
.L_x_2278:
        /* <DEDUP_REMOVED lines=12> */
.L_x_2281:
[----:B-----5:R-:W-:-:S05]  /*8310*/  HADD2.BF16_V2 R44, R45, R43.H0_H0 ;  /* 0x2000002b2d2c7230 */ /* 0x020fca0000200000 */
[----:B------:R-:W-:-:S06]  /*8320*/  PRMT R44, R45, R46, R44 ;  /* 0x0000002e2d2c7216 */ /* 0x000fcc000000002c */
[----:B------:R-:W2:Y:S02]  /*8330*/  ATOM.E.CAS.STRONG.GPU PT, R44, [R40], R45, R44 ;  /* 0x0000002d282c738b */ /* 0x000ea400001ee12c */
[----:B--2---:R-:W-:Y:S01]  /*8340*/  ISETP.NE.U32.AND P1, PT, R44, R45, PT ;  /* 0x0000002d2c00720c */ /* 0x004fe20003f25070 */
[----:B------:R-:W-:-:S12]  /*8350*/  IMAD.MOV.U32 R45, RZ, RZ, R44 ;  /* 0x000000ffff2d7224 */ /* 0x000fd800078e002c */
[----:B------:R-:W-:Y:S05]  /*8360*/  @P1 BRA `(.L_x_2281) ;  /* 0xfffffffc00e81947 */ /* 0x000fea000383ffff */
[----:B------:R-:W-:Y:S05]  /*8370*/  BSYNC.RECONVERGENT B2 ;  /* 0x0000000000027941 */ /* 0x000fea0003800200 */
.L_x_2280:
        /* <DEDUP_REMOVED lines=12> */
.L_x_2283:
[----:B-----5:R-:W-:-:S05]  /*8440*/  HADD2.BF16_V2 R44, R45, R43.H0_H0 ;  /* 0x2000002b2d2c7230 */ /* 0x020fca0000200000 */
[----:B------:R-:W-:-:S06]  /*8450*/  PRMT R44, R45, R46, R44 ;  /* 0x0000002e2d2c7216 */ /* 0x000fcc000000002c */
[----:B------:R-:W2:Y:S02]  /*8460*/  ATOM.E.CAS.STRONG.GPU PT, R44, [R40], R45, R44 ;  /* 0x0000002d282c738b */ /* 0x000ea400001ee12c */
[----:B--2---:R-:W-:Y:S01]  /*8470*/  ISETP.NE.U32.AND P1, PT, R44, R45, PT ;  /* 0x0000002d2c00720c */ /* 0x004fe20003f25070 */
[----:B------:R-:W-:-:S12]  /*8480*/  IMAD.MOV.U32 R45, RZ, RZ, R44 ;  /* 0x000000ffff2d7224 */ /* 0x000fd800078e002c */
[----:B------:R-:W-:Y:S05]  /*8490*/  @P1 BRA `(.L_x_2283) ;  /* 0xfffffffc00e81947 */ /* 0x000fea000383ffff */
[----:B------:R-:W-:Y:S05]  /*84a0*/  BSYNC.RECONVERGENT B2 ;  /* 0x0000000000027941 */ /* 0x000fea0003800200 */
.L_x_2282:
        /* <DEDUP_REMOVED lines=12> */
.L_x_2285:
[----:B-----5:R-:W-:-:S05]  /*8570*/  HADD2.BF16_V2 R44, R45, R43.H0_H0 ;  /* 0x2000002b2d2c7230 */ /* 0x020fca0000200000 */
[----:B------:R-:W-:-:S06]  /*8580*/  PRMT R44, R45, R46, R44 ;  /* 0x0000002e2d2c7216 */ /* 0x000fcc000000002c */
[----:B------:R-:W2:Y:S02]  /*8590*/  ATOM.E.CAS.STRONG.GPU PT, R44, [R40], R45, R44 ;  /* 0x0000002d282c738b */ /* 0x000ea400001ee12c */
[----:B--2---:R-:W-:Y:S01]  /*85a0*/  ISETP.NE.U32.AND P1, PT, R44, R45, PT ;  /* 0x0000002d2c00720c */ /* 0x004fe20003f25070 */
[----:B------:R-:W-:-:S12]  /*85b0*/  IMAD.MOV.U32 R45, RZ, RZ, R44 ;  /* 0x000000ffff2d7224 */ /* 0x000fd800078e002c */
[----:B------:R-:W-:Y:S05]  /*85c0*/  @P1 BRA `(.L_x_2285) ;  /* 0xfffffffc00e81947 */ /* 0x000fea000383ffff */
[----:B------:R-:W-:Y:S05]  /*85d0*/  BSYNC.RECONVERGENT B2 ;  /* 0x0000000000027941 */ /* 0x000fea0003800200 */
.L_x_2284:
        /* <DEDUP_REMOVED lines=12> */
.L_x_2287:
[----:B-----5:R-:W-:-:S05]  /*86a0*/  HADD2.BF16_V2 R44, R45, R43.H0_H0 ;  /* 0x2000002b2d2c7230 */ /* 0x020fca0000200000 */
[----:B------:R-:W-:-:S06]  /*86b0*/  PRMT R44, R45, R46, R44 ;  /* 0x0000002e2d2c7216 */ /* 0x000fcc000000002c */
[----:B------:R-:W2:Y:S02]  /*86c0*/  ATOM.E.CAS.STRONG.GPU PT, R44, [R40], R45, R44 ;  /* 0x0000002d282c738b */ /* 0x000ea400001ee12c */
[----:B--2---:R-:W-:Y:S01]  /*86d0*/  ISETP.NE.U32.AND P1, PT, R44, R45, PT ;  /* 0x0000002d2c00720c */ /* 0x004fe20003f25070 */
[----:B------:R-:W-:-:S12]  /*86e0*/  IMAD.MOV.U32 R45, RZ, RZ, R44 ;  /* 0x000000ffff2d7224 */ /* 0x000fd800078e002c */
[----:B------:R-:W-:Y:S05]  /*86f0*/  @P1 BRA `(.L_x_2287) ;  /* 0xfffffffc00e81947 */ /* 0x000fea000383ffff */
[----:B------:R-:W-:Y:S05]  /*8700*/  BSYNC.RECONVERGENT B2 ;  /* 0x0000000000027941 */ /* 0x000fea0003800200 */
.L_x_2286:
        /* <DEDUP_REMOVED lines=12> */
.L_x_2289:
[----:B-----5:R-:W-:-:S05]  /*87d0*/  HADD2.BF16_V2 R44, R45, R43.H0_H0 ;  /* 0x2000002b2d2c7230 */ /* 0x020fca0000200000 */
[----:B------:R-:W-:-:S06]  /*87e0*/  PRMT R44, R45, R46, R44 ;  /* 0x0000002e2d2c7216 */ /* 0x000fcc000000002c */
[----:B------:R-:W2:Y:S02]  /*87f0*/  ATOM.E.CAS.STRONG.GPU PT, R44, [R40], R45, R44 ;  /* 0x0000002d282c738b */ /* 0x000ea400001ee12c */
[----:B--2---:R-:W-:Y:S01]  /*8800*/  ISETP.NE.U32.AND P1, PT, R44, R45, PT ;  /* 0x0000002d2c00720c */ /* 0x004fe20003f25070 */
[----:B------:R-:W-:-:S12]  /*8810*/  IMAD.MOV.U32 R45, RZ, RZ, R44 ;  /* 0x000000ffff2d7224 */ /* 0x000fd800078e002c */
[----:B------:R-:W-:Y:S05]  /*8820*/  @P1 BRA `(.L_x_2289) ;  /* 0xfffffffc00e81947 */ /* 0x000fea000383ffff */
[----:B------:R-:W-:Y:S05]  /*8830*/  BSYNC.RECONVERGENT B2 ;  /* 0x0000000000027941 */ /* 0x000fea0003800200 */
.L_x_2288:
        /* <DEDUP_REMOVED lines=12> */
.L_x_2291:
[----:B-----5:R-:W-:-:S05]  /*8900*/  HADD2.BF16_V2 R44, R45, R43.H0_H0 ;  /* 0x2000002b2d2c7230 */ /* 0x020fca0000200000 */
[----:B------:R-:W-:-:S06]  /*8910*/  PRMT R44, R45, R46, R44 ;  /* 0x0000002e2d2c7216 */ /* 0x000fcc000000002c */
[----:B------:R-:W2:Y:S02]  /*8920*/  ATOM.E.CAS.STRONG.GPU PT, R44, [R40], R45, R44 ;  /* 0x0000002d282c738b */ /* 0x000ea400001ee12c */
[----:B--2---:R-:W-:Y:S01]  /*8930*/  ISETP.NE.U32.AND P1, PT, R44, R45, PT ;  /* 0x0000002d2c00720c */ /* 0x004fe20003f25070 */
[----:B------:R-:W-:-:S12]  /*8940*/  IMAD.MOV.U32 R45, RZ, RZ, R44 ;  /* 0x000000ffff2d7224 */ /* 0x000fd800078e002c */
[----:B------:R-:W-:Y:S05]  /*8950*/  @P1 BRA `(.L_x_2291) ;  /* 0xfffffffc00e81947 */ /* 0x000fea000383ffff */
[----:B------:R-:W-:Y:S05]  /*8960*/  BSYNC.RECONVERGENT B2 ;  /* 0x0000000000027941 */ /* 0x000fea0003800200 */
.L_x_2290:
        /* <DEDUP_REMOVED lines=12> */
.L_x_2293:
[----:B-----5:R-:W-:-:S05]  /*8a30*/  HADD2.BF16_V2 R44, R45, R43.H0_H0 ;  /* 0x2000002b2d2c7230 */ /* 0x020fca0000200000 */
[----:B------:R-:W-:-:S06]  /*8a40*/  PRMT R44, R45, R46, R44 ;  /* 0x0000002e2d2c7216 */ /* 0x000fcc000000002c */
[----:B------:R-:W2:Y:S02]  /*8a50*/  ATOM.E.CAS.STRONG.GPU PT, R44, [R40], R45, R44 ;  /* 0x0000002d282c738b */ /* 0x000ea400001ee12c */
[----:B--2---:R-:W-:Y:S01]  /*8a60*/  ISETP.NE.U32.AND P1, PT, R44, R45, PT ;  /* 0x0000002d2c00720c */ /* 0x004fe20003f25070 */
[----:B------:R-:W-:-:S12]  /*8a70*/  IMAD.MOV.U32 R45, RZ, RZ, R44 ;  /* 0x000000ffff2d7224 */ /* 0x000fd800078e002c */
[----:B------:R-:W-:Y:S05]  /*8a80*/  @P1 BRA `(.L_x_2293) ;  /* 0xfffffffc00e81947 */ /* 0x000fea000383ffff */
[----:B------:R-:W-:Y:S05]  /*8a90*/  BSYNC.RECONVERGENT B2 ;  /* 0x0000000000027941 */ /* 0x000fea0003800200 */
.L_x_2292:
        /* <DEDUP_REMOVED lines=12> */
.L_x_2295:
[----:B-----5:R-:W-:-:S05]  /*8b60*/  HADD2.BF16_V2 R44, R45, R43.H0_H0 ;  /* 0x2000002b2d2c7230 */ /* 0x020fca0000200000 */
[----:B------:R-:W-:-:S06]  /*8b70*/  PRMT R44, R45, R46, R44 ;  /* 0x0000002e2d2c7216 */ /* 0x000fcc000000002c */
[----:B------:R-:W2:Y:S02]  /*8b80*/  ATOM.E.CAS.STRONG.GPU PT, R44, [R40], R45, R44 ;  /* 0x0000002d282c738b */ /* 0x000ea400001ee12c */
[----:B--2---:R-:W-:Y:S01]  /*8b90*/  ISETP.NE.U32.AND P1, PT, R44, R45, PT ;  /* 0x0000002d2c00720c */ /* 0x004fe20003f25070 */
[----:B------:R-:W-:-:S12]  /*8ba0*/  IMAD.MOV.U32 R45, RZ, RZ, R44 ;  /* 0x000000ffff2d7224 */ /* 0x000fd800078e002c */
[----:B------:R-:W-:Y:S05]  /*8bb0*/  @P1 BRA `(.L_x_2295) ;  /* 0xfffffffc00e81947 */ /* 0x000fea000383ffff */
[----:B------:R-:W-:Y:S05]  /*8bc0*/  BSYNC.RECONVERGENT B2 ;  /* 0x0000000000027941 */ /* 0x000fea0003800200 */
.L_x_2294:
        /* <DEDUP_REMOVED lines=12> */
.L_x_2297:
[----:B-----5:R-:W-:-:S05]  /*8c90*/  HADD2.BF16_V2 R44, R45, R43.H0_H0 ;  /* 0x2000002b2d2c7230 */ /* 0x020fca0000200000 */
[----:B------:R-:W-:-:S06]  /*8ca0*/  PRMT R44, R45, R46, R44 ;  /* 0x0000002e2d2c7216 */ /* 0x000fcc000000002c */
[----:B------:R-:W2:Y:S02]  /*8cb0*/  ATOM.E.CAS.STRONG.GPU PT, R44, [R40], R45, R44 ;  /* 0x0000002d282c738b */ /* 0x000ea400001ee12c */
[----:B--2---:R-:W-:Y:S01]  /*8cc0*/  ISETP.NE.U32.AND P1, PT, R44, R45, PT ;  /* 0x0000002d2c00720c */ /* 0x004fe20003f25070 */
[----:B------:R-:W-:-:S12]  /*8cd0*/  IMAD.MOV.U32 R45, RZ, RZ, R44 ;  /* 0x000000ffff2d7224 */ /* 0x000fd800078e002c */
[----:B------:R-:W-:Y:S05]  /*8ce0*/  @P1 BRA `(.L_x_2297) ;  /* 0xfffffffc00e81947 */ /* 0x000fea000383ffff */
[----:B------:R-:W-:Y:S05]  /*8cf0*/  BSYNC.RECONVERGENT B2 ;  /* 0x0000000000027941 */ /* 0x000fea0003800200 */
.L_x_2296:
        /* <DEDUP_REMOVED lines=12> */
.L_x_2299:
[----:B-----5:R-:W-:-:S05]  /*8dc0*/  HADD2.BF16_V2 R44, R45, R43.H0_H0 ;  /* 0x2000002b2d2c7230 */ /* 0x020fca0000200000 */
[----:B------:R-:W-:-:S06]  /*8dd0*/  PRMT R44, R45, R46, R44 ;  /* 0x0000002e2d2c7216 */ /* 0x000fcc000000002c */
[----:B------:R-:W2:Y:S02]  /*8de0*/  ATOM.E.CAS.STRONG.GPU PT, R44, [R40], R45, R44 ;  /* 0x0000002d282c738b */ /* 0x000ea400001ee12c */
[----:B--2---:R-:W-:Y:S01]  /*8df0*/  ISETP.NE.U32.AND P1, PT, R44, R45, PT ;  /* 0x0000002d2c00720c */ /* 0x004fe20003f25070 */
[----:B------:R-:W-:-:S12]  /*8e00*/  IMAD.MOV.U32 R45, RZ, RZ, R44 ;  /* 0x000000ffff2d7224 */ /* 0x000fd800078e002c */
[----:B------:R-:W-:Y:S05]  /*8e10*/  @P1 BRA `(.L_x_2299) ;  /* 0xfffffffc00e81947 */ /* 0x000fea000383ffff */
[----:B------:R-:W-:Y:S05]  /*8e20*/  BSYNC.RECONVERGENT B2 ;  /* 0x0000000000027941 */ /* 0x000fea0003800200 */
.L_x_2298:
        /* <DEDUP_REMOVED lines=12> */
.L_x_2301:
[----:B-----5:R-:W-:-:S05]  /*8ef0*/  HADD2.BF16_V2 R44, R45, R43.H0_H0 ;  /* 0x2000002b2d2c7230 */ /* 0x020fca0000200000 */
[----:B------:R-:W-:-:S06]  /*8f00*/  PRMT R44, R45, R46, R44 ;  /* 0x0000002e2d2c7216 */ /* 0x000fcc000000002c */
[----:B------:R-:W2:Y:S02]  /*8f10*/  ATOM.E.CAS.STRONG.GPU PT, R44, [R40], R45, R44 ;  /* 0x0000002d282c738b */ /* 0x000ea400001ee12c */
[----:B--2---:R-:W-:Y:S01]  /*8f20*/  ISETP.NE.U32.AND P1, PT, R44, R45, PT ;  /* 0x0000002d2c00720c */ /* 0x004fe20003f25070 */
[----:B------:R-:W-:-:S12]  /*8f30*/  IMAD.MOV.U32 R45, RZ, RZ, R44 ;  /* 0x000000ffff2d7224 */ /* 0x000fd800078e002c */
[----:B------:R-:W-:Y:S05]  /*8f40*/  @P1 BRA `(.L_x_2301) ;  /* 0xfffffffc00e81947 */ /* 0x000fea000383ffff */
[----:B------:R-:W-:Y:S05]  /*8f50*/  BSYNC.RECONVERGENT B2 ;  /* 0x0000000000027941 */ /* 0x000fea0003800200 */
.L_x_2300:
        /* <DEDUP_REMOVED lines=12> */
.L_x_2303:
[----:B-----5:R-:W-:-:S05]  /*9020*/  HADD2.BF16_V2 R44, R45, R43.H0_H0 ;  /* 0x2000002b2d2c7230 */ /* 0x020fca0000200000 */
[----:B------:R-:W-:-:S06]  /*9030*/  PRMT R44, R45, R46, R44 ;  /* 0x0000002e2d2c7216 */ /* 0x000fcc000000002c */
[----:B------:R-:W2:Y:S02]  /*9040*/  ATOM.E.CAS.STRONG.GPU PT, R44, [R40], R45, R44 ;  /* 0x0000002d282c738b */ /* 0x000ea400001ee12c */
[----:B--2---:R-:W-:Y:S01]  /*9050*/  ISETP.NE.U32.AND P1, PT, R44, R45, PT ;  /* 0x0000002d2c00720c */ /* 0x004fe20003f25070 */
[----:B------:R-:W-:-:S12]  /*9060*/  IMAD.MOV.U32 R45, RZ, RZ, R44 ;  /* 0x000000ffff2d7224 */ /* 0x000fd800078e002c */
[----:B------:R-:W-:Y:S05]  /*9070*/  @P1 BRA `(.L_x_2303) ;  /* 0xfffffffc00e81947 */ /* 0x000fea000383ffff */
[----:B------:R-:W-:Y:S05]  /*9080*/  BSYNC.RECONVERGENT B2 ;  /* 0x0000000000027941 */ /* 0x000fea0003800200 */
.L_x_2302:
        /* <DEDUP_REMOVED lines=12> */
.L_x_2305:
[----:B-----5:R-:W-:-:S05]  /*9150*/  HADD2.BF16_V2 R44, R45, R43.H0_H0 ;  /* 0x2000002b2d2c7230 */ /* 0x020fca0000200000 */
[----:B------:R-:W-:-:S06]  /*9160*/  PRMT R44, R45, R46, R44 ;  /* 0x0000002e2d2c7216 */ /* 0x000fcc000000002c */
[----:B------:R-:W2:Y:S02]  /*9170*/  ATOM.E.CAS.STRONG.GPU PT, R44, [R40], R45, R44 ;  /* 0x0000002d282c738b */ /* 0x000ea400001ee12c */
[----:B--2---:R-:W-:Y:S01]  /*9180*/  ISETP.NE.U32.AND P1, PT, R44, R45, PT ;  /* 0x0000002d2c00720c */ /* 0x004fe20003f25070 */
[----:B------:R-:W-:-:S12]  /*9190*/  IMAD.MOV.U32 R45, RZ, RZ, R44 ;  /* 0x000000ffff2d7224 */ /* 0x000fd800078e002c */
[----:B------:R-:W-:Y:S05]  /*91a0*/  @P1 BRA `(.L_x_2305) ;  /* 0xfffffffc00e81947 */ /* 0x000fea000383ffff */
[----:B------:R-:W-:Y:S05]  /*91b0*/  BSYNC.RECONVERGENT B2 ;  /* 0x0000000000027941 */ /* 0x000fea0003800200 */
.L_x_2304:
        /* <DEDUP_REMOVED lines=12> */
.L_x_2307:
[----:B-----5:R-:W-:-:S05]  /*9280*/  HADD2.BF16_V2 R44, R45, R43.H0_H0 ;  /* 0x2000002b2d2c7230 */ /* 0x020fca0000200000 */
[----:B------:R-:W-:-:S06]  /*9290*/  PRMT R44, R45, R46, R44 ;  /* 0x0000002e2d2c7216 */ /* 0x000fcc000000002c */
[----:B------:R-:W2:Y:S02]  /*92a0*/  ATOM.E.CAS.STRONG.GPU PT, R44, [R40], R45, R44 ;  /* 0x0000002d282c738b */ /* 0x000ea400001ee12c */
[----:B--2---:R-:W-:Y:S01]  /*92b0*/  ISETP.NE.U32.AND P1, PT, R44, R45, PT ;  /* 0x0000002d2c00720c */ /* 0x004fe20003f25070 */
[----:B------:R-:W-:-:S12]  /*92c0*/  IMAD.MOV.U32 R45, RZ, RZ, R44 ;  /* 0x000000ffff2d7224 */ /* 0x000fd800078e002c */
[----:B------:R-:W-:Y:S05]  /*92d0*/  @P1 BRA `(.L_x_2307) ;  /* 0xfffffffc00e81947 */ /* 0x000fea000383ffff */
[----:B------:R-:W-:Y:S05]  /*92e0*/  BSYNC.RECONVERGENT B2 ;  /* 0x0000000000027941 */ /* 0x000fea0003800200 */
.L_x_2306:
        /* <DEDUP_REMOVED lines=12> */
.L_x_2309:
[----:B-----5:R-:W-:-:S05]  /*93b0*/  HADD2.BF16_V2 R44, R45, R43.H0_H0 ;  /* 0x2000002b2d2c7230 */ /* 0x020fca0000200000 */
[----:B------:R-:W-:-:S06]  /*93c0*/  PRMT R44, R45, R46, R44 ;  /* 0x0000002e2d2c7216 */ /* 0x000fcc000000002c */
[----:B------:R-:W2:Y:S02]  /*93d0*/  ATOM.E.CAS.STRONG.GPU PT, R44, [R40], R45, R44 ;  /* 0x0000002d282c738b */ /* 0x000ea400001ee12c */
[----:B--2---:R-:W-:Y:S01]  /*93e0*/  ISETP.NE.U32.AND P1, PT, R44, R45, PT ;  /* 0x0000002d2c00720c */ /* 0x004fe20003f25070 */
[----:B------:R-:W-:-:S12]  /*93f0*/  IMAD.MOV.U32 R45, RZ, RZ, R44 ;  /* 0x000000ffff2d7224 */ /* 0x000fd800078e002c */
[----:B------:R-:W-:Y:S05]  /*9400*/  @P1 BRA `(.L_x_2309) ;  /* 0xfffffffc00e81947 */ /* 0x000fea000383ffff */
[----:B------:R-:W-:Y:S05]  /*9410*/  BSYNC.RECONVERGENT B2 ;  /* 0x0000000000027941 */ /* 0x000fea0003800200 */
.L_x_2308:
        /* <DEDUP_REMOVED lines=12> */
.L_x_2311:
[----:B-----5:R-:W-:-:S05]  /*94e0*/  HADD2.BF16_V2 R44, R45, R43.H0_H0 ;  /* 0x2000002b2d2c7230 */ /* 0x020fca0000200000 */
[----:B------:R-:W-:-:S06]  /*94f0*/  PRMT R44, R45, R46, R44 ;  /* 0x0000002e2d2c7216 */ /* 0x000fcc000000002c */
[----:B------:R-:W2:Y:S02]  /*9500*/  ATOM.E.CAS.STRONG.GPU PT, R44, [R40], R45, R44 ;  /* 0x0000002d282c738b */ /* 0x000ea400001ee12c */
[----:B--2---:R-:W-:Y:S01]  /*9510*/  ISETP.NE.U32.AND P1, PT, R44, R45, PT ;  /* 0x0000002d2c00720c */ /* 0x004fe20003f25070 */
[----:B------:R-:W-:-:S12]  /*9520*/  IMAD.MOV.U32 R45, RZ, RZ, R44 ;  /* 0x000000ffff2d7224 */ /* 0x000fd800078e002c */
[----:B------:R-:W-:Y:S05]  /*9530*/  @P1 BRA `(.L_x_2311) ;  /* 0xfffffffc00e81947 */ /* 0x000fea000383ffff */
[----:B------:R-:W-:Y:S05]  /*9540*/  BSYNC.RECONVERGENT B2 ;  /* 0x0000000000027941 */ /* 0x000fea0003800200 */
.L_x_2310:
        /* <DEDUP_REMOVED lines=12> */
.L_x_2313:
[----:B-----5:R-:W-:-:S05]  /*9610*/  HADD2.BF16_V2 R44, R45, R43.H0_H0 ;  /* 0x2000002b2d2c7230 */ /* 0x020fca0000200000 */
[----:B------:R-:W-:-:S06]  /*9620*/  PRMT R44, R45, R46, R44 ;  /* 0x0000002e2d2c7216 */ /* 0x000fcc000000002c */
[----:B------:R-:W2:Y:S02]  /*9630*/  ATOM.E.CAS.STRONG.GPU PT, R44, [R40], R45, R44 ;  /* 0x0000002d282c738b */ /* 0x000ea400001ee12c */
[----:B--2---:R-:W-:Y:S01]  /*9640*/  ISETP.NE.U32.AND P1, PT, R44, R45, PT ;  /* 0x0000002d2c00720c */ /* 0x004fe20003f25070 */
[----:B------:R-:W-:-:S12]  /*9650*/  IMAD.MOV.U32 R45, RZ, RZ, R44 ;  /* 0x000000ffff2d7224 */ /* 0x000fd800078e002c */
[----:B------:R-:W-:Y:S05]  /*9660*/  @P1 BRA `(.L_x_2313) ;  /* 0xfffffffc00e81947 */ /* 0x000fea000383ffff */
[----:B------:R-:W-:Y:S05]  /*9670*/  BSYNC.RECONVERGENT B2 ;  /* 0x0000000000027941 */ /* 0x000fea0003800200 */
.L_x_2312:
        /* <DEDUP_REMOVED lines=12> */
.L_x_2315:
[----:B-----5:R-:W-:-:S05]  /*9740*/  HADD2.BF16_V2 R44, R45, R43.H0_H0 ;  /* 0x2000002b2d2c7230 */ /* 0x020fca0000200000 */
[----:B------:R-:W-:-:S06]  /*9750*/  PRMT R44, R45, R46, R44 ;  /* 0x0000002e2d2c7216 */ /* 0x000fcc000000002c */
[----:B------:R-:W2:Y:S02]  /*9760*/  ATOM.E.CAS.STRONG.GPU PT, R44, [R40], R45, R44 ;  /* 0x0000002d282c738b */ /* 0x000ea400001ee12c */
[----:B--2---:R-:W-:Y:S01]  /*9770*/  ISETP.NE.U32.AND P1, PT, R44, R45, PT ;  /* 0x0000002d2c00720c */ /* 0x004fe20003f25070 */
[----:B------:R-:W-:-:S12]  /*9780*/  IMAD.MOV.U32 R45, RZ, RZ, R44 ;  /* 0x000000ffff2d7224 */ /* 0x000fd800078e002c */
[----:B------:R-:W-:Y:S05]  /*9790*/  @P1 BRA `(.L_x_2315) ;  /* 0xfffffffc00e81947 */ /* 0x000fea000383ffff */
[----:B------:R-:W-:Y:S05]  /*97a0*/  BSYNC.RECONVERGENT B2 ;  /* 0x0000000000027941 */ /* 0x000fea0003800200 */
.L_x_2314:
        /* <DEDUP_REMOVED lines=12> */
.L_x_2317:
[----:B-----5:R-:W-:-:S05]  /*9870*/  HADD2.BF16_V2 R44, R45, R43.H0_H0 ;  /* 0x2000002b2d2c7230 */ /* 0x020fca0000200000 */
[----:B------:R-:W-:-:S06]  /*9880*/  PRMT R44, R45, R46, R44 ;  /* 0x0000002e2d2c7216 */ /* 0x000fcc000000002c */
[----:B------:R-:W2:Y:S02]  /*9890*/  ATOM.E.CAS.STRONG.GPU PT, R44, [R40], R45, R44 ;  /* 0x0000002d282c738b */ /* 0x000ea400001ee12c */
[----:B--2---:R-:W-:Y:S01]  /*98a0*/  ISETP.NE.U32.AND P1, PT, R44, R45, PT ;  /* 0x0000002d2c00720c */ /* 0x004fe20003f25070 */
[----:B------:R-:W-:-:S12]  /*98b0*/  IMAD.MOV.U32 R45, RZ, RZ, R44 ;  /* 0x000000ffff2d7224 */ /* 0x000fd800078e002c */
[----:B------:R-:W-:Y:S05]  /*98c0*/  @P1 BRA `(.L_x_2317) ;  /* 0xfffffffc00e81947 */ /* 0x000fea000383ffff */
[----:B------:R-:W-:Y:S05]  /*98d0*/  BSYNC.RECONVERGENT B2 ;  /* 0x0000000000027941 */ /* 0x000fea0003800200 */
.L_x_2316:
        /* <DEDUP_REMOVED lines=12> */
.L_x_2319:
[----:B-----5:R-:W-:-:S05]  /*99a0*/  HADD2.BF16_V2 R44, R45, R43.H0_H0 ;  /* 0x2000002b2d2c7230 */ /* 0x020fca0000200000 */
[----:B------:R-:W-:-:S06]  /*99b0*/  PRMT R44, R45, R46, R44 ;  /* 0x0000002e2d2c7216 */ /* 0x000fcc000000002c */
[----:B------:R-:W2:Y:S02]  /*99c0*/  ATOM.E.CAS.STRONG.GPU PT, R44, [R40], R45, R44 ;  /* 0x0000002d282c738b */ /* 0x000ea400001ee12c */
[----:B--2---:R-:W-:Y:S01]  /*99d0*/  ISETP.NE.U32.AND P1, PT, R44, R45, PT ;  /* 0x0000002d2c00720c */ /* 0x004fe20003f25070 */
[----:B------:R-:W-:-:S12]  /*99e0*/  IMAD.MOV.U32 R45, RZ, RZ, R44 ;  /* 0x000000ffff2d7224 */ /* 0x000fd800078e002c */
[----:B------:R-:W-:Y:S05]  /*99f0*/  @P1 BRA `(.L_x_2319) ;  /* 0xfffffffc00e81947 */ /* 0x000fea000383ffff */
[----:B------:R-:W-:Y:S05]  /*9a00*/  BSYNC.RECONVERGENT B2 ;  /* 0x0000000000027941 */ /* 0x000fea0003800200 */
.L_x_2318:
        /* <DEDUP_REMOVED lines=12> */
.L_x_2321:
[----:B-----5:R-:W-:-:S05]  /*9ad0*/  HADD2.BF16_V2 R44, R45, R43.H0_H0 ;  /* 0x2000002b2d2c7230 */ /* 0x020fca0000200000 */
[----:B------:R-:W-:-:S06]  /*9ae0*/  PRMT R44, R45, R46, R44 ;  /* 0x0000002e2d2c7216 */ /* 0x000fcc000000002c */
[----:B------:R-:W2:Y:S02]  /*9af0*/  ATOM.E.CAS.STRONG.GPU PT, R44, [R40], R45, R44 ;  /* 0x0000002d282c738b */ /* 0x000ea400001ee12c */
[----:B--2---:R-:W-:Y:S01]  /*9b00*/  ISETP.NE.U32.AND P1, PT, R44, R45, PT ;  /* 0x0000002d2c00720c */ /* 0x004fe20003f25070 */
[----:B------:R-:W-:-:S12]  /*9b10*/  IMAD.MOV.U32 R45, RZ, RZ, R44 ;  /* 0x000000ffff2d7224 */ /* 0x000fd800078e002c */
[----:B------:R-:W-:Y:S05]  /*9b20*/  @P1 BRA `(.L_x_2321) ;  /* 0xfffffffc00e81947 */ /* 0x000fea000383ffff */
[----:B------:R-:W-:Y:S05]  /*9b30*/  BSYNC.RECONVERGENT B2 ;  /* 0x0000000000027941 */ /* 0x000fea0003800200 */
.L_x_2320:
        /* <DEDUP_REMOVED lines=12> */
.L_x_2323:
[----:B-----5:R-:W-:-:S05]  /*9c00*/  HADD2.BF16_V2 R44, R45, R43.H0_H0 ;  /* 0x2000002b2d2c7230 */ /* 0x020fca0000200000 */
[----:B------:R-:W-:-:S06]  /*9c10*/  PRMT R44, R45, R46, R44 ;  /* 0x0000002e2d2c7216 */ /* 0x000fcc000000002c */
[----:B------:R-:W2:Y:S02]  /*9c20*/  ATOM.E.CAS.STRONG.GPU PT, R44, [R40], R45, R44 ;  /* 0x0000002d282c738b */ /* 0x000ea400001ee12c */
[----:B--2---:R-:W-:Y:S01]  /*9c30*/  ISETP.NE.U32.AND P1, PT, R44, R45, PT ;  /* 0x0000002d2c00720c */ /* 0x004fe20003f25070 */
[----:B------:R-:W-:-:S12]  /*9c40*/  IMAD.MOV.U32 R45, RZ, RZ, R44 ;  /* 0x000000ffff2d7224 */ /* 0x000fd800078e002c */
[----:B------:R-:W-:Y:S05]  /*9c50*/  @P1 BRA `(.L_x_2323) ;  /* 0xfffffffc00e81947 */ /* 0x000fea000383ffff */
[----:B------:R-:W-:Y:S05]  /*9c60*/  BSYNC.RECONVERGENT B2 ;  /* 0x0000000000027941 */ /* 0x000fea0003800200 */
.L_x_2322:
        /* <DEDUP_REMOVED lines=12> */
.L_x_2325:
[----:B-----5:R-:W-:-:S05]  /*9d30*/  HADD2.BF16_V2 R44, R45, R43.H0_H0 ;  /* 0x2000002b2d2c7230 */ /* 0x020fca0000200000 */
[----:B------:R-:W-:-:S06]  /*9d40*/  PRMT R44, R45, R46, R44 ;  /* 0x0000002e2d2c7216 */ /* 0x000fcc000000002c */
[----:B------:R-:W2:Y:S02]  /*9d50*/  ATOM.E.CAS.STRONG.GPU PT, R44, [R40], R45, R44 ;  /* 0x0000002d282c738b */ /* 0x000ea400001ee12c */
[----:B--2---:R-:W-:Y:S01]  /*9d60*/  ISETP.NE.U32.AND P1, PT, R44, R45, PT ;  /* 0x0000002d2c00720c */ /* 0x004fe20003f25070 */
[----:B------:R-:W-:-:S12]  /*9d70*/  IMAD.MOV.U32 R45, RZ, RZ, R44 ;  /* 0x000000ffff2d7224 */ /* 0x000fd800078e002c */
[----:B------:R-:W-:Y:S05]  /*9d80*/  @P1 BRA `(.L_x_2325) ;  /* 0xfffffffc00e81947 */ /* 0x000fea000383ffff */
[----:B------:R-:W-:Y:S05]  /*9d90*/  BSYNC.RECONVERGENT B2 ;  /* 0x0000000000027941 */ /* 0x000fea0003800200 */
.L_x_2324:
        /* <DEDUP_REMOVED lines=12> */
.L_x_2327:
[----:B-----5:R-:W-:-:S05]  /*9e60*/  HADD2.BF16_V2 R44, R45, R43.H0_H0 ;  /* 0x2000002b2d2c7230 */ /* 0x020fca0000200000 */
[----:B------:R-:W-:-:S06]  /*9e70*/  PRMT R44, R45, R46, R44 ;  /* 0x0000002e2d2c7216 */ /* 0x000fcc000000002c */
[----:B------:R-:W2:Y:S02]  /*9e80*/  ATOM.E.CAS.STRONG.GPU PT, R44, [R40], R45, R44 ;  /* 0x0000002d282c738b */ /* 0x000ea400001ee12c */
[----:B--2---:R-:W-:Y:S01]  /*9e90*/  ISETP.NE.U32.AND P1, PT, R44, R45, PT ;  /* 0x0000002d2c00720c */ /* 0x004fe20003f25070 */
[----:B------:R-:W-:-:S12]  /*9ea0*/  IMAD.MOV.U32 R45, RZ, RZ, R44 ;  /* 0x000000ffff2d7224 */ /* 0x000fd800078e002c */
[----:B------:R-:W-:Y:S05]  /*9eb0*/  @P1 BRA `(.L_x_2327) ;  /* 0xfffffffc00e81947 */ /* 0x000fea000383ffff */
[----:B------:R-:W-:Y:S05]  /*9ec0*/  BSYNC.RECONVERGENT B2 ;  /* 0x0000000000027941 */ /* 0x000fea0003800200 */
.L_x_2326:
        /* <DEDUP_REMOVED lines=12> */
.L_x_2329:
[----:B-----5:R-:W-:-:S05]  /*9f90*/  HADD2.BF16_V2 R44, R45, R43.H0_H0 ;  /* 0x2000002b2d2c7230 */ /* 0x020fca0000200000 */
[----:B------:R-:W-:-:S06]  /*9fa0*/  PRMT R44, R45, R46, R44 ;  /* 0x0000002e2d2c7216 */ /* 0x000fcc000000002c */
[----:B------:R-:W2:Y:S02]  /*9fb0*/  ATOM.E.CAS.STRONG.GPU PT, R44, [R40], R45, R44 ;  /* 0x0000002d282c738b */ /* 0x000ea400001ee12c */
[----:B--2---:R-:W-:Y:S01]  /*9fc0*/  ISETP.NE.U32.AND P1, PT, R44, R45, PT ;  /* 0x0000002d2c00720c */ /* 0x004fe20003f25070 */
[----:B------:R-:W-:-:S12]  /*9fd0*/  IMAD.MOV.U32 R45, RZ, RZ, R44 ;  /* 0x000000ffff2d7224 */ /* 0x000fd800078e002c */
[----:B------:R-:W-:Y:S05]  /*9fe0*/  @P1 BRA `(.L_x_2329) ;  /* 0xfffffffc00e81947 */ /* 0x000fea000383ffff */
[----:B------:R-:W-:Y:S05]  /*9ff0*/  BSYNC.RECONVERGENT B2 ;  /* 0x0000000000027941 */ /* 0x000fea0003800200 */
.L_x_2328:
        /* <DEDUP_REMOVED lines=12> */
.L_x_2331:
[----:B-----5:R-:W-:-:S05]  /*a0c0*/  HADD2.BF16_V2 R44, R45, R43.H0_H0 ;  /* 0x2000002b2d2c7230 */ /* 0x020fca0000200000 */
[----:B------:R-:W-:-:S06]  /*a0d0*/  PRMT R44, R45, R46, R44 ;  /* 0x0000002e2d2c7216 */ /* 0x000fcc000000002c */
[----:B------:R-:W2:Y:S02]  /*a0e0*/  ATOM.E.CAS.STRONG.GPU PT, R44, [R40], R45, R44 ;  /* 0x0000002d282c738b */ /* 0x000ea400001ee12c */
[----:B--2---:R-:W-:Y:S01]  /*a0f0*/  ISETP.NE.U32.AND P1, PT, R44, R45, PT ;  /* 0x0000002d2c00720c */ /* 0x004fe20003f25070 */
[----:B------:R-:W-:-:S12]  /*a100*/  IMAD.MOV.U32 R45, RZ, RZ, R44 ;  /* 0x000000ffff2d7224 */ /* 0x000fd800078e002c */
[----:B------:R-:W-:Y:S05]  /*a110*/  @P1 BRA `(.L_x_2331) ;  /* 0xfffffffc00e81947 */ /* 0x000fea000383ffff */
[----:B------:R-:W-:Y:S05]  /*a120*/  BSYNC.RECONVERGENT B2 ;  /* 0x0000000000027941 */ /* 0x000fea0003800200 */
.L_x_2330:
        /* <DEDUP_REMOVED lines=12> */
.L_x_2333:
[----:B-----5:R-:W-:-:S05]  /*a1f0*/  HADD2.BF16_V2 R44, R45, R43.H0_H0 ;  /* 0x2000002b2d2c7230 */ /* 0x020fca0000200000 */
[----:B------:R-:W-:-:S06]  /*a200*/  PRMT R44, R45, R46, R44 ;  /* 0x0000002e2d2c7216 */ /* 0x000fcc000000002c */
[----:B------:R-:W2:Y:S02]  /*a210*/  ATOM.E.CAS.STRONG.GPU PT, R44, [R40], R45, R44 ;  /* 0x0000002d282c738b */ /* 0x000ea400001ee12c */
[----:B--2---:R-:W-:Y:S01]  /*a220*/  ISETP.NE.U32.AND P1, PT, R44, R45, PT ;  /* 0x0000002d2c00720c */ /* 0x004fe20003f25070 */
[----:B------:R-:W-:-:S12]  /*a230*/  IMAD.MOV.U32 R45, RZ, RZ, R44 ;  /* 0x000000ffff2d7224 */ /* 0x000fd800078e002c */
[----:B------:R-:W-:Y:S05]  /*a240*/  @P1 BRA `(.L_x_2333) ;  /* 0xfffffffc00e81947 */ /* 0x000fea000383ffff */
[----:B------:R-:W-:Y:S05]  /*a250*/  BSYNC.RECONVERGENT B2 ;  /* 0x0000000000027941 */ /* 0x000fea0003800200 */
.L_x_2332:
        /* <DEDUP_REMOVED lines=12> */
.L_x_2335:
[----:B-----5:R-:W-:-:S05]  /*a320*/  HADD2.BF16_V2 R44, R45, R43.H0_H0 ;  /* 0x2000002b2d2c7230 */ /* 0x020fca0000200000 */
[----:B------:R-:W-:-:S06]  /*a330*/  PRMT R44, R45, R46, R44 ;  /* 0x0000002e2d2c7216 */ /* 0x000fcc000000002c */
[----:B------:R-:W2:Y:S02]  /*a340*/  ATOM.E.CAS.STRONG.GPU PT, R44, [R40], R45, R44 ;  /* 0x0000002d282c738b */ /* 0x000ea400001ee12c */
[----:B--2---:R-:W-:Y:S01]  /*a350*/  ISETP.NE.U32.AND P1, PT, R44, R45, PT ;  /* 0x0000002d2c00720c */ /* 0x004fe20003f25070 */
[----:B------:R-:W-:-:S12]  /*a360*/  IMAD.MOV.U32 R45, RZ, RZ, R44 ;  /* 0x000000ffff2d7224 */ /* 0x000fd800078e002c */
[----:B------:R-:W-:Y:S05]  /*a370*/  @P1 BRA `(.L_x_2335) ;  /* 0xfffffffc00e81947 */ /* 0x000fea000383ffff */
[----:B------:R-:W-:Y:S05]  /*a380*/  BSYNC.RECONVERGENT B2 ;  /* 0x0000000000027941 */ /* 0x000fea0003800200 */
.L_x_2334:
        /* <DEDUP_REMOVED lines=12> */
.L_x_2337:
[----:B-----5:R-:W-:-:S05]  /*a450*/  HADD2.BF16_V2 R44, R45, R43.H0_H0 ;  /* 0x2000002b2d2c7230 */ /* 0x020fca0000200000 */
[----:B------:R-:W-:-:S06]  /*a460*/  PRMT R44, R45, R46, R44 ;  /* 0x0000002e2d2c7216 */ /* 0x000fcc000000002c */
[----:B------:R-:W2:Y:S02]  /*a470*/  ATOM.E.CAS.STRONG.GPU PT, R44, [R40], R45, R44 ;  /* 0x0000002d282c738b */ /* 0x000ea400001ee12c */
[----:B--2---:R-:W-:Y:S01]  /*a480*/  ISETP.NE.U32.AND P1, PT, R44, R45, PT ;  /* 0x0000002d2c00720c */ /* 0x004fe20003f25070 */
[----:B------:R-:W-:-:S12]  /*a490*/  IMAD.MOV.U32 R45, RZ, RZ, R44 ;  /* 0x000000ffff2d7224 */ /* 0x000fd800078e002c */
[----:B------:R-:W-:Y:S05]  /*a4a0*/  @P1 BRA `(.L_x_2337) ;  /* 0xfffffffc00e81947 */ /* 0x000fea000383ffff */
[----:B------:R-:W-:Y:S05]  /*a4b0*/  BSYNC.RECONVERGENT B2 ;  /* 0x0000000000027941 */ /* 0x000fea0003800200 */
.L_x_2336:
        /* <DEDUP_REMOVED lines=12> */
.L_x_2339:
[----:B-----5:R-:W-:-:S05]  /*a580*/  HADD2.BF16_V2 R44, R45, R43.H0_H0 ;  /* 0x2000002b2d2c7230 */ /* 0x020fca0000200000 */
[----:B------:R-:W-:-:S06]  /*a590*/  PRMT R44, R45, R46, R44 ;  /* 0x0000002e2d2c7216 */ /* 0x000fcc000000002c */
[----:B------:R-:W2:Y:S02]  /*a5a0*/  ATOM.E.CAS.STRONG.GPU PT, R44, [R40], R45, R44 ;  /* 0x0000002d282c738b */ /* 0x000ea400001ee12c */
[----:B--2---:R-:W-:Y:S01]  /*a5b0*/  ISETP.NE.U32.AND P1, PT, R44, R45, PT ;  /* 0x0000002d2c00720c */ /* 0x004fe20003f25070 */
[----:B------:R-:W-:-:S12]  /*a5c0*/  IMAD.MOV.U32 R45, RZ, RZ, R44 ;  /* 0x000000ffff2d7224 */ /* 0x000fd800078e002c */
[----:B------:R-:W-:Y:S05]  /*a5d0*/  @P1 BRA `(.L_x_2339) ;  /* 0xfffffffc00e81947 */ /* 0x000fea000383ffff */
[----:B------:R-:W-:Y:S05]  /*a5e0*/  BSYNC.RECONVERGENT B2 ;  /* 0x0000000000027941 */ /* 0x000fea0003800200 */
.L_x_2338:
        /* <DEDUP_REMOVED lines=12> */
.L_x_2341:
[----:B-----5:R-:W-:-:S05]  /*a6b0*/  HADD2.BF16_V2 R44, R45, R43.H0_H0 ;  /* 0x2000002b2d2c7230 */ /* 0x020fca0000200000 */
[----:B------:R-:W-:-:S06]  /*a6c0*/  PRMT R44, R45, R46, R44 ;  /* 0x0000002e2d2c7216 */ /* 0x000fcc000000002c */
[----:B------:R-:W2:Y:S02]  /*a6d0*/  ATOM.E.CAS.STRONG.GPU PT, R44, [R40], R45, R44 ;  /* 0x0000002d282c738b */ /* 0x000ea400001ee12c */
[----:B--2---:R-:W-:Y:S01]  /*a6e0*/  ISETP.NE.U32.AND P1, PT, R44, R45, PT ;  /* 0x0000002d2c00720c */ /* 0x004fe20003f25070 */
[----:B------:R-:W-:-:S12]  /*a6f0*/  IMAD.MOV.U32 R45, RZ, RZ, R44 ;  /* 0x000000ffff2d7224 */ /* 0x000fd800078e002c */
[----:B------:R-:W-:Y:S05]  /*a700*/  @P1 BRA `(.L_x_2341) ;  /* 0xfffffffc00e81947 */ /* 0x000fea000383ffff */
[----:B------:R-:W-:Y:S05]  /*a710*/  BSYNC.RECONVERGENT B2 ;  /* 0x0000000000027941 */ /* 0x000fea0003800200 */
.L_x_2340:
        /* <DEDUP_REMOVED lines=12> */
.L_x_2343:
[----:B-----5:R-:W-:-:S05]  /*a7e0*/  HADD2.BF16_V2 R44, R45, R43.H0_H0 ;  /* 0x2000002b2d2c7230 */ /* 0x020fca0000200000 */
[----:B------:R-:W-:-:S06]  /*a7f0*/  PRMT R44, R45, R46, R44 ;  /* 0x0000002e2d2c7216 */ /* 0x000fcc000000002c */
[----:B------:R-:W2:Y:S02]  /*a800*/  ATOM.E.CAS.STRONG.GPU PT, R44, [R40], R45, R44 ;  /* 0x0000002d282c738b */ /* 0x000ea400001ee12c */
[----:B--2---:R-:W-:Y:S01]  /*a810*/  ISETP.NE.U32.AND P1, PT, R44, R45, PT ;  /* 0x0000002d2c00720c */ /* 0x004fe20003f25070 */
[----:B------:R-:W-:-:S12]  /*a820*/  IMAD.MOV.U32 R45, RZ, RZ, R44 ;  /* 0x000000ffff2d7224 */ /* 0x000fd800078e002c */
[----:B------:R-:W-:Y:S05]  /*a830*/  @P1 BRA `(.L_x_2343) ;  /* 0xfffffffc00e81947 */ /* 0x000fea000383ffff */
[----:B------:R-:W-:Y:S05]  /*a840*/  BSYNC.RECONVERGENT B2 ;  /* 0x0000000000027941 */ /* 0x000fea0003800200 */
.L_x_2342:
        /* <DEDUP_REMOVED lines=12> */
.L_x_2345:
[----:B-----5:R-:W-:-:S05]  /*a910*/  HADD2.BF16_V2 R44, R45, R43.H0_H0 ;  /* 0x2000002b2d2c7230 */ /* 0x020fca0000200000 */
[----:B------:R-:W-:-:S06]  /*a920*/  PRMT R44, R45, R46, R44 ;  /* 0x0000002e2d2c7216 */ /* 0x000fcc000000002c */
[----:B------:R-:W2:Y:S02]  /*a930*/  ATOM.E.CAS.STRONG.GPU PT, R44, [R40], R45, R44 ;  /* 0x0000002d282c738b */ /* 0x000ea400001ee12c */
[----:B--2---:R-:W-:Y:S01]  /*a940*/  ISETP.NE.U32.AND P1, PT, R44, R45, PT ;  /* 0x0000002d2c00720c */ /* 0x004fe20003f25070 */
[----:B------:R-:W-:-:S12]  /*a950*/  IMAD.MOV.U32 R45, RZ, RZ, R44 ;  /* 0x000000ffff2d7224 */ /* 0x000fd800078e002c */
[----:B------:R-:W-:Y:S05]  /*a960*/  @P1 BRA `(.L_x_2345) ;  /* 0xfffffffc00e81947 */ /* 0x000fea000383ffff */
[----:B------:R-:W-:Y:S05]  /*a970*/  BSYNC.RECONVERGENT B2 ;  /* 0x0000000000027941 */ /* 0x000fea0003800200 */
.L_x_2344:
        /* <DEDUP_REMOVED lines=12> */
.L_x_2347:
[----:B-----5:R-:W-:-:S05]  /*aa40*/  HADD2.BF16_V2 R44, R45, R43.H0_H0 ;  /* 0x2000002b2d2c7230 */ /* 0x020fca0000200000 */
[----:B------:R-:W-:-:S06]  /*aa50*/  PRMT R44, R45, R46, R44 ;  /* 0x0000002e2d2c7216 */ /* 0x000fcc000000002c */
[----:B------:R-:W2:Y:S02]  /*aa60*/  ATOM.E.CAS.STRONG.GPU PT, R44, [R40], R45, R44 ;  /* 0x0000002d282c738b */ /* 0x000ea400001ee12c */
[----:B--2---:R-:W-:Y:S01]  /*aa70*/  ISETP.NE.U32.AND P1, PT, R44, R45, PT ;  /* 0x0000002d2c00720c */ /* 0x004fe20003f25070 */
[----:B------:R-:W-:-:S12]  /*aa80*/  IMAD.MOV.U32 R45, RZ, RZ, R44 ;  /* 0x000000ffff2d7224 */ /* 0x000fd800078e002c */
[----:B------:R-:W-:Y:S05]  /*aa90*/  @P1 BRA `(.L_x_2347) ;  /* 0xfffffffc00e81947 */ /* 0x000fea000383ffff */
[----:B------:R-:W-:Y:S05]  /*aaa0*/  BSYNC.RECONVERGENT B2 ;  /* 0x0000000000027941 */ /* 0x000fea0003800200 */
.L_x_2346:
        /* <DEDUP_REMOVED lines=12> */
.L_x_2349:
[----:B-----5:R-:W-:-:S05]  /*ab70*/  HADD2.BF16_V2 R44, R45, R43.H0_H0 ;  /* 0x2000002b2d2c7230 */ /* 0x020fca0000200000 */
[----:B------:R-:W-:-:S06]  /*ab80*/  PRMT R44, R45, R46, R44 ;  /* 0x0000002e2d2c7216 */ /* 0x000fcc000000002c */
[----:B------:R-:W2:Y:S02]  /*ab90*/  ATOM.E.CAS.STRONG.GPU PT, R44, [R40], R45, R44 ;  /* 0x0000002d282c738b */ /* 0x000ea400001ee12c */
[----:B--2---:R-:W-:Y:S01]  /*aba0*/  ISETP.NE.U32.AND P1, PT, R44, R45, PT ;  /* 0x0000002d2c00720c */ /* 0x004fe20003f25070 */
[----:B------:R-:W-:-:S12]  /*abb0*/  IMAD.MOV.U32 R45, RZ, RZ, R44 ;  /* 0x000000ffff2d7224 */ /* 0x000fd800078e002c */
[----:B------:R-:W-:Y:S05]  /*abc0*/  @P1 BRA `(.L_x_2349) ;  /* 0xfffffffc00e81947 */ /* 0x000fea000383ffff */
[----:B------:R-:W-:Y:S05]  /*abd0*/  BSYNC.RECONVERGENT B2 ;  /* 0x0000000000027941 */ /* 0x000fea0003800200 */
.L_x_2348:
        /* <DEDUP_REMOVED lines=12> */
.L_x_2351:
[----:B-----5:R-:W-:-:S05]  /*aca0*/  HADD2.BF16_V2 R44, R45, R43.H0_H0 ;  /* 0x2000002b2d2c7230 */ /* 0x020fca0000200000 */
[----:B------:R-:W-:-:S06]  /*acb0*/  PRMT R44, R45, R46, R44 ;  /* 0x0000002e2d2c7216 */ /* 0x000fcc000000002c */
[----:B------:R-:W2:Y:S02]  /*acc0*/  ATOM.E.CAS.STRONG.GPU PT, R44, [R40], R45, R44 ;  /* 0x0000002d282c738b */ /* 0x000ea400001ee12c */
[----:B--2---:R-:W-:Y:S01]  /*acd0*/  ISETP.NE.U32.AND P1, PT, R44, R45, PT ;  /* 0x0000002d2c00720c */ /* 0x004fe20003f25070 */
[----:B------:R-:W-:-:S12]  /*ace0*/  IMAD.MOV.U32 R45, RZ, RZ, R44 ;  /* 0x000000ffff2d7224 */ /* 0x000fd800078e002c */
[----:B------:R-:W-:Y:S05]  /*acf0*/  @P1 BRA `(.L_x_2351) ;  /* 0xfffffffc00e81947 */ /* 0x000fea000383ffff */
[----:B------:R-:W-:Y:S05]  /*ad00*/  BSYNC.RECONVERGENT B2 ;  /* 0x0000000000027941 */ /* 0x000fea0003800200 */
.L_x_2350:
        /* <DEDUP_REMOVED lines=12> */
.L_x_2353:
[----:B-----5:R-:W-:-:S05]  /*add0*/  HADD2.BF16_V2 R44, R45, R43.H0_H0 ;  /* 0x2000002b2d2c7230 */ /* 0x020fca0000200000 */
[----:B------:R-:W-:-:S06]  /*ade0*/  PRMT R44, R45, R46, R44 ;  /* 0x0000002e2d2c7216 */ /* 0x000fcc000000002c */
[----:B------:R-:W2:Y:S02]  /*adf0*/  ATOM.E.CAS.STRONG.GPU PT, R44, [R40], R45, R44 ;  /* 0x0000002d282c738b */ /* 0x000ea400001ee12c */
[----:B--2---:R-:W-:Y:S01]  /*ae00*/  ISETP.NE.U32.AND P1, PT, R44, R45, PT ;  /* 0x0000002d2c00720c */ /* 0x004fe20003f25070 */
[----:B------:R-:W-:-:S12]  /*ae10*/  IMAD.MOV.U32 R45, RZ, RZ, R44 ;  /* 0x000000ffff2d7224 */ /* 0x000fd800078e002c */
[----:B------:R-:W-:Y:S05]  /*ae20*/  @P1 BRA `(.L_x_2353) ;  /* 0xfffffffc00e81947 */ /* 0x000fea000383ffff */
[----:B------:R-:W-:Y:S05]  /*ae30*/  BSYNC.RECONVERGENT B2 ;  /* 0x0000000000027941 */ /* 0x000fea0003800200 */
.L_x_2352:
        /* <DEDUP_REMOVED lines=12> */
.L_x_2355:
[----:B-----5:R-:W-:-:S05]  /*af00*/  HADD2.BF16_V2 R44, R45, R43.H0_H0 ;  /* 0x2000002b2d2c7230 */ /* 0x020fca0000200000 */
[----:B------:R-:W-:-:S06]  /*af10*/  PRMT R44, R45, R46, R44 ;  /* 0x0000002e2d2c7216 */ /* 0x000fcc000000002c */
[----:B------:R-:W2:Y:S02]  /*af20*/  ATOM.E.CAS.STRONG.GPU PT, R44, [R40], R45, R44 ;  /* 0x0000002d282c738b */ /* 0x000ea400001ee12c */
[----:B--2---:R-:W-:Y:S01]  /*af30*/  ISETP.NE.U32.AND P1, PT, R44, R45, PT ;  /* 0x0000002d2c00720c */ /* 0x004fe20003f25070 */
[----:B------:R-:W-:-:S12]  /*af40*/  IMAD.MOV.U32 R45, RZ, RZ, R44 ;  /* 0x000000ffff2d7224 */ /* 0x000fd800078e002c */
[----:B------:R-:W-:Y:S05]  /*af50*/  @P1 BRA `(.L_x_2355) ;  /* 0xfffffffc00e81947 */ /* 0x000fea000383ffff */
[----:B------:R-:W-:Y:S05]  /*af60*/  BSYNC.RECONVERGENT B2 ;  /* 0x0000000000027941 */ /* 0x000fea0003800200 */
.L_x_2354:
        /* <DEDUP_REMOVED lines=12> */
.L_x_2357:
[----:B-----5:R-:W-:-:S05]  /*b030*/  HADD2.BF16_V2 R44, R45, R43.H0_H0 ;  /* 0x2000002b2d2c7230 */ /* 0x020fca0000200000 */
[----:B------:R-:W-:-:S06]  /*b040*/  PRMT R44, R45, R46, R44 ;  /* 0x0000002e2d2c7216 */ /* 0x000fcc000000002c */
[----:B------:R-:W2:Y:S02]  /*b050*/  ATOM.E.CAS.STRONG.GPU PT, R44, [R40], R45, R44 ;  /* 0x0000002d282c738b */ /* 0x000ea400001ee12c */
[----:B--2---:R-:W-:Y:S01]  /*b060*/  ISETP.NE.U32.AND P1, PT, R44, R45, PT ;  /* 0x0000002d2c00720c */ /* 0x004fe20003f25070 */
[----:B------:R-:W-:-:S12]  /*b070*/  IMAD.MOV.U32 R45, RZ, RZ, R44 ;  /* 0x000000ffff2d7224 */ /* 0x000fd800078e002c */
[----:B------:R-:W-:Y:S05]  /*b080*/  @P1 BRA `(.L_x_2357) ;  /* 0xfffffffc00e81947 */ /* 0x000fea000383ffff */
[----:B------:R-:W-:Y:S05]  /*b090*/  BSYNC.RECONVERGENT B2 ;  /* 0x0000000000027941 */ /* 0x000fea0003800200 */
.L_x_2356:
        /* <DEDUP_REMOVED lines=12> */
.L_x_2359:
[----:B-----5:R-:W-:-:S05]  /*b160*/  HADD2.BF16_V2 R44, R45, R43.H0_H0 ;  /* 0x2000002b2d2c7230 */ /* 0x020fca0000200000 */
[----:B------:R-:W-:-:S06]  /*b170*/  PRMT R44, R45, R46, R44 ;  /* 0x0000002e2d2c7216 */ /* 0x000fcc000000002c */
[----:B------:R-:W2:Y:S02]  /*b180*/  ATOM.E.CAS.STRONG.GPU PT, R44, [R40], R45, R44 ;  /* 0x0000002d282c738b */ /* 0x000ea400001ee12c */
[----:B--2---:R-:W-:Y:S01]  /*b190*/  ISETP.NE.U32.AND P1, PT, R44, R45, PT ;  /* 0x0000002d2c00720c */ /* 0x004fe20003f25070 */
[----:B------:R-:W-:-:S12]  /*b1a0*/  IMAD.MOV.U32 R45, RZ, RZ, R44 ;  /* 0x000000ffff2d7224 */ /* 0x000fd800078e002c */
[----:B------:R-:W-:Y:S05]  /*b1b0*/  @P1 BRA `(.L_x_2359) ;  /* 0xfffffffc00e81947 */ /* 0x000fea000383ffff */
[----:B------:R-:W-:Y:S05]  /*b1c0*/  BSYNC.RECONVERGENT B2 ;  /* 0x0000000000027941 */ /* 0x000fea0003800200 */
.L_x_2358:
        /* <DEDUP_REMOVED lines=12> */
.L_x_2361:
[----:B-----5:R-:W-:-:S05]  /*b290*/  HADD2.BF16_V2 R44, R45, R43.H0_H0 ;  /* 0x2000002b2d2c7230 */ /* 0x020fca0000200000 */
[----:B------:R-:W-:-:S06]  /*b2a0*/  PRMT R44, R45, R46, R44 ;  /* 0x0000002e2d2c7216 */ /* 0x000fcc000000002c */
[----:B------:R-:W2:Y:S02]  /*b2b0*/  ATOM.E.CAS.STRONG.GPU PT, R44, [R40], R45, R44 ;  /* 0x0000002d282c738b */ /* 0x000ea400001ee12c */
[----:B--2---:R-:W-:Y:S01]  /*b2c0*/  ISETP.NE.U32.AND P1, PT, R44, R45, PT ;  /* 0x0000002d2c00720c */ /* 0x004fe20003f25070 */
[----:B------:R-:W-:-:S12]  /*b2d0*/  IMAD.MOV.U32 R45, RZ, RZ, R44 ;  /* 0x000000ffff2d7224 */ /* 0x000fd800078e002c */
[----:B------:R-:W-:Y:S05]  /*b2e0*/  @P1 BRA `(.L_x_2361) ;  /* 0xfffffffc00e81947 */ /* 0x000fea000383ffff */
[----:B------:R-:W-:Y:S05]  /*b2f0*/  BSYNC.RECONVERGENT B2 ;  /* 0x0000000000027941 */ /* 0x000fea0003800200 */
.L_x_2360:
        /* <DEDUP_REMOVED lines=12> */
.L_x_2363:
[----:B-----5:R-:W-:-:S05]  /*b3c0*/  HADD2.BF16_V2 R44, R45, R43.H0_H0 ;  /* 0x2000002b2d2c7230 */ /* 0x020fca0000200000 */
[----:B------:R-:W-:-:S06]  /*b3d0*/  PRMT R44, R45, R46, R44 ;  /* 0x0000002e2d2c7216 */ /* 0x000fcc000000002c */
[----:B------:R-:W2:Y:S02]  /*b3e0*/  ATOM.E.CAS.STRONG.GPU PT, R44, [R40], R45, R44 ;  /* 0x0000002d282c738b */ /* 0x000ea400001ee12c */
[----:B--2---:R-:W-:Y:S01]  /*b3f0*/  ISETP.NE.U32.AND P1, PT, R44, R45, PT ;  /* 0x0000002d2c00720c */ /* 0x004fe20003f25070 */
[----:B------:R-:W-:-:S12]  /*b400*/  IMAD.MOV.U32 R45, RZ, RZ, R44 ;  /* 0x000000ffff2d7224 */ /* 0x000fd800078e002c */
[----:B------:R-:W-:Y:S05]  /*b410*/  @P1 BRA `(.L_x_2363) ;  /* 0xfffffffc00e81947 */ /* 0x000fea000383ffff */
[----:B------:R-:W-:Y:S05]  /*b420*/  BSYNC.RECONVERGENT B2 ;  /* 0x0000000000027941 */ /* 0x000fea0003800200 */
.L_x_2362:
        /* <DEDUP_REMOVED lines=12> */
.L_x_2365:
[----:B-----5:R-:W-:-:S05]  /*b4f0*/  HADD2.BF16_V2 R44, R45, R43.H0_H0 ;  /* 0x2000002b2d2c7230 */ /* 0x020fca0000200000 */
[----:B------:R-:W-:-:S06]  /*b500*/  PRMT R44, R45, R46, R44 ;  /* 0x0000002e2d2c7216 */ /* 0x000fcc000000002c */
[----:B------:R-:W2:Y:S02]  /*b510*/  ATOM.E.CAS.STRONG.GPU PT, R44, [R40], R45, R44 ;  /* 0x0000002d282c738b */ /* 0x000ea400001ee12c */
[----:B--2---:R-:W-:Y:S01]  /*b520*/  ISETP.NE.U32.AND P1, PT, R44, R45, PT ;  /* 0x0000002d2c00720c */ /* 0x004fe20003f25070 */
[----:B------:R-:W-:-:S12]  /*b530*/  IMAD.MOV.U32 R45, RZ, RZ, R44 ;  /* 0x000000ffff2d7224 */ /* 0x000fd800078e002c */
[----:B------:R-:W-:Y:S05]  /*b540*/  @P1 BRA `(.L_x_2365) ;  /* 0xfffffffc00e81947 */ /* 0x000fea000383ffff */
[----:B------:R-:W-:Y:S05]  /*b550*/  BSYNC.RECONVERGENT B2 ;  /* 0x0000000000027941 */ /* 0x000fea0003800200 */
.L_x_2364:
        /* <DEDUP_REMOVED lines=12> */
.L_x_2367:
[----:B-----5:R-:W-:-:S05]  /*b620*/  HADD2.BF16_V2 R44, R45, R43.H0_H0 ;  /* 0x2000002b2d2c7230 */ /* 0x020fca0000200000 */
[----:B------:R-:W-:-:S06]  /*b630*/  PRMT R44, R45, R46, R44 ;  /* 0x0000002e2d2c7216 */ /* 0x000fcc000000002c */
[----:B------:R-:W2:Y:S02]  /*b640*/  ATOM.E.CAS.STRONG.GPU PT, R44, [R40], R45, R44 ;  /* 0x0000002d282c738b */ /* 0x000ea400001ee12c */
[----:B--2---:R-:W-:Y:S01]  /*b650*/  ISETP.NE.U32.AND P1, PT, R44, R45, PT ;  /* 0x0000002d2c00720c */ /* 0x004fe20003f25070 */
[----:B------:R-:W-:-:S12]  /*b660*/  IMAD.MOV.U32 R45, RZ, RZ, R44 ;  /* 0x000000ffff2d7224 */ /* 0x000fd800078e002c */
[----:B------:R-:W-:Y:S05]  /*b670*/  @P1 BRA `(.L_x_2367) ;  /* 0xfffffffc00e81947 */ /* 0x000fea000383ffff */
[----:B------:R-:W-:Y:S05]  /*b680*/  BSYNC.RECONVERGENT B2 ;  /* 0x0000000000027941 */ /* 0x000fea0003800200 */
.L_x_2366:
        /* <DEDUP_REMOVED lines=12> */
.L_x_2369:
[----:B-----5:R-:W-:-:S05]  /*b750*/  HADD2.BF16_V2 R44, R45, R43.H0_H0 ;  /* 0x2000002b2d2c7230 */ /* 0x020fca0000200000 */
[----:B------:R-:W-:-:S06]  /*b760*/  PRMT R44, R45, R46, R44 ;  /* 0x0000002e2d2c7216 */ /* 0x000fcc000000002c */
[----:B------:R-:W2:Y:S02]  /*b770*/  ATOM.E.CAS.STRONG.GPU PT, R44, [R40], R45, R44 ;  /* 0x0000002d282c738b */ /* 0x000ea400001ee12c */
[----:B--2---:R-:W-:Y:S01]  /*b780*/  ISETP.NE.U32.AND P1, PT, R44, R45, PT ;  /* 0x0000002d2c00720c */ /* 0x004fe20003f25070 */
[----:B------:R-:W-:-:S12]  /*b790*/  IMAD.MOV.U32 R45, RZ, RZ, R44 ;  /* 0x000000ffff2d7224 */ /* 0x000fd800078e002c */
[----:B------:R-:W-:Y:S05]  /*b7a0*/  @P1 BRA `(.L_x_2369) ;  /* 0xfffffffc00e81947 */ /* 0x000fea000383ffff */
[----:B------:R-:W-:Y:S05]  /*b7b0*/  BSYNC.RECONVERGENT B2 ;  /* 0x0000000000027941 */ /* 0x000fea0003800200 */
.L_x_2368:
        /* <DEDUP_REMOVED lines=12> */
.L_x_2371:
[----:B-----5:R-:W-:-:S05]  /*b880*/  HADD2.BF16_V2 R44, R45, R43.H0_H0 ;  /* 0x2000002b2d2c7230 */ /* 0x020fca0000200000 */
[----:B------:R-:W-:-:S06]  /*b890*/  PRMT R44, R45, R46, R44 ;  /* 0x0000002e2d2c7216 */ /* 0x000fcc000000002c */
[----:B------:R-:W2:Y:S02]  /*b8a0*/  ATOM.E.CAS.STRONG.GPU PT, R44, [R40], R45, R44 ;  /* 0x0000002d282c738b */ /* 0x000ea400001ee12c */
[----:B--2---:R-:W-:Y:S01]  /*b8b0*/  ISETP.NE.U32.AND P1, PT, R44, R45, PT ;  /* 0x0000002d2c00720c */ /* 0x004fe20003f25070 */
[----:B------:R-:W-:-:S12]  /*b8c0*/  IMAD.MOV.U32 R45, RZ, RZ, R44 ;  /* 0x000000ffff2d7224 */ /* 0x000fd800078e002c */
[----:B------:R-:W-:Y:S05]  /*b8d0*/  @P1 BRA `(.L_x_2371) ;  /* 0xfffffffc00e81947 */ /* 0x000fea000383ffff */
[----:B------:R-:W-:Y:S05]  /*b8e0*/  BSYNC.RECONVERGENT B2 ;  /* 0x0000000000027941 */ /* 0x000fea0003800200 */
.L_x_2370:
        /* <DEDUP_REMOVED lines=12> */
.L_x_2373:
[----:B-----5:R-:W-:-:S05]  /*b9b0*/  HADD2.BF16_V2 R44, R45, R43.H0_H0 ;  /* 0x2000002b2d2c7230 */ /* 0x020fca0000200000 */
[----:B------:R-:W-:-:S06]  /*b9c0*/  PRMT R44, R45, R46, R44 ;  /* 0x0000002e2d2c7216 */ /* 0x000fcc000000002c */
[----:B------:R-:W2:Y:S02]  /*b9d0*/  ATOM.E.CAS.STRONG.GPU PT, R44, [R40], R45, R44 ;  /* 0x0000002d282c738b */ /* 0x000ea400001ee12c */
[----:B--2---:R-:W-:Y:S01]  /*b9e0*/  ISETP.NE.U32.AND P1, PT, R44, R45, PT ;  /* 0x0000002d2c00720c */ /* 0x004fe20003f25070 */
[----:B------:R-:W-:-:S12]  /*b9f0*/  IMAD.MOV.U32 R45, RZ, RZ, R44 ;  /* 0x000000ffff2d7224 */ /* 0x000fd800078e002c */
[----:B------:R-:W-:Y:S05]  /*ba00*/  @P1 BRA `(.L_x_2373) ;  /* 0xfffffffc00e81947 */ /* 0x000fea000383ffff */
[----:B------:R-:W-:Y:S05]  /*ba10*/  BSYNC.RECONVERGENT B2 ;  /* 0x0000000000027941 */ /* 0x000fea0003800200 */
.L_x_2372:
        /* <DEDUP_REMOVED lines=12> */
.L_x_2375:
[----:B-----5:R-:W-:-:S05]  /*bae0*/  HADD2.BF16_V2 R44, R45, R43.H0_H0 ;  /* 0x2000002b2d2c7230 */ /* 0x020fca0000200000 */
[----:B------:R-:W-:-:S06]  /*baf0*/  PRMT R44, R45, R46, R44 ;  /* 0x0000002e2d2c7216 */ /* 0x000fcc000000002c */
[----:B------:R-:W2:Y:S02]  /*bb00*/  ATOM.E.CAS.STRONG.GPU PT, R44, [R40], R45, R44 ;  /* 0x0000002d282c738b */ /* 0x000ea400001ee12c */
[----:B--2---:R-:W-:Y:S01]  /*bb10*/  ISETP.NE.U32.AND P1, PT, R44, R45, PT ;  /* 0x0000002d2c00720c */ /* 0x004fe20003f25070 */
[----:B------:R-:W-:-:S12]  /*bb20*/  IMAD.MOV.U32 R45, RZ, RZ, R44 ;  /* 0x000000ffff2d7224 */ /* 0x000fd800078e002c */
[----:B------:R-:W-:Y:S05]  /*bb30*/  @P1 BRA `(.L_x_2375) ;  /* 0xfffffffc00e81947 */ /* 0x000fea000383ffff */
[----:B------:R-:W-:Y:S05]  /*bb40*/  BSYNC.RECONVERGENT B2 ;  /* 0x0000000000027941 */ /* 0x000fea0003800200 */
.L_x_2374:
        /* <DEDUP_REMOVED lines=12> */
.L_x_2377:
[----:B-----5:R-:W-:-:S05]  /*bc10*/  HADD2.BF16_V2 R44, R45, R43.H0_H0 ;  /* 0x2000002b2d2c7230 */ /* 0x020fca0000200000 */
[----:B------:R-:W-:-:S06]  /*bc20*/  PRMT R44, R45, R46, R44 ;  /* 0x0000002e2d2c7216 */ /* 0x000fcc000000002c */
[----:B------:R-:W2:Y:S02]  /*bc30*/  ATOM.E.CAS.STRONG.GPU PT, R44, [R40], R45, R44 ;  /* 0x0000002d282c738b */ /* 0x000ea400001ee12c */
[----:B--2---:R-:W-:Y:S01]  /*bc40*/  ISETP.NE.U32.AND P1, PT, R44, R45, PT ;  /* 0x0000002d2c00720c */ /* 0x004fe20003f25070 */
[----:B------:R-:W-:-:S12]  /*bc50*/  IMAD.MOV.U32 R45, RZ, RZ, R44 ;  /* 0x000000ffff2d7224 */ /* 0x000fd800078e002c */
[----:B------:R-:W-:Y:S05]  /*bc60*/  @P1 BRA `(.L_x_2377) ;  /* 0xfffffffc00e81947 */ /* 0x000fea000383ffff */
[----:B------:R-:W-:Y:S05]  /*bc70*/  BSYNC.RECONVERGENT B2 ;  /* 0x0000000000027941 */ /* 0x000fea0003800200 */
.L_x_2376:
        /* <DEDUP_REMOVED lines=12> */
.L_x_2379:
[----:B-----5:R-:W-:-:S05]  /*bd40*/  HADD2.BF16_V2 R44, R45, R43.H0_H0 ;  /* 0x2000002b2d2c7230 */ /* 0x020fca0000200000 */
[----:B------:R-:W-:-:S06]  /*bd50*/  PRMT R44, R45, R46, R44 ;  /* 0x0000002e2d2c7216 */ /* 0x000fcc000000002c */
[----:B------:R-:W2:Y:S02]  /*bd60*/  ATOM.E.CAS.STRONG.GPU PT, R44, [R40], R45, R44 ;  /* 0x0000002d282c738b */ /* 0x000ea400001ee12c */
[----:B--2---:R-:W-:Y:S01]  /*bd70*/  ISETP.NE.U32.AND P1, PT, R44, R45, PT ;  /* 0x0000002d2c00720c */ /* 0x004fe20003f25070 */
[----:B------:R-:W-:-:S12]  /*bd80*/  IMAD.MOV.U32 R45, RZ, RZ, R44 ;  /* 0x000000ffff2d7224 */ /* 0x000fd800078e002c */
[----:B------:R-:W-:Y:S05]  /*bd90*/  @P1 BRA `(.L_x_2379) ;  /* 0xfffffffc00e81947 */ /* 0x000fea000383ffff */
[----:B------:R-:W-:Y:S05]  /*bda0*/  BSYNC.RECONVERGENT B2 ;  /* 0x0000000000027941 */ /* 0x000fea0003800200 */
.L_x_2378:
        /* <DEDUP_REMOVED lines=12> */
.L_x_2381:
[----:B-----5:R-:W-:-:S05]  /*be70*/  HADD2.BF16_V2 R44, R45, R43.H0_H0 ;  /* 0x2000002b2d2c7230 */ /* 0x020fca0000200000 */
[----:B------:R-:W-:-:S06]  /*be80*/  PRMT R44, R45, R46, R44 ;  /* 0x0000002e2d2c7216 */ /* 0x000fcc000000002c */
[----:B------:R-:W2:Y:S02]  /*be90*/  ATOM.E.CAS.STRONG.GPU PT, R44, [R40], R45, R44 ;  /* 0x0000002d282c738b */ /* 0x000ea400001ee12c */
[----:B--2---:R-:W-:Y:S01]  /*bea0*/  ISETP.NE.U32.AND P1, PT, R44, R45, PT ;  /* 0x0000002d2c00720c */ /* 0x004fe20003f25070 */
[----:B------:R-:W-:-:S12]  /*beb0*/  IMAD.MOV.U32 R45, RZ, RZ, R44 ;  /* 0x000000ffff2d7224 */ /* 0x000fd800078e002c */
[----:B------:R-:W-:Y:S05]  /*bec0*/  @P1 BRA `(.L_x_2381) ;  /* 0xfffffffc00e81947 */ /* 0x000fea000383ffff */
[----:B------:R-:W-:Y:S05]  /*bed0*/  BSYNC.RECONVERGENT B2 ;  /* 0x0000000000027941 */ /* 0x000fea0003800200 */
.L_x_2380:
        /* <DEDUP_REMOVED lines=12> */
.L_x_2383:
[----:B-----5:R-:W-:-:S05]  /*bfa0*/  HADD2.BF16_V2 R44, R45, R43.H0_H0 ;  /* 0x2000002b2d2c7230 */ /* 0x020fca0000200000 */
[----:B------:R-:W-:-:S06]  /*bfb0*/  PRMT R44, R45, R46, R44 ;  /* 0x0000002e2d2c7216 */ /* 0x000fcc000000002c */
[----:B------:R-:W2:Y:S02]  /*bfc0*/  ATOM.E.CAS.STRONG.GPU PT, R44, [R40], R45, R44 ;  /* 0x0000002d282c738b */ /* 0x000ea400001ee12c */
[----:B--2---:R-:W-:Y:S01]  /*bfd0*/  ISETP.NE.U32.AND P1, PT, R44, R45, PT ;  /* 0x0000002d2c00720c */ /* 0x004fe20003f25070 */
[----:B------:R-:W-:-:S12]  /*bfe0*/  IMAD.MOV.U32 R45, RZ, RZ, R44 ;  /* 0x000000ffff2d7224 */ /* 0x000fd800078e002c */
[----:B------:R-:W-:Y:S05]  /*bff0*/  @P1 BRA `(.L_x_2383) ;  /* 0xfffffffc00e81947 */ /* 0x000fea000383ffff */
[----:B------:R-:W-:Y:S05]  /*c000*/  BSYNC.RECONVERGENT B2 ;  /* 0x0000000000027941 */ /* 0x000fea0003800200 */
.L_x_2382:
        /* <DEDUP_REMOVED lines=12> */
.L_x_2385:
[----:B-----5:R-:W-:-:S05]  /*c0d0*/  HADD2.BF16_V2 R44, R45, R43.H0_H0 ;  /* 0x2000002b2d2c7230 */ /* 0x020fca0000200000 */
[----:B------:R-:W-:-:S06]  /*c0e0*/  PRMT R44, R45, R46, R44 ;  /* 0x0000002e2d2c7216 */ /* 0x000fcc000000002c */
[----:B------:R-:W2:Y:S02]  /*c0f0*/  ATOM.E.CAS.STRONG.GPU PT, R44, [R40], R45, R44 ;  /* 0x0000002d282c738b */ /* 0x000ea400001ee12c */
[----:B--2---:R-:W-:Y:S01]  /*c100*/  ISETP.NE.U32.AND P1, PT, R44, R45, PT ;  /* 0x0000002d2c00720c */ /* 0x004fe20003f25070 */
[----:B------:R-:W-:-:S12]  /*c110*/  IMAD.MOV.U32 R45, RZ, RZ, R44 ;  /* 0x000000ffff2d7224 */ /* 0x000fd800078e002c */
[----:B------:R-:W-:Y:S05]  /*c120*/  @P1 BRA `(.L_x_2385) ;  /* 0xfffffffc00e81947 */ /* 0x000fea000383ffff */
[----:B------:R-:W-:Y:S05]  /*c130*/  BSYNC.RECONVERGENT B2 ;  /* 0x0000000000027941 */ /* 0x000fea0003800200 */
.L_x_2384:
        /* <DEDUP_REMOVED lines=12> */
.L_x_2387:
[----:B-----5:R-:W-:-:S05]  /*c200*/  HADD2.BF16_V2 R44, R45, R43.H0_H0 ;  /* 0x2000002b2d2c7230 */ /* 0x020fca0000200000 */
[----:B------:R-:W-:-:S06]  /*c210*/  PRMT R44, R45, R46, R44 ;  /* 0x0000002e2d2c7216 */ /* 0x000fcc000000002c */
[----:B------:R-:W2:Y:S02]  /*c220*/  ATOM.E.CAS.STRONG.GPU PT, R44, [R40], R45, R44 ;  /* 0x0000002d282c738b */ /* 0x000ea400001ee12c */
[----:B--2---:R-:W-:Y:S01]  /*c230*/  ISETP.NE.U32.AND P1, PT, R44, R45, PT ;  /* 0x0000002d2c00720c */ /* 0x004fe20003f25070 */
[----:B------:R-:W-:-:S12]  /*c240*/  IMAD.MOV.U32 R45, RZ, RZ, R44 ;  /* 0x000000ffff2d7224 */ /* 0x000fd800078e002c */
[----:B------:R-:W-:Y:S05]  /*c250*/  @P1 BRA `(.L_x_2387) ;  /* 0xfffffffc00e81947 */ /* 0x000fea000383ffff */
[----:B------:R-:W-:Y:S05]  /*c260*/  BSYNC.RECONVERGENT B2 ;  /* 0x0000000000027941 */ /* 0x000fea0003800200 */
.L_x_2386:
        /* <DEDUP_REMOVED lines=12> */
.L_x_2389:
[----:B-----5:R-:W-:-:S05]  /*c330*/  HADD2.BF16_V2 R44, R45, R43.H0_H0 ;  /* 0x2000002b2d2c7230 */ /* 0x020fca0000200000 */
[----:B------:R-:W-:-:S06]  /*c340*/  PRMT R44, R45, R46, R44 ;  /* 0x0000002e2d2c7216 */ /* 0x000fcc000000002c */
[----:B------:R-:W2:Y:S02]  /*c350*/  ATOM.E.CAS.STRONG.GPU PT, R44, [R40], R45, R44 ;  /* 0x0000002d282c738b */ /* 0x000ea400001ee12c */
[----:B--2---:R-:W-:Y:S01]  /*c360*/  ISETP.NE.U32.AND P1, PT, R44, R45, PT ;  /* 0x0000002d2c00720c */ /* 0x004fe20003f25070 */
[----:B------:R-:W-:-:S12]  /*c370*/  IMAD.MOV.U32 R45, RZ, RZ, R44 ;  /* 0x000000ffff2d7224 */ /* 0x000fd800078e002c */
[----:B------:R-:W-:Y:S05]  /*c380*/  @P1 BRA `(.L_x_2389) ;  /* 0xfffffffc00e81947 */ /* 0x000fea000383ffff */
[----:B------:R-:W-:Y:S05]  /*c390*/  BSYNC.RECONVERGENT B2 ;  /* 0x0000000000027941 */ /* 0x000fea0003800200 */
.L_x_2388:
        /* <DEDUP_REMOVED lines=12> */
.L_x_2391:
[----:B-----5:R-:W-:-:S05]  /*c460*/  HADD2.BF16_V2 R44, R45, R43.H0_H0 ;  /* 0x2000002b2d2c7230 */ /* 0x020fca0000200000 */
[----:B------:R-:W-:-:S06]  /*c470*/  PRMT R44, R45, R46, R44 ;  /* 0x0000002e2d2c7216 */ /* 0x000fcc000000002c */
[----:B------:R-:W2:Y:S02]  /*c480*/  ATOM.E.CAS.STRONG.GPU PT, R44, [R40], R45, R44 ;  /* 0x0000002d282c738b */ /* 0x000ea400001ee12c */
[----:B--2---:R-:W-:Y:S01]  /*c490*/  ISETP.NE.U32.AND P1, PT, R44, R45, PT ;  /* 0x0000002d2c00720c */ /* 0x004fe20003f25070 */
[----:B------:R-:W-:-:S12]  /*c4a0*/  IMAD.MOV.U32 R45, RZ, RZ, R44 ;  /* 0x000000ffff2d7224 */ /* 0x000fd800078e002c */
[----:B------:R-:W-:Y:S05]  /*c4b0*/  @P1 BRA `(.L_x_2391) ;  /* 0xfffffffc00e81947 */ /* 0x000fea000383ffff */
[----:B------:R-:W-:Y:S05]  /*c4c0*/  BSYNC.RECONVERGENT B2 ;  /* 0x0000000000027941 */ /* 0x000fea0003800200 */
.L_x_2390:
        /* <DEDUP_REMOVED lines=12> */
.L_x_2393:
[----:B-----5:R-:W-:-:S05]  /*c590*/  HADD2.BF16_V2 R44, R45, R43.H0_H0 ;  /* 0x2000002b2d2c7230 */ /* 0x020fca0000200000 */
[----:B------:R-:W-:-:S06]  /*c5a0*/  PRMT R44, R45, R46, R44 ;  /* 0x0000002e2d2c7216 */ /* 0x000fcc000000002c */
[----:B------:R-:W2:Y:S02]  /*c5b0*/  ATOM.E.CAS.STRONG.GPU PT, R44, [R40], R45, R44 ;  /* 0x0000002d282c738b */ /* 0x000ea400001ee12c */
[----:B--2---:R-:W-:Y:S01]  /*c5c0*/  ISETP.NE.U32.AND P1, PT, R44, R45, PT ;  /* 0x0000002d2c00720c */ /* 0x004fe20003f25070 */
[----:B------:R-:W-:-:S12]  /*c5d0*/  IMAD.MOV.U32 R45, RZ, RZ, R44 ;  /* 0x000000ffff2d7224 */ /* 0x000fd800078e002c */
[----:B------:R-:W-:Y:S05]  /*c5e0*/  @P1 BRA `(.L_x_2393) ;  /* 0xfffffffc00e81947 */ /* 0x000fea000383ffff */
[----:B------:R-:W-:Y:S05]  /*c5f0*/  BSYNC.RECONVERGENT B2 ;  /* 0x0000000000027941 */ /* 0x000fea0003800200 */
.L_x_2392:
        /* <DEDUP_REMOVED lines=12> */
.L_x_2395:
[----:B-----5:R-:W-:-:S05]  /*c6c0*/  HADD2.BF16_V2 R44, R45, R43.H0_H0 ;  /* 0x2000002b2d2c7230 */ /* 0x020fca0000200000 */
[----:B------:R-:W-:-:S06]  /*c6d0*/  PRMT R44, R45, R46, R44 ;  /* 0x0000002e2d2c7216 */ /* 0x000fcc000000002c */
[----:B------:R-:W2:Y:S02]  /*c6e0*/  ATOM.E.CAS.STRONG.GPU PT, R44, [R40], R45, R44 ;  /* 0x0000002d282c738b */ /* 0x000ea400001ee12c */
[----:B--2---:R-:W-:Y:S01]  /*c6f0*/  ISETP.NE.U32.AND P1, PT, R44, R45, PT ;  /* 0x0000002d2c00720c */ /* 0x004fe20003f25070 */
[----:B------:R-:W-:-:S12]  /*c700*/  IMAD.MOV.U32 R45, RZ, RZ, R44 ;  /* 0x000000ffff2d7224 */ /* 0x000fd800078e002c */
[----:B------:R-:W-:Y:S05]  /*c710*/  @P1 BRA `(.L_x_2395) ;  /* 0xfffffffc00e81947 */ /* 0x000fea000383ffff */
[----:B------:R-:W-:Y:S05]  /*c720*/  BSYNC.RECONVERGENT B2 ;  /* 0x0000000000027941 */ /* 0x000fea0003800200 */
.L_x_2394:
        /* <DEDUP_REMOVED lines=12> */
.L_x_2397:
[----:B-----5:R-:W-:-:S05]  /*c7f0*/  HADD2.BF16_V2 R44, R45, R43.H0_H0 ;  /* 0x2000002b2d2c7230 */ /* 0x020fca0000200000 */
[----:B------:R-:W-:-:S06]  /*c800*/  PRMT R44, R45, R46, R44 ;  /* 0x0000002e2d2c7216 */ /* 0x000fcc000000002c */
[----:B------:R-:W2:Y:S02]  /*c810*/  ATOM.E.CAS.STRONG.GPU PT, R44, [R40], R45, R44 ;  /* 0x0000002d282c738b */ /* 0x000ea400001ee12c */
[----:B--2---:R-:W-:Y:S01]  /*c820*/  ISETP.NE.U32.AND P1, PT, R44, R45, PT ;  /* 0x0000002d2c00720c */ /* 0x004fe20003f25070 */
[----:B------:R-:W-:-:S12]  /*c830*/  IMAD.MOV.U32 R45, RZ, RZ, R44 ;  /* 0x000000ffff2d7224 */ /* 0x000fd800078e002c */
[----:B------:R-:W-:Y:S05]  /*c840*/  @P1 BRA `(.L_x_2397) ;  /* 0xfffffffc00e81947 */ /* 0x000fea000383ffff */
[----:B------:R-:W-:Y:S05]  /*c850*/  BSYNC.RECONVERGENT B2 ;  /* 0x0000000000027941 */ /* 0x000fea0003800200 */
.L_x_2396:
        /* <DEDUP_REMOVED lines=12> */
.L_x_2399:
[----:B-----5:R-:W-:-:S05]  /*c920*/  HADD2.BF16_V2 R44, R45, R43.H0_H0 ;  /* 0x2000002b2d2c7230 */ /* 0x020fca0000200000 */
[----:B------:R-:W-:-:S06]  /*c930*/  PRMT R44, R45, R46, R44 ;  /* 0x0000002e2d2c7216 */ /* 0x000fcc000000002c */
[----:B------:R-:W2:Y:S02]  /*c940*/  ATOM.E.CAS.STRONG.GPU PT, R44, [R40], R45, R44 ;  /* 0x0000002d282c738b */ /* 0x000ea400001ee12c */
[----:B--2---:R-:W-:Y:S01]  /*c950*/  ISETP.NE.U32.AND P1, PT, R44, R45, PT ;  /* 0x0000002d2c00720c */ /* 0x004fe20003f25070 */
[----:B------:R-:W-:-:S12]  /*c960*/  IMAD.MOV.U32 R45, RZ, RZ, R44 ;  /* 0x000000ffff2d7224 */ /* 0x000fd800078e002c */
[----:B------:R-:W-:Y:S05]  /*c970*/  @P1 BRA `(.L_x_2399) ;  /* 0xfffffffc00e81947 */ /* 0x000fea000383ffff */
[----:B------:R-:W-:Y:S05]  /*c980*/  BSYNC.RECONVERGENT B2 ;  /* 0x0000000000027941 */ /* 0x000fea0003800200 */
.L_x_2398:
        /* <DEDUP_REMOVED lines=12> */
.L_x_2401:
[----:B-----5:R-:W-:-:S05]  /*ca50*/  HADD2.BF16_V2 R44, R45, R43.H0_H0 ;  /* 0x2000002b2d2c7230 */ /* 0x020fca0000200000 */
[----:B------:R-:W-:-:S06]  /*ca60*/  PRMT R44, R45, R46, R44 ;  /* 0x0000002e2d2c7216 */ /* 0x000fcc000000002c */
[----:B------:R-:W2:Y:S02]  /*ca70*/  ATOM.E.CAS.STRONG.GPU PT, R44, [R40], R45, R44 ;  /* 0x0000002d282c738b */ /* 0x000ea400001ee12c */
[----:B--2---:R-:W-:Y:S01]  /*ca80*/  ISETP.NE.U32.AND P1, PT, R44, R45, PT ;  /* 0x0000002d2c00720c */ /* 0x004fe20003f25070 */
[----:B------:R-:W-:-:S12]  /*ca90*/  IMAD.MOV.U32 R45, RZ, RZ, R44 ;  /* 0x000000ffff2d7224 */ /* 0x000fd800078e002c */
[----:B------:R-:W-:Y:S05]  /*caa0*/  @P1 BRA `(.L_x_2401) ;  /* 0xfffffffc00e81947 */ /* 0x000fea000383ffff */
[----:B------:R-:W-:Y:S05]  /*cab0*/  BSYNC.RECONVERGENT B2 ;  /* 0x0000000000027941 */ /* 0x000fea0003800200 */
.L_x_2400:
        /* <DEDUP_REMOVED lines=12> */
.L_x_2403:
[----:B-----5:R-:W-:-:S05]  /*cb80*/  HADD2.BF16_V2 R44, R45, R43.H0_H0 ;  /* 0x2000002b2d2c7230 */ /* 0x020fca0000200000 */
[----:B------:R-:W-:-:S06]  /*cb90*/  PRMT R44, R45, R46, R44 ;  /* 0x0000002e2d2c7216 */ /* 0x000fcc000000002c */
[----:B------:R-:W2:Y:S02]  /*cba0*/  ATOM.E.CAS.STRONG.GPU PT, R44, [R40], R45, R44 ;  /* 0x0000002d282c738b */ /* 0x000ea400001ee12c */
[----:B--2---:R-:W-:Y:S01]  /*cbb0*/  ISETP.NE.U32.AND P1, PT, R44, R45, PT ;  /* 0x0000002d2c00720c */ /* 0x004fe20003f25070 */
[----:B------:R-:W-:-:S12]  /*cbc0*/  IMAD.MOV.U32 R45, RZ, RZ, R44 ;  /* 0x000000ffff2d7224 */ /* 0x000fd800078e002c */
[----:B------:R-:W-:Y:S05]  /*cbd0*/  @P1 BRA `(.L_x_2403) ;  /* 0xfffffffc00e81947 */ /* 0x000fea000383ffff */
[----:B------:R-:W-:Y:S05]  /*cbe0*/  BSYNC.RECONVERGENT B2 ;  /* 0x0000000000027941 */ /* 0x000fea0003800200 */
.L_x_2402:
        /* <DEDUP_REMOVED lines=12> */
.L_x_2405:
[----:B-----5:R-:W-:-:S05]  /*ccb0*/  HADD2.BF16_V2 R44, R45, R43.H0_H0 ;  /* 0x2000002b2d2c7230 */ /* 0x020fca0000200000 */
[----:B------:R-:W-:-:S06]  /*ccc0*/  PRMT R44, R45, R46, R44 ;  /* 0x0000002e2d2c7216 */ /* 0x000fcc000000002c */
[----:B------:R-:W2:Y:S02]  /*ccd0*/  ATOM.E.CAS.STRONG.GPU PT, R44, [R40], R45, R44 ;  /* 0x0000002d282c738b */ /* 0x000ea400001ee12c */
[----:B--2---:R-:W-:Y:S01]  /*cce0*/  ISETP.NE.U32.AND P1, PT, R44, R45, PT ;  /* 0x0000002d2c00720c */ /* 0x004fe20003f25070 */
[----:B------:R-:W-:-:S12]  /*ccf0*/  IMAD.MOV.U32 R45, RZ, RZ, R44 ;  /* 0x000000ffff2d7224 */ /* 0x000fd800078e002c */
[----:B------:R-:W-:Y:S05]  /*cd00*/  @P1 BRA `(.L_x_2405) ;  /* 0xfffffffc00e81947 */ /* 0x000fea000383ffff */
[----:B------:R-:W-:Y:S05]  /*cd10*/  BSYNC.RECONVERGENT B2 ;  /* 0x0000000000027941 */ /* 0x000fea0003800200 */
.L_x_2404:
        /* <DEDUP_REMOVED lines=12> */
.L_x_2407:
[----:B-----5:R-:W-:-:S05]  /*cde0*/  HADD2.BF16_V2 R44, R45, R43.H0_H0 ;  /* 0x2000002b2d2c7230 */ /* 0x020fca0000200000 */
[----:B------:R-:W-:-:S06]  /*cdf0*/  PRMT R44, R45, R46, R44 ;  /* 0x0000002e2d2c7216 */ /* 0x000fcc000000002c */
[----:B------:R-:W2:Y:S02]  /*ce00*/  ATOM.E.CAS.STRONG.GPU PT, R44, [R40], R45, R44 ;  /* 0x0000002d282c738b */ /* 0x000ea400001ee12c */
[----:B--2---:R-:W-:Y:S01]  /*ce10*/  ISETP.NE.U32.AND P1, PT, R44, R45, PT ;  /* 0x0000002d2c00720c */ /* 0x004fe20003f25070 */
[----:B------:R-:W-:-:S12]  /*ce20*/  IMAD.MOV.U32 R45, RZ, RZ, R44 ;  /* 0x000000ffff2d7224 */ /* 0x000fd800078e002c */
[----:B------:R-:W-:Y:S05]  /*ce30*/  @P1 BRA `(.L_x_2407) ;  /* 0xfffffffc00e81947 */ /* 0x000fea000383ffff */
[----:B------:R-:W-:Y:S05]  /*ce40*/  BSYNC.RECONVERGENT B2 ;  /* 0x0000000000027941 */ /* 0x000fea0003800200 */
.L_x_2406:
        /* <DEDUP_REMOVED lines=12> */
.L_x_2409:
[----:B-----5:R-:W-:-:S05]  /*cf10*/  HADD2.BF16_V2 R44, R45, R43.H0_H0 ;  /* 0x2000002b2d2c7230 */ /* 0x020fca0000200000 */
[----:B------:R-:W-:-:S06]  /*cf20*/  PRMT R44, R45, R46, R44 ;  /* 0x0000002e2d2c7216 */ /* 0x000fcc000000002c */
[----:B------:R-:W2:Y:S02]  /*cf30*/  ATOM.E.CAS.STRONG.GPU PT, R44, [R40], R45, R44 ;  /* 0x0000002d282c738b */ /* 0x000ea400001ee12c */
[----:B--2---:R-:W-:Y:S01]  /*cf40*/  ISETP.NE.U32.AND P1, PT, R44, R45, PT ;  /* 0x0000002d2c00720c */ /* 0x004fe20003f25070 */
[----:B------:R-:W-:-:S12]  /*cf50*/  IMAD.MOV.U32 R45, RZ, RZ, R44 ;  /* 0x000000ffff2d7224 */ /* 0x000fd800078e002c */
[----:B------:R-:W-:Y:S05]  /*cf60*/  @P1 BRA `(.L_x_2409) ;  /* 0xfffffffc00e81947 */ /* 0x000fea000383ffff */
[----:B------:R-:W-:Y:S05]  /*cf70*/  BSYNC.RECONVERGENT B2 ;  /* 0x0000000000027941 */ /* 0x000fea0003800200 */
.L_x_2408:
        /* <DEDUP_REMOVED lines=12> */
.L_x_2411:
[----:B-----5:R-:W-:-:S05]  /*d040*/  HADD2.BF16_V2 R44, R45, R43.H0_H0 ;  /* 0x2000002b2d2c7230 */ /* 0x020fca0000200000 */
[----:B------:R-:W-:-:S06]  /*d050*/  PRMT R44, R45, R46, R44 ;  /* 0x0000002e2d2c7216 */ /* 0x000fcc000000002c */
[----:B------:R-:W2:Y:S02]  /*d060*/  ATOM.E.CAS.STRONG.GPU PT, R44, [R40], R45, R44 ;  /* 0x0000002d282c738b */ /* 0x000ea400001ee12c */
[----:B--2---:R-:W-:Y:S01]  /*d070*/  ISETP.NE.U32.AND P1, PT, R44, R45, PT ;  /* 0x0000002d2c00720c */ /* 0x004fe20003f25070 */
[----:B------:R-:W-:-:S12]  /*d080*/  IMAD.MOV.U32 R45, RZ, RZ, R44 ;  /* 0x000000ffff2d7224 */ /* 0x000fd800078e002c */
[----:B------:R-:W-:Y:S05]  /*d090*/  @P1 BRA `(.L_x_2411) ;  /* 0xfffffffc00e81947 */ /* 0x000fea000383ffff */
[----:B------:R-:W-:Y:S05]  /*d0a0*/  BSYNC.RECONVERGENT B2 ;  /* 0x0000000000027941 */ /* 0x000fea0003800200 */
.L_x_2410:
        /* <DEDUP_REMOVED lines=12> */
.L_x_2413:
[----:B-----5:R-:W-:-:S05]  /*d170*/  HADD2.BF16_V2 R44, R45, R43.H0_H0 ;  /* 0x2000002b2d2c7230 */ /* 0x020fca0000200000 */
[----:B------:R-:W-:-:S06]  /*d180*/  PRMT R44, R45, R46, R44 ;  /* 0x0000002e2d2c7216 */ /* 0x000fcc000000002c */
[----:B------:R-:W2:Y:S02]  /*d190*/  ATOM.E.CAS.STRONG.GPU PT, R44, [R40], R45, R44 ;  /* 0x0000002d282c738b */ /* 0x000ea400001ee12c */
[----:B--2---:R-:W-:Y:S01]  /*d1a0*/  ISETP.NE.U32.AND P1, PT, R44, R45, PT ;  /* 0x0000002d2c00720c */ /* 0x004fe20003f25070 */
[----:B------:R-:W-:-:S12]  /*d1b0*/  IMAD.MOV.U32 R45, RZ, RZ, R44 ;  /* 0x000000ffff2d7224 */ /* 0x000fd800078e002c */
[----:B------:R-:W-:Y:S05]  /*d1c0*/  @P1 BRA `(.L_x_2413) ;  /* 0xfffffffc00e81947 */ /* 0x000fea000383ffff */
[----:B------:R-:W-:Y:S05]  /*d1d0*/  BSYNC.RECONVERGENT B2 ;  /* 0x0000000000027941 */ /* 0x000fea0003800200 */
.L_x_2412:
        /* <DEDUP_REMOVED lines=12> */
.L_x_2415:
[----:B-----5:R-:W-:-:S05]  /*d2a0*/  HADD2.BF16_V2 R44, R45, R43.H0_H0 ;  /* 0x2000002b2d2c7230 */ /* 0x020fca0000200000 */
[----:B------:R-:W-:-:S06]  /*d2b0*/  PRMT R44, R45, R46, R44 ;  /* 0x0000002e2d2c7216 */ /* 0x000fcc000000002c */
[----:B------:R-:W2:Y:S02]  /*d2c0*/  ATOM.E.CAS.STRONG.GPU PT, R44, [R40], R45, R44 ;  /* 0x0000002d282c738b */ /* 0x000ea400001ee12c */
[----:B--2---:R-:W-:Y:S01]  /*d2d0*/  ISETP.NE.U32.AND P1, PT, R44, R45, PT ;  /* 0x0000002d2c00720c */ /* 0x004fe20003f25070 */
[----:B------:R-:W-:-:S12]  /*d2e0*/  IMAD.MOV.U32 R45, RZ, RZ, R44 ;  /* 0x000000ffff2d7224 */ /* 0x000fd800078e002c */
[----:B------:R-:W-:Y:S05]  /*d2f0*/  @P1 BRA `(.L_x_2415) ;  /* 0xfffffffc00e81947 */ /* 0x000fea000383ffff */
[----:B------:R-:W-:Y:S05]  /*d300*/  BSYNC.RECONVERGENT B2 ;  /* 0x0000000000027941 */ /* 0x000fea0003800200 */
.L_x_2414:
        /* <DEDUP_REMOVED lines=12> */
.L_x_2417:
[----:B-----5:R-:W-:-:S05]  /*d3d0*/  HADD2.BF16_V2 R44, R45, R43.H0_H0 ;  /* 0x2000002b2d2c7230 */ /* 0x020fca0000200000 */
[----:B------:R-:W-:-:S06]  /*d3e0*/  PRMT R44, R45, R46, R44 ;  /* 0x0000002e2d2c7216 */ /* 0x000fcc000000002c */
[----:B------:R-:W2:Y:S02]  /*d3f0*/  ATOM.E.CAS.STRONG.GPU PT, R44, [R40], R45, R44 ;  /* 0x0000002d282c738b */ /* 0x000ea400001ee12c */
[----:B--2---:R-:W-:Y:S01]  /*d400*/  ISETP.NE.U32.AND P1, PT, R44, R45, PT ;  /* 0x0000002d2c00720c */ /* 0x004fe20003f25070 */
[----:B------:R-:W-:-:S12]  /*d410*/  IMAD.MOV.U32 R45, RZ, RZ, R44 ;  /* 0x000000ffff2d7224 */ /* 0x000fd800078e002c */
[----:B------:R-:W-:Y:S05]  /*d420*/  @P1 BRA `(.L_x_2417) ;  /* 0xfffffffc00e81947 */ /* 0x000fea000383ffff */
[----:B------:R-:W-:Y:S05]  /*d430*/  BSYNC.RECONVERGENT B2 ;  /* 0x0000000000027941 */ /* 0x000fea0003800200 */
.L_x_2416:
        /* <DEDUP_REMOVED lines=12> */
.L_x_2419:
[----:B-----5:R-:W-:-:S05]  /*d500*/  HADD2.BF16_V2 R44, R45, R43.H0_H0 ;  /* 0x2000002b2d2c7230 */ /* 0x020fca0000200000 */
[----:B------:R-:W-:-:S06]  /*d510*/  PRMT R44, R45, R46, R44 ;  /* 0x0000002e2d2c7216 */ /* 0x000fcc000000002c */
[----:B------:R-:W2:Y:S02]  /*d520*/  ATOM.E.CAS.STRONG.GPU PT, R44, [R40], R45, R44 ;  /* 0x0000002d282c738b */ /* 0x000ea400001ee12c */
[----:B--2---:R-:W-:Y:S01]  /*d530*/  ISETP.NE.U32.AND P1, PT, R44, R45, PT ;  /* 0x0000002d2c00720c */ /* 0x004fe20003f25070 */
[----:B------:R-:W-:-:S12]  /*d540*/  IMAD.MOV.U32 R45, RZ, RZ, R44 ;  /* 0x000000ffff2d7224 */ /* 0x000fd800078e002c */
[----:B------:R-:W-:Y:S05]  /*d550*/  @P1 BRA `(.L_x_2419) ;  /* 0xfffffffc00e81947 */ /* 0x000fea000383ffff */
[----:B------:R-:W-:Y:S05]  /*d560*/  BSYNC.RECONVERGENT B2 ;  /* 0x0000000000027941 */ /* 0x000fea0003800200 */
.L_x_2418:
        /* <DEDUP_REMOVED lines=12> */
.L_x_2421:
[----:B-----5:R-:W-:-:S05]  /*d630*/  HADD2.BF16_V2 R44, R45, R43.H0_H0 ;  /* 0x2000002b2d2c7230 */ /* 0x020fca0000200000 */
[----:B------:R-:W-:-:S06]  /*d640*/  PRMT R44, R45, R46, R44 ;  /* 0x0000002e2d2c7216 */ /* 0x000fcc000000002c */
[----:B------:R-:W2:Y:S02]  /*d650*/  ATOM.E.CAS.STRONG.GPU PT, R44, [R40], R45, R44 ;  /* 0x0000002d282c738b */ /* 0x000ea400001ee12c */
[----:B--2---:R-:W-:Y:S01]  /*d660*/  ISETP.NE.U32.AND P1, PT, R44, R45, PT ;  /* 0x0000002d2c00720c */ /* 0x004fe20003f25070 */
[----:B------:R-:W-:-:S12]  /*d670*/  IMAD.MOV.U32 R45, RZ, RZ, R44 ;  /* 0x000000ffff2d7224 */ /* 0x000fd800078e002c */
[----:B------:R-:W-:Y:S05]  /*d680*/  @P1 BRA `(.L_x_2421) ;  /* 0xfffffffc00e81947 */ /* 0x000fea000383ffff */
[----:B------:R-:W-:Y:S05]  /*d690*/  BSYNC.RECONVERGENT B2 ;  /* 0x0000000000027941 */ /* 0x000fea0003800200 */
.L_x_2420:
        /* <DEDUP_REMOVED lines=12> */
.L_x_2423:
[----:B-----5:R-:W-:-:S05]  /*d760*/  HADD2.BF16_V2 R44, R45, R43.H0_H0 ;  /* 0x2000002b2d2c7230 */ /* 0x020fca0000200000 */
[----:B------:R-:W-:-:S06]  /*d770*/  PRMT R44, R45, R46, R44 ;  /* 0x0000002e2d2c7216 */ /* 0x000fcc000000002c */
[----:B------:R-:W2:Y:S02]  /*d780*/  ATOM.E.CAS.STRONG.GPU PT, R44, [R40], R45, R44 ;  /* 0x0000002d282c738b */ /* 0x000ea400001ee12c */
[----:B--2---:R-:W-:Y:S01]  /*d790*/  ISETP.NE.U32.AND P1, PT, R44, R45, PT ;  /* 0x0000002d2c00720c */ /* 0x004fe20003f25070 */
[----:B------:R-:W-:-:S12]  /*d7a0*/  IMAD.MOV.U32 R45, RZ, RZ, R44 ;  /* 0x000000ffff2d7224 */ /* 0x000fd800078e002c */
[----:B------:R-:W-:Y:S05]  /*d7b0*/  @P1 BRA `(.L_x_2423) ;  /* 0xfffffffc00e81947 */ /* 0x000fea000383ffff */
[----:B------:R-:W-:Y:S05]  /*d7c0*/  BSYNC.RECONVERGENT B2 ;  /* 0x0000000000027941 */ /* 0x000fea0003800200 */
.L_x_2422:
        /* <DEDUP_REMOVED lines=12> */
.L_x_2425:
[----:B-----5:R-:W-:-:S05]  /*d890*/  HADD2.BF16_V2 R44, R45, R43.H0_H0 ;  /* 0x2000002b2d2c7230 */ /* 0x020fca0000200000 */
[----:B------:R-:W-:-:S06]  /*d8a0*/  PRMT R44, R45, R46, R44 ;  /* 0x0000002e2d2c7216 */ /* 0x000fcc000000002c */
[----:B------:R-:W2:Y:S02]  /*d8b0*/  ATOM.E.CAS.STRONG.GPU PT, R44, [R40], R45, R44 ;  /* 0x0000002d282c738b */ /* 0x000ea400001ee12c */
[----:B--2---:R-:W-:Y:S01]  /*d8c0*/  ISETP.NE.U32.AND P1, PT, R44, R45, PT ;  /* 0x0000002d2c00720c */ /* 0x004fe20003f25070 */
[----:B------:R-:W-:-:S12]  /*d8d0*/  IMAD.MOV.U32 R45, RZ, RZ, R44 ;  /* 0x000000ffff2d7224 */ /* 0x000fd800078e002c */
[----:B------:R-:W-:Y:S05]  /*d8e0*/  @P1 BRA `(.L_x_2425) ;  /* 0xfffffffc00e81947 */ /* 0x000fea000383ffff */
[----:B------:R-:W-:Y:S05]  /*d8f0*/  BSYNC.RECONVERGENT B2 ;  /* 0x0000000000027941 */ /* 0x000fea0003800200 */
.L_x_2424:
        /* <DEDUP_REMOVED lines=12> */
.L_x_2427:
[----:B-----5:R-:W-:-:S05]  /*d9c0*/  HADD2.BF16_V2 R44, R45, R43.H0_H0 ;  /* 0x2000002b2d2c7230 */ /* 0x020fca0000200000 */
[----:B------:R-:W-:-:S06]  /*d9d0*/  PRMT R44, R45, R46, R44 ;  /* 0x0000002e2d2c7216 */ /* 0x000fcc000000002c */
[----:B------:R-:W2:Y:S02]  /*d9e0*/  ATOM.E.CAS.STRONG.GPU PT, R44, [R40], R45, R44 ;  /* 0x0000002d282c738b */ /* 0x000ea400001ee12c */
[----:B--2---:R-:W-:Y:S01]  /*d9f0*/  ISETP.NE.U32.AND P1, PT, R44, R45, PT ;  /* 0x0000002d2c00720c */ /* 0x004fe20003f25070 */
[----:B------:R-:W-:-:S12]  /*da00*/  IMAD.MOV.U32 R45, RZ, RZ, R44 ;  /* 0x000000ffff2d7224 */ /* 0x000fd800078e002c */
[----:B------:R-:W-:Y:S05]  /*da10*/  @P1 BRA `(.L_x_2427) ;  /* 0xfffffffc00e81947 */ /* 0x000fea000383ffff */
[----:B------:R-:W-:Y:S05]  /*da20*/  BSYNC.RECONVERGENT B2 ;  /* 0x0000000000027941 */ /* 0x000fea0003800200 */
.L_x_2426:
        /* <DEDUP_REMOVED lines=12> */
.L_x_2429:
[----:B-----5:R-:W-:-:S05]  /*daf0*/  HADD2.BF16_V2 R44, R45, R43.H0_H0 ;  /* 0x2000002b2d2c7230 */ /* 0x020fca0000200000 */
[----:B------:R-:W-:-:S06]  /*db00*/  PRMT R44, R45, R46, R44 ;  /* 0x0000002e2d2c7216 */ /* 0x000fcc000000002c */
[----:B------:R-:W2:Y:S02]  /*db10*/  ATOM.E.CAS.STRONG.GPU PT, R44, [R40], R45, R44 ;  /* 0x0000002d282c738b */ /* 0x000ea400001ee12c */
[----:B--2---:R-:W-:Y:S01]  /*db20*/  ISETP.NE.U32.AND P1, PT, R44, R45, PT ;  /* 0x0000002d2c00720c */ /* 0x004fe20003f25070 */
[----:B------:R-:W-:-:S12]  /*db30*/  IMAD.MOV.U32 R45, RZ, RZ, R44 ;  /* 0x000000ffff2d7224 */ /* 0x000fd800078e002c */
[----:B------:R-:W-:Y:S05]  /*db40*/  @P1 BRA `(.L_x_2429) ;  /* 0xfffffffc00e81947 */ /* 0x000fea000383ffff */
[----:B------:R-:W-:Y:S05]  /*db50*/  BSYNC.RECONVERGENT B2 ;  /* 0x0000000000027941 */ /* 0x000fea0003800200 */
.L_x_2428:
        /* <DEDUP_REMOVED lines=12> */
.L_x_2431:
[----:B-----5:R-:W-:-:S05]  /*dc20*/  HADD2.BF16_V2 R44, R45, R43.H0_H0 ;  /* 0x2000002b2d2c7230 */ /* 0x020fca0000200000 */
[----:B------:R-:W-:-:S06]  /*dc30*/  PRMT R44, R45, R46, R44 ;  /* 0x0000002e2d2c7216 */ /* 0x000fcc000000002c */
[----:B------:R-:W2:Y:S02]  /*dc40*/  ATOM.E.CAS.STRONG.GPU PT, R44, [R40], R45, R44 ;  /* 0x0000002d282c738b */ /* 0x000ea400001ee12c */
[----:B--2---:R-:W-:Y:S01]  /*dc50*/  ISETP.NE.U32.AND P1, PT, R44, R45, PT ;  /* 0x0000002d2c00720c */ /* 0x004fe20003f25070 */
[----:B------:R-:W-:-:S12]  /*dc60*/  IMAD.MOV.U32 R45, RZ, RZ, R44 ;  /* 0x000000ffff2d7224 */ /* 0x000fd800078e002c */
[----:B------:R-:W-:Y:S05]  /*dc70*/  @P1 BRA `(.L_x_2431) ;  /* 0xfffffffc00e81947 */ /* 0x000fea000383ffff */
[----:B------:R-:W-:Y:S05]  /*dc80*/  BSYNC.RECONVERGENT B2 ;  /* 0x0000000000027941 */ /* 0x000fea0003800200 */
.L_x_2430:
        /* <DEDUP_REMOVED lines=12> */
.L_x_2433:
[----:B-----5:R-:W-:-:S05]  /*dd50*/  HADD2.BF16_V2 R44, R45, R43.H0_H0 ;  /* 0x2000002b2d2c7230 */ /* 0x020fca0000200000 */
[----:B------:R-:W-:-:S06]  /*dd60*/  PRMT R44, R45, R46, R44 ;  /* 0x0000002e2d2c7216 */ /* 0x000fcc000000002c */
[----:B------:R-:W2:Y:S02]  /*dd70*/  ATOM.E.CAS.STRONG.GPU PT, R44, [R40], R45, R44 ;  /* 0x0000002d282c738b */ /* 0x000ea400001ee12c */
[----:B--2---:R-:W-:Y:S01]  /*dd80*/  ISETP.NE.U32.AND P1, PT, R44, R45, PT ;  /* 0x0000002d2c00720c */ /* 0x004fe20003f25070 */
[----:B------:R-:W-:-:S12]  /*dd90*/  IMAD.MOV.U32 R45, RZ, RZ, R44 ;  /* 0x000000ffff2d7224 */ /* 0x000fd800078e002c */
[----:B------:R-:W-:Y:S05]  /*dda0*/  @P1 BRA `(.L_x_2433) ;  /* 0xfffffffc00e81947 */ /* 0x000fea000383ffff */
[----:B------:R-:W-:Y:S05]  /*ddb0*/  BSYNC.RECONVERGENT B2 ;  /* 0x0000000000027941 */ /* 0x000fea0003800200 */
.L_x_2432:
        /* <DEDUP_REMOVED lines=12> */
.L_x_2435:
[----:B-----5:R-:W-:-:S05]  /*de80*/  HADD2.BF16_V2 R44, R45, R43.H0_H0 ;  /* 0x2000002b2d2c7230 */ /* 0x020fca0000200000 */
[----:B------:R-:W-:-:S06]  /*de90*/  PRMT R44, R45, R46, R44 ;  /* 0x0000002e2d2c7216 */ /* 0x000fcc000000002c */
[----:B------:R-:W2:Y:S02]  /*dea0*/  ATOM.E.CAS.STRONG.GPU PT, R44, [R40], R45, R44 ;  /* 0x0000002d282c738b */ /* 0x000ea400001ee12c */
[----:B--2---:R-:W-:Y:S01]  /*deb0*/  ISETP.NE.U32.AND P1, PT, R44, R45, PT ;  /* 0x0000002d2c00720c */ /* 0x004fe20003f25070 */
[----:B------:R-:W-:-:S12]  /*dec0*/  IMAD.MOV.U32 R45, RZ, RZ, R44 ;  /* 0x000000ffff2d7224 */ /* 0x000fd800078e002c */
[----:B------:R-:W-:Y:S05]  /*ded0*/  @P1 BRA `(.L_x_2435) ;  /* 0xfffffffc00e81947 */ /* 0x000fea000383ffff */
[----:B------:R-:W-:Y:S05]  /*dee0*/  BSYNC.RECONVERGENT B2 ;  /* 0x0000000000027941 */ /* 0x000fea0003800200 */
.L_x_2434:
        /* <DEDUP_REMOVED lines=12> */
.L_x_2437:
[----:B-----5:R-:W-:-:S05]  /*dfb0*/  HADD2.BF16_V2 R40, R45, R41.H0_H0 ;  /* 0x200000292d287230 */ /* 0x020fca0000200000 */
[----:B------:R-:W-:-:S06]  /*dfc0*/  PRMT R40, R45, R42, R40 ;  /* 0x0000002a2d287216 */ /* 0x000fcc0000000028 */
[----:B------:R-:W2:Y:S02]  /*dfd0*/  ATOM.E.CAS.STRONG.GPU PT, R40, [R52], R45, R40 ;  /* 0x0000002d3428738b */ /* 0x000ea400001ee128 */
[----:B--2---:R-:W-:Y:S01]  /*dfe0*/  ISETP.NE.U32.AND P1, PT, R40, R45, PT ;  /* 0x0000002d2800720c */ /* 0x004fe20003f25070 */
[----:B------:R-:W-:-:S12]  /*dff0*/  IMAD.MOV.U32 R45, RZ, RZ, R40 ;  /* 0x000000ffff2d7224 */ /* 0x000fd800078e0028 */
[----:B------:R-:W-:Y:S05]  /*e000*/  @P1 BRA `(.L_x_2437) ;  /* 0xfffffffc00e81947 */ /* 0x000fea000383ffff */
[----:B------:R-:W-:Y:S05]  /*e010*/  BSYNC.RECONVERGENT B2 ;  /* 0x0000000000027941 */ /* 0x000fea0003800200 */
.L_x_2436:
        /* <DEDUP_REMOVED lines=11> */
.L_x_2438:
[----:B-----5:R-:W-:-:S05]  /*e0d0*/  HADD2.BF16_V2 R38, R43, R41.H0_H0 ;  /* 0x200000292b267230 */ /* 0x020fca0000200000 */
[----:B------:R-:W-:-:S06]  /*e0e0*/  PRMT R38, R43, R39, R38 ;  /* 0x000000272b267216 */ /* 0x000fcc0000000026 */
[----:B------:R-:W2:Y:S02]  /*e0f0*/  ATOM.E.CAS.STRONG.GPU PT, R38, [R36], R43, R38 ;  /* 0x0000002b2426738b */ /* 0x000ea400001ee126 */
[----:B--2---:R-:W-:Y:S01]  /*e100*/  ISETP.NE.U32.AND P1, PT, R38, R43, PT ;  /* 0x0000002b2600720c */ /* 0x004fe20003f25070 */
[----:B------:R-:W-:-:S12]  /*e110*/  IMAD.MOV.U32 R43, RZ, RZ, R38 ;  /* 0x000000ffff2b7224 */ /* 0x000fd800078e0026 */
[----:B------:R-:W-:Y:S05]  /*e120*/  @P1 BRA `(.L_x_2438) ;  /* 0xfffffffc00e81947 */ /* 0x000fea000383ffff */
.L_x_2183:
[----:B------:R-:W-:Y:S05]  /*e130*/  BSYNC.RECONVERGENT B0 ;  /* 0x0000000000007941 */ /* 0x000fea0003800200 */
.L_x_2182:
[----:B------:R-:W-:Y:S02]  /*e140*/  VIADD R82, R82, 0x1 ;  /* 0x0000000152527836 */ /* 0x000fe40000000000 */
[----:B------:R-:W-:Y:S01]  /*e150*/  VIADD R81, R81, 0x80 ;  /* 0x0000008051517836 */ /* 0x000fe20000000000 */
[----:B------:R-:W-:Y:S06]  /*e160*/  @!P0 BRA `(.L_x_2439) ;  /* 0xffffff3c00948947 */ /* 0x000fec000383ffff */
.L_x_2181:
[----:B------:R-:W-:Y:S05]  /*e170*/  BSYNC.RECONVERGENT B1 ;  /* 0x0000000000017941 */ /* 0x000fea0003800200 */
.L_x_2180:
[----:B------:R-:W1:Y:S01]  /*e180*/  LDCU UR5, c[0x0][0x3dc] ;  /* 0x00007b80ff0577ac */ /* 0x000e620008000800 */
[----:B------:R-:W-:Y:S02]  /*e190*/  UIADD3 UR4, UPT, UPT, UR4, 0x1, URZ ;  /* 0x0000000104047890 */ /* 0x000fe4000fffe0ff */
[----:B-1----:R-:W-:-:S04]  /*e1a0*/  UIADD3 UR5, UPT, UPT, UR5, 0x3f, URZ ;  /* 0x0000003f05057890 */ /* 0x002fc8000fffe0ff */
[----:B------:R-:W-:-:S04]  /*e1b0*/  USHF.R.U32.HI UR5, URZ, 0x6, UR5 ;  /* 0x00000006ff057899 */ /* 0x000fc80008011605 */
[----:B------:R-:W-:Y:S01]  /*e1c0*/  UISETP.NE.AND UP0, UPT, UR4, UR5, UPT ;  /* 0x000000050400728c */ /* 0x000fe2000bf05270 */
[----:B------:R-:W-:Y:S08]  /*e1d0*/  BAR.SYNC.DEFER_BLOCKING 0x0 ;  /* 0x0000000000007b1d */ /* 0x000ff00000010000 */
[----:B------:R-:W-:Y:S05]  /*e1e0*/  BRA.U UP0, `(.L_x_2440) ;  /* 0xffffff3900187547 */ /* 0x000fea000b83ffff */
.L_x_2176:
        /* <DEDUP_REMOVED lines=139> */
.L_x_2441:
        /* <DEDUP_REMOVED lines=14> */
.L_x_3287:


//--------------------- .text.paged_flash_attention_bwd_128_fp16 --------------------------
	.section	.text.paged_flash_attention_bwd_128_fp16,"ax",@progbits
	.align	128
        .global         paged_flash_attention_bwd_128_fp16
        .type           paged_flash_attention_bwd_128_fp16,@function
        .size           paged_flash_attention_bwd_128_fp16,(.L_x_3288 - paged_flash_attention_bwd_128_fp16)
        .other          paged_flash_attention_bwd_128_fp16,@"STO_CUDA_ENTRY STV_DEFAULT"
paged_flash_attention_bwd_128_fp16:
.text.paged_flash_attention_bwd_128_fp16:
        /* <DEDUP_REMOVED lines=140> */
.L_x_2444:
        /* <DEDUP_REMOVED lines=24> */
.L_x_2443:
[----:B0-----:R-:W-:Y:S05]  /*0a40*/  BSYNC.RECONVERGENT B0 ;  /* 0x0000000000007941 */ /* 0x001fea0003800200 */
.L_x_2442:
        /* <DEDUP_REMOVED lines=14> */
.L_x_2446:
[----:B------:R-:W-:Y:S05]  /*0b30*/  BSYNC.RECONVERGENT B0 ;  /* 0x0000000000007941 */ /* 0x000fea0003800200 */
.L_x_2445:
        /* <DEDUP_REMOVED lines=423> */
.L_x_2448:
[----:B------:R-:W-:Y:S05]  /*25b0*/  BSYNC.RECONVERGENT B0 ;  /* 0x0000000000007941 */ /* 0x000fea0003800200 */
.L_x_2447:
        /* <DEDUP_REMOVED lines=17> */
.L_x_2969:
        /* <DEDUP_REMOVED lines=29> */
.L_x_2452:
        /* <DEDUP_REMOVED lines=43> */
.L_x_2451:
[----:B------:R-:W-:Y:S05]  /*2b50*/  BSYNC.RECONVERGENT B0 ;  /* 0x0000000000007941 */ /* 0x000fea0003800200 */
.L_x_2450:
        /* <DEDUP_REMOVED lines=16> */
.L_x_2968:
        /* <DEDUP_REMOVED lines=14> */
[----:B------:R-:W-:Y:S01]  /*2d40*/  LDS.128 R60, [R49+-0xe0] ;  /* 0xffff2000313c7984 */ /* 0x000fe20000000c00 */
        /* <DEDUP_REMOVED lines=29> */
[----:B------:R-:W2:Y:S02]  /*2f20*/  LDS.128 R56, [R49+-0xd0] ;  /* 0xffff300031387984 */ /* 0x000ea40000000c00 */
        /* <DEDUP_REMOVED lines=21> */
[----:B------:R-:W4:Y:S01]  /*3080*/  LDS.128 R72, [R49+-0xc0] ;  /* 0xffff400031487984 */ /* 0x000f220000000c00 */
        /* <DEDUP_REMOVED lines=8> */
[----:B------:R-:W1:Y:S01]  /*3110*/  LDS.128 R64, [R49+-0xb0] ;  /* 0xffff500031407984 */ /* 0x000e620000000c00 */
        /* <DEDUP_REMOVED lines=42> */
[----:B------:R-:W4:Y:S01]  /*33c0*/  LDS.128 R56, [R49+-0xa0] ;  /* 0xffff600031387984 */ /* 0x000f220000000c00 */
        /* <DEDUP_REMOVED lines=26> */
[----:B------:R-:W2:Y:S01]  /*3570*/  LDS.128 R72, [R49+-0x90] ;  /* 0xffff700031487984 */ /* 0x000ea20000000c00 */
        /* <DEDUP_REMOVED lines=45> */
[----:B------:R-:W2:Y:S01]  /*3850*/  LDS.128 R56, [R49+-0x80] ;  /* 0xffff800031387984 */ /* 0x000ea20000000c00 */
        /* <DEDUP_REMOVED lines=63> */
[----:B------:R-:W3:Y:S01]  /*3c50*/  LDS.128 R56, [R49+-0x70] ;  /* 0xffff900031387984 */ /* 0x000ee20000000c00 */
        /* <DEDUP_REMOVED lines=57> */
[----:B------:R-:W2:Y:S01]  /*3ff0*/  LDS.128 R72, [R49+-0x60] ;  /* 0xffffa00031487984 */ /* 0x000ea20000000c00 */
        /* <DEDUP_REMOVED lines=47> */
[----:B------:R-:W2:Y:S01]  /*42f0*/  LDS.128 R68, [R49+-0x50] ;  /* 0xffffb00031447984 */ /* 0x000ea20000000c00 */
        /* <DEDUP_REMOVED lines=77> */
[----:B------:R-:W3:Y:S01]  /*47d0*/  LDS.128 R76, [R49+-0x40] ;  /* 0xffffc000314c7984 */ /* 0x000ee20000000c00 */
        /* <DEDUP_REMOVED lines=65> */
[----:B------:R-:W3:Y:S01]  /*4bf0*/  LDS.128 R80, [R49+-0x30] ;  /* 0xffffd00031507984 */ /* 0x000ee20000000c00 */
        /* <DEDUP_REMOVED lines=19> */
[----:B------:R-:W1:Y:S01]  /*4d30*/  LDS.128 R72, [R49+-0x4070] ;  /* 0xffbf900031487984 */ /* 0x000e620000000c00 */
        /* <DEDUP_REMOVED lines=20> */
[----:B------:R-:W2:Y:S01]  /*4e80*/  LDS.128 R56, [R49+-0x20] ;  /* 0xffffe00031387984 */ /* 0x000ea20000000c00 */
        /* <DEDUP_REMOVED lines=15> */
[----:B------:R-:W1:Y:S01]  /*4f80*/  LDS.128 R64, [R49+-0x4060] ;  /* 0xffbfa00031407984 */ /* 0x000e620000000c00 */
        /* <DEDUP_REMOVED lines=40> */
[----:B------:R-:W1:Y:S01]  /*5210*/  LDS.128 R72, [R49+-0x10] ;  /* 0xfffff00031487984 */ /* 0x000e620000000c00 */
[----:B------:R-:W-:Y:S02]  /*5220*/  HADD2.F32 R79, -RZ, R61.H0_H0 ;  /* 0x2000003dff4f7230 */ /* 0x000fe40000004100 */
[----:B------:R-:W-:Y:S01]  /*5230*/  FFMA R56, R56, R198, R77 ;  /* 0x000000c638387223 */ /* 0x000fe2000000004d */
[----:B------:R-:W-:Y:S02]  /*5240*/  HADD2.F32 R199, -RZ, R64.H1_H1 ;  /* 0x30000040ffc77230 */ /* 0x000fe40000004100 */
[----:B------:R-:W-:Y:S02]  /*5250*/  HADD2.F32 R207, -RZ, R68.H1_H1 ;  /* 0x30000044ffcf7230 */ /* 0x000fe40000004100 */
[----:B------:R-:W-:Y:S01]  /*5260*/  FFMA R60, R79, R76, R60 ;  /* 0x0000004c4f3c7223 */ /* 0x000fe2000000003c */
[----:B------:R-:W-:Y:S01]  /*5270*/  HADD2.F32 R64, -RZ, R57.H1_H1 ;  /* 0x30000039ff407230 */ /* 0x000fe20000004100 */
[----:B------:R-:W2:Y:S01]  /*5280*/  LDS.128 R76, [R49+-0x4050] ;  /* 0xffbfb000314c7984 */ /* 0x000ea20000000c00 */
        /* <DEDUP_REMOVED lines=43> */
[----:B------:R-:W1:Y:S01]  /*5540*/  LDS.128 R56, [R49+-0x4040] ;  /* 0xffbfc00031387984 */ /* 0x000e620000000c00 */
        /* <DEDUP_REMOVED lines=10> */
[----:B------:R-:W3:Y:S01]  /*55f0*/  LDS.128 R64, [R49] ;  /* 0x0000000031407984 */ /* 0x000ee20000000c00 */
        /* <DEDUP_REMOVED lines=47> */
[----:B------:R-:W1:Y:S01]  /*58f0*/  LDS.128 R72, [R49+-0x4030] ;  /* 0xffbfd00031487984 */ /* 0x000e620000000c00 */
        /* <DEDUP_REMOVED lines=44> */
[----:B------:R-:W2:Y:S01]  /*5bc0*/  LDS.128 R56, [R49+-0x4020] ;  /* 0xffbfe00031387984 */ /* 0x000ea20000000c00 */
        /* <DEDUP_REMOVED lines=29> */
[----:B------:R-:W1:Y:S01]  /*5da0*/  LDS.128 R64, [R49+-0x4010] ;  /* 0xffbff00031407984 */ /* 0x000e620000000c00 */
        /* <DEDUP_REMOVED lines=36> */
[----:B------:R-:W1:Y:S02]  /*5ff0*/  LDS.128 R56, [R49+-0x4000] ;  /* 0xffc0000031387984 */ /* 0x000e640000000c00 */
        /* <DEDUP_REMOVED lines=238> */
.L_x_2458:
[----:B-----5:R-:W-:-:S05]  /*6ee0*/  HADD2 R60, R89, R62.H0_H0 ;  /* 0x2000003e593c7230 */ /* 0x020fca0000000000 */
[----:B------:R-:W-:-:S05]  /*6ef0*/  PRMT R61, R89, R64, R60 ;  /* 0x00000040593d7216 */ /* 0x000fca000000003c */
[----:B------:R-:W2:Y:S02]  /*6f00*/  ATOM.E.CAS.STRONG.GPU PT, R60, [R58], R89, R61 ;  /* 0x000000593a3c738b */ /* 0x000ea400001ee13d */
[----:B--2---:R-:W-:Y:S02]  /*6f10*/  ISETP.NE.U32.AND P1, PT, R60, R89, PT ;  /* 0x000000593c00720c */ /* 0x004fe40003f25070 */
[----:B------:R-:W-:-:S11]  /*6f20*/  MOV R89, R60 ;  /* 0x0000003c00597202 */ /* 0x000fd60000000f00 */
[----:B------:R-:W-:Y:S05]  /*6f30*/  @P1 BRA `(.L_x_2458) ;  /* 0xfffffffc00e81947 */ /* 0x000fea000383ffff */
[----:B------:R-:W-:Y:S05]  /*6f40*/  BSYNC.RECONVERGENT B2 ;  /* 0x0000000000027941 */ /* 0x000fea0003800200 */
.L_x_2457:
        /* <DEDUP_REMOVED lines=13> */
.L_x_2460:
[----:B-----5:R-:W-:-:S05]  /*7020*/  HADD2 R62, R65, R64.H0_H0 ;  /* 0x20000040413e7230 */ /* 0x020fca0000000000 */
[----:B------:R-:W-:-:S05]  /*7030*/  PRMT R67, R65, R66, R62 ;  /* 0x0000004241437216 */ /* 0x000fca000000003e */
[----:B------:R-:W2:Y:S02]  /*7040*/  ATOM.E.CAS.STRONG.GPU PT, R62, [R60], R65, R67 ;  /* 0x000000413c3e738b */ /* 0x000ea400001ee143 */
[----:B--2---:R-:W-:Y:S01]  /*7050*/  ISETP.NE.U32.AND P1, PT, R62, R65, PT ;  /* 0x000000413e00720c */ /* 0x004fe20003f25070 */
[----:B------:R-:W-:-:S12]  /*7060*/  IMAD.MOV.U32 R65, RZ, RZ, R62 ;  /* 0x000000ffff417224 */ /* 0x000fd800078e003e */
[----:B------:R-:W-:Y:S05]  /*7070*/  @P1 BRA `(.L_x_2460) ;  /* 0xfffffffc00e81947 */ /* 0x000fea000383ffff */
[----:B------:R-:W-:Y:S05]  /*7080*/  BSYNC.RECONVERGENT B2 ;  /* 0x0000000000027941 */ /* 0x000fea0003800200 */
.L_x_2459:
        /* <DEDUP_REMOVED lines=12> */
.L_x_2462:
[----:B-----5:R-:W-:-:S05]  /*7150*/  HADD2 R62, R65, R64.H0_H0 ;  /* 0x20000040413e7230 */ /* 0x020fca0000000000 */
[----:B------:R-:W-:-:S06]  /*7160*/  PRMT R62, R65, R66, R62 ;  /* 0x00000042413e7216 */ /* 0x000fcc000000003e */
[----:B------:R-:W2:Y:S02]  /*7170*/  ATOM.E.CAS.STRONG.GPU PT, R62, [R60], R65, R62 ;  /* 0x000000413c3e738b */ /* 0x000ea400001ee13e */
[----:B--2---:R-:W-:Y:S01]  /*7180*/  ISETP.NE.U32.AND P1, PT, R62, R65, PT ;  /* 0x000000413e00720c */ /* 0x004fe20003f25070 */
[----:B------:R-:W-:-:S12]  /*7190*/  IMAD.MOV.U32 R65, RZ, RZ, R62 ;  /* 0x000000ffff417224 */ /* 0x000fd800078e003e */
[----:B------:R-:W-:Y:S05]  /*71a0*/  @P1 BRA `(.L_x_2462) ;  /* 0xfffffffc00e81947 */ /* 0x000fea000383ffff */
[----:B------:R-:W-:Y:S05]  /*71b0*/  BSYNC.RECONVERGENT B2 ;  /* 0x0000000000027941 */ /* 0x000fea0003800200 */
.L_x_2461:
        /* <DEDUP_REMOVED lines=12> */
.L_x_2464:
[----:B-----5:R-:W-:-:S05]  /*7280*/  HADD2 R62, R65, R64.H0_H0 ;  /* 0x20000040413e7230 */ /* 0x020fca0000000000 */
[----:B------:R-:W-:-:S06]  /*7290*/  PRMT R62, R65, R66, R62 ;  /* 0x00000042413e7216 */ /* 0x000fcc000000003e */
[----:B------:R-:W2:Y:S02]  /*72a0*/  ATOM.E.CAS.STRONG.GPU PT, R62, [R60], R65, R62 ;  /* 0x000000413c3e738b */ /* 0x000ea400001ee13e */
[----:B--2---:R-:W-:Y:S02]  /*72b0*/  ISETP.NE.U32.AND P1, PT, R62, R65, PT ;  /* 0x000000413e00720c */ /* 0x004fe40003f25070 */
[----:B------:R-:W-:-:S11]  /*72c0*/  MOV R65, R62 ;  /* 0x0000003e00417202 */ /* 0x000fd60000000f00 */
[----:B------:R-:W-:Y:S05]  /*72d0*/  @P1 BRA `(.L_x_2464) ;  /* 0xfffffffc00e81947 */ /* 0x000fea000383ffff */
[----:B------:R-:W-:Y:S05]  /*72e0*/  BSYNC.RECONVERGENT B2 ;  /* 0x0000000000027941 */ /* 0x000fea0003800200 */
.L_x_2463:
        /* <DEDUP_REMOVED lines=12> */
.L_x_2466:
[----:B-----5:R-:W-:-:S05]  /*73b0*/  HADD2 R62, R65, R64.H0_H0 ;  /* 0x20000040413e7230 */ /* 0x020fca0000000000 */
[----:B------:R-:W-:-:S06]  /*73c0*/  PRMT R62, R65, R66, R62 ;  /* 0x00000042413e7216 */ /* 0x000fcc000000003e */
[----:B------:R-:W2:Y:S02]  /*73d0*/  ATOM.E.CAS.STRONG.GPU PT, R62, [R60], R65, R62 ;  /* 0x000000413c3e738b */ /* 0x000ea400001ee13e */
[----:B--2---:R-:W-:Y:S01]  /*73e0*/  ISETP.NE.U32.AND P1, PT, R62, R65, PT ;  /* 0x000000413e00720c */ /* 0x004fe20003f25070 */
[----:B------:R-:W-:-:S12]  /*73f0*/  IMAD.MOV.U32 R65, RZ, RZ, R62 ;  /* 0x000000ffff417224 */ /* 0x000fd800078e003e */
[----:B------:R-:W-:Y:S05]  /*7400*/  @P1 BRA `(.L_x_2466) ;  /* 0xfffffffc00e81947 */ /* 0x000fea000383ffff */
[----:B------:R-:W-:Y:S05]  /*7410*/  BSYNC.RECONVERGENT B2 ;  /* 0x0000000000027941 */ /* 0x000fea0003800200 */
.L_x_2465:
        /* <DEDUP_REMOVED lines=12> */
.L_x_2468:
[----:B-----5:R-:W-:-:S05]  /*74e0*/  HADD2 R62, R65, R64.H0_H0 ;  /* 0x20000040413e7230 */ /* 0x020fca0000000000 */
[----:B------:R-:W-:-:S06]  /*74f0*/  PRMT R62, R65, R66, R62 ;  /* 0x00000042413e7216 */ /* 0x000fcc000000003e */
[----:B------:R-:W2:Y:S02]  /*7500*/  ATOM.E.CAS.STRONG.GPU PT, R62, [R60], R65, R62 ;  /* 0x000000413c3e738b */ /* 0x000ea400001ee13e */
[----:B--2---:R-:W-:Y:S01]  /*7510*/  ISETP.NE.U32.AND P1, PT, R62, R65, PT ;  /* 0x000000413e00720c */ /* 0x004fe20003f25070 */
[----:B------:R-:W-:-:S12]  /*7520*/  IMAD.MOV.U32 R65, RZ, RZ, R62 ;  /* 0x000000ffff417224 */ /* 0x000fd800078e003e */
[----:B------:R-:W-:Y:S05]  /*7530*/  @P1 BRA `(.L_x_2468) ;  /* 0xfffffffc00e81947 */ /* 0x000fea000383ffff */
[----:B------:R-:W-:Y:S05]  /*7540*/  BSYNC.RECONVERGENT B2 ;  /* 0x0000000000027941 */ /* 0x000fea0003800200 */
.L_x_2467:
        /* <DEDUP_REMOVED lines=12> */
.L_x_2470:
[----:B-----5:R-:W-:-:S05]  /*7610*/  HADD2 R62, R65, R64.H0_H0 ;  /* 0x20000040413e7230 */ /* 0x020fca0000000000 */
[----:B------:R-:W-:-:S06]  /*7620*/  PRMT R62, R65, R66, R62 ;  /* 0x00000042413e7216 */ /* 0x000fcc000000003e */
[----:B------:R-:W2:Y:S02]  /*7630*/  ATOM.E.CAS.STRONG.GPU PT, R62, [R60], R65, R62 ;  /* 0x000000413c3e738b */ /* 0x000ea400001ee13e */
[----:B--2---:R-:W-:Y:S02]  /*7640*/  ISETP.NE.U32.AND P1, PT, R62, R65, PT ;  /* 0x000000413e00720c */ /* 0x004fe40003f25070 */
[----:B------:R-:W-:-:S11]  /*7650*/  MOV R65, R62 ;  /* 0x0000003e00417202 */ /* 0x000fd60000000f00 */
[----:B------:R-:W-:Y:S05]  /*7660*/  @P1 BRA `(.L_x_2470) ;  /* 0xfffffffc00e81947 */ /* 0x000fea000383ffff */
[----:B------:R-:W-:Y:S05]  /*7670*/  BSYNC.RECONVERGENT B2 ;  /* 0x0000000000027941 */ /* 0x000fea0003800200 */
.L_x_2469:
        /* <DEDUP_REMOVED lines=12> */
.L_x_2472:
[----:B-----5:R-:W-:-:S05]  /*7740*/  HADD2 R62, R65, R64.H0_H0 ;  /* 0x20000040413e7230 */ /* 0x020fca0000000000 */
[----:B------:R-:W-:-:S06]  /*7750*/  PRMT R62, R65, R66, R62 ;  /* 0x00000042413e7216 */ /* 0x000fcc000000003e */
[----:B------:R-:W2:Y:S02]  /*7760*/  ATOM.E.CAS.STRONG.GPU PT, R62, [R60], R65, R62 ;  /* 0x000000413c3e738b */ /* 0x000ea400001ee13e */
[----:B--2---:R-:W-:Y:S01]  /*7770*/  ISETP.NE.U32.AND P1, PT, R62, R65, PT ;  /* 0x000000413e00720c */ /* 0x004fe20003f25070 */
[----:B------:R-:W-:-:S12]  /*7780*/  IMAD.MOV.U32 R65, RZ, RZ, R62 ;  /* 0x000000ffff417224 */ /* 0x000fd800078e003e */
[----:B------:R-:W-:Y:S05]  /*7790*/  @P1 BRA `(.L_x_2472) ;  /* 0xfffffffc00e81947 */ /* 0x000fea000383ffff */
[----:B------:R-:W-:Y:S05]  /*77a0*/  BSYNC.RECONVERGENT B2 ;  /* 0x0000000000027941 */ /* 0x000fea0003800200 */
.L_x_2471:
        /* <DEDUP_REMOVED lines=12> */
.L_x_2474:
[----:B-----5:R-:W-:-:S05]  /*7870*/  HADD2 R62, R65, R64.H0_H0 ;  /* 0x20000040413e7230 */ /* 0x020fca0000000000 */
[----:B------:R-:W-:-:S06]  /*7880*/  PRMT R62, R65, R66, R62 ;  /* 0x00000042413e7216 */ /* 0x000fcc000000003e */
[----:B------:R-:W2:Y:S02]  /*7890*/  ATOM.E.CAS.STRONG.GPU PT, R62, [R60], R65, R62 ;  /* 0x000000413c3e738b */ /* 0x000ea400001ee13e */
[----:B--2---:R-:W-:Y:S01]  /*78a0*/  ISETP.NE.U32.AND P1, PT, R62, R65, PT ;  /* 0x000000413e00720c */ /* 0x004fe20003f25070 */
[----:B------:R-:W-:-:S12]  /*78b0*/  IMAD.MOV.U32 R65, RZ, RZ, R62 ;  /* 0x000000ffff417224 */ /* 0x000fd800078e003e */
[----:B------:R-:W-:Y:S05]  /*78c0*/  @P1 BRA `(.L_x_2474) ;  /* 0xfffffffc00e81947 */ /* 0x000fea000383ffff */
[----:B------:R-:W-:Y:S05]  /*78d0*/  BSYNC.RECONVERGENT B2 ;  /* 0x0000000000027941 */ /* 0x000fea0003800200 */
.L_x_2473:
        /* <DEDUP_REMOVED lines=12> */
.L_x_2476:
[----:B-----5:R-:W-:-:S05]  /*79a0*/  HADD2 R62, R65, R64.H0_H0 ;  /* 0x20000040413e7230 */ /* 0x020fca0000000000 */
[----:B------:R-:W-:-:S06]  /*79b0*/  PRMT R62, R65, R66, R62 ;  /* 0x00000042413e7216 */ /* 0x000fcc000000003e */
[----:B------:R-:W2:Y:S02]  /*79c0*/  ATOM.E.CAS.STRONG.GPU PT, R62, [R60], R65, R62 ;  /* 0x000000413c3e738b */ /* 0x000ea400001ee13e */
[----:B--2---:R-:W-:Y:S02]  /*79d0*/  ISETP.NE.U32.AND P1, PT, R62, R65, PT ;  /* 0x000000413e00720c */ /* 0x004fe40003f25070 */
[----:B------:R-:W-:-:S11]  /*79e0*/  MOV R65, R62 ;  /* 0x0000003e00417202 */ /* 0x000fd60000000f00 */
[----:B------:R-:W-:Y:S05]  /*79f0*/  @P1 BRA `(.L_x_2476) ;  /* 0xfffffffc00e81947 */ /* 0x000fea000383ffff */
[----:B------:R-:W-:Y:S05]  /*7a00*/  BSYNC.RECONVERGENT B2 ;  /* 0x0000000000027941 */ /* 0x000fea0003800200 */
.L_x_2475:
        /* <DEDUP_REMOVED lines=12> */
.L_x_2478:
[----:B-----5:R-:W-:-:S05]  /*7ad0*/  HADD2 R62, R65, R64.H0_H0 ;  /* 0x20000040413e7230 */ /* 0x020fca0000000000 */
[----:B------:R-:W-:-:S06]  /*7ae0*/  PRMT R62, R65, R66, R62 ;  /* 0x00000042413e7216 */ /* 0x000fcc000000003e */
[----:B------:R-:W2:Y:S02]  /*7af0*/  ATOM.E.CAS.STRONG.GPU PT, R62, [R60], R65, R62 ;  /* 0x000000413c3e738b */ /* 0x000ea400001ee13e */
[----:B--2---:R-:W-:Y:S01]  /*7b00*/  ISETP.NE.U32.AND P1, PT, R62, R65, PT ;  /* 0x000000413e00720c */ /* 0x004fe20003f25070 */
[----:B------:R-:W-:-:S12]  /*7b10*/  IMAD.MOV.U32 R65, RZ, RZ, R62 ;  /* 0x000000ffff417224 */ /* 0x000fd800078e003e */
[----:B------:R-:W-:Y:S05]  /*7b20*/  @P1 BRA `(.L_x_2478) ;  /* 0xfffffffc00e81947 */ /* 0x000fea000383ffff */
[----:B------:R-:W-:Y:S05]  /*7b30*/  BSYNC.RECONVERGENT B2 ;  /* 0x0000000000027941 */ /* 0x000fea0003800200 */
.L_x_2477:
        /* <DEDUP_REMOVED lines=12> */
.L_x_2480:
[----:B-----5:R-:W-:-:S05]  /*7c00*/  HADD2 R62, R65, R64.H0_H0 ;  /* 0x20000040413e7230 */ /* 0x020fca0000000000 */
[----:B------:R-:W-:-:S06]  /*7c10*/  PRMT R62, R65, R66, R62 ;  /* 0x00000042413e7216 */ /* 0x000fcc000000003e */
[----:B------:R-:W2:Y:S02]  /*7c20*/  ATOM.E.CAS.STRONG.GPU PT, R62, [R60], R65, R62 ;  /* 0x000000413c3e738b */ /* 0x000ea400001ee13e */
[----:B--2---:R-:W-:Y:S01]  /*7c30*/  ISETP.NE.U32.AND P1, PT, R62, R65, PT ;  /* 0x000000413e00720c */ /* 0x004fe20003f25070 */
[----:B------:R-:W-:-:S12]  /*7c40*/  IMAD.MOV.U32 R65, RZ, RZ, R62 ;  /* 0x000000ffff417224 */ /* 0x000fd800078e003e */
[----:B------:R-:W-:Y:S05]  /*7c50*/  @P1 BRA `(.L_x_2480) ;  /* 0xfffffffc00e81947 */ /* 0x000fea000383ffff */
[----:B------:R-:W-:Y:S05]  /*7c60*/  BSYNC.RECONVERGENT B2 ;  /* 0x0000000000027941 */ /* 0x000fea0003800200 */
.L_x_2479:
        /* <DEDUP_REMOVED lines=12> */
.L_x_2482:
[----:B-----5:R-:W-:-:S05]  /*7d30*/  HADD2 R62, R65, R64.H0_H0 ;  /* 0x20000040413e7230 */ /* 0x020fca0000000000 */
[----:B------:R-:W-:-:S06]  /*7d40*/  PRMT R62, R65, R66, R62 ;  /* 0x00000042413e7216 */ /* 0x000fcc000000003e */
[----:B------:R-:W2:Y:S02]  /*7d50*/  ATOM.E.CAS.STRONG.GPU PT, R62, [R60], R65, R62 ;  /* 0x000000413c3e738b */ /* 0x000ea400001ee13e */
[----:B--2---:R-:W-:Y:S02]  /*7d60*/  ISETP.NE.U32.AND P1, PT, R62, R65, PT ;  /* 0x000000413e00720c */ /* 0x004fe40003f25070 */
[----:B------:R-:W-:-:S11]  /*7d70*/  MOV R65, R62 ;  /* 0x0000003e00417202 */ /* 0x000fd60000000f00 */
[----:B------:R-:W-:Y:S05]  /*7d80*/  @P1 BRA `(.L_x_2482) ;  /* 0xfffffffc00e81947 */ /* 0x000fea000383ffff */
[----:B------:R-:W-:Y:S05]  /*7d90*/  BSYNC.RECONVERGENT B2 ;  /* 0x0000000000027941 */ /* 0x000fea0003800200 */
.L_x_2481:
        /* <DEDUP_REMOVED lines=12> */
.L_x_2484:
[----:B-----5:R-:W-:-:S05]  /*7e60*/  HADD2 R62, R65, R64.H0_H0 ;  /* 0x20000040413e7230 */ /* 0x020fca0000000000 */
[----:B------:R-:W-:-:S06]  /*7e70*/  PRMT R62, R65, R66, R62 ;  /* 0x00000042413e7216 */ /* 0x000fcc000000003e */
[----:B------:R-:W2:Y:S02]  /*7e80*/  ATOM.E.CAS.STRONG.GPU PT, R62, [R60], R65, R62 ;  /* 0x000000413c3e738b */ /* 0x000ea400001ee13e */
[----:B--2---:R-:W-:Y:S01]  /*7e90*/  ISETP.NE.U32.AND P1, PT, R62, R65, PT ;  /* 0x000000413e00720c */ /* 0x004fe20003f25070 */
[----:B------:R-:W-:-:S12]  /*7ea0*/  IMAD.MOV.U32 R65, RZ, RZ, R62 ;  /* 0x000000ffff417224 */ /* 0x000fd800078e003e */
[----:B------:R-:W-:Y:S05]  /*7eb0*/  @P1 BRA `(.L_x_2484) ;  /* 0xfffffffc00e81947 */ /* 0x000fea000383ffff */
[----:B------:R-:W-:Y:S05]  /*7ec0*/  BSYNC.RECONVERGENT B2 ;  /* 0x0000000000027941 */ /* 0x000fea0003800200 */
.L_x_2483:
        /* <DEDUP_REMOVED lines=12> */
.L_x_2486:
[----:B-----5:R-:W-:-:S05]  /*7f90*/  HADD2 R62, R65, R64.H0_H0 ;  /* 0x20000040413e7230 */ /* 0x020fca0000000000 */
[----:B------:R-:W-:-:S06]  /*7fa0*/  PRMT R62, R65, R66, R62 ;  /* 0x00000042413e7216 */ /* 0x000fcc000000003e */
[----:B------:R-:W2:Y:S02]  /*7fb0*/  ATOM.E.CAS.STRONG.GPU PT, R62, [R60], R65, R62 ;  /* 0x000000413c3e738b */ /* 0x000ea400001ee13e */
[----:B--2---:R-:W-:Y:S01]  /*7fc0*/  ISETP.NE.U32.AND P1, PT, R62, R65, PT ;  /* 0x000000413e00720c */ /* 0x004fe20003f25070 */
[----:B------:R-:W-:-:S12]  /*7fd0*/  IMAD.MOV.U32 R65, RZ, RZ, R62 ;  /* 0x000000ffff417224 */ /* 0x000fd800078e003e */
[----:B------:R-:W-:Y:S05]  /*7fe0*/  @P1 BRA `(.L_x_2486) ;  /* 0xfffffffc00e81947 */ /* 0x000fea000383ffff */
[----:B------:R-:W-:Y:S05]  /*7ff0*/  BSYNC.RECONVERGENT B2 ;  /* 0x0000000000027941 */ /* 0x000fea0003800200 */
.L_x_2485:
        /* <DEDUP_REMOVED lines=12> */
.L_x_2488:
[----:B-----5:R-:W-:-:S05]  /*80c0*/  HADD2 R62, R65, R64.H0_H0 ;  /* 0x20000040413e7230 */ /* 0x020fca0000000000 */
[----:B------:R-:W-:-:S06]  /*80d0*/  PRMT R62, R65, R66, R62 ;  /* 0x00000042413e7216 */ /* 0x000fcc000000003e */
[----:B------:R-:W2:Y:S02]  /*80e0*/  ATOM.E.CAS.STRONG.GPU PT, R62, [R60], R65, R62 ;  /* 0x000000413c3e738b */ /* 0x000ea400001ee13e */
[----:B--2---:R-:W-:Y:S02]  /*80f0*/  ISETP.NE.U32.AND P1, PT, R62, R65, PT ;  /* 0x000000413e00720c */ /* 0x004fe40003f25070 */
[----:B------:R-:W-:-:S11]  /*8100*/  MOV R65, R62 ;  /* 0x0000003e00417202 */ /* 0x000fd60000000f00 */
[----:B------:R-:W-:Y:S05]  /*8110*/  @P1 BRA `(.L_x_2488) ;  /* 0xfffffffc00e81947 */ /* 0x000fea000383ffff */
[----:B------:R-:W-:Y:S05]  /*8120*/  BSYNC.RECONVERGENT B2 ;  /* 0x0000000000027941 */ /* 0x000fea0003800200 */
.L_x_2487:
        /* <DEDUP_REMOVED lines=12> */
.L_x_2490:
[----:B-----5:R-:W-:-:S05]  /*81f0*/  HADD2 R62, R65, R64.H0_H0 ;  /* 0x20000040413e7230 */ /* 0x020fca0000000000 */
[----:B------:R-:W-:-:S06]  /*8200*/  PRMT R62, R65, R66, R62 ;  /* 0x00000042413e7216 */ /* 0x000fcc000000003e */
[----:B------:R-:W2:Y:S02]  /*8210*/  ATOM.E.CAS.STRONG.GPU PT, R62, [R60], R65, R62 ;  /* 0x000000413c3e738b */ /* 0x000ea400001ee13e */
[----:B--2---:R-:W-:Y:S01]  /*8220*/  ISETP.NE.U32.AND P1, PT, R62, R65, PT ;  /* 0x000000413e00720c */ /* 0x004fe20003f25070 */
[----:B------:R-:W-:-:S12]  /*8230*/  IMAD.MOV.U32 R65, RZ, RZ, R62 ;  /* 0x000000ffff417224 */ /* 0x000fd800078e003e */
[----:B------:R-:W-:Y:S05]  /*8240*/  @P1 BRA `(.L_x_2490) ;  /* 0xfffffffc00e81947 */ /* 0x000fea000383ffff */
[----:B------:R-:W-:Y:S05]  /*8250*/  BSYNC.RECONVERGENT B2 ;  /* 0x0000000000027941 */ /* 0x000fea0003800200 */
.L_x_2489:
        /* <DEDUP_REMOVED lines=12> */
.L_x_2492:
[----:B-----5:R-:W-:-:S05]  /*8320*/  HADD2 R62, R65, R64.H0_H0 ;  /* 0x20000040413e7230 */ /* 0x020fca0000000000 */
[----:B------:R-:W-:-:S06]  /*8330*/  PRMT R62, R65, R66, R62 ;  /* 0x00000042413e7216 */ /* 0x000fcc000000003e */
[----:B------:R-:W2:Y:S02]  /*8340*/  ATOM.E.CAS.STRONG.GPU PT, R62, [R60], R65, R62 ;  /* 0x000000413c3e738b */ /* 0x000ea400001ee13e */
[----:B--2---:R-:W-:Y:S01]  /*8350*/  ISETP.NE.U32.AND P1, PT, R62, R65, PT ;  /* 0x000000413e00720c */ /* 0x004fe20003f25070 */
[----:B------:R-:W-:-:S12]  /*8360*/  IMAD.MOV.U32 R65, RZ, RZ, R62 ;  /* 0x000000ffff417224 */ /* 0x000fd800078e003e */
[----:B------:R-:W-:Y:S05]  /*8370*/  @P1 BRA `(.L_x_2492) ;  /* 0xfffffffc00e81947 */ /* 0x000fea000383ffff */
[----:B------:R-:W-:Y:S05]  /*8380*/  BSYNC.RECONVERGENT B2 ;  /* 0x0000000000027941 */ /* 0x000fea0003800200 */
.L_x_2491:
        /* <DEDUP_REMOVED lines=12> */
.L_x_2494:
[----:B-----5:R-:W-:-:S05]  /*8450*/  HADD2 R62, R65, R64.H0_H0 ;  /* 0x20000040413e7230 */ /* 0x020fca0000000000 */
[----:B------:R-:W-:-:S06]  /*8460*/  PRMT R62, R65, R66, R62 ;  /* 0x00000042413e7216 */ /* 0x000fcc000000003e */
[----:B------:R-:W2:Y:S02]  /*8470*/  ATOM.E.CAS.STRONG.GPU PT, R62, [R60], R65, R62 ;  /* 0x000000413c3e738b */ /* 0x000ea400001ee13e */
[----:B--2---:R-:W-:Y:S02]  /*8480*/  ISETP.NE.U32.AND P1, PT, R62, R65, PT ;  /* 0x000000413e00720c */ /* 0x004fe40003f25070 */
[----:B------:R-:W-:-:S11]  /*8490*/  MOV R65, R62 ;  /* 0x0000003e00417202 */ /* 0x000fd60000000f00 */
[----:B------:R-:W-:Y:S05]  /*84a0*/  @P1 BRA `(.L_x_2494) ;  /* 0xfffffffc00e81947 */ /* 0x000fea000383ffff */
[----:B------:R-:W-:Y:S05]  /*84b0*/  BSYNC.RECONVERGENT B2 ;  /* 0x0000000000027941 */ /* 0x000fea0003800200 */
.L_x_2493:
        /* <DEDUP_REMOVED lines=12> */
.L_x_2496:
[----:B-----5:R-:W-:-:S05]  /*8580*/  HADD2 R62, R65, R64.H0_H0 ;  /* 0x20000040413e7230 */ /* 0x020fca0000000000 */
[----:B------:R-:W-:-:S06]  /*8590*/  PRMT R62, R65, R66, R62 ;  /* 0x00000042413e7216 */ /* 0x000fcc000000003e */
[----:B------:R-:W2:Y:S02]  /*85a0*/  ATOM.E.CAS.STRONG.GPU PT, R62, [R60], R65, R62 ;  /* 0x000000413c3e738b */ /* 0x000ea400001ee13e */
[----:B--2---:R-:W-:Y:S01]  /*85b0*/  ISETP.NE.U32.AND P1, PT, R62, R65, PT ;  /* 0x000000413e00720c */ /* 0x004fe20003f25070 */
[----:B------:R-:W-:-:S12]  /*85c0*/  IMAD.MOV.U32 R65, RZ, RZ, R62 ;  /* 0x000000ffff417224 */ /* 0x000fd800078e003e */
[----:B------:R-:W-:Y:S05]  /*85d0*/  @P1 BRA `(.L_x_2496) ;  /* 0xfffffffc00e81947 */ /* 0x000fea000383ffff */
[----:B------:R-:W-:Y:S05]  /*85e0*/  BSYNC.RECONVERGENT B2 ;  /* 0x0000000000027941 */ /* 0x000fea0003800200 */
.L_x_2495:
        /* <DEDUP_REMOVED lines=12> */
.L_x_2498:
[----:B-----5:R-:W-:-:S05]  /*86b0*/  HADD2 R62, R65, R64.H0_H0 ;  /* 0x20000040413e7230 */ /* 0x020fca0000000000 */
[----:B------:R-:W-:-:S06]  /*86c0*/  PRMT R62, R65, R66, R62 ;  /* 0x00000042413e7216 */ /* 0x000fcc000000003e */
[----:B------:R-:W2:Y:S02]  /*86d0*/  ATOM.E.CAS.STRONG.GPU PT, R62, [R60], R65, R62 ;  /* 0x000000413c3e738b */ /* 0x000ea400001ee13e */
[----:B--2---:R-:W-:Y:S01]  /*86e0*/  ISETP.NE.U32.AND P1, PT, R62, R65, PT ;  /* 0x000000413e00720c */ /* 0x004fe20003f25070 */
[----:B------:R-:W-:-:S12]  /*86f0*/  IMAD.MOV.U32 R65, RZ, RZ, R62 ;  /* 0x000000ffff417224 */ /* 0x000fd800078e003e */
[----:B------:R-:W-:Y:S05]  /*8700*/  @P1 BRA `(.L_x_2498) ;  /* 0xfffffffc00e81947 */ /* 0x000fea000383ffff */
[----:B------:R-:W-:Y:S05]  /*8710*/  BSYNC.RECONVERGENT B2 ;  /* 0x0000000000027941 */ /* 0x000fea0003800200 */
.L_x_2497:
        /* <DEDUP_REMOVED lines=12> */
.L_x_2500:
[----:B-----5:R-:W-:-:S05]  /*87e0*/  HADD2 R62, R65, R64.H0_H0 ;  /* 0x20000040413e7230 */ /* 0x020fca0000000000 */
[----:B------:R-:W-:-:S06]  /*87f0*/  PRMT R62, R65, R66, R62 ;  /* 0x00000042413e7216 */ /* 0x000fcc000000003e */
[----:B------:R-:W2:Y:S02]  /*8800*/  ATOM.E.CAS.STRONG.GPU PT, R62, [R60], R65, R62 ;  /* 0x000000413c3e738b */ /* 0x000ea400001ee13e */
[----:B--2---:R-:W-:Y:S02]  /*8810*/  ISETP.NE.U32.AND P1, PT, R62, R65, PT ;  /* 0x000000413e00720c */ /* 0x004fe40003f25070 */
[----:B------:R-:W-:-:S11]  /*8820*/  MOV R65, R62 ;  /* 0x0000003e00417202 */ /* 0x000fd60000000f00 */
[----:B------:R-:W-:Y:S05]  /*8830*/  @P1 BRA `(.L_x_2500) ;  /* 0xfffffffc00e81947 */ /* 0x000fea000383ffff */
[----:B------:R-:W-:Y:S05]  /*8840*/  BSYNC.RECONVERGENT B2 ;  /* 0x0000000000027941 */ /* 0x000fea0003800200 */
.L_x_2499:
        /* <DEDUP_REMOVED lines=12> */
.L_x_2502:
[----:B-----5:R-:W-:-:S05]  /*8910*/  HADD2 R62, R65, R64.H0_H0 ;  /* 0x20000040413e7230 */ /* 0x020fca0000000000 */
[----:B------:R-:W-:-:S06]  /*8920*/  PRMT R62, R65, R66, R62 ;  /* 0x00000042413e7216 */ /* 0x000fcc000000003e */
[----:B------:R-:W2:Y:S02]  /*8930*/  ATOM.E.CAS.STRONG.GPU PT, R62, [R60], R65, R62 ;  /* 0x000000413c3e738b */ /* 0x000ea400001ee13e */
[----:B--2---:R-:W-:Y:S01]  /*8940*/  ISETP.NE.U32.AND P1, PT, R62, R65, PT ;  /* 0x000000413e00720c */ /* 0x004fe20003f25070 */
[----:B------:R-:W-:-:S12]  /*8950*/  IMAD.MOV.U32 R65, RZ, RZ, R62 ;  /* 0x000000ffff417224 */ /* 0x000fd800078e003e */
[----:B------:R-:W-:Y:S05]  /*8960*/  @P1 BRA `(.L_x_2502) ;  /* 0xfffffffc00e81947 */ /* 0x000fea000383ffff */
[----:B------:R-:W-:Y:S05]  /*8970*/  BSYNC.RECONVERGENT B2 ;  /* 0x0000000000027941 */ /* 0x000fea0003800200 */
.L_x_2501:
        /* <DEDUP_REMOVED lines=12> */
.L_x_2504:
[----:B-----5:R-:W-:-:S05]  /*8a40*/  HADD2 R62, R65, R64.H0_H0 ;  /* 0x20000040413e7230 */ /* 0x020fca0000000000 */
[----:B------:R-:W-:-:S06]  /*8a50*/  PRMT R62, R65, R66, R62 ;  /* 0x00000042413e7216 */ /* 0x000fcc000000003e */
[----:B------:R-:W2:Y:S02]  /*8a60*/  ATOM.E.CAS.STRONG.GPU PT, R62, [R60], R65, R62 ;  /* 0x000000413c3e738b */ /* 0x000ea400001ee13e */
[----:B--2---:R-:W-:Y:S01]  /*8a70*/  ISETP.NE.U32.AND P1, PT, R62, R65, PT ;  /* 0x000000413e00720c */ /* 0x004fe20003f25070 */
[----:B------:R-:W-:-:S12]  /*8a80*/  IMAD.MOV.U32 R65, RZ, RZ, R62 ;  /* 0x000000ffff417224 */ /* 0x000fd800078e003e */
[----:B------:R-:W-:Y:S05]  /*8a90*/  @P1 BRA `(.L_x_2504) ;  /* 0xfffffffc00e81947 */ /* 0x000fea000383ffff */
[----:B------:R-:W-:Y:S05]  /*8aa0*/  BSYNC.RECONVERGENT B2 ;  /* 0x0000000000027941 */ /* 0x000fea0003800200 */
.L_x_2503:
        /* <DEDUP_REMOVED lines=12> */
.L_x_2506:
[----:B-----5:R-:W-:-:S05]  /*8b70*/  HADD2 R62, R65, R64.H0_H0 ;  /* 0x20000040413e7230 */ /* 0x020fca0000000000 */
[----:B------:R-:W-:-:S06]  /*8b80*/  PRMT R62, R65, R66, R62 ;  /* 0x00000042413e7216 */ /* 0x000fcc000000003e */
[----:B------:R-:W2:Y:S02]  /*8b90*/  ATOM.E.CAS.STRONG.GPU PT, R62, [R60], R65, R62 ;  /* 0x000000413c3e738b */ /* 0x000ea400001ee13e */
[----:B--2---:R-:W-:Y:S02]  /*8ba0*/  ISETP.NE.U32.AND P1, PT, R62, R65, PT ;  /* 0x000000413e00720c */ /* 0x004fe40003f25070 */
[----:B------:R-:W-:-:S11]  /*8bb0*/  MOV R65, R62 ;  /* 0x0000003e00417202 */ /* 0x000fd60000000f00 */
[----:B------:R-:W-:Y:S05]  /*8bc0*/  @P1 BRA `(.L_x_2506) ;  /* 0xfffffffc00e81947 */ /* 0x000fea000383ffff */
[----:B------:R-:W-:Y:S05]  /*8bd0*/  BSYNC.RECONVERGENT B2 ;  /* 0x0000000000027941 */ /* 0x000fea0003800200 */
.L_x_2505:
        /* <DEDUP_REMOVED lines=12> */
.L_x_2508:
[----:B-----5:R-:W-:-:S05]  /*8ca0*/  HADD2 R62, R65, R64.H0_H0 ;  /* 0x20000040413e7230 */ /* 0x020fca0000000000 */
[----:B------:R-:W-:-:S06]  /*8cb0*/  PRMT R62, R65, R66, R62 ;  /* 0x00000042413e7216 */ /* 0x000fcc000000003e */
[----:B------:R-:W2:Y:S02]  /*8cc0*/  ATOM.E.CAS.STRONG.GPU PT, R62, [R60], R65, R62 ;  /* 0x000000413c3e738b */ /* 0x000ea400001ee13e */
[----:B--2---:R-:W-:Y:S01]  /*8cd0*/  ISETP.NE.U32.AND P1, PT, R62, R65, PT ;  /* 0x000000413e00720c */ /* 0x004fe20003f25070 */
[----:B------:R-:W-:-:S12]  /*8ce0*/  IMAD.MOV.U32 R65, RZ, RZ, R62 ;  /* 0x000000ffff417224 */ /* 0x000fd800078e003e */
[----:B------:R-:W-:Y:S05]  /*8cf0*/  @P1 BRA `(.L_x_2508) ;  /* 0xfffffffc00e81947 */ /* 0x000fea000383ffff */
[----:B------:R-:W-:Y:S05]  /*8d00*/  BSYNC.RECONVERGENT B2 ;  /* 0x0000000000027941 */ /* 0x000fea0003800200 */
.L_x_2507:
        /* <DEDUP_REMOVED lines=12> */
.L_x_2510:
[----:B-----5:R-:W-:-:S05]  /*8dd0*/  HADD2 R62, R65, R64.H0_H0 ;  /* 0x20000040413e7230 */ /* 0x020fca0000000000 */
[----:B------:R-:W-:-:S06]  /*8de0*/  PRMT R62, R65, R66, R62 ;  /* 0x00000042413e7216 */ /* 0x000fcc000000003e */
[----:B------:R-:W2:Y:S02]  /*8df0*/  ATOM.E.CAS.STRONG.GPU PT, R62, [R60], R65, R62 ;  /* 0x000000413c3e738b */ /* 0x000ea400001ee13e */
[----:B--2---:R-:W-:Y:S01]  /*8e00*/  ISETP.NE.U32.AND P1, PT, R62, R65, PT ;  /* 0x000000413e00720c */ /* 0x004fe20003f25070 */
[----:B------:R-:W-:-:S12]  /*8e10*/  IMAD.MOV.U32 R65, RZ, RZ, R62 ;  /* 0x000000ffff417224 */ /* 0x000fd800078e003e */
[----:B------:R-:W-:Y:S05]  /*8e20*/  @P1 BRA `(.L_x_2510) ;  /* 0xfffffffc00e81947 */ /* 0x000fea000383ffff */
[----:B------:R-:W-:Y:S05]  /*8e30*/  BSYNC.RECONVERGENT B2 ;  /* 0x0000000000027941 */ /* 0x000fea0003800200 */
.L_x_2509:
        /* <DEDUP_REMOVED lines=12> */
.L_x_2512:
[----:B-----5:R-:W-:-:S05]  /*8f00*/  HADD2 R62, R65, R64.H0_H0 ;  /* 0x20000040413e7230 */ /* 0x020fca0000000000 */
[----:B------:R-:W-:-:S06]  /*8f10*/  PRMT R62, R65, R66, R62 ;  /* 0x00000042413e7216 */ /* 0x000fcc000000003e */
[----:B------:R-:W2:Y:S02]  /*8f20*/  ATOM.E.CAS.STRONG.GPU PT, R62, [R60], R65, R62 ;  /* 0x000000413c3e738b */ /* 0x000ea400001ee13e */
[----:B--2---:R-:W-:Y:S02]  /*8f30*/  ISETP.NE.U32.AND P1, PT, R62, R65, PT ;  /* 0x000000413e00720c */ /* 0x004fe40003f25070 */
[----:B------:R-:W-:-:S11]  /*8f40*/  MOV R65, R62 ;  /* 0x0000003e00417202 */ /* 0x000fd60000000f00 */
[----:B------:R-:W-:Y:S05]  /*8f50*/  @P1 BRA `(.L_x_2512) ;  /* 0xfffffffc00e81947 */ /* 0x000fea000383ffff */
[----:B------:R-:W-:Y:S05]  /*8f60*/  BSYNC.RECONVERGENT B2 ;  /* 0x0000000000027941 */ /* 0x000fea0003800200 */
.L_x_2511:
        /* <DEDUP_REMOVED lines=12> */
.L_x_2514:
[----:B-----5:R-:W-:-:S05]  /*9030*/  HADD2 R62, R65, R64.H0_H0 ;  /* 0x20000040413e7230 */ /* 0x020fca0000000000 */
[----:B------:R-:W-:-:S06]  /*9040*/  PRMT R62, R65, R66, R62 ;  /* 0x00000042413e7216 */ /* 0x000fcc000000003e */
[----:B------:R-:W2:Y:S02]  /*9050*/  ATOM.E.CAS.STRONG.GPU PT, R62, [R60], R65, R62 ;  /* 0x000000413c3e738b */ /* 0x000ea400001ee13e */
[----:B--2---:R-:W-:Y:S01]  /*9060*/  ISETP.NE.U32.AND P1, PT, R62, R65, PT ;  /* 0x000000413e00720c */ /* 0x004fe20003f25070 */
[----:B------:R-:W-:-:S12]  /*9070*/  IMAD.MOV.U32 R65, RZ, RZ, R62 ;  /* 0x000000ffff417224 */ /* 0x000fd800078e003e */
[----:B------:R-:W-:Y:S05]  /*9080*/  @P1 BRA `(.L_x_2514) ;  /* 0xfffffffc00e81947 */ /* 0x000fea000383ffff */
[----:B------:R-:W-:Y:S05]  /*9090*/  BSYNC.RECONVERGENT B2 ;  /* 0x0000000000027941 */ /* 0x000fea0003800200 */
.L_x_2513:
        /* <DEDUP_REMOVED lines=12> */
.L_x_2516:
[----:B-----5:R-:W-:-:S05]  /*9160*/  HADD2 R62, R65, R64.H0_H0 ;  /* 0x20000040413e7230 */ /* 0x020fca0000000000 */
[----:B------:R-:W-:-:S06]  /*9170*/  PRMT R62, R65, R66, R62 ;  /* 0x00000042413e7216 */ /* 0x000fcc000000003e */
[----:B------:R-:W2:Y:S02]  /*9180*/  ATOM.E.CAS.STRONG.GPU PT, R62, [R60], R65, R62 ;  /* 0x000000413c3e738b */ /* 0x000ea400001ee13e */
[----:B--2---:R-:W-:Y:S01]  /*9190*/  ISETP.NE.U32.AND P1, PT, R62, R65, PT ;  /* 0x000000413e00720c */ /* 0x004fe20003f25070 */
[----:B------:R-:W-:-:S12]  /*91a0*/  IMAD.MOV.U32 R65, RZ, RZ, R62 ;  /* 0x000000ffff417224 */ /* 0x000fd800078e003e */
[----:B------:R-:W-:Y:S05]  /*91b0*/  @P1 BRA `(.L_x_2516) ;  /* 0xfffffffc00e81947 */ /* 0x000fea000383ffff */
[----:B------:R-:W-:Y:S05]  /*91c0*/  BSYNC.RECONVERGENT B2 ;  /* 0x0000000000027941 */ /* 0x000fea0003800200 */
.L_x_2515:
        /* <DEDUP_REMOVED lines=12> */
.L_x_2518:
[----:B-----5:R-:W-:-:S05]  /*9290*/  HADD2 R62, R65, R64.H0_H0 ;  /* 0x20000040413e7230 */ /* 0x020fca0000000000 */
[----:B------:R-:W-:-:S06]  /*92a0*/  PRMT R62, R65, R66, R62 ;  /* 0x00000042413e7216 */ /* 0x000fcc000000003e */
[----:B------:R-:W2:Y:S02]  /*92b0*/  ATOM.E.CAS.STRONG.GPU PT, R62, [R60], R65, R62 ;  /* 0x000000413c3e738b */ /* 0x000ea400001ee13e */
[----:B--2---:R-:W-:Y:S02]  /*92c0*/  ISETP.NE.U32.AND P1, PT, R62, R65, PT ;  /* 0x000000413e00720c */ /* 0x004fe40003f25070 */
[----:B------:R-:W-:-:S11]  /*92d0*/  MOV R65, R62 ;  /* 0x0000003e00417202 */ /* 0x000fd60000000f00 */
[----:B------:R-:W-:Y:S05]  /*92e0*/  @P1 BRA `(.L_x_2518) ;  /* 0xfffffffc00e81947 */ /* 0x000fea000383ffff */
[----:B------:R-:W-:Y:S05]  /*92f0*/  BSYNC.RECONVERGENT B2 ;  /* 0x0000000000027941 */ /* 0x000fea0003800200 */
.L_x_2517:
        /* <DEDUP_REMOVED lines=12> */
.L_x_2520:
[----:B-----5:R-:W-:-:S05]  /*93c0*/  HADD2 R62, R65, R64.H0_H0 ;  /* 0x20000040413e7230 */ /* 0x020fca0000000000 */
[----:B------:R-:W-:-:S06]  /*93d0*/  PRMT R62, R65, R66, R62 ;  /* 0x00000042413e7216 */ /* 0x000fcc000000003e */
[----:B------:R-:W2:Y:S02]  /*93e0*/  ATOM.E.CAS.STRONG.GPU PT, R62, [R60], R65, R62 ;  /* 0x000000413c3e738b */ /* 0x000ea400001ee13e */
[----:B--2---:R-:W-:Y:S01]  /*93f0*/  ISETP.NE.U32.AND P1, PT, R62, R65, PT ;  /* 0x000000413e00720c */ /* 0x004fe20003f25070 */
[----:B------:R-:W-:-:S12]  /*9400*/  IMAD.MOV.U32 R65, RZ, RZ, R62 ;  /* 0x000000ffff417224 */ /* 0x000fd800078e003e */
[----:B------:R-:W-:Y:S05]  /*9410*/  @P1 BRA `(.L_x_2520) ;  /* 0xfffffffc00e81947 */ /* 0x000fea000383ffff */
[----:B------:R-:W-:Y:S05]  /*9420*/  BSYNC.RECONVERGENT B2 ;  /* 0x0000000000027941 */ /* 0x000fea0003800200 */
.L_x_2519:
        /* <DEDUP_REMOVED lines=12> */
.L_x_2522:
[----:B-----5:R-:W-:-:S05]  /*94f0*/  HADD2 R62, R65, R64.H0_H0 ;  /* 0x20000040413e7230 */ /* 0x020fca0000000000 */
[----:B------:R-:W-:-:S06]  /*9500*/  PRMT R62, R65, R66, R62 ;  /* 0x00000042413e7216 */ /* 0x000fcc000000003e */
[----:B------:R-:W2:Y:S02]  /*9510*/  ATOM.E.CAS.STRONG.GPU PT, R62, [R60], R65, R62 ;  /* 0x000000413c3e738b */ /* 0x000ea400001ee13e */
[----:B--2---:R-:W-:Y:S01]  /*9520*/  ISETP.NE.U32.AND P1, PT, R62, R65, PT ;  /* 0x000000413e00720c */ /* 0x004fe20003f25070 */
[----:B------:R-:W-:-:S12]  /*9530*/  IMAD.MOV.U32 R65, RZ, RZ, R62 ;  /* 0x000000ffff417224 */ /* 0x000fd800078e003e */
[----:B------:R-:W-:Y:S05]  /*9540*/  @P1 BRA `(.L_x_2522) ;  /* 0xfffffffc00e81947 */ /* 0x000fea000383ffff */
[----:B------:R-:W-:Y:S05]  /*9550*/  BSYNC.RECONVERGENT B2 ;  /* 0x0000000000027941 */ /* 0x000fea0003800200 */
.L_x_2521:
        /* <DEDUP_REMOVED lines=12> */
.L_x_2524:
[----:B-----5:R-:W-:-:S05]  /*9620*/  HADD2 R62, R65, R64.H0_H0 ;  /* 0x20000040413e7230 */ /* 0x020fca0000000000 */
[----:B------:R-:W-:-:S06]  /*9630*/  PRMT R62, R65, R66, R62 ;  /* 0x00000042413e7216 */ /* 0x000fcc000000003e */
[----:B------:R-:W2:Y:S02]  /*9640*/  ATOM.E.CAS.STRONG.GPU PT, R62, [R60], R65, R62 ;  /* 0x000000413c3e738b */ /* 0x000ea400001ee13e */
[----:B--2---:R-:W-:Y:S02]  /*9650*/  ISETP.NE.U32.AND P1, PT, R62, R65, PT ;  /* 0x000000413e00720c */ /* 0x004fe40003f25070 */
[----:B------:R-:W-:-:S11]  /*9660*/  MOV R65, R62 ;  /* 0x0000003e00417202 */ /* 0x000fd60000000f00 */
[----:B------:R-:W-:Y:S05]  /*9670*/  @P1 BRA `(.L_x_2524) ;  /* 0xfffffffc00e81947 */ /* 0x000fea000383ffff */
[----:B------:R-:W-:Y:S05]  /*9680*/  BSYNC.RECONVERGENT B2 ;  /* 0x0000000000027941 */ /* 0x000fea0003800200 */
.L_x_2523:
        /* <DEDUP_REMOVED lines=12> */
.L_x_2526:
[----:B-----5:R-:W-:-:S05]  /*9750*/  HADD2 R62, R65, R64.H0_H0 ;  /* 0x20000040413e7230 */ /* 0x020fca0000000000 */
[----:B------:R-:W-:-:S06]  /*9760*/  PRMT R62, R65, R66, R62 ;  /* 0x00000042413e7216 */ /* 0x000fcc000000003e */
[----:B------:R-:W2:Y:S02]  /*9770*/  ATOM.E.CAS.STRONG.GPU PT, R62, [R60], R65, R62 ;  /* 0x000000413c3e738b */ /* 0x000ea400001ee13e */
[----:B--2---:R-:W-:Y:S01]  /*9780*/  ISETP.NE.U32.AND P1, PT, R62, R65, PT ;  /* 0x000000413e00720c */ /* 0x004fe20003f25070 */
[----:B------:R-:W-:-:S12]  /*9790*/  IMAD.MOV.U32 R65, RZ, RZ, R62 ;  /* 0x000000ffff417224 */ /* 0x000fd800078e003e */
[----:B------:R-:W-:Y:S05]  /*97a0*/  @P1 BRA `(.L_x_2526) ;  /* 0xfffffffc00e81947 */ /* 0x000fea000383ffff */
[----:B------:R-:W-:Y:S05]  /*97b0*/  BSYNC.RECONVERGENT B2 ;  /* 0x0000000000027941 */ /* 0x000fea0003800200 */
.L_x_2525:
        /* <DEDUP_REMOVED lines=12> */
.L_x_2528:
[----:B-----5:R-:W-:-:S05]  /*9880*/  HADD2 R62, R65, R64.H0_H0 ;  /* 0x20000040413e7230 */ /* 0x020fca0000000000 */
[----:B------:R-:W-:-:S06]  /*9890*/  PRMT R62, R65, R66, R62 ;  /* 0x00000042413e7216 */ /* 0x000fcc000000003e */
[----:B------:R-:W2:Y:S02]  /*98a0*/  ATOM.E.CAS.STRONG.GPU PT, R62, [R60], R65, R62 ;  /* 0x000000413c3e738b */ /* 0x000ea400001ee13e */
[----:B--2---:R-:W-:Y:S01]  /*98b0*/  ISETP.NE.U32.AND P1, PT, R62, R65, PT ;  /* 0x000000413e00720c */ /* 0x004fe20003f25070 */
[----:B------:R-:W-:-:S12]  /*98c0*/  IMAD.MOV.U32 R65, RZ, RZ, R62 ;  /* 0x000000ffff417224 */ /* 0x000fd800078e003e */
[----:B------:R-:W-:Y:S05]  /*98d0*/  @P1 BRA `(.L_x_2528) ;  /* 0xfffffffc00e81947 */ /* 0x000fea000383ffff */
[----:B------:R-:W-:Y:S05]  /*98e0*/  BSYNC.RECONVERGENT B2 ;  /* 0x0000000000027941 */ /* 0x000fea0003800200 */
.L_x_2527:
        /* <DEDUP_REMOVED lines=12> */
.L_x_2530:
[----:B-----5:R-:W-:-:S05]  /*99b0*/  HADD2 R62, R65, R64.H0_H0 ;  /* 0x20000040413e7230 */ /* 0x020fca0000000000 */
[----:B------:R-:W-:-:S06]  /*99c0*/  PRMT R62, R65, R66, R62 ;  /* 0x00000042413e7216 */ /* 0x000fcc000000003e */
[----:B------:R-:W2:Y:S02]  /*99d0*/  ATOM.E.CAS.STRONG.GPU PT, R62, [R60], R65, R62 ;  /* 0x000000413c3e738b */ /* 0x000ea400001ee13e */
[----:B--2---:R-:W-:Y:S02]  /*99e0*/  ISETP.NE.U32.AND P1, PT, R62, R65, PT ;  /* 0x000000413e00720c */ /* 0x004fe40003f25070 */
[----:B------:R-:W-:-:S11]  /*99f0*/  MOV R65, R62 ;  /* 0x0000003e00417202 */ /* 0x000fd60000000f00 */
[----:B------:R-:W-:Y:S05]  /*9a00*/  @P1 BRA `(.L_x_2530) ;  /* 0xfffffffc00e81947 */ /* 0x000fea000383ffff */
[----:B------:R-:W-:Y:S05]  /*9a10*/  BSYNC.RECONVERGENT B2 ;  /* 0x0000000000027941 */ /* 0x000fea0003800200 */
.L_x_2529:
        /* <DEDUP_REMOVED lines=12> */
.L_x_2532:
[----:B-----5:R-:W-:-:S05]  /*9ae0*/  HADD2 R62, R65, R64.H0_H0 ;  /* 0x20000040413e7230 */ /* 0x020fca0000000000 */
[----:B------:R-:W-:-:S06]  /*9af0*/  PRMT R62, R65, R66, R62 ;  /* 0x00000042413e7216 */ /* 0x000fcc000000003e */
[----:B------:R-:W2:Y:S02]  /*9b00*/  ATOM.E.CAS.STRONG.GPU PT, R62, [R60], R65, R62 ;  /* 0x000000413c3e738b */ /* 0x000ea400001ee13e */
[----:B--2---:R-:W-:Y:S01]  /*9b10*/  ISETP.NE.U32.AND P1, PT, R62, R65, PT ;  /* 0x000000413e00720c */ /* 0x004fe20003f25070 */
[----:B------:R-:W-:-:S12]  /*9b20*/  IMAD.MOV.U32 R65, RZ, RZ, R62 ;  /* 0x000000ffff417224 */ /* 0x000fd800078e003e */
[----:B------:R-:W-:Y:S05]  /*9b30*/  @P1 BRA `(.L_x_2532) ;  /* 0xfffffffc00e81947 */ /* 0x000fea000383ffff */
[----:B------:R-:W-:Y:S05]  /*9b40*/  BSYNC.RECONVERGENT B2 ;  /* 0x0000000000027941 */ /* 0x000fea0003800200 */
.L_x_2531:
        /* <DEDUP_REMOVED lines=12> */
.L_x_2534:
[----:B-----5:R-:W-:-:S05]  /*9c10*/  HADD2 R62, R65, R64.H0_H0 ;  /* 0x20000040413e7230 */ /* 0x020fca0000000000 */
[----:B------:R-:W-:-:S06]  /*9c20*/  PRMT R62, R65, R66, R62 ;  /* 0x00000042413e7216 */ /* 0x000fcc000000003e */
[----:B------:R-:W2:Y:S02]  /*9c30*/  ATOM.E.CAS.STRONG.GPU PT, R62, [R60], R65, R62 ;  /* 0x000000413c3e738b */ /* 0x000ea400001ee13e */
[----:B--2---:R-:W-:Y:S01]  /*9c40*/  ISETP.NE.U32.AND P1, PT, R62, R65, PT ;  /* 0x000000413e00720c */ /* 0x004fe20003f25070 */
[----:B------:R-:W-:-:S12]  /*9c50*/  IMAD.MOV.U32 R65, RZ, RZ, R62 ;  /* 0x000000ffff417224 */ /* 0x000fd800078e003e */
[----:B------:R-:W-:Y:S05]  /*9c60*/  @P1 BRA `(.L_x_2534) ;  /* 0xfffffffc00e81947 */ /* 0x000fea000383ffff */
[----:B------:R-:W-:Y:S05]  /*9c70*/  BSYNC.RECONVERGENT B2 ;  /* 0x0000000000027941 */ /* 0x000fea0003800200 */
.L_x_2533:
        /* <DEDUP_REMOVED lines=12> */
.L_x_2536:
[----:B-----5:R-:W-:-:S05]  /*9d40*/  HADD2 R62, R65, R64.H0_H0 ;  /* 0x20000040413e7230 */ /* 0x020fca0000000000 */
[----:B------:R-:W-:-:S06]  /*9d50*/  PRMT R62, R65, R66, R62 ;  /* 0x00000042413e7216 */ /* 0x000fcc000000003e */
[----:B------:R-:W2:Y:S02]  /*9d60*/  ATOM.E.CAS.STRONG.GPU PT, R62, [R60], R65, R62 ;  /* 0x000000413c3e738b */ /* 0x000ea400001ee13e */
[----:B--2---:R-:W-:Y:S02]  /*9d70*/  ISETP.NE.U32.AND P1, PT, R62, R65, PT ;  /* 0x000000413e00720c */ /* 0x004fe40003f25070 */
[----:B------:R-:W-:-:S11]  /*9d80*/  MOV R65, R62 ;  /* 0x0000003e00417202 */ /* 0x000fd60000000f00 */
[----:B------:R-:W-:Y:S05]  /*9d90*/  @P1 BRA `(.L_x_2536) ;  /* 0xfffffffc00e81947 */ /* 0x000fea000383ffff */
[----:B------:R-:W-:Y:S05]  /*9da0*/  BSYNC.RECONVERGENT B2 ;  /* 0x0000000000027941 */ /* 0x000fea0003800200 */
.L_x_2535:
        /* <DEDUP_REMOVED lines=12> */
.L_x_2538:
[----:B-----5:R-:W-:-:S05]  /*9e70*/  HADD2 R62, R65, R64.H0_H0 ;  /* 0x20000040413e7230 */ /* 0x020fca0000000000 */
[----:B------:R-:W-:-:S06]  /*9e80*/  PRMT R62, R65, R66, R62 ;  /* 0x00000042413e7216 */ /* 0x000fcc000000003e */
[----:B------:R-:W2:Y:S02]  /*9e90*/  ATOM.E.CAS.STRONG.GPU PT, R62, [R60], R65, R62 ;  /* 0x000000413c3e738b */ /* 0x000ea400001ee13e */
[----:B--2---:R-:W-:Y:S01]  /*9ea0*/  ISETP.NE.U32.AND P1, PT, R62, R65, PT ;  /* 0x000000413e00720c */ /* 0x004fe20003f25070 */
[----:B------:R-:W-:-:S12]  /*9eb0*/  IMAD.MOV.U32 R65, RZ, RZ, R62 ;  /* 0x000000ffff417224 */ /* 0x000fd800078e003e */
[----:B------:R-:W-:Y:S05]  /*9ec0*/  @P1 BRA `(.L_x_2538) ;  /* 0xfffffffc00e81947 */ /* 0x000fea000383ffff */
[----:B------:R-:W-:Y:S05]  /*9ed0*/  BSYNC.RECONVERGENT B2 ;  /* 0x0000000000027941 */ /* 0x000fea0003800200 */
.L_x_2537:
        /* <DEDUP_REMOVED lines=12> */
.L_x_2540:
[----:B-----5:R-:W-:-:S05]  /*9fa0*/  HADD2 R62, R65, R64.H0_H0 ;  /* 0x20000040413e7230 */ /* 0x020fca0000000000 */
[----:B------:R-:W-:-:S06]  /*9fb0*/  PRMT R62, R65, R66, R62 ;  /* 0x00000042413e7216 */ /* 0x000fcc000000003e */
[----:B------:R-:W2:Y:S02]  /*9fc0*/  ATOM.E.CAS.STRONG.GPU PT, R62, [R60], R65, R62 ;  /* 0x000000413c3e738b */ /* 0x000ea400001ee13e */
[----:B--2---:R-:W-:Y:S01]  /*9fd0*/  ISETP.NE.U32.AND P1, PT, R62, R65, PT ;  /* 0x000000413e00720c */ /* 0x004fe20003f25070 */
[----:B------:R-:W-:-:S12]  /*9fe0*/  IMAD.MOV.U32 R65, RZ, RZ, R62 ;  /* 0x000000ffff417224 */ /* 0x000fd800078e003e */
[----:B------:R-:W-:Y:S05]  /*9ff0*/  @P1 BRA `(.L_x_2540) ;  /* 0xfffffffc00e81947 */ /* 0x000fea000383ffff */
[----:B------:R-:W-:Y:S05]  /*a000*/  BSYNC.RECONVERGENT B2 ;  /* 0x0000000000027941 */ /* 0x000fea0003800200 */
.L_x_2539:
        /* <DEDUP_REMOVED lines=12> */
.L_x_2542:
[----:B-----5:R-:W-:-:S05]  /*a0d0*/  HADD2 R62, R65, R64.H0_H0 ;  /* 0x20000040413e7230 */ /* 0x020fca0000000000 */
[----:B------:R-:W-:-:S06]  /*a0e0*/  PRMT R62, R65, R66, R62 ;  /* 0x00000042413e7216 */ /* 0x000fcc000000003e */
[----:B------:R-:W2:Y:S02]  /*a0f0*/  ATOM.E.CAS.STRONG.GPU PT, R62, [R60], R65, R62 ;  /* 0x000000413c3e738b */ /* 0x000ea400001ee13e */
[----:B--2---:R-:W-:Y:S02]  /*a100*/  ISETP.NE.U32.AND P1, PT, R62, R65, PT ;  /* 0x000000413e00720c */ /* 0x004fe40003f25070 */
[----:B------:R-:W-:-:S11]  /*a110*/  MOV R65, R62 ;  /* 0x0000003e00417202 */ /* 0x000fd60000000f00 */
[----:B------:R-:W-:Y:S05]  /*a120*/  @P1 BRA `(.L_x_2542) ;  /* 0xfffffffc00e81947 */ /* 0x000fea000383ffff */
[----:B------:R-:W-:Y:S05]  /*a130*/  BSYNC.RECONVERGENT B2 ;  /* 0x0000000000027941 */ /* 0x000fea0003800200 */
.L_x_2541:
        /* <DEDUP_REMOVED lines=12> */
.L_x_2544:
[----:B-----5:R-:W-:-:S05]  /*a200*/  HADD2 R62, R65, R64.H0_H0 ;  /* 0x20000040413e7230 */ /* 0x020fca0000000000 */
[----:B------:R-:W-:-:S06]  /*a210*/  PRMT R62, R65, R66, R62 ;  /* 0x00000042413e7216 */ /* 0x000fcc000000003e */
[----:B------:R-:W2:Y:S02]  /*a220*/  ATOM.E.CAS.STRONG.GPU PT, R62, [R60], R65, R62 ;  /* 0x000000413c3e738b */ /* 0x000ea400001ee13e */
[----:B--2---:R-:W-:Y:S01]  /*a230*/  ISETP.NE.U32.AND P1, PT, R62, R65, PT ;  /* 0x000000413e00720c */ /* 0x004fe20003f25070 */
[----:B------:R-:W-:-:S12]  /*a240*/  IMAD.MOV.U32 R65, RZ, RZ, R62 ;  /* 0x000000ffff417224 */ /* 0x000fd800078e003e */
[----:B------:R-:W-:Y:S05]  /*a250*/  @P1 BRA `(.L_x_2544) ;  /* 0xfffffffc00e81947 */ /* 0x000fea000383ffff */
[----:B------:R-:W-:Y:S05]  /*a260*/  BSYNC.RECONVERGENT B2 ;  /* 0x0000000000027941 */ /* 0x000fea0003800200 */
.L_x_2543:
        /* <DEDUP_REMOVED lines=12> */
.L_x_2546:
[----:B-----5:R-:W-:-:S05]  /*a330*/  HADD2 R62, R65, R64.H0_H0 ;  /* 0x20000040413e7230 */ /* 0x020fca0000000000 */
[----:B------:R-:W-:-:S06]  /*a340*/  PRMT R62, R65, R66, R62 ;  /* 0x00000042413e7216 */ /* 0x000fcc000000003e */
[----:B------:R-:W2:Y:S02]  /*a350*/  ATOM.E.CAS.STRONG.GPU PT, R62, [R60], R65, R62 ;  /* 0x000000413c3e738b */ /* 0x000ea400001ee13e */
[----:B--2---:R-:W-:Y:S01]  /*a360*/  ISETP.NE.U32.AND P1, PT, R62, R65, PT ;  /* 0x000000413e00720c */ /* 0x004fe20003f25070 */
[----:B------:R-:W-:-:S12]  /*a370*/  IMAD.MOV.U32 R65, RZ, RZ, R62 ;  /* 0x000000ffff417224 */ /* 0x000fd800078e003e */
[----:B------:R-:W-:Y:S05]  /*a380*/  @P1 BRA `(.L_x_2546) ;  /* 0xfffffffc00e81947 */ /* 0x000fea000383ffff */
[----:B------:R-:W-:Y:S05]  /*a390*/  BSYNC.RECONVERGENT B2 ;  /* 0x0000000000027941 */ /* 0x000fea0003800200 */
.L_x_2545:
        /* <DEDUP_REMOVED lines=12> */
.L_x_2548:
[----:B-----5:R-:W-:-:S05]  /*a460*/  HADD2 R62, R65, R64.H0_H0 ;  /* 0x20000040413e7230 */ /* 0x020fca0000000000 */
[----:B------:R-:W-:-:S06]  /*a470*/  PRMT R62, R65, R66, R62 ;  /* 0x00000042413e7216 */ /* 0x000fcc000000003e */
[----:B------:R-:W2:Y:S02]  /*a480*/  ATOM.E.CAS.STRONG.GPU PT, R62, [R60], R65, R62 ;  /* 0x000000413c3e738b */ /* 0x000ea400001ee13e */
[----:B--2---:R-:W-:Y:S02]  /*a490*/  ISETP.NE.U32.AND P1, PT, R62, R65, PT ;  /* 0x000000413e00720c */ /* 0x004fe40003f25070 */
[----:B------:R-:W-:-:S11]  /*a4a0*/  MOV R65, R62 ;  /* 0x0000003e00417202 */ /* 0x000fd60000000f00 */
[----:B------:R-:W-:Y:S05]  /*a4b0*/  @P1 BRA `(.L_x_2548) ;  /* 0xfffffffc00e81947 */ /* 0x000fea000383ffff */
[----:B------:R-:W-:Y:S05]  /*a4c0*/  BSYNC.RECONVERGENT B2 ;  /* 0x0000000000027941 */ /* 0x000fea0003800200 */
.L_x_2547:
        /* <DEDUP_REMOVED lines=12> */
.L_x_2550:
[----:B-----5:R-:W-:-:S05]  /*a590*/  HADD2 R62, R65, R64.H0_H0 ;  /* 0x20000040413e7230 */ /* 0x020fca0000000000 */
[----:B------:R-:W-:-:S06]  /*a5a0*/  PRMT R62, R65, R66, R62 ;  /* 0x00000042413e7216 */ /* 0x000fcc000000003e */
[----:B------:R-:W2:Y:S02]  /*a5b0*/  ATOM.E.CAS.STRONG.GPU PT, R62, [R60], R65, R62 ;  /* 0x000000413c3e738b */ /* 0x000ea400001ee13e */
[----:B--2---:R-:W-:Y:S01]  /*a5c0*/  ISETP.NE.U32.AND P1, PT, R62, R65, PT ;  /* 0x000000413e00720c */ /* 0x004fe20003f25070 */
[----:B------:R-:W-:-:S12]  /*a5d0*/  IMAD.MOV.U32 R65, RZ, RZ, R62 ;  /* 0x000000ffff417224 */ /* 0x000fd800078e003e */
[----:B------:R-:W-:Y:S05]  /*a5e0*/  @P1 BRA `(.L_x_2550) ;  /* 0xfffffffc00e81947 */ /* 0x000fea000383ffff */
[----:B------:R-:W-:Y:S05]  /*a5f0*/  BSYNC.RECONVERGENT B2 ;  /* 0x0000000000027941 */ /* 0x000fea0003800200 */
.L_x_2549:
        /* <DEDUP_REMOVED lines=12> */
.L_x_2552:
[----:B-----5:R-:W-:-:S05]  /*a6c0*/  HADD2 R62, R65, R64.H0_H0 ;  /* 0x20000040413e7230 */ /* 0x020fca0000000000 */
[----:B------:R-:W-:-:S06]  /*a6d0*/  PRMT R62, R65, R66, R62 ;  /* 0x00000042413e7216 */ /* 0x000fcc000000003e */
[----:B------:R-:W2:Y:S02]  /*a6e0*/  ATOM.E.CAS.STRONG.GPU PT, R62, [R60], R65, R62 ;  /* 0x000000413c3e738b */ /* 0x000ea400001ee13e */
[----:B--2---:R-:W-:Y:S01]  /*a6f0*/  ISETP.NE.U32.AND P1, PT, R62, R65, PT ;  /* 0x000000413e00720c */ /* 0x004fe20003f25070 */
[----:B------:R-:W-:-:S12]  /*a700*/  IMAD.MOV.U32 R65, RZ, RZ, R62 ;  /* 0x000000ffff417224 */ /* 0x000fd800078e003e */
[----:B------:R-:W-:Y:S05]  /*a710*/  @P1 BRA `(.L_x_2552) ;  /* 0xfffffffc00e81947 */ /* 0x000fea000383ffff */
[----:B------:R-:W-:Y:S05]  /*a720*/  BSYNC.RECONVERGENT B2 ;  /* 0x0000000000027941 */ /* 0x000fea0003800200 */
.L_x_2551:
        /* <DEDUP_REMOVED lines=12> */
.L_x_2554:
[----:B-----5:R-:W-:-:S05]  /*a7f0*/  HADD2 R62, R65, R64.H0_H0 ;  /* 0x20000040413e7230 */ /* 0x020fca0000000000 */
[----:B------:R-:W-:-:S06]  /*a800*/  PRMT R62, R65, R66, R62 ;  /* 0x00000042413e7216 */ /* 0x000fcc000000003e */
[----:B------:R-:W2:Y:S02]  /*a810*/  ATOM.E.CAS.STRONG.GPU PT, R62, [R60], R65, R62 ;  /* 0x000000413c3e738b */ /* 0x000ea400001ee13e */
[----:B--2---:R-:W-:Y:S02]  /*a820*/  ISETP.NE.U32.AND P1, PT, R62, R65, PT ;  /* 0x000000413e00720c */ /* 0x004fe40003f25070 */
[----:B------:R-:W-:-:S11]  /*a830*/  MOV R65, R62 ;  /* 0x0000003e00417202 */ /* 0x000fd60000000f00 */
[----:B------:R-:W-:Y:S05]  /*a840*/  @P1 BRA `(.L_x_2554) ;  /* 0xfffffffc00e81947 */ /* 0x000fea000383ffff */
[----:B------:R-:W-:Y:S05]  /*a850*/  BSYNC.RECONVERGENT B2 ;  /* 0x0000000000027941 */ /* 0x000fea0003800200 */
.L_x_2553:
        /* <DEDUP_REMOVED lines=12> */
.L_x_2556:
[----:B-----5:R-:W-:-:S05]  /*a920*/  HADD2 R62, R65, R64.H0_H0 ;  /* 0x20000040413e7230 */ /* 0x020fca0000000000 */
[----:B------:R-:W-:-:S06]  /*a930*/  PRMT R62, R65, R66, R62 ;  /* 0x00000042413e7216 */ /* 0x000fcc000000003e */
[----:B------:R-:W2:Y:S02]  /*a940*/  ATOM.E.CAS.STRONG.GPU PT, R62, [R60], R65, R62 ;  /* 0x000000413c3e738b */ /* 0x000ea400001ee13e */
[----:B--2---:R-:W-:Y:S01]  /*a950*/  ISETP.NE.U32.AND P1, PT, R62, R65, PT ;  /* 0x000000413e00720c */ /* 0x004fe20003f25070 */
[----:B------:R-:W-:-:S12]  /*a960*/  IMAD.MOV.U32 R65, RZ, RZ, R62 ;  /* 0x000000ffff417224 */ /* 0x000fd800078e003e */
[----:B------:R-:W-:Y:S05]  /*a970*/  @P1 BRA `(.L_x_2556) ;  /* 0xfffffffc00e81947 */ /* 0x000fea000383ffff */
[----:B------:R-:W-:Y:S05]  /*a980*/  BSYNC.RECONVERGENT B2 ;  /* 0x0000000000027941 */ /* 0x000fea0003800200 */
.L_x_2555:
        /* <DEDUP_REMOVED lines=12> */
.L_x_2558:
[----:B-----5:R-:W-:-:S05]  /*aa50*/  HADD2 R62, R65, R64.H0_H0 ;  /* 0x20000040413e7230 */ /* 0x020fca0000000000 */
[----:B------:R-:W-:-:S06]  /*aa60*/  PRMT R62, R65, R66, R62 ;  /* 0x00000042413e7216 */ /* 0x000fcc000000003e */
[----:B------:R-:W2:Y:S02]  /*aa70*/  ATOM.E.CAS.STRONG.GPU PT, R62, [R60], R65, R62 ;  /* 0x000000413c3e738b */ /* 0x000ea400001ee13e */
[----:B--2---:R-:W-:Y:S01]  /*aa80*/  ISETP.NE.U32.AND P1, PT, R62, R65, PT ;  /* 0x000000413e00720c */ /* 0x004fe20003f25070 */
[----:B------:R-:W-:-:S12]  /*aa90*/  IMAD.MOV.U32 R65, RZ, RZ, R62 ;  /* 0x000000ffff417224 */ /* 0x000fd800078e003e */
[----:B------:R-:W-:Y:S05]  /*aaa0*/  @P1 BRA `(.L_x_2558) ;  /* 0xfffffffc00e81947 */ /* 0x000fea000383ffff */
[----:B------:R-:W-:Y:S05]  /*aab0*/  BSYNC.RECONVERGENT B2 ;  /* 0x0000000000027941 */ /* 0x000fea0003800200 */
.L_x_2557:
        /* <DEDUP_REMOVED lines=12> */
.L_x_2560:
[----:B-----5:R-:W-:-:S05]  /*ab80*/  HADD2 R62, R65, R64.H0_H0 ;  /* 0x20000040413e7230 */ /* 0x020fca0000000000 */
[----:B------:R-:W-:-:S06]  /*ab90*/  PRMT R62, R65, R66, R62 ;  /* 0x00000042413e7216 */ /* 0x000fcc000000003e */
[----:B------:R-:W2:Y:S02]  /*aba0*/  ATOM.E.CAS.STRONG.GPU PT, R62, [R60], R65, R62 ;  /* 0x000000413c3e738b */ /* 0x000ea400001ee13e */
[----:B--2---:R-:W-:Y:S02]  /*abb0*/  ISETP.NE.U32.AND P1, PT, R62, R65, PT ;  /* 0x000000413e00720c */ /* 0x004fe40003f25070 */
[----:B------:R-:W-:-:S11]  /*abc0*/  MOV R65, R62 ;  /* 0x0000003e00417202 */ /* 0x000fd60000000f00 */
[----:B------:R-:W-:Y:S05]  /*abd0*/  @P1 BRA `(.L_x_2560) ;  /* 0xfffffffc00e81947 */ /* 0x000fea000383ffff */
[----:B------:R-:W-:Y:S05]  /*abe0*/  BSYNC.RECONVERGENT B2 ;  /* 0x0000000000027941 */ /* 0x000fea0003800200 */
.L_x_2559:
        /* <DEDUP_REMOVED lines=12> */
.L_x_2562:
[----:B-----5:R-:W-:-:S05]  /*acb0*/  HADD2 R62, R65, R64.H0_H0 ;  /* 0x20000040413e7230 */ /* 0x020fca0000000000 */
[----:B------:R-:W-:-:S06]  /*acc0*/  PRMT R62, R65, R66, R62 ;  /* 0x00000042413e7216 */ /* 0x000fcc000000003e */
[----:B------:R-:W2:Y:S02]  /*acd0*/  ATOM.E.CAS.STRONG.GPU PT, R62, [R60], R65, R62 ;  /* 0x000000413c3e738b */ /* 0x000ea400001ee13e */
[----:B--2---:R-:W-:Y:S01]  /*ace0*/  ISETP.NE.U32.AND P1, PT, R62, R65, PT ;  /* 0x000000413e00720c */ /* 0x004fe20003f25070 */
[----:B------:R-:W-:-:S12]  /*acf0*/  IMAD.MOV.U32 R65, RZ, RZ, R62 ;  /* 0x000000ffff417224 */ /* 0x000fd800078e003e */
[----:B------:R-:W-:Y:S05]  /*ad00*/  @P1 BRA `(.L_x_2562) ;  /* 0xfffffffc00e81947 */ /* 0x000fea000383ffff */
[----:B------:R-:W-:Y:S05]  /*ad10*/  BSYNC.RECONVERGENT B2 ;  /* 0x0000000000027941 */ /* 0x000fea0003800200 */
.L_x_2561:
        /* <DEDUP_REMOVED lines=12> */
.L_x_2564:
[----:B-----5:R-:W-:-:S05]  /*ade0*/  HADD2 R62, R65, R64.H0_H0 ;  /* 0x20000040413e7230 */ /* 0x020fca0000000000 */
[----:B------:R-:W-:-:S06]  /*adf0*/  PRMT R62, R65, R66, R62 ;  /* 0x00000042413e7216 */ /* 0x000fcc000000003e */
[----:B------:R-:W2:Y:S02]  /*ae00*/  ATOM.E.CAS.STRONG.GPU PT, R62, [R60], R65, R62 ;  /* 0x000000413c3e738b */ /* 0x000ea400001ee13e */
[----:B--2---:R-:W-:Y:S01]  /*ae10*/  ISETP.NE.U32.AND P1, PT, R62, R65, PT ;  /* 0x000000413e00720c */ /* 0x004fe20003f25070 */
[----:B------:R-:W-:-:S12]  /*ae20*/  IMAD.MOV.U32 R65, RZ, RZ, R62 ;  /* 0x000000ffff417224 */ /* 0x000fd800078e003e */
[----:B------:R-:W-:Y:S05]  /*ae30*/  @P1 BRA `(.L_x_2564) ;  /* 0xfffffffc00e81947 */ /* 0x000fea000383ffff */
[----:B------:R-:W-:Y:S05]  /*ae40*/  BSYNC.RECONVERGENT B2 ;  /* 0x0000000000027941 */ /* 0x000fea0003800200 */
.L_x_2563:
        /* <DEDUP_REMOVED lines=12> */
.L_x_2566:
[----:B-----5:R-:W-:-:S05]  /*af10*/  HADD2 R62, R65, R64.H0_H0 ;  /* 0x20000040413e7230 */ /* 0x020fca0000000000 */
[----:B------:R-:W-:-:S06]  /*af20*/  PRMT R62, R65, R66, R62 ;  /* 0x00000042413e7216 */ /* 0x000fcc000000003e */
[----:B------:R-:W2:Y:S02]  /*af30*/  ATOM.E.CAS.STRONG.GPU PT, R62, [R60], R65, R62 ;  /* 0x000000413c3e738b */ /* 0x000ea400001ee13e */
[----:B--2---:R-:W-:Y:S02]  /*af40*/  ISETP.NE.U32.AND P1, PT, R62, R65, PT ;  /* 0x000000413e00720c */ /* 0x004fe40003f25070 */
[----:B------:R-:W-:-:S11]  /*af50*/  MOV R65, R62 ;  /* 0x0000003e00417202 */ /* 0x000fd60000000f00 */
[----:B------:R-:W-:Y:S05]  /*af60*/  @P1 BRA `(.L_x_2566) ;  /* 0xfffffffc00e81947 */ /* 0x000fea000383ffff */
[----:B------:R-:W-:Y:S05]  /*af70*/  BSYNC.RECONVERGENT B2 ;  /* 0x0000000000027941 */ /* 0x000fea0003800200 */
.L_x_2565:
        /* <DEDUP_REMOVED lines=12> */
.L_x_2568:
[----:B-----5:R-:W-:-:S05]  /*b040*/  HADD2 R62, R65, R64.H0_H0 ;  /* 0x20000040413e7230 */ /* 0x020fca0000000000 */
[----:B------:R-:W-:-:S06]  /*b050*/  PRMT R62, R65, R66, R62 ;  /* 0x00000042413e7216 */ /* 0x000fcc000000003e */
[----:B------:R-:W2:Y:S02]  /*b060*/  ATOM.E.CAS.STRONG.GPU PT, R62, [R60], R65, R62 ;  /* 0x000000413c3e738b */ /* 0x000ea400001ee13e */
[----:B--2---:R-:W-:Y:S01]  /*b070*/  ISETP.NE.U32.AND P1, PT, R62, R65, PT ;  /* 0x000000413e00720c */ /* 0x004fe20003f25070 */
[----:B------:R-:W-:-:S12]  /*b080*/  IMAD.MOV.U32 R65, RZ, RZ, R62 ;  /* 0x000000ffff417224 */ /* 0x000fd800078e003e */
[----:B------:R-:W-:Y:S05]  /*b090*/  @P1 BRA `(.L_x_2568) ;  /* 0xfffffffc00e81947 */ /* 0x000fea000383ffff */
[----:B------:R-:W-:Y:S05]  /*b0a0*/  BSYNC.RECONVERGENT B2 ;  /* 0x0000000000027941 */ /* 0x000fea0003800200 */
.L_x_2567:
        /* <DEDUP_REMOVED lines=12> */
.L_x_2570:
[----:B-----5:R-:W-:-:S05]  /*b170*/  HADD2 R62, R65, R64.H0_H0 ;  /* 0x20000040413e7230 */ /* 0x020fca0000000000 */
[----:B------:R-:W-:-:S06]  /*b180*/  PRMT R62, R65, R66, R62 ;  /* 0x00000042413e7216 */ /* 0x000fcc000000003e */
[----:B------:R-:W2:Y:S02]  /*b190*/  ATOM.E.CAS.STRONG.GPU PT, R62, [R60], R65, R62 ;  /* 0x000000413c3e738b */ /* 0x000ea400001ee13e */
[----:B--2---:R-:W-:Y:S01]  /*b1a0*/  ISETP.NE.U32.AND P1, PT, R62, R65, PT ;  /* 0x000000413e00720c */ /* 0x004fe20003f25070 */
[----:B------:R-:W-:-:S12]  /*b1b0*/  IMAD.MOV.U32 R65, RZ, RZ, R62 ;  /* 0x000000ffff417224 */ /* 0x000fd800078e003e */
[----:B------:R-:W-:Y:S05]  /*b1c0*/  @P1 BRA `(.L_x_2570) ;  /* 0xfffffffc00e81947 */ /* 0x000fea000383ffff */
[----:B------:R-:W-:Y:S05]  /*b1d0*/  BSYNC.RECONVERGENT B2 ;  /* 0x0000000000027941 */ /* 0x000fea0003800200 */
.L_x_2569:
        /* <DEDUP_REMOVED lines=12> */
.L_x_2572:
[----:B-----5:R-:W-:-:S05]  /*b2a0*/  HADD2 R62, R65, R64.H0_H0 ;  /* 0x20000040413e7230 */ /* 0x020fca0000000000 */
[----:B------:R-:W-:-:S06]  /*b2b0*/  PRMT R62, R65, R66, R62 ;  /* 0x00000042413e7216 */ /* 0x000fcc000000003e */
[----:B------:R-:W2:Y:S02]  /*b2c0*/  ATOM.E.CAS.STRONG.GPU PT, R62, [R60], R65, R62 ;  /* 0x000000413c3e738b */ /* 0x000ea400001ee13e */
[----:B--2---:R-:W-:Y:S02]  /*b2d0*/  ISETP.NE.U32.AND P1, PT, R62, R65, PT ;  /* 0x000000413e00720c */ /* 0x004fe40003f25070 */
[----:B------:R-:W-:-:S11]  /*b2e0*/  MOV R65, R62 ;  /* 0x0000003e00417202 */ /* 0x000fd60000000f00 */
[----:B------:R-:W-:Y:S05]  /*b2f0*/  @P1 BRA `(.L_x_2572) ;  /* 0xfffffffc00e81947 */ /* 0x000fea000383ffff */
[----:B------:R-:W-:Y:S05]  /*b300*/  BSYNC.RECONVERGENT B2 ;  /* 0x0000000000027941 */ /* 0x000fea0003800200 */
.L_x_2571:
        /* <DEDUP_REMOVED lines=12> */
.L_x_2574:
[----:B-----5:R-:W-:-:S05]  /*b3d0*/  HADD2 R62, R65, R64.H0_H0 ;  /* 0x20000040413e7230 */ /* 0x020fca0000000000 */
[----:B------:R-:W-:-:S06]  /*b3e0*/  PRMT R62, R65, R66, R62 ;  /* 0x00000042413e7216 */ /* 0x000fcc000000003e */
[----:B------:R-:W2:Y:S02]  /*b3f0*/  ATOM.E.CAS.STRONG.GPU PT, R62, [R60], R65, R62 ;  /* 0x000000413c3e738b */ /* 0x000ea400001ee13e */
[----:B--2---:R-:W-:Y:S01]  /*b400*/  ISETP.NE.U32.AND P1, PT, R62, R65, PT ;  /* 0x000000413e00720c */ /* 0x004fe20003f25070 */
[----:B------:R-:W-:-:S12]  /*b410*/  IMAD.MOV.U32 R65, RZ, RZ, R62 ;  /* 0x000000ffff417224 */ /* 0x000fd800078e003e */
[----:B------:R-:W-:Y:S05]  /*b420*/  @P1 BRA `(.L_x_2574) ;  /* 0xfffffffc00e81947 */ /* 0x000fea000383ffff */
[----:B------:R-:W-:Y:S05]  /*b430*/  BSYNC.RECONVERGENT B2 ;  /* 0x0000000000027941 */ /* 0x000fea0003800200 */
.L_x_2573:
        /* <DEDUP_REMOVED lines=12> */
.L_x_2576:
[----:B-----5:R-:W-:-:S05]  /*b500*/  HADD2 R62, R65, R64.H0_H0 ;  /* 0x20000040413e7230 */ /* 0x020fca0000000000 */
[----:B------:R-:W-:-:S06]  /*b510*/  PRMT R62, R65, R66, R62 ;  /* 0x00000042413e7216 */ /* 0x000fcc000000003e */
[----:B------:R-:W2:Y:S02]  /*b520*/  ATOM.E.CAS.STRONG.GPU PT, R62, [R60], R65, R62 ;  /* 0x000000413c3e738b */ /* 0x000ea400001ee13e */
[----:B--2---:R-:W-:Y:S01]  /*b530*/  ISETP.NE.U32.AND P1, PT, R62, R65, PT ;  /* 0x000000413e00720c */ /* 0x004fe20003f25070 */
[----:B------:R-:W-:-:S12]  /*b540*/  IMAD.MOV.U32 R65, RZ, RZ, R62 ;  /* 0x000000ffff417224 */ /* 0x000fd800078e003e */
[----:B------:R-:W-:Y:S05]  /*b550*/  @P1 BRA `(.L_x_2576) ;  /* 0xfffffffc00e81947 */ /* 0x000fea000383ffff */
[----:B------:R-:W-:Y:S05]  /*b560*/  BSYNC.RECONVERGENT B2 ;  /* 0x0000000000027941 */ /* 0x000fea0003800200 */
.L_x_2575:
        /* <DEDUP_REMOVED lines=12> */
.L_x_2578:
[----:B-----5:R-:W-:-:S05]  /*b630*/  HADD2 R62, R65, R64.H0_H0 ;  /* 0x20000040413e7230 */ /* 0x020fca0000000000 */
[----:B------:R-:W-:-:S06]  /*b640*/  PRMT R62, R65, R66, R62 ;  /* 0x00000042413e7216 */ /* 0x000fcc000000003e */
[----:B------:R-:W2:Y:S02]  /*b650*/  ATOM.E.CAS.STRONG.GPU PT, R62, [R60], R65, R62 ;  /* 0x000000413c3e738b */ /* 0x000ea400001ee13e */
[----:B--2---:R-:W-:Y:S02]  /*b660*/  ISETP.NE.U32.AND P1, PT, R62, R65, PT ;  /* 0x000000413e00720c */ /* 0x004fe40003f25070 */
[----:B------:R-:W-:-:S11]  /*b670*/  MOV R65, R62 ;  /* 0x0000003e00417202 */ /* 0x000fd60000000f00 */
[----:B------:R-:W-:Y:S05]  /*b680*/  @P1 BRA `(.L_x_2578) ;  /* 0xfffffffc00e81947 */ /* 0x000fea000383ffff */
[----:B------:R-:W-:Y:S05]  /*b690*/  BSYNC.RECONVERGENT B2 ;  /* 0x0000000000027941 */ /* 0x000fea0003800200 */
.L_x_2577:
        /* <DEDUP_REMOVED lines=12> */
.L_x_2580:
[----:B-----5:R-:W-:-:S05]  /*b760*/  HADD2 R62, R65, R64.H0_H0 ;  /* 0x20000040413e7230 */ /* 0x020fca0000000000 */
[----:B------:R-:W-:-:S06]  /*b770*/  PRMT R62, R65, R66, R62 ;  /* 0x00000042413e7216 */ /* 0x000fcc000000003e */
[----:B------:R-:W2:Y:S02]  /*b780*/  ATOM.E.CAS.STRONG.GPU PT, R62, [R60], R65, R62 ;  /* 0x000000413c3e738b */ /* 0x000ea400001ee13e */
[----:B--2---:R-:W-:Y:S01]  /*b790*/  ISETP.NE.U32.AND P1, PT, R62, R65, PT ;  /* 0x000000413e00720c */ /* 0x004fe20003f25070 */
[----:B------:R-:W-:-:S12]  /*b7a0*/  IMAD.MOV.U32 R65, RZ, RZ, R62 ;  /* 0x000000ffff417224 */ /* 0x000fd800078e003e */
[----:B------:R-:W-:Y:S05]  /*b7b0*/  @P1 BRA `(.L_x_2580) ;  /* 0xfffffffc00e81947 */ /* 0x000fea000383ffff */
[----:B------:R-:W-:Y:S05]  /*b7c0*/  BSYNC.RECONVERGENT B2 ;  /* 0x0000000000027941 */ /* 0x000fea0003800200 */
.L_x_2579:
        /* <DEDUP_REMOVED lines=12> */
.L_x_2582:
[----:B-----5:R-:W-:-:S05]  /*b890*/  HADD2 R62, R65, R64.H0_H0 ;  /* 0x20000040413e7230 */ /* 0x020fca0000000000 */
[----:B------:R-:W-:-:S06]  /*b8a0*/  PRMT R62, R65, R66, R62 ;  /* 0x00000042413e7216 */ /* 0x000fcc000000003e */
[----:B------:R-:W2:Y:S02]  /*b8b0*/  ATOM.E.CAS.STRONG.GPU PT, R62, [R60], R65, R62 ;  /* 0x000000413c3e738b */ /* 0x000ea400001ee13e */
[----:B--2---:R-:W-:Y:S01]  /*b8c0*/  ISETP.NE.U32.AND P1, PT, R62, R65, PT ;  /* 0x000000413e00720c */ /* 0x004fe20003f25070 */
[----:B------:R-:W-:-:S12]  /*b8d0*/  IMAD.MOV.U32 R65, RZ, RZ, R62 ;  /* 0x000000ffff417224 */ /* 0x000fd800078e003e */
[----:B------:R-:W-:Y:S05]  /*b8e0*/  @P1 BRA `(.L_x_2582) ;  /* 0xfffffffc00e81947 */ /* 0x000fea000383ffff */
[----:B------:R-:W-:Y:S05]  /*b8f0*/  BSYNC.RECONVERGENT B2 ;  /* 0x0000000000027941 */ /* 0x000fea0003800200 */
.L_x_2581:
        /* <DEDUP_REMOVED lines=12> */
.L_x_2584:
[----:B-----5:R-:W-:-:S05]  /*b9c0*/  HADD2 R62, R65, R64.H0_H0 ;  /* 0x20000040413e7230 */ /* 0x020fca0000000000 */
[----:B------:R-:W-:-:S06]  /*b9d0*/  PRMT R62, R65, R66, R62 ;  /* 0x00000042413e7216 */ /* 0x000fcc000000003e */
[----:B------:R-:W2:Y:S02]  /*b9e0*/  ATOM.E.CAS.STRONG.GPU PT, R62, [R60], R65, R62 ;  /* 0x000000413c3e738b */ /* 0x000ea400001ee13e */
[----:B--2---:R-:W-:Y:S02]  /*b9f0*/  ISETP.NE.U32.AND P1, PT, R62, R65, PT ;  /* 0x000000413e00720c */ /* 0x004fe40003f25070 */
[----:B------:R-:W-:-:S11]  /*ba00*/  MOV R65, R62 ;  /* 0x0000003e00417202 */ /* 0x000fd60000000f00 */
[----:B------:R-:W-:Y:S05]  /*ba10*/  @P1 BRA `(.L_x_2584) ;  /* 0xfffffffc00e81947 */ /* 0x000fea000383ffff */
[----:B------:R-:W-:Y:S05]  /*ba20*/  BSYNC.RECONVERGENT B2 ;  /* 0x0000000000027941 */ /* 0x000fea0003800200 */
.L_x_2583:
        /* <DEDUP_REMOVED lines=12> */
.L_x_2586:
[----:B-----5:R-:W-:-:S05]  /*baf0*/  HADD2 R62, R65, R64.H0_H0 ;  /* 0x20000040413e7230 */ /* 0x020fca0000000000 */
[----:B------:R-:W-:-:S06]  /*bb00*/  PRMT R62, R65, R66, R62 ;  /* 0x00000042413e7216 */ /* 0x000fcc000000003e */
[----:B------:R-:W2:Y:S02]  /*bb10*/  ATOM.E.CAS.STRONG.GPU PT, R62, [R60], R65, R62 ;  /* 0x000000413c3e738b */ /* 0x000ea400001ee13e */
[----:B--2---:R-:W-:Y:S01]  /*bb20*/  ISETP.NE.U32.AND P1, PT, R62, R65, PT ;  /* 0x000000413e00720c */ /* 0x004fe20003f25070 */
[----:B------:R-:W-:-:S12]  /*bb30*/  IMAD.MOV.U32 R65, RZ, RZ, R62 ;  /* 0x000000ffff417224 */ /* 0x000fd800078e003e */
[----:B------:R-:W-:Y:S05]  /*bb40*/  @P1 BRA `(.L_x_2586) ;  /* 0xfffffffc00e81947 */ /* 0x000fea000383ffff */
[----:B------:R-:W-:Y:S05]  /*bb50*/  BSYNC.RECONVERGENT B2 ;  /* 0x0000000000027941 */ /* 0x000fea0003800200 */
.L_x_2585:
        /* <DEDUP_REMOVED lines=12> */
.L_x_2588:
[----:B-----5:R-:W-:-:S05]  /*bc20*/  HADD2 R62, R65, R64.H0_H0 ;  /* 0x20000040413e7230 */ /* 0x020fca0000000000 */
[----:B------:R-:W-:-:S06]  /*bc30*/  PRMT R62, R65, R66, R62 ;  /* 0x00000042413e7216 */ /* 0x000fcc000000003e */
[----:B------:R-:W2:Y:S02]  /*bc40*/  ATOM.E.CAS.STRONG.GPU PT, R62, [R60], R65, R62 ;  /* 0x000000413c3e738b */ /* 0x000ea400001ee13e */
[----:B--2---:R-:W-:Y:S01]  /*bc50*/  ISETP.NE.U32.AND P1, PT, R62, R65, PT ;  /* 0x000000413e00720c */ /* 0x004fe20003f25070 */
[----:B------:R-:W-:-:S12]  /*bc60*/  IMAD.MOV.U32 R65, RZ, RZ, R62 ;  /* 0x000000ffff417224 */ /* 0x000fd800078e003e */
[----:B------:R-:W-:Y:S05]  /*bc70*/  @P1 BRA `(.L_x_2588) ;  /* 0xfffffffc00e81947 */ /* 0x000fea000383ffff */
[----:B------:R-:W-:Y:S05]  /*bc80*/  BSYNC.RECONVERGENT B2 ;  /* 0x0000000000027941 */ /* 0x000fea0003800200 */
.L_x_2587:
        /* <DEDUP_REMOVED lines=12> */
.L_x_2590:
[----:B-----5:R-:W-:-:S05]  /*bd50*/  HADD2 R62, R65, R64.H0_H0 ;  /* 0x20000040413e7230 */ /* 0x020fca0000000000 */
[----:B------:R-:W-:-:S06]  /*bd60*/  PRMT R62, R65, R66, R62 ;  /* 0x00000042413e7216 */ /* 0x000fcc000000003e */
[----:B------:R-:W2:Y:S02]  /*bd70*/  ATOM.E.CAS.STRONG.GPU PT, R62, [R60], R65, R62 ;  /* 0x000000413c3e738b */ /* 0x000ea400001ee13e */
[----:B--2---:R-:W-:Y:S02]  /*bd80*/  ISETP.NE.U32.AND P1, PT, R62, R65, PT ;  /* 0x000000413e00720c */ /* 0x004fe40003f25070 */
[----:B------:R-:W-:-:S11]  /*bd90*/  MOV R65, R62 ;  /* 0x0000003e00417202 */ /* 0x000fd60000000f00 */
[----:B------:R-:W-:Y:S05]  /*bda0*/  @P1 BRA `(.L_x_2590) ;  /* 0xfffffffc00e81947 */ /* 0x000fea000383ffff */
[----:B------:R-:W-:Y:S05]  /*bdb0*/  BSYNC.RECONVERGENT B2 ;  /* 0x0000000000027941 */ /* 0x000fea0003800200 */
.L_x_2589:
        /* <DEDUP_REMOVED lines=12> */
.L_x_2592:
[----:B-----5:R-:W-:-:S05]  /*be80*/  HADD2 R62, R65, R64.H0_H0 ;  /* 0x20000040413e7230 */ /* 0x020fca0000000000 */
[----:B------:R-:W-:-:S06]  /*be90*/  PRMT R62, R65, R66, R62 ;  /* 0x00000042413e7216 */ /* 0x000fcc000000003e */
[----:B------:R-:W2:Y:S02]  /*bea0*/  ATOM.E.CAS.STRONG.GPU PT, R62, [R60], R65, R62 ;  /* 0x000000413c3e738b */ /* 0x000ea400001ee13e */
[----:B--2---:R-:W-:Y:S01]  /*beb0*/  ISETP.NE.U32.AND P1, PT, R62, R65, PT ;  /* 0x000000413e00720c */ /* 0x004fe20003f25070 */
[----:B------:R-:W-:-:S12]  /*bec0*/  IMAD.MOV.U32 R65, RZ, RZ, R62 ;  /* 0x000000ffff417224 */ /* 0x000fd800078e003e */
[----:B------:R-:W-:Y:S05]  /*bed0*/  @P1 BRA `(.L_x_2592) ;  /* 0xfffffffc00e81947 */ /* 0x000fea000383ffff */
[----:B------:R-:W-:Y:S05]  /*bee0*/  BSYNC.RECONVERGENT B2 ;  /* 0x0000000000027941 */ /* 0x000fea0003800200 */
.L_x_2591:
        /* <DEDUP_REMOVED lines=12> */
.L_x_2594:
[----:B-----5:R-:W-:-:S05]  /*bfb0*/  HADD2 R62, R65, R64.H0_H0 ;  /* 0x20000040413e7230 */ /* 0x020fca0000000000 */
[----:B------:R-:W-:-:S06]  /*bfc0*/  PRMT R62, R65, R66, R62 ;  /* 0x00000042413e7216 */ /* 0x000fcc000000003e */
[----:B------:R-:W2:Y:S02]  /*bfd0*/  ATOM.E.CAS.STRONG.GPU PT, R62, [R60], R65, R62 ;  /* 0x000000413c3e738b */ /* 0x000ea400001ee13e */
[----:B--2---:R-:W-:Y:S01]  /*bfe0*/  ISETP.NE.U32.AND P1, PT, R62, R65, PT ;  /* 0x000000413e00720c */ /* 0x004fe20003f25070 */
[----:B------:R-:W-:-:S12]  /*bff0*/  IMAD.MOV.U32 R65, RZ, RZ, R62 ;  /* 0x000000ffff417224 */ /* 0x000fd800078e003e */
[----:B------:R-:W-:Y:S05]  /*c000*/  @P1 BRA `(.L_x_2594) ;  /* 0xfffffffc00e81947 */ /* 0x000fea000383ffff */
[----:B------:R-:W-:Y:S05]  /*c010*/  BSYNC.RECONVERGENT B2 ;  /* 0x0000000000027941 */ /* 0x000fea0003800200 */
.L_x_2593:
        /* <DEDUP_REMOVED lines=12> */
.L_x_2596:
[----:B-----5:R-:W-:-:S05]  /*c0e0*/  HADD2 R62, R65, R64.H0_H0 ;  /* 0x20000040413e7230 */ /* 0x020fca0000000000 */
[----:B------:R-:W-:-:S06]  /*c0f0*/  PRMT R62, R65, R66, R62 ;  /* 0x00000042413e7216 */ /* 0x000fcc000000003e */
[----:B------:R-:W2:Y:S02]  /*c100*/  ATOM.E.CAS.STRONG.GPU PT, R62, [R60], R65, R62 ;  /* 0x000000413c3e738b */ /* 0x000ea400001ee13e */
[----:B--2---:R-:W-:Y:S02]  /*c110*/  ISETP.NE.U32.AND P1, PT, R62, R65, PT ;  /* 0x000000413e00720c */ /* 0x004fe40003f25070 */
[----:B------:R-:W-:-:S11]  /*c120*/  MOV R65, R62 ;  /* 0x0000003e00417202 */ /* 0x000fd60000000f00 */
[----:B------:R-:W-:Y:S05]  /*c130*/  @P1 BRA `(.L_x_2596) ;  /* 0xfffffffc00e81947 */ /* 0x000fea000383ffff */
[----:B------:R-:W-:Y:S05]  /*c140*/  BSYNC.RECONVERGENT B2 ;  /* 0x0000000000027941 */ /* 0x000fea0003800200 */
.L_x_2595:
        /* <DEDUP_REMOVED lines=12> */
.L_x_2598:
[----:B-----5:R-:W-:-:S05]  /*c210*/  HADD2 R62, R65, R64.H0_H0 ;  /* 0x20000040413e7230 */ /* 0x020fca0000000000 */
[----:B------:R-:W-:-:S06]  /*c220*/  PRMT R62, R65, R66, R62 ;  /* 0x00000042413e7216 */ /* 0x000fcc000000003e */
[----:B------:R-:W2:Y:S02]  /*c230*/  ATOM.E.CAS.STRONG.GPU PT, R62, [R60], R65, R62 ;  /* 0x000000413c3e738b */ /* 0x000ea400001ee13e */
[----:B--2---:R-:W-:Y:S01]  /*c240*/  ISETP.NE.U32.AND P1, PT, R62, R65, PT ;  /* 0x000000413e00720c */ /* 0x004fe20003f25070 */
[----:B------:R-:W-:-:S12]  /*c250*/  IMAD.MOV.U32 R65, RZ, RZ, R62 ;  /* 0x000000ffff417224 */ /* 0x000fd800078e003e */
[----:B------:R-:W-:Y:S05]  /*c260*/  @P1 BRA `(.L_x_2598) ;  /* 0xfffffffc00e81947 */ /* 0x000fea000383ffff */
[----:B------:R-:W-:Y:S05]  /*c270*/  BSYNC.RECONVERGENT B2 ;  /* 0x0000000000027941 */ /* 0x000fea0003800200 */
.L_x_2597:
        /* <DEDUP_REMOVED lines=12> */
.L_x_2600:
[----:B-----5:R-:W-:-:S05]  /*c340*/  HADD2 R62, R65, R64.H0_H0 ;  /* 0x20000040413e7230 */ /* 0x020fca0000000000 */
[----:B------:R-:W-:-:S06]  /*c350*/  PRMT R62, R65, R66, R62 ;  /* 0x00000042413e7216 */ /* 0x000fcc000000003e */
[----:B------:R-:W2:Y:S02]  /*c360*/  ATOM.E.CAS.STRONG.GPU PT, R62, [R60], R65, R62 ;  /* 0x000000413c3e738b */ /* 0x000ea400001ee13e */
[----:B--2---:R-:W-:Y:S01]  /*c370*/  ISETP.NE.U32.AND P1, PT, R62, R65, PT ;  /* 0x000000413e00720c */ /* 0x004fe20003f25070 */
[----:B------:R-:W-:-:S12]  /*c380*/  IMAD.MOV.U32 R65, RZ, RZ, R62 ;  /* 0x000000ffff417224 */ /* 0x000fd800078e003e */
[----:B------:R-:W-:Y:S05]  /*c390*/  @P1 BRA `(.L_x_2600) ;  /* 0xfffffffc00e81947 */ /* 0x000fea000383ffff */
[----:B------:R-:W-:Y:S05]  /*c3a0*/  BSYNC.RECONVERGENT B2 ;  /* 0x0000000000027941 */ /* 0x000fea0003800200 */
.L_x_2599:
        /* <DEDUP_REMOVED lines=12> */
.L_x_2602:
[----:B-----5:R-:W-:-:S05]  /*c470*/  HADD2 R62, R65, R64.H0_H0 ;  /* 0x20000040413e7230 */ /* 0x020fca0000000000 */
[----:B------:R-:W-:-:S06]  /*c480*/  PRMT R62, R65, R66, R62 ;  /* 0x00000042413e7216 */ /* 0x000fcc000000003e */
[----:B------:R-:W2:Y:S02]  /*c490*/  ATOM.E.CAS.STRONG.GPU PT, R62, [R60], R65, R62 ;  /* 0x000000413c3e738b */ /* 0x000ea400001ee13e */
[----:B--2---:R-:W-:Y:S02]  /*c4a0*/  ISETP.NE.U32.AND P1, PT, R62, R65, PT ;  /* 0x000000413e00720c */ /* 0x004fe40003f25070 */
[----:B------:R-:W-:-:S11]  /*c4b0*/  MOV R65, R62 ;  /* 0x0000003e00417202 */ /* 0x000fd60000000f00 */
[----:B------:R-:W-:Y:S05]  /*c4c0*/  @P1 BRA `(.L_x_2602) ;  /* 0xfffffffc00e81947 */ /* 0x000fea000383ffff */
[----:B------:R-:W-:Y:S05]  /*c4d0*/  BSYNC.RECONVERGENT B2 ;  /* 0x0000000000027941 */ /* 0x000fea0003800200 */
.L_x_2601:
        /* <DEDUP_REMOVED lines=12> */
.L_x_2604:
[----:B-----5:R-:W-:-:S05]  /*c5a0*/  HADD2 R62, R65, R64.H0_H0 ;  /* 0x20000040413e7230 */ /* 0x020fca0000000000 */
[----:B------:R-:W-:-:S06]  /*c5b0*/  PRMT R62, R65, R66, R62 ;  /* 0x00000042413e7216 */ /* 0x000fcc000000003e */
[----:B------:R-:W2:Y:S02]  /*c5c0*/  ATOM.E.CAS.STRONG.GPU PT, R62, [R60], R65, R62 ;  /* 0x000000413c3e738b */ /* 0x000ea400001ee13e */
[----:B--2---:R-:W-:Y:S01]  /*c5d0*/  ISETP.NE.U32.AND P1, PT, R62, R65, PT ;  /* 0x000000413e00720c */ /* 0x004fe20003f25070 */
[----:B------:R-:W-:-:S12]  /*c5e0*/  IMAD.MOV.U32 R65, RZ, RZ, R62 ;  /* 0x000000ffff417224 */ /* 0x000fd800078e003e */
[----:B------:R-:W-:Y:S05]  /*c5f0*/  @P1 BRA `(.L_x_2604) ;  /* 0xfffffffc00e81947 */ /* 0x000fea000383ffff */
[----:B------:R-:W-:Y:S05]  /*c600*/  BSYNC.RECONVERGENT B2 ;  /* 0x0000000000027941 */ /* 0x000fea0003800200 */
.L_x_2603:
        /* <DEDUP_REMOVED lines=12> */
.L_x_2606:
[----:B-----5:R-:W-:-:S05]  /*c6d0*/  HADD2 R62, R65, R64.H0_H0 ;  /* 0x20000040413e7230 */ /* 0x020fca0000000000 */
[----:B------:R-:W-:-:S06]  /*c6e0*/  PRMT R62, R65, R66, R62 ;  /* 0x00000042413e7216 */ /* 0x000fcc000000003e */
[----:B------:R-:W2:Y:S02]  /*c6f0*/  ATOM.E.CAS.STRONG.GPU PT, R62, [R60], R65, R62 ;  /* 0x000000413c3e738b */ /* 0x000ea400001ee13e */
[----:B--2---:R-:W-:Y:S01]  /*c700*/  ISETP.NE.U32.AND P1, PT, R62, R65, PT ;  /* 0x000000413e00720c */ /* 0x004fe20003f25070 */
[----:B------:R-:W-:-:S12]  /*c710*/  IMAD.MOV.U32 R65, RZ, RZ, R62 ;  /* 0x000000ffff417224 */ /* 0x000fd800078e003e */
[----:B------:R-:W-:Y:S05]  /*c720*/  @P1 BRA `(.L_x_2606) ;  /* 0xfffffffc00e81947 */ /* 0x000fea000383ffff */
[----:B------:R-:W-:Y:S05]  /*c730*/  BSYNC.RECONVERGENT B2 ;  /* 0x0000000000027941 */ /* 0x000fea0003800200 */
.L_x_2605:
        /* <DEDUP_REMOVED lines=12> */
.L_x_2608:
[----:B-----5:R-:W-:-:S05]  /*c800*/  HADD2 R62, R65, R64.H0_H0 ;  /* 0x20000040413e7230 */ /* 0x020fca0000000000 */
[----:B------:R-:W-:-:S06]  /*c810*/  PRMT R62, R65, R66, R62 ;  /* 0x00000042413e7216 */ /* 0x000fcc000000003e */
[----:B------:R-:W2:Y:S02]  /*c820*/  ATOM.E.CAS.STRONG.GPU PT, R62, [R60], R65, R62 ;  /* 0x000000413c3e738b */ /* 0x000ea400001ee13e */
[----:B--2---:R-:W-:Y:S02]  /*c830*/  ISETP.NE.U32.AND P1, PT, R62, R65, PT ;  /* 0x000000413e00720c */ /* 0x004fe40003f25070 */
[----:B------:R-:W-:-:S11]  /*c840*/  MOV R65, R62 ;  /* 0x0000003e00417202 */ /* 0x000fd60000000f00 */
[----:B------:R-:W-:Y:S05]  /*c850*/  @P1 BRA `(.L_x_2608) ;  /* 0xfffffffc00e81947 */ /* 0x000fea000383ffff */
[----:B------:R-:W-:Y:S05]  /*c860*/  BSYNC.RECONVERGENT B2 ;  /* 0x0000000000027941 */ /* 0x000fea0003800200 */
.L_x_2607:
        /* <DEDUP_REMOVED lines=12> */
.L_x_2610:
[----:B-----5:R-:W-:-:S05]  /*c930*/  HADD2 R62, R65, R64.H0_H0 ;  /* 0x20000040413e7230 */ /* 0x020fca0000000000 */
[----:B------:R-:W-:-:S06]  /*c940*/  PRMT R62, R65, R66, R62 ;  /* 0x00000042413e7216 */ /* 0x000fcc000000003e */
[----:B------:R-:W2:Y:S02]  /*c950*/  ATOM.E.CAS.STRONG.GPU PT, R62, [R60], R65, R62 ;  /* 0x000000413c3e738b */ /* 0x000ea400001ee13e */
[----:B--2---:R-:W-:Y:S01]  /*c960*/  ISETP.NE.U32.AND P1, PT, R62, R65, PT ;  /* 0x000000413e00720c */ /* 0x004fe20003f25070 */
[----:B------:R-:W-:-:S12]  /*c970*/  IMAD.MOV.U32 R65, RZ, RZ, R62 ;  /* 0x000000ffff417224 */ /* 0x000fd800078e003e */
[----:B------:R-:W-:Y:S05]  /*c980*/  @P1 BRA `(.L_x_2610) ;  /* 0xfffffffc00e81947 */ /* 0x000fea000383ffff */
[----:B------:R-:W-:Y:S05]  /*c990*/  BSYNC.RECONVERGENT B2 ;  /* 0x0000000000027941 */ /* 0x000fea0003800200 */
.L_x_2609:
        /* <DEDUP_REMOVED lines=12> */
.L_x_2612:
[----:B-----5:R-:W-:-:S05]  /*ca60*/  HADD2 R62, R65, R64.H0_H0 ;  /* 0x20000040413e7230 */ /* 0x020fca0000000000 */
[----:B------:R-:W-:-:S06]  /*ca70*/  PRMT R62, R65, R66, R62 ;  /* 0x00000042413e7216 */ /* 0x000fcc000000003e */
[----:B------:R-:W2:Y:S02]  /*ca80*/  ATOM.E.CAS.STRONG.GPU PT, R62, [R60], R65, R62 ;  /* 0x000000413c3e738b */ /* 0x000ea400001ee13e */
[----:B--2---:R-:W-:Y:S01]  /*ca90*/  ISETP.NE.U32.AND P1, PT, R62, R65, PT ;  /* 0x000000413e00720c */ /* 0x004fe20003f25070 */
[----:B------:R-:W-:-:S12]  /*caa0*/  IMAD.MOV.U32 R65, RZ, RZ, R62 ;  /* 0x000000ffff417224 */ /* 0x000fd800078e003e */
[----:B------:R-:W-:Y:S05]  /*cab0*/  @P1 BRA `(.L_x_2612) ;  /* 0xfffffffc00e81947 */ /* 0x000fea000383ffff */
[----:B------:R-:W-:Y:S05]  /*cac0*/  BSYNC.RECONVERGENT B2 ;  /* 0x0000000000027941 */ /* 0x000fea0003800200 */
.L_x_2611:
        /* <DEDUP_REMOVED lines=12> */
.L_x_2614:
[----:B-----5:R-:W-:-:S05]  /*cb90*/  HADD2 R62, R65, R64.H0_H0 ;  /* 0x20000040413e7230 */ /* 0x020fca0000000000 */
[----:B------:R-:W-:-:S06]  /*cba0*/  PRMT R62, R65, R66, R62 ;  /* 0x00000042413e7216 */ /* 0x000fcc000000003e */
[----:B------:R-:W2:Y:S02]  /*cbb0*/  ATOM.E.CAS.STRONG.GPU PT, R62, [R60], R65, R62 ;  /* 0x000000413c3e738b */ /* 0x000ea400001ee13e */
[----:B--2---:R-:W-:Y:S02]  /*cbc0*/  ISETP.NE.U32.AND P1, PT, R62, R65, PT ;  /* 0x000000413e00720c */ /* 0x004fe40003f25070 */
[----:B------:R-:W-:-:S11]  /*cbd0*/  MOV R65, R62 ;  /* 0x0000003e00417202 */ /* 0x000fd60000000f00 */
[----:B------:R-:W-:Y:S05]  /*cbe0*/  @P1 BRA `(.L_x_2614) ;  /* 0xfffffffc00e81947 */ /* 0x000fea000383ffff */
[----:B------:R-:W-:Y:S05]  /*cbf0*/  BSYNC.RECONVERGENT B2 ;  /* 0x0000000000027941 */ /* 0x000fea0003800200 */
.L_x_2613:
        /* <DEDUP_REMOVED lines=12> */
.L_x_2616:
[----:B-----5:R-:W-:-:S05]  /*ccc0*/  HADD2 R62, R65, R64.H0_H0 ;  /* 0x20000040413e7230 */ /* 0x020fca0000000000 */
[----:B------:R-:W-:-:S06]  /*ccd0*/  PRMT R62, R65, R66, R62 ;  /* 0x00000042413e7216 */ /* 0x000fcc000000003e */
[----:B------:R-:W2:Y:S02]  /*cce0*/  ATOM.E.CAS.STRONG.GPU PT, R62, [R60], R65, R62 ;  /* 0x000000413c3e738b */ /* 0x000ea400001ee13e */
[----:B--2---:R-:W-:Y:S01]  /*ccf0*/  ISETP.NE.U32.AND P1, PT, R62, R65, PT ;  /* 0x000000413e00720c */ /* 0x004fe20003f25070 */
[----:B------:R-:W-:-:S12]  /*cd00*/  IMAD.MOV.U32 R65, RZ, RZ, R62 ;  /* 0x000000ffff417224 */ /* 0x000fd800078e003e */
[----:B------:R-:W-:Y:S05]  /*cd10*/  @P1 BRA `(.L_x_2616) ;  /* 0xfffffffc00e81947 */ /* 0x000fea000383ffff */
[----:B------:R-:W-:Y:S05]  /*cd20*/  BSYNC.RECONVERGENT B2 ;  /* 0x0000000000027941 */ /* 0x000fea0003800200 */
.L_x_2615:
        /* <DEDUP_REMOVED lines=12> */
.L_x_2618:
[----:B-----5:R-:W-:-:S05]  /*cdf0*/  HADD2 R62, R65, R64.H0_H0 ;  /* 0x20000040413e7230 */ /* 0x020fca0000000000 */
[----:B------:R-:W-:-:S06]  /*ce00*/  PRMT R62, R65, R66, R62 ;  /* 0x00000042413e7216 */ /* 0x000fcc000000003e */
[----:B------:R-:W2:Y:S02]  /*ce10*/  ATOM.E.CAS.STRONG.GPU PT, R62, [R60], R65, R62 ;  /* 0x000000413c3e738b */ /* 0x000ea400001ee13e */
[----:B--2---:R-:W-:Y:S01]  /*ce20*/  ISETP.NE.U32.AND P1, PT, R62, R65, PT ;  /* 0x000000413e00720c */ /* 0x004fe20003f25070 */
[----:B------:R-:W-:-:S12]  /*ce30*/  IMAD.MOV.U32 R65, RZ, RZ, R62 ;  /* 0x000000ffff417224 */ /* 0x000fd800078e003e */
[----:B------:R-:W-:Y:S05]  /*ce40*/  @P1 BRA `(.L_x_2618) ;  /* 0xfffffffc00e81947 */ /* 0x000fea000383ffff */
[----:B------:R-:W-:Y:S05]  /*ce50*/  BSYNC.RECONVERGENT B2 ;  /* 0x0000000000027941 */ /* 0x000fea0003800200 */
.L_x_2617:
        /* <DEDUP_REMOVED lines=12> */
.L_x_2620:
[----:B-----5:R-:W-:-:S05]  /*cf20*/  HADD2 R62, R65, R64.H0_H0 ;  /* 0x20000040413e7230 */ /* 0x020fca0000000000 */
[----:B------:R-:W-:-:S06]  /*cf30*/  PRMT R62, R65, R66, R62 ;  /* 0x00000042413e7216 */ /* 0x000fcc000000003e */
[----:B------:R-:W2:Y:S02]  /*cf40*/  ATOM.E.CAS.STRONG.GPU PT, R62, [R60], R65, R62 ;  /* 0x000000413c3e738b */ /* 0x000ea400001ee13e */
[----:B--2---:R-:W-:Y:S02]  /*cf50*/  ISETP.NE.U32.AND P1, PT, R62, R65, PT ;  /* 0x000000413e00720c */ /* 0x004fe40003f25070 */
[----:B------:R-:W-:-:S11]  /*cf60*/  MOV R65, R62 ;  /* 0x0000003e00417202 */ /* 0x000fd60000000f00 */
[----:B------:R-:W-:Y:S05]  /*cf70*/  @P1 BRA `(.L_x_2620) ;  /* 0xfffffffc00e81947 */ /* 0x000fea000383ffff */
[----:B------:R-:W-:Y:S05]  /*cf80*/  BSYNC.RECONVERGENT B2 ;  /* 0x0000000000027941 */ /* 0x000fea0003800200 */
.L_x_2619:
        /* <DEDUP_REMOVED lines=12> */
.L_x_2622:
[----:B-----5:R-:W-:-:S05]  /*d050*/  HADD2 R62, R65, R64.H0_H0 ;  /* 0x20000040413e7230 */ /* 0x020fca0000000000 */
[----:B------:R-:W-:-:S06]  /*d060*/  PRMT R62, R65, R66, R62 ;  /* 0x00000042413e7216 */ /* 0x000fcc000000003e */
[----:B------:R-:W2:Y:S02]  /*d070*/  ATOM.E.CAS.STRONG.GPU PT, R62, [R60], R65, R62 ;  /* 0x000000413c3e738b */ /* 0x000ea400001ee13e */
[----:B--2---:R-:W-:Y:S01]  /*d080*/  ISETP.NE.U32.AND P1, PT, R62, R65, PT ;  /* 0x000000413e00720c */ /* 0x004fe20003f25070 */
[----:B------:R-:W-:-:S12]  /*d090*/  IMAD.MOV.U32 R65, RZ, RZ, R62 ;  /* 0x000000ffff417224 */ /* 0x000fd800078e003e */
[----:B------:R-:W-:Y:S05]  /*d0a0*/  @P1 BRA `(.L_x_2622) ;  /* 0xfffffffc00e81947 */ /* 0x000fea000383ffff */
[----:B------:R-:W-:Y:S05]  /*d0b0*/  BSYNC.RECONVERGENT B2 ;  /* 0x0000000000027941 */ /* 0x000fea0003800200 */
.L_x_2621:
        /* <DEDUP_REMOVED lines=12> */
.L_x_2624:
[----:B-----5:R-:W-:-:S05]  /*d180*/  HADD2 R62, R65, R64.H0_H0 ;  /* 0x20000040413e7230 */ /* 0x020fca0000000000 */
[----:B------:R-:W-:-:S06]  /*d190*/  PRMT R62, R65, R66, R62 ;  /* 0x00000042413e7216 */ /* 0x000fcc000000003e */
[----:B------:R-:W2:Y:S02]  /*d1a0*/  ATOM.E.CAS.STRONG.GPU PT, R62, [R60], R65, R62 ;  /* 0x000000413c3e738b */ /* 0x000ea400001ee13e */
[----:B--2---:R-:W-:Y:S01]  /*d1b0*/  ISETP.NE.U32.AND P1, PT, R62, R65, PT ;  /* 0x000000413e00720c */ /* 0x004fe20003f25070 */
[----:B------:R-:W-:-:S12]  /*d1c0*/  IMAD.MOV.U32 R65, RZ, RZ, R62 ;  /* 0x000000ffff417224 */ /* 0x000fd800078e003e */
[----:B------:R-:W-:Y:S05]  /*d1d0*/  @P1 BRA `(.L_x_2624) ;  /* 0xfffffffc00e81947 */ /* 0x000fea000383ffff */
[----:B------:R-:W-:Y:S05]  /*d1e0*/  BSYNC.RECONVERGENT B2 ;  /* 0x0000000000027941 */ /* 0x000fea0003800200 */
.L_x_2623:
        /* <DEDUP_REMOVED lines=12> */
.L_x_2626:
[----:B-----5:R-:W-:-:S05]  /*d2b0*/  HADD2 R62, R65, R64.H0_H0 ;  /* 0x20000040413e7230 */ /* 0x020fca0000000000 */
[----:B------:R-:W-:-:S06]  /*d2c0*/  PRMT R62, R65, R66, R62 ;  /* 0x00000042413e7216 */ /* 0x000fcc000000003e */
[----:B------:R-:W2:Y:S02]  /*d2d0*/  ATOM.E.CAS.STRONG.GPU PT, R62, [R60], R65, R62 ;  /* 0x000000413c3e738b */ /* 0x000ea400001ee13e */
[----:B--2---:R-:W-:Y:S02]  /*d2e0*/  ISETP.NE.U32.AND P1, PT, R62, R65, PT ;  /* 0x000000413e00720c */ /* 0x004fe40003f25070 */
[----:B------:R-:W-:-:S11]  /*d2f0*/  MOV R65, R62 ;  /* 0x0000003e00417202 */ /* 0x000fd60000000f00 */
[----:B------:R-:W-:Y:S05]  /*d300*/  @P1 BRA `(.L_x_2626) ;  /* 0xfffffffc00e81947 */ /* 0x000fea000383ffff */
[----:B------:R-:W-:Y:S05]  /*d310*/  BSYNC.RECONVERGENT B2 ;  /* 0x0000000000027941 */ /* 0x000fea0003800200 */
.L_x_2625:
        /* <DEDUP_REMOVED lines=12> */
.L_x_2628:
[----:B-----5:R-:W-:-:S05]  /*d3e0*/  HADD2 R62, R65, R64.H0_H0 ;  /* 0x20000040413e7230 */ /* 0x020fca0000000000 */
[----:B------:R-:W-:-:S06]  /*d3f0*/  PRMT R62, R65, R66, R62 ;  /* 0x00000042413e7216 */ /* 0x000fcc000000003e */
[----:B------:R-:W2:Y:S02]  /*d400*/  ATOM.E.CAS.STRONG.GPU PT, R62, [R60], R65, R62 ;  /* 0x000000413c3e738b */ /* 0x000ea400001ee13e */
[----:B--2---:R-:W-:Y:S01]  /*d410*/  ISETP.NE.U32.AND P1, PT, R62, R65, PT ;  /* 0x000000413e00720c */ /* 0x004fe20003f25070 */
[----:B------:R-:W-:-:S12]  /*d420*/  IMAD.MOV.U32 R65, RZ, RZ, R62 ;  /* 0x000000ffff417224 */ /* 0x000fd800078e003e */
[----:B------:R-:W-:Y:S05]  /*d430*/  @P1 BRA `(.L_x_2628) ;  /* 0xfffffffc00e81947 */ /* 0x000fea000383ffff */
[----:B------:R-:W-:Y:S05]  /*d440*/  BSYNC.RECONVERGENT B2 ;  /* 0x0000000000027941 */ /* 0x000fea0003800200 */
.L_x_2627:
        /* <DEDUP_REMOVED lines=12> */
.L_x_2630:
[----:B-----5:R-:W-:-:S05]  /*d510*/  HADD2 R62, R65, R64.H0_H0 ;  /* 0x20000040413e7230 */ /* 0x020fca0000000000 */
[----:B------:R-:W-:-:S06]  /*d520*/  PRMT R62, R65, R66, R62 ;  /* 0x00000042413e7216 */ /* 0x000fcc000000003e */
[----:B------:R-:W2:Y:S02]  /*d530*/  ATOM.E.CAS.STRONG.GPU PT, R62, [R60], R65, R62 ;  /* 0x000000413c3e738b */ /* 0x000ea400001ee13e */
[----:B--2---:R-:W-:Y:S01]  /*d540*/  ISETP.NE.U32.AND P1, PT, R62, R65, PT ;  /* 0x000000413e00720c */ /* 0x004fe20003f25070 */
[----:B------:R-:W-:-:S12]  /*d550*/  IMAD.MOV.U32 R65, RZ, RZ, R62 ;  /* 0x000000ffff417224 */ /* 0x000fd800078e003e */
[----:B------:R-:W-:Y:S05]  /*d560*/  @P1 BRA `(.L_x_2630) ;  /* 0xfffffffc00e81947 */ /* 0x000fea000383ffff */
[----:B------:R-:W-:Y:S05]  /*d570*/  BSYNC.RECONVERGENT B2 ;  /* 0x0000000000027941 */ /* 0x000fea0003800200 */
.L_x_2629:
        /* <DEDUP_REMOVED lines=12> */
.L_x_2632:
[----:B-----5:R-:W-:-:S05]  /*d640*/  HADD2 R62, R65, R64.H0_H0 ;  /* 0x20000040413e7230 */ /* 0x020fca0000000000 */
[----:B------:R-:W-:-:S06]  /*d650*/  PRMT R62, R65, R66, R62 ;  /* 0x00000042413e7216 */ /* 0x000fcc000000003e */
[----:B------:R-:W2:Y:S02]  /*d660*/  ATOM.E.CAS.STRONG.GPU PT, R62, [R60], R65, R62 ;  /* 0x000000413c3e738b */ /* 0x000ea400001ee13e */
[----:B--2---:R-:W-:Y:S02]  /*d670*/  ISETP.NE.U32.AND P1, PT, R62, R65, PT ;  /* 0x000000413e00720c */ /* 0x004fe40003f25070 */
[----:B------:R-:W-:-:S11]  /*d680*/  MOV R65, R62 ;  /* 0x0000003e00417202 */ /* 0x000fd60000000f00 */
[----:B------:R-:W-:Y:S05]  /*d690*/  @P1 BRA `(.L_x_2632) ;  /* 0xfffffffc00e81947 */ /* 0x000fea000383ffff */
[----:B------:R-:W-:Y:S05]  /*d6a0*/  BSYNC.RECONVERGENT B2 ;  /* 0x0000000000027941 */ /* 0x000fea0003800200 */
.L_x_2631:
        /* <DEDUP_REMOVED lines=12> */
.L_x_2634:
[----:B-----5:R-:W-:-:S05]  /*d770*/  HADD2 R62, R65, R64.H0_H0 ;  /* 0x20000040413e7230 */ /* 0x020fca0000000000 */
[----:B------:R-:W-:-:S06]  /*d780*/  PRMT R62, R65, R66, R62 ;  /* 0x00000042413e7216 */ /* 0x000fcc000000003e */
[----:B------:R-:W2:Y:S02]  /*d790*/  ATOM.E.CAS.STRONG.GPU PT, R62, [R60], R65, R62 ;  /* 0x000000413c3e738b */ /* 0x000ea400001ee13e */
[----:B--2---:R-:W-:Y:S01]  /*d7a0*/  ISETP.NE.U32.AND P1, PT, R62, R65, PT ;  /* 0x000000413e00720c */ /* 0x004fe20003f25070 */
[----:B------:R-:W-:-:S12]  /*d7b0*/  IMAD.MOV.U32 R65, RZ, RZ, R62 ;  /* 0x000000ffff417224 */ /* 0x000fd800078e003e */
[----:B------:R-:W-:Y:S05]  /*d7c0*/  @P1 BRA `(.L_x_2634) ;  /* 0xfffffffc00e81947 */ /* 0x000fea000383ffff */
[----:B------:R-:W-:Y:S05]  /*d7d0*/  BSYNC.RECONVERGENT B2 ;  /* 0x0000000000027941 */ /* 0x000fea0003800200 */
.L_x_2633:
        /* <DEDUP_REMOVED lines=12> */
.L_x_2636:
[----:B-----5:R-:W-:-:S05]  /*d8a0*/  HADD2 R62, R65, R64.H0_H0 ;  /* 0x20000040413e7230 */ /* 0x020fca0000000000 */
[----:B------:R-:W-:-:S06]  /*d8b0*/  PRMT R62, R65, R66, R62 ;  /* 0x00000042413e7216 */ /* 0x000fcc000000003e */
[----:B------:R-:W2:Y:S02]  /*d8c0*/  ATOM.E.CAS.STRONG.GPU PT, R62, [R60], R65, R62 ;  /* 0x000000413c3e738b */ /* 0x000ea400001ee13e */
[----:B--2---:R-:W-:Y:S01]  /*d8d0*/  ISETP.NE.U32.AND P1, PT, R62, R65, PT ;  /* 0x000000413e00720c */ /* 0x004fe20003f25070 */
[----:B------:R-:W-:-:S12]  /*d8e0*/  IMAD.MOV.U32 R65, RZ, RZ, R62 ;  /* 0x000000ffff417224 */ /* 0x000fd800078e003e */
[----:B------:R-:W-:Y:S05]  /*d8f0*/  @P1 BRA `(.L_x_2636) ;  /* 0xfffffffc00e81947 */ /* 0x000fea000383ffff */
[----:B------:R-:W-:Y:S05]  /*d900*/  BSYNC.RECONVERGENT B2 ;  /* 0x0000000000027941 */ /* 0x000fea0003800200 */
.L_x_2635:
        /* <DEDUP_REMOVED lines=12> */
.L_x_2638:
[----:B-----5:R-:W-:-:S05]  /*d9d0*/  HADD2 R62, R65, R64.H0_H0 ;  /* 0x20000040413e7230 */ /* 0x020fca0000000000 */
[----:B------:R-:W-:-:S06]  /*d9e0*/  PRMT R62, R65, R66, R62 ;  /* 0x00000042413e7216 */ /* 0x000fcc000000003e */
[----:B------:R-:W2:Y:S02]  /*d9f0*/  ATOM.E.CAS.STRONG.GPU PT, R62, [R60], R65, R62 ;  /* 0x000000413c3e738b */ /* 0x000ea400001ee13e */
[----:B--2---:R-:W-:Y:S02]  /*da00*/  ISETP.NE.U32.AND P1, PT, R62, R65, PT ;  /* 0x000000413e00720c */ /* 0x004fe40003f25070 */
[----:B------:R-:W-:-:S11]  /*da10*/  MOV R65, R62 ;  /* 0x0000003e00417202 */ /* 0x000fd60000000f00 */
[----:B------:R-:W-:Y:S05]  /*da20*/  @P1 BRA `(.L_x_2638) ;  /* 0xfffffffc00e81947 */ /* 0x000fea000383ffff */
[----:B------:R-:W-:Y:S05]  /*da30*/  BSYNC.RECONVERGENT B2 ;  /* 0x0000000000027941 */ /* 0x000fea0003800200 */
.L_x_2637:
        /* <DEDUP_REMOVED lines=12> */
.L_x_2640:
[----:B-----5:R-:W-:-:S05]  /*db00*/  HADD2 R62, R65, R64.H0_H0 ;  /* 0x20000040413e7230 */ /* 0x020fca0000000000 */
[----:B------:R-:W-:-:S06]  /*db10*/  PRMT R62, R65, R66, R62 ;  /* 0x00000042413e7216 */ /* 0x000fcc000000003e */
[----:B------:R-:W2:Y:S02]  /*db20*/  ATOM.E.CAS.STRONG.GPU PT, R62, [R60], R65, R62 ;  /* 0x000000413c3e738b */ /* 0x000ea400001ee13e */
[----:B--2---:R-:W-:Y:S01]  /*db30*/  ISETP.NE.U32.AND P1, PT, R62, R65, PT ;  /* 0x000000413e00720c */ /* 0x004fe20003f25070 */
[----:B------:R-:W-:-:S12]  /*db40*/  IMAD.MOV.U32 R65, RZ, RZ, R62 ;  /* 0x000000ffff417224 */ /* 0x000fd800078e003e */
[----:B------:R-:W-:Y:S05]  /*db50*/  @P1 BRA `(.L_x_2640) ;  /* 0xfffffffc00e81947 */ /* 0x000fea000383ffff */
[----:B------:R-:W-:Y:S05]  /*db60*/  BSYNC.RECONVERGENT B2 ;  /* 0x0000000000027941 */ /* 0x000fea0003800200 */
.L_x_2639:
        /* <DEDUP_REMOVED lines=12> */
.L_x_2642:
[----:B-----5:R-:W-:-:S05]  /*dc30*/  HADD2 R62, R65, R64.H0_H0 ;  /* 0x20000040413e7230 */ /* 0x020fca0000000000 */
[----:B------:R-:W-:-:S06]  /*dc40*/  PRMT R62, R65, R66, R62 ;  /* 0x00000042413e7216 */ /* 0x000fcc000000003e */
[----:B------:R-:W2:Y:S02]  /*dc50*/  ATOM.E.CAS.STRONG.GPU PT, R62, [R60], R65, R62 ;  /* 0x000000413c3e738b */ /* 0x000ea400001ee13e */
[----:B--2---:R-:W-:Y:S01]  /*dc60*/  ISETP.NE.U32.AND P1, PT, R62, R65, PT ;  /* 0x000000413e00720c */ /* 0x004fe20003f25070 */
[----:B------:R-:W-:-:S12]  /*dc70*/  IMAD.MOV.U32 R65, RZ, RZ, R62 ;  /* 0x000000ffff417224 */ /* 0x000fd800078e003e */
[----:B------:R-:W-:Y:S05]  /*dc80*/  @P1 BRA `(.L_x_2642) ;  /* 0xfffffffc00e81947 */ /* 0x000fea000383ffff */
[----:B------:R-:W-:Y:S05]  /*dc90*/  BSYNC.RECONVERGENT B2 ;  /* 0x0000000000027941 */ /* 0x000fea0003800200 */
.L_x_2641:
        /* <DEDUP_REMOVED lines=12> */
.L_x_2644:
[----:B-----5:R-:W-:-:S05]  /*dd60*/  HADD2 R62, R65, R64.H0_H0 ;  /* 0x20000040413e7230 */ /* 0x020fca0000000000 */
[----:B------:R-:W-:-:S06]  /*dd70*/  PRMT R62, R65, R66, R62 ;  /* 0x00000042413e7216 */ /* 0x000fcc000000003e */
[----:B------:R-:W2:Y:S02]  /*dd80*/  ATOM.E.CAS.STRONG.GPU PT, R62, [R60], R65, R62 ;  /* 0x000000413c3e738b */ /* 0x000ea400001ee13e */
[----:B--2---:R-:W-:Y:S02]  /*dd90*/  ISETP.NE.U32.AND P1, PT, R62, R65, PT ;  /* 0x000000413e00720c */ /* 0x004fe40003f25070 */
[----:B------:R-:W-:-:S11]  /*dda0*/  MOV R65, R62 ;  /* 0x0000003e00417202 */ /* 0x000fd60000000f00 */
[----:B------:R-:W-:Y:S05]  /*ddb0*/  @P1 BRA `(.L_x_2644) ;  /* 0xfffffffc00e81947 */ /* 0x000fea000383ffff */
[----:B------:R-:W-:Y:S05]  /*ddc0*/  BSYNC.RECONVERGENT B2 ;  /* 0x0000000000027941 */ /* 0x000fea0003800200 */
.L_x_2643:
        /* <DEDUP_REMOVED lines=12> */
.L_x_2646:
[----:B-----5:R-:W-:-:S05]  /*de90*/  HADD2 R62, R65, R64.H0_H0 ;  /* 0x20000040413e7230 */ /* 0x020fca0000000000 */
[----:B------:R-:W-:-:S06]  /*dea0*/  PRMT R62, R65, R66, R62 ;  /* 0x00000042413e7216 */ /* 0x000fcc000000003e */
[----:B------:R-:W2:Y:S02]  /*deb0*/  ATOM.E.CAS.STRONG.GPU PT, R62, [R60], R65, R62 ;  /* 0x000000413c3e738b */ /* 0x000ea400001ee13e */
[----:B--2---:R-:W-:Y:S01]  /*dec0*/  ISETP.NE.U32.AND P1, PT, R62, R65, PT ;  /* 0x000000413e00720c */ /* 0x004fe20003f25070 */
[----:B------:R-:W-:-:S12]  /*ded0*/  IMAD.MOV.U32 R65, RZ, RZ, R62 ;  /* 0x000000ffff417224 */ /* 0x000fd800078e003e */
[----:B------:R-:W-:Y:S05]  /*dee0*/  @P1 BRA `(.L_x_2646) ;  /* 0xfffffffc00e81947 */ /* 0x000fea000383ffff */
[----:B------:R-:W-:Y:S05]  /*def0*/  BSYNC.RECONVERGENT B2 ;  /* 0x0000000000027941 */ /* 0x000fea0003800200 */
.L_x_2645:
        /* <DEDUP_REMOVED lines=12> */
.L_x_2648:
[----:B-----5:R-:W-:-:S05]  /*dfc0*/  HADD2 R62, R65, R64.H0_H0 ;  /* 0x20000040413e7230 */ /* 0x020fca0000000000 */
[----:B------:R-:W-:-:S06]  /*dfd0*/  PRMT R62, R65, R66, R62 ;  /* 0x00000042413e7216 */ /* 0x000fcc000000003e */
[----:B------:R-:W2:Y:S02]  /*dfe0*/  ATOM.E.CAS.STRONG.GPU PT, R62, [R60], R65, R62 ;  /* 0x000000413c3e738b */ /* 0x000ea400001ee13e */
[----:B--2---:R-:W-:Y:S01]  /*dff0*/  ISETP.NE.U32.AND P1, PT, R62, R65, PT ;  /* 0x000000413e00720c */ /* 0x004fe20003f25070 */
[----:B------:R-:W-:-:S12]  /*e000*/  IMAD.MOV.U32 R65, RZ, RZ, R62 ;  /* 0x000000ffff417224 */ /* 0x000fd800078e003e */
[----:B------:R-:W-:Y:S05]  /*e010*/  @P1 BRA `(.L_x_2648) ;  /* 0xfffffffc00e81947 */ /* 0x000fea000383ffff */
[----:B------:R-:W-:Y:S05]  /*e020*/  BSYNC.RECONVERGENT B2 ;  /* 0x0000000000027941 */ /* 0x000fea0003800200 */
.L_x_2647:
        /* <DEDUP_REMOVED lines=12> */
.L_x_2650:
[----:B-----5:R-:W-:-:S05]  /*e0f0*/  HADD2 R62, R65, R64.H0_H0 ;  /* 0x20000040413e7230 */ /* 0x020fca0000000000 */
[----:B------:R-:W-:-:S06]  /*e100*/  PRMT R62, R65, R66, R62 ;  /* 0x00000042413e7216 */ /* 0x000fcc000000003e */
[----:B------:R-:W2:Y:S02]  /*e110*/  ATOM.E.CAS.STRONG.GPU PT, R62, [R60], R65, R62 ;  /* 0x000000413c3e738b */ /* 0x000ea400001ee13e */
[----:B--2---:R-:W-:Y:S02]  /*e120*/  ISETP.NE.U32.AND P1, PT, R62, R65, PT ;  /* 0x000000413e00720c */ /* 0x004fe40003f25070 */
[----:B------:R-:W-:-:S11]  /*e130*/  MOV R65, R62 ;  /* 0x0000003e00417202 */ /* 0x000fd60000000f00 */
[----:B------:R-:W-:Y:S05]  /*e140*/  @P1 BRA `(.L_x_2650) ;  /* 0xfffffffc00e81947 */ /* 0x000fea000383ffff */
[----:B------:R-:W-:Y:S05]  /*e150*/  BSYNC.RECONVERGENT B2 ;  /* 0x0000000000027941 */ /* 0x000fea0003800200 */
.L_x_2649:
        /* <DEDUP_REMOVED lines=12> */
.L_x_2652:
[----:B-----5:R-:W-:-:S05]  /*e220*/  HADD2 R62, R65, R64.H0_H0 ;  /* 0x20000040413e7230 */ /* 0x020fca0000000000 */
[----:B------:R-:W-:-:S06]  /*e230*/  PRMT R62, R65, R66, R62 ;  /* 0x00000042413e7216 */ /* 0x000fcc000000003e */
[----:B------:R-:W2:Y:S02]  /*e240*/  ATOM.E.CAS.STRONG.GPU PT, R62, [R60], R65, R62 ;  /* 0x000000413c3e738b */ /* 0x000ea400001ee13e */
[----:B--2---:R-:W-:Y:S01]  /*e250*/  ISETP.NE.U32.AND P1, PT, R62, R65, PT ;  /* 0x000000413e00720c */ /* 0x004fe20003f25070 */
[----:B------:R-:W-:-:S12]  /*e260*/  IMAD.MOV.U32 R65, RZ, RZ, R62 ;  /* 0x000000ffff417224 */ /* 0x000fd800078e003e */
[----:B------:R-:W-:Y:S05]  /*e270*/  @P1 BRA `(.L_x_2652) ;  /* 0xfffffffc00e81947 */ /* 0x000fea000383ffff */
[----:B------:R-:W-:Y:S05]  /*e280*/  BSYNC.RECONVERGENT B2 ;  /* 0x0000000000027941 */ /* 0x000fea0003800200 */
.L_x_2651:
        /* <DEDUP_REMOVED lines=12> */
.L_x_2654:
[----:B-----5:R-:W-:-:S05]  /*e350*/  HADD2 R62, R65, R64.H0_H0 ;  /* 0x20000040413e7230 */ /* 0x020fca0000000000 */
[----:B------:R-:W-:-:S06]  /*e360*/  PRMT R62, R65, R66, R62 ;  /* 0x00000042413e7216 */ /* 0x000fcc000000003e */
[----:B------:R-:W2:Y:S02]  /*e370*/  ATOM.E.CAS.STRONG.GPU PT, R62, [R60], R65, R62 ;  /* 0x000000413c3e738b */ /* 0x000ea400001ee13e */
[----:B--2---:R-:W-:Y:S01]  /*e380*/  ISETP.NE.U32.AND P1, PT, R62, R65, PT ;  /* 0x000000413e00720c */ /* 0x004fe20003f25070 */
[----:B------:R-:W-:-:S12]  /*e390*/  IMAD.MOV.U32 R65, RZ, RZ, R62 ;  /* 0x000000ffff417224 */ /* 0x000fd800078e003e */
[----:B------:R-:W-:Y:S05]  /*e3a0*/  @P1 BRA `(.L_x_2654) ;  /* 0xfffffffc00e81947 */ /* 0x000fea000383ffff */
[----:B------:R-:W-:Y:S05]  /*e3b0*/  BSYNC.RECONVERGENT B2 ;  /* 0x0000000000027941 */ /* 0x000fea0003800200 */
.L_x_2653:
        /* <DEDUP_REMOVED lines=12> */
.L_x_2656:
[----:B-----5:R-:W-:-:S05]  /*e480*/  HADD2 R62, R65, R64.H0_H0 ;  /* 0x20000040413e7230 */ /* 0x020fca0000000000 */
[----:B------:R-:W-:-:S06]  /*e490*/  PRMT R62, R65, R66, R62 ;  /* 0x00000042413e7216 */ /* 0x000fcc000000003e */
[----:B------:R-:W2:Y:S02]  /*e4a0*/  ATOM.E.CAS.STRONG.GPU PT, R62, [R60], R65, R62 ;  /* 0x000000413c3e738b */ /* 0x000ea400001ee13e */
[----:B--2---:R-:W-:Y:S02]  /*e4b0*/  ISETP.NE.U32.AND P1, PT, R62, R65, PT ;  /* 0x000000413e00720c */ /* 0x004fe40003f25070 */
[----:B------:R-:W-:-:S11]  /*e4c0*/  MOV R65, R62 ;  /* 0x0000003e00417202 */ /* 0x000fd60000000f00 */
[----:B------:R-:W-:Y:S05]  /*e4d0*/  @P1 BRA `(.L_x_2656) ;  /* 0xfffffffc00e81947 */ /* 0x000fea000383ffff */
[----:B------:R-:W-:Y:S05]  /*e4e0*/  BSYNC.RECONVERGENT B2 ;  /* 0x0000000000027941 */ /* 0x000fea0003800200 */
.L_x_2655:
        /* <DEDUP_REMOVED lines=12> */
.L_x_2658:
[----:B-----5:R-:W-:-:S05]  /*e5b0*/  HADD2 R62, R65, R64.H0_H0 ;  /* 0x20000040413e7230 */ /* 0x020fca0000000000 */
[----:B------:R-:W-:-:S06]  /*e5c0*/  PRMT R62, R65, R66, R62 ;  /* 0x00000042413e7216 */ /* 0x000fcc000000003e */
[----:B------:R-:W2:Y:S02]  /*e5d0*/  ATOM.E.CAS.STRONG.GPU PT, R62, [R60], R65, R62 ;  /* 0x000000413c3e738b */ /* 0x000ea400001ee13e */
[----:B--2---:R-:W-:Y:S01]  /*e5e0*/  ISETP.NE.U32.AND P1, PT, R62, R65, PT ;  /* 0x000000413e00720c */ /* 0x004fe20003f25070 */
[----:B------:R-:W-:-:S12]  /*e5f0*/  IMAD.MOV.U32 R65, RZ, RZ, R62 ;  /* 0x000000ffff417224 */ /* 0x000fd800078e003e */
[----:B------:R-:W-:Y:S05]  /*e600*/  @P1 BRA `(.L_x_2658) ;  /* 0xfffffffc00e81947 */ /* 0x000fea000383ffff */
[----:B------:R-:W-:Y:S05]  /*e610*/  BSYNC.RECONVERGENT B2 ;  /* 0x0000000000027941 */ /* 0x000fea0003800200 */
.L_x_2657:
        /* <DEDUP_REMOVED lines=12> */
.L_x_2660:
[----:B-----5:R-:W-:-:S05]  /*e6e0*/  HADD2 R62, R65, R64.H0_H0 ;  /* 0x20000040413e7230 */ /* 0x020fca0000000000 */
[----:B------:R-:W-:-:S06]  /*e6f0*/  PRMT R62, R65, R66, R62 ;  /* 0x00000042413e7216 */ /* 0x000fcc000000003e */
[----:B------:R-:W2:Y:S02]  /*e700*/  ATOM.E.CAS.STRONG.GPU PT, R62, [R60], R65, R62 ;  /* 0x000000413c3e738b */ /* 0x000ea400001ee13e */
[----:B--2---:R-:W-:Y:S01]  /*e710*/  ISETP.NE.U32.AND P1, PT, R62, R65, PT ;  /* 0x000000413e00720c */ /* 0x004fe20003f25070 */
[----:B------:R-:W-:-:S12]  /*e720*/  IMAD.MOV.U32 R65, RZ, RZ, R62 ;  /* 0x000000ffff417224 */ /* 0x000fd800078e003e */
[----:B------:R-:W-:Y:S05]  /*e730*/  @P1 BRA `(.L_x_2660) ;  /* 0xfffffffc00e81947 */ /* 0x000fea000383ffff */
[----:B------:R-:W-:Y:S05]  /*e740*/  BSYNC.RECONVERGENT B2 ;  /* 0x0000000000027941 */ /* 0x000fea0003800200 */
.L_x_2659:
        /* <DEDUP_REMOVED lines=12> */
.L_x_2662:
[----:B-----5:R-:W-:-:S05]  /*e810*/  HADD2 R62, R65, R64.H0_H0 ;  /* 0x20000040413e7230 */ /* 0x020fca0000000000 */
[----:B------:R-:W-:-:S06]  /*e820*/  PRMT R62, R65, R66, R62 ;  /* 0x00000042413e7216 */ /* 0x000fcc000000003e */
[----:B------:R-:W2:Y:S02]  /*e830*/  ATOM.E.CAS.STRONG.GPU PT, R62, [R60], R65, R62 ;  /* 0x000000413c3e738b */ /* 0x000ea400001ee13e */
[----:B--2---:R-:W-:Y:S02]  /*e840*/  ISETP.NE.U32.AND P1, PT, R62, R65, PT ;  /* 0x000000413e00720c */ /* 0x004fe40003f25070 */
[----:B------:R-:W-:-:S11]  /*e850*/  MOV R65, R62 ;  /* 0x0000003e00417202 */ /* 0x000fd60000000f00 */
[----:B------:R-:W-:Y:S05]  /*e860*/  @P1 BRA `(.L_x_2662) ;  /* 0xfffffffc00e81947 */ /* 0x000fea000383ffff */
[----:B------:R-:W-:Y:S05]  /*e870*/  BSYNC.RECONVERGENT B2 ;  /* 0x0000000000027941 */ /* 0x000fea0003800200 */
.L_x_2661:
        /* <DEDUP_REMOVED lines=12> */
.L_x_2664:
[----:B-----5:R-:W-:-:S05]  /*e940*/  HADD2 R62, R65, R64.H0_H0 ;  /* 0x20000040413e7230 */ /* 0x020fca0000000000 */
[----:B------:R-:W-:-:S06]  /*e950*/  PRMT R62, R65, R66, R62 ;  /* 0x00000042413e7216 */ /* 0x000fcc000000003e */
[----:B------:R-:W2:Y:S02]  /*e960*/  ATOM.E.CAS.STRONG.GPU PT, R62, [R60], R65, R62 ;  /* 0x000000413c3e738b */ /* 0x000ea400001ee13e */
[----:B--2---:R-:W-:Y:S01]  /*e970*/  ISETP.NE.U32.AND P1, PT, R62, R65, PT ;  /* 0x000000413e00720c */ /* 0x004fe20003f25070 */
[----:B------:R-:W-:-:S12]  /*e980*/  IMAD.MOV.U32 R65, RZ, RZ, R62 ;  /* 0x000000ffff417224 */ /* 0x000fd800078e003e */
[----:B------:R-:W-:Y:S05]  /*e990*/  @P1 BRA `(.L_x_2664) ;  /* 0xfffffffc00e81947 */ /* 0x000fea000383ffff */
[----:B------:R-:W-:Y:S05]  /*e9a0*/  BSYNC.RECONVERGENT B2 ;  /* 0x0000000000027941 */ /* 0x000fea0003800200 */
.L_x_2663:
        /* <DEDUP_REMOVED lines=12> */
.L_x_2666:
[----:B-----5:R-:W-:-:S05]  /*ea70*/  HADD2 R62, R65, R64.H0_H0 ;  /* 0x20000040413e7230 */ /* 0x020fca0000000000 */
[----:B------:R-:W-:-:S06]  /*ea80*/  PRMT R62, R65, R66, R62 ;  /* 0x00000042413e7216 */ /* 0x000fcc000000003e */
[----:B------:R-:W2:Y:S02]  /*ea90*/  ATOM.E.CAS.STRONG.GPU PT, R62, [R60], R65, R62 ;  /* 0x000000413c3e738b */ /* 0x000ea400001ee13e */
[----:B--2---:R-:W-:Y:S01]  /*eaa0*/  ISETP.NE.U32.AND P1, PT, R62, R65, PT ;  /* 0x000000413e00720c */ /* 0x004fe20003f25070 */
[----:B------:R-:W-:-:S12]  /*eab0*/  IMAD.MOV.U32 R65, RZ, RZ, R62 ;  /* 0x000000ffff417224 */ /* 0x000fd800078e003e */
[----:B------:R-:W-:Y:S05]  /*eac0*/  @P1 BRA `(.L_x_2666) ;  /* 0xfffffffc00e81947 */ /* 0x000fea000383ffff */
[----:B------:R-:W-:Y:S05]  /*ead0*/  BSYNC.RECONVERGENT B2 ;  /* 0x0000000000027941 */ /* 0x000fea0003800200 */
.L_x_2665:
        /* <DEDUP_REMOVED lines=12> */
.L_x_2668:
[----:B-----5:R-:W-:-:S05]  /*eba0*/  HADD2 R62, R65, R64.H0_H0 ;  /* 0x20000040413e7230 */ /* 0x020fca0000000000 */
[----:B------:R-:W-:-:S06]  /*ebb0*/  PRMT R62, R65, R66, R62 ;  /* 0x00000042413e7216 */ /* 0x000fcc000000003e */
[----:B------:R-:W2:Y:S02]  /*ebc0*/  ATOM.E.CAS.STRONG.GPU PT, R62, [R60], R65, R62 ;  /* 0x000000413c3e738b */ /* 0x000ea400001ee13e */
[----:B--2---:R-:W-:Y:S02]  /*ebd0*/  ISETP.NE.U32.AND P1, PT, R62, R65, PT ;  /* 0x000000413e00720c */ /* 0x004fe40003f25070 */
[----:B------:R-:W-:-:S11]  /*ebe0*/  MOV R65, R62 ;  /* 0x0000003e00417202 */ /* 0x000fd60000000f00 */
[----:B------:R-:W-:Y:S05]  /*ebf0*/  @P1 BRA `(.L_x_2668) ;  /* 0xfffffffc00e81947 */ /* 0x000fea000383ffff */
[----:B------:R-:W-:Y:S05]  /*ec00*/  BSYNC.RECONVERGENT B2 ;  /* 0x0000000000027941 */ /* 0x000fea0003800200 */
.L_x_2667:
        /* <DEDUP_REMOVED lines=12> */
.L_x_2670:
[----:B-----5:R-:W-:-:S05]  /*ecd0*/  HADD2 R62, R65, R64.H0_H0 ;  /* 0x20000040413e7230 */ /* 0x020fca0000000000 */
[----:B------:R-:W-:-:S06]  /*ece0*/  PRMT R62, R65, R66, R62 ;  /* 0x00000042413e7216 */ /* 0x000fcc000000003e */
[----:B------:R-:W2:Y:S02]  /*ecf0*/  ATOM.E.CAS.STRONG.GPU PT, R62, [R60], R65, R62 ;  /* 0x000000413c3e738b */ /* 0x000ea400001ee13e */
[----:B--2---:R-:W-:Y:S01]  /*ed00*/  ISETP.NE.U32.AND P1, PT, R62, R65, PT ;  /* 0x000000413e00720c */ /* 0x004fe20003f25070 */
[----:B------:R-:W-:-:S12]  /*ed10*/  IMAD.MOV.U32 R65, RZ, RZ, R62 ;  /* 0x000000ffff417224 */ /* 0x000fd800078e003e */
[----:B------:R-:W-:Y:S05]  /*ed20*/  @P1 BRA `(.L_x_2670) ;  /* 0xfffffffc00e81947 */ /* 0x000fea000383ffff */
[----:B------:R-:W-:Y:S05]  /*ed30*/  BSYNC.RECONVERGENT B2 ;  /* 0x0000000000027941 */ /* 0x000fea0003800200 */
.L_x_2669:
        /* <DEDUP_REMOVED lines=12> */
.L_x_2672:
[----:B-----5:R-:W-:-:S05]  /*ee00*/  HADD2 R62, R65, R64.H0_H0 ;  /* 0x20000040413e7230 */ /* 0x020fca0000000000 */
[----:B------:R-:W-:-:S06]  /*ee10*/  PRMT R62, R65, R66, R62 ;  /* 0x00000042413e7216 */ /* 0x000fcc000000003e */
[----:B------:R-:W2:Y:S02]  /*ee20*/  ATOM.E.CAS.STRONG.GPU PT, R62, [R60], R65, R62 ;  /* 0x000000413c3e738b */ /* 0x000ea400001ee13e */
[----:B--2---:R-:W-:Y:S01]  /*ee30*/  ISETP.NE.U32.AND P1, PT, R62, R65, PT ;  /* 0x000000413e00720c */ /* 0x004fe20003f25070 */
[----:B------:R-:W-:-:S12]  /*ee40*/  IMAD.MOV.U32 R65, RZ, RZ, R62 ;  /* 0x000000ffff417224 */ /* 0x000fd800078e003e */
[----:B------:R-:W-:Y:S05]  /*ee50*/  @P1 BRA `(.L_x_2672) ;  /* 0xfffffffc00e81947 */ /* 0x000fea000383ffff */
[----:B------:R-:W-:Y:S05]  /*ee60*/  BSYNC.RECONVERGENT B2 ;  /* 0x0000000000027941 */ /* 0x000fea0003800200 */
.L_x_2671:
        /* <DEDUP_REMOVED lines=12> */
.L_x_2674:
[----:B-----5:R-:W-:-:S05]  /*ef30*/  HADD2 R62, R65, R64.H0_H0 ;  /* 0x20000040413e7230 */ /* 0x020fca0000000000 */
[----:B------:R-:W-:-:S06]  /*ef40*/  PRMT R62, R65, R66, R62 ;  /* 0x00000042413e7216 */ /* 0x000fcc000000003e */
[----:B------:R-:W2:Y:S02]  /*ef50*/  ATOM.E.CAS.STRONG.GPU PT, R62, [R60], R65, R62 ;  /* 0x000000413c3e738b */ /* 0x000ea400001ee13e */
[----:B--2---:R-:W-:Y:S02]  /*ef60*/  ISETP.NE.U32.AND P1, PT, R62, R65, PT ;  /* 0x000000413e00720c */ /* 0x004fe40003f25070 */
[----:B------:R-:W-:-:S11]  /*ef70*/  MOV R65, R62 ;  /* 0x0000003e00417202 */ /* 0x000fd60000000f00 */
[----:B------:R-:W-:Y:S05]  /*ef80*/  @P1 BRA `(.L_x_2674) ;  /* 0xfffffffc00e81947 */ /* 0x000fea000383ffff */
[----:B------:R-:W-:Y:S05]  /*ef90*/  BSYNC.RECONVERGENT B2 ;  /* 0x0000000000027941 */ /* 0x000fea0003800200 */
.L_x_2673:
        /* <DEDUP_REMOVED lines=12> */
.L_x_2676:
[----:B-----5:R-:W-:-:S05]  /*f060*/  HADD2 R62, R65, R64.H0_H0 ;  /* 0x20000040413e7230 */ /* 0x020fca0000000000 */
[----:B------:R-:W-:-:S06]  /*f070*/  PRMT R62, R65, R66, R62 ;  /* 0x00000042413e7216 */ /* 0x000fcc000000003e */
[----:B------:R-:W2:Y:S02]  /*f080*/  ATOM.E.CAS.STRONG.GPU PT, R62, [R60], R65, R62 ;  /* 0x000000413c3e738b */ /* 0x000ea400001ee13e */
[----:B--2---:R-:W-:Y:S01]  /*f090*/  ISETP.NE.U32.AND P1, PT, R62, R65, PT ;  /* 0x000000413e00720c */ /* 0x004fe20003f25070 */
[----:B------:R-:W-:-:S12]  /*f0a0*/  IMAD.MOV.U32 R65, RZ, RZ, R62 ;  /* 0x000000ffff417224 */ /* 0x000fd800078e003e */
[----:B------:R-:W-:Y:S05]  /*f0b0*/  @P1 BRA `(.L_x_2676) ;  /* 0xfffffffc00e81947 */ /* 0x000fea000383ffff */
[----:B------:R-:W-:Y:S05]  /*f0c0*/  BSYNC.RECONVERGENT B2 ;  /* 0x0000000000027941 */ /* 0x000fea0003800200 */
.L_x_2675:
        /* <DEDUP_REMOVED lines=12> */
.L_x_2678:
[----:B-----5:R-:W-:-:S05]  /*f190*/  HADD2 R62, R65, R64.H0_H0 ;  /* 0x20000040413e7230 */ /* 0x020fca0000000000 */
[----:B------:R-:W-:-:S06]  /*f1a0*/  PRMT R62, R65, R66, R62 ;  /* 0x00000042413e7216 */ /* 0x000fcc000000003e */
[----:B------:R-:W2:Y:S02]  /*f1b0*/  ATOM.E.CAS.STRONG.GPU PT, R62, [R60], R65, R62 ;  /* 0x000000413c3e738b */ /* 0x000ea400001ee13e */
[----:B--2---:R-:W-:Y:S01]  /*f1c0*/  ISETP.NE.U32.AND P1, PT, R62, R65, PT ;  /* 0x000000413e00720c */ /* 0x004fe20003f25070 */
[----:B------:R-:W-:-:S12]  /*f1d0*/  IMAD.MOV.U32 R65, RZ, RZ, R62 ;  /* 0x000000ffff417224 */ /* 0x000fd800078e003e */
[----:B------:R-:W-:Y:S05]  /*f1e0*/  @P1 BRA `(.L_x_2678) ;  /* 0xfffffffc00e81947 */ /* 0x000fea000383ffff */
[----:B------:R-:W-:Y:S05]  /*f1f0*/  BSYNC.RECONVERGENT B2 ;  /* 0x0000000000027941 */ /* 0x000fea0003800200 */
.L_x_2677:
        /* <DEDUP_REMOVED lines=12> */
.L_x_2680:
[----:B-----5:R-:W-:-:S05]  /*f2c0*/  HADD2 R62, R65, R64.H0_H0 ;  /* 0x20000040413e7230 */ /* 0x020fca0000000000 */
[----:B------:R-:W-:-:S06]  /*f2d0*/  PRMT R62, R65, R66, R62 ;  /* 0x00000042413e7216 */ /* 0x000fcc000000003e */
[----:B------:R-:W2:Y:S02]  /*f2e0*/  ATOM.E.CAS.STRONG.GPU PT, R62, [R60], R65, R62 ;  /* 0x000000413c3e738b */ /* 0x000ea400001ee13e */
[----:B--2---:R-:W-:Y:S02]  /*f2f0*/  ISETP.NE.U32.AND P1, PT, R62, R65, PT ;  /* 0x000000413e00720c */ /* 0x004fe40003f25070 */
[----:B------:R-:W-:-:S11]  /*f300*/  MOV R65, R62 ;  /* 0x0000003e00417202 */ /* 0x000fd60000000f00 */
[----:B------:R-:W-:Y:S05]  /*f310*/  @P1 BRA `(.L_x_2680) ;  /* 0xfffffffc00e81947 */ /* 0x000fea000383ffff */
[----:B------:R-:W-:Y:S05]  /*f320*/  BSYNC.RECONVERGENT B2 ;  /* 0x0000000000027941 */ /* 0x000fea0003800200 */
.L_x_2679:
        /* <DEDUP_REMOVED lines=12> */
.L_x_2682:
[----:B-----5:R-:W-:-:S05]  /*f3f0*/  HADD2 R62, R65, R64.H0_H0 ;  /* 0x20000040413e7230 */ /* 0x020fca0000000000 */
[----:B------:R-:W-:-:S06]  /*f400*/  PRMT R62, R65, R66, R62 ;  /* 0x00000042413e7216 */ /* 0x000fcc000000003e */
[----:B------:R-:W2:Y:S02]  /*f410*/  ATOM.E.CAS.STRONG.GPU PT, R62, [R60], R65, R62 ;  /* 0x000000413c3e738b */ /* 0x000ea400001ee13e */
[----:B--2---:R-:W-:Y:S01]  /*f420*/  ISETP.NE.U32.AND P1, PT, R62, R65, PT ;  /* 0x000000413e00720c */ /* 0x004fe20003f25070 */
[----:B------:R-:W-:-:S12]  /*f430*/  IMAD.MOV.U32 R65, RZ, RZ, R62 ;  /* 0x000000ffff417224 */ /* 0x000fd800078e003e */
[----:B------:R-:W-:Y:S05]  /*f440*/  @P1 BRA `(.L_x_2682) ;  /* 0xfffffffc00e81947 */ /* 0x000fea000383ffff */
[----:B------:R-:W-:Y:S05]  /*f450*/  BSYNC.RECONVERGENT B2 ;  /* 0x0000000000027941 */ /* 0x000fea0003800200 */
.L_x_2681:
        /* <DEDUP_REMOVED lines=12> */
.L_x_2684:
[----:B-----5:R-:W-:-:S05]  /*f520*/  HADD2 R62, R65, R64.H0_H0 ;  /* 0x20000040413e7230 */ /* 0x020fca0000000000 */
[----:B------:R-:W-:-:S06]  /*f530*/  PRMT R62, R65, R66, R62 ;  /* 0x00000042413e7216 */ /* 0x000fcc000000003e */
[----:B------:R-:W2:Y:S02]  /*f540*/  ATOM.E.CAS.STRONG.GPU PT, R62, [R60], R65, R62 ;  /* 0x000000413c3e738b */ /* 0x000ea400001ee13e */
[----:B--2---:R-:W-:Y:S01]  /*f550*/  ISETP.NE.U32.AND P1, PT, R62, R65, PT ;  /* 0x000000413e00720c */ /* 0x004fe20003f25070 */
[----:B------:R-:W-:-:S12]  /*f560*/  IMAD.MOV.U32 R65, RZ, RZ, R62 ;  /* 0x000000ffff417224 */ /* 0x000fd800078e003e */
[----:B------:R-:W-:Y:S05]  /*f570*/  @P1 BRA `(.L_x_2684) ;  /* 0xfffffffc00e81947 */ /* 0x000fea000383ffff */
[----:B------:R-:W-:Y:S05]  /*f580*/  BSYNC.RECONVERGENT B2 ;  /* 0x0000000000027941 */ /* 0x000fea0003800200 */
.L_x_2683:
        /* <DEDUP_REMOVED lines=12> */
.L_x_2686:
[----:B-----5:R-:W-:-:S05]  /*f650*/  HADD2 R62, R65, R64.H0_H0 ;  /* 0x20000040413e7230 */ /* 0x020fca0000000000 */
[----:B------:R-:W-:-:S06]  /*f660*/  PRMT R62, R65, R66, R62 ;  /* 0x00000042413e7216 */ /* 0x000fcc000000003e */
[----:B------:R-:W2:Y:S02]  /*f670*/  ATOM.E.CAS.STRONG.GPU PT, R62, [R60], R65, R62 ;  /* 0x000000413c3e738b */ /* 0x000ea400001ee13e */
[----:B--2---:R-:W-:Y:S02]  /*f680*/  ISETP.NE.U32.AND P1, PT, R62, R65, PT ;  /* 0x000000413e00720c */ /* 0x004fe40003f25070 */
[----:B------:R-:W-:-:S11]  /*f690*/  MOV R65, R62 ;  /* 0x0000003e00417202 */ /* 0x000fd60000000f00 */
[----:B------:R-:W-:Y:S05]  /*f6a0*/  @P1 BRA `(.L_x_2686) ;  /* 0xfffffffc00e81947 */ /* 0x000fea000383ffff */
[----:B------:R-:W-:Y:S05]  /*f6b0*/  BSYNC.RECONVERGENT B2 ;  /* 0x0000000000027941 */ /* 0x000fea0003800200 */
.L_x_2685:
        /* <DEDUP_REMOVED lines=12> */
.L_x_2688:
[----:B-----5:R-:W-:-:S05]  /*f780*/  HADD2 R62, R65, R64.H0_H0 ;  /* 0x20000040413e7230 */ /* 0x020fca0000000000 */
[----:B------:R-:W-:-:S06]  /*f790*/  PRMT R62, R65, R66, R62 ;  /* 0x00000042413e7216 */ /* 0x000fcc000000003e */
[----:B------:R-:W2:Y:S02]  /*f7a0*/  ATOM.E.CAS.STRONG.GPU PT, R62, [R60], R65, R62 ;  /* 0x000000413c3e738b */ /* 0x000ea400001ee13e */
[----:B--2---:R-:W-:Y:S01]  /*f7b0*/  ISETP.NE.U32.AND P1, PT, R62, R65, PT ;  /* 0x000000413e00720c */ /* 0x004fe20003f25070 */
[----:B------:R-:W-:-:S12]  /*f7c0*/  IMAD.MOV.U32 R65, RZ, RZ, R62 ;  /* 0x000000ffff417224 */ /* 0x000fd800078e003e */
[----:B------:R-:W-:Y:S05]  /*f7d0*/  @P1 BRA `(.L_x_2688) ;  /* 0xfffffffc00e81947 */ /* 0x000fea000383ffff */
[----:B------:R-:W-:Y:S05]  /*f7e0*/  BSYNC.RECONVERGENT B2 ;  /* 0x0000000000027941 */ /* 0x000fea0003800200 */
.L_x_2687:
        /* <DEDUP_REMOVED lines=12> */
.L_x_2690:
[----:B-----5:R-:W-:-:S05]  /*f8b0*/  HADD2 R62, R65, R64.H0_H0 ;  /* 0x20000040413e7230 */ /* 0x020fca0000000000 */
[----:B------:R-:W-:-:S06]  /*f8c0*/  PRMT R62, R65, R66, R62 ;  /* 0x00000042413e7216 */ /* 0x000fcc000000003e */
[----:B------:R-:W2:Y:S02]  /*f8d0*/  ATOM.E.CAS.STRONG.GPU PT, R62, [R60], R65, R62 ;  /* 0x000000413c3e738b */ /* 0x000ea400001ee13e */
[----:B--2---:R-:W-:Y:S01]  /*f8e0*/  ISETP.NE.U32.AND P1, PT, R62, R65, PT ;  /* 0x000000413e00720c */ /* 0x004fe20003f25070 */
[----:B------:R-:W-:-:S12]  /*f8f0*/  IMAD.MOV.U32 R65, RZ, RZ, R62 ;  /* 0x000000ffff417224 */ /* 0x000fd800078e003e */
[----:B------:R-:W-:Y:S05]  /*f900*/  @P1 BRA `(.L_x_2690) ;  /* 0xfffffffc00e81947 */ /* 0x000fea000383ffff */
[----:B------:R-:W-:Y:S05]  /*f910*/  BSYNC.RECONVERGENT B2 ;  /* 0x0000000000027941 */ /* 0x000fea0003800200 */
.L_x_2689:
        /* <DEDUP_REMOVED lines=12> */
.L_x_2692:
[----:B-----5:R-:W-:-:S05]  /*f9e0*/  HADD2 R62, R65, R64.H0_H0 ;  /* 0x20000040413e7230 */ /* 0x020fca0000000000 */
[----:B------:R-:W-:-:S06]  /*f9f0*/  PRMT R62, R65, R66, R62 ;  /* 0x00000042413e7216 */ /* 0x000fcc000000003e */
[----:B------:R-:W2:Y:S02]  /*fa00*/  ATOM.E.CAS.STRONG.GPU PT, R62, [R60], R65, R62 ;  /* 0x000000413c3e738b */ /* 0x000ea400001ee13e */
[----:B--2---:R-:W-:Y:S02]  /*fa10*/  ISETP.NE.U32.AND P1, PT, R62, R65, PT ;  /* 0x000000413e00720c */ /* 0x004fe40003f25070 */
[----:B------:R-:W-:-:S11]  /*fa20*/  MOV R65, R62 ;  /* 0x0000003e00417202 */ /* 0x000fd60000000f00 */
[----:B------:R-:W-:Y:S05]  /*fa30*/  @P1 BRA `(.L_x_2692) ;  /* 0xfffffffc00e81947 */ /* 0x000fea000383ffff */
[----:B------:R-:W-:Y:S05]  /*fa40*/  BSYNC.RECONVERGENT B2 ;  /* 0x0000000000027941 */ /* 0x000fea0003800200 */
.L_x_2691:
        /* <DEDUP_REMOVED lines=12> */
.L_x_2694:
[----:B-----5:R-:W-:-:S05]  /*fb10*/  HADD2 R62, R65, R64.H0_H0 ;  /* 0x20000040413e7230 */ /* 0x020fca0000000000 */
[----:B------:R-:W-:-:S06]  /*fb20*/  PRMT R62, R65, R66, R62 ;  /* 0x00000042413e7216 */ /* 0x000fcc000000003e */
[----:B------:R-:W2:Y:S02]  /*fb30*/  ATOM.E.CAS.STRONG.GPU PT, R62, [R60], R65, R62 ;  /* 0x000000413c3e738b */ /* 0x000ea400001ee13e */
[----:B--2---:R-:W-:Y:S01]  /*fb40*/  ISETP.NE.U32.AND P1, PT, R62, R65, PT ;  /* 0x000000413e00720c */ /* 0x004fe20003f25070 */
[----:B------:R-:W-:-:S12]  /*fb50*/  IMAD.MOV.U32 R65, RZ, RZ, R62 ;  /* 0x000000ffff417224 */ /* 0x000fd800078e003e */
[----:B------:R-:W-:Y:S05]  /*fb60*/  @P1 BRA `(.L_x_2694) ;  /* 0xfffffffc00e81947 */ /* 0x000fea000383ffff */
[----:B------:R-:W-:Y:S05]  /*fb70*/  BSYNC.RECONVERGENT B2 ;  /* 0x0000000000027941 */ /* 0x000fea0003800200 */
.L_x_2693:
        /* <DEDUP_REMOVED lines=12> */
.L_x_2696:
[----:B-----5:R-:W-:-:S05]  /*fc40*/  HADD2 R62, R65, R64.H0_H0 ;  /* 0x20000040413e7230 */ /* 0x020fca0000000000 */
[----:B------:R-:W-:-:S06]  /*fc50*/  PRMT R62, R65, R66, R62 ;  /* 0x00000042413e7216 */ /* 0x000fcc000000003e */
[----:B------:R-:W2:Y:S02]  /*fc60*/  ATOM.E.CAS.STRONG.GPU PT, R62, [R60], R65, R62 ;  /* 0x000000413c3e738b */ /* 0x000ea400001ee13e */
[----:B--2---:R-:W-:Y:S01]  /*fc70*/  ISETP.NE.U32.AND P1, PT, R62, R65, PT ;  /* 0x000000413e00720c */ /* 0x004fe20003f25070 */
[----:B------:R-:W-:-:S12]  /*fc80*/  IMAD.MOV.U32 R65, RZ, RZ, R62 ;  /* 0x000000ffff417224 */ /* 0x000fd800078e003e */
[----:B------:R-:W-:Y:S05]  /*fc90*/  @P1 BRA `(.L_x_2696) ;  /* 0xfffffffc00e81947 */ /* 0x000fea000383ffff */
[----:B------:R-:W-:Y:S05]  /*fca0*/  BSYNC.RECONVERGENT B2 ;  /* 0x0000000000027941 */ /* 0x000fea0003800200 */
.L_x_2695:
        /* <DEDUP_REMOVED lines=12> */
.L_x_2698:
[----:B-----5:R-:W-:-:S05]  /*fd70*/  HADD2 R62, R65, R64.H0_H0 ;  /* 0x20000040413e7230 */ /* 0x020fca0000000000 */
[----:B------:R-:W-:-:S06]  /*fd80*/  PRMT R62, R65, R66, R62 ;  /* 0x00000042413e7216 */ /* 0x000fcc000000003e */
[----:B------:R-:W2:Y:S02]  /*fd90*/  ATOM.E.CAS.STRONG.GPU PT, R62, [R60], R65, R62 ;  /* 0x000000413c3e738b */ /* 0x000ea400001ee13e */
[----:B--2---:R-:W-:Y:S02]  /*fda0*/  ISETP.NE.U32.AND P1, PT, R62, R65, PT ;  /* 0x000000413e00720c */ /* 0x004fe40003f25070 */
[----:B------:R-:W-:-:S11]  /*fdb0*/  MOV R65, R62 ;  /* 0x0000003e00417202 */ /* 0x000fd60000000f00 */
[----:B------:R-:W-:Y:S05]  /*fdc0*/  @P1 BRA `(.L_x_2698) ;  /* 0xfffffffc00e81947 */ /* 0x000fea000383ffff */
[----:B------:R-:W-:Y:S05]  /*fdd0*/  BSYNC.RECONVERGENT B2 ;  /* 0x0000000000027941 */ /* 0x000fea0003800200 */
.L_x_2697:
        /* <DEDUP_REMOVED lines=12> */
.L_x_2700:
[----:B-----5:R-:W-:-:S05]  /*fea0*/  HADD2 R62, R65, R64.H0_H0 ;  /* 0x20000040413e7230 */ /* 0x020fca0000000000 */
[----:B------:R-:W-:-:S06]  /*feb0*/  PRMT R62, R65, R66, R62 ;  /* 0x00000042413e7216 */ /* 0x000fcc000000003e */
[----:B------:R-:W2:Y:S02]  /*fec0*/  ATOM.E.CAS.STRONG.GPU PT, R62, [R60], R65, R62 ;  /* 0x000000413c3e738b */ /* 0x000ea400001ee13e */
[----:B--2---:R-:W-:Y:S01]  /*fed0*/  ISETP.NE.U32.AND P1, PT, R62, R65, PT ;  /* 0x000000413e00720c */ /* 0x004fe20003f25070 */
[----:B------:R-:W-:-:S12]  /*fee0*/  IMAD.MOV.U32 R65, RZ, RZ, R62 ;  /* 0x000000ffff417224 */ /* 0x000fd800078e003e */
[----:B------:R-:W-:Y:S05]  /*fef0*/  @P1 BRA `(.L_x_2700) ;  /* 0xfffffffc00e81947 */ /* 0x000fea000383ffff */
[----:B------:R-:W-:Y:S05]  /*ff00*/  BSYNC.RECONVERGENT B2 ;  /* 0x0000000000027941 */ /* 0x000fea0003800200 */
.L_x_2699:
        /* <DEDUP_REMOVED lines=12> */
.L_x_2702:
[----:B-----5:R-:W-:-:S05]  /*ffd0*/  HADD2 R62, R65, R64.H0_H0 ;  /* 0x20000040413e7230 */ /* 0x020fca0000000000 */
[----:B------:R-:W-:-:S06]  /*ffe0*/  PRMT R62, R65, R66, R62 ;  /* 0x00000042413e7216 */ /* 0x000fcc000000003e */
[----:B------:R-:W2:Y:S02]  /*fff0*/  ATOM.E.CAS.STRONG.GPU PT, R62, [R60], R65, R62 ;  /* 0x000000413c3e738b */ /* 0x000ea400001ee13e */
[----:B--2---:R-:W-:Y:S01]  /*10000*/  ISETP.NE.U32.AND P1, PT, R62, R65, PT ;  /* 0x000000413e00720c */ /* 0x004fe20003f25070 */
[----:B------:R-:W-:-:S12]  /*10010*/  IMAD.MOV.U32 R65, RZ, RZ, R62 ;  /* 0x000000ffff417224 */ /* 0x000fd800078e003e */
[----:B------:R-:W-:Y:S05]  /*10020*/  @P1 BRA `(.L_x_2702) ;  /* 0xfffffffc00e81947 */ /* 0x000fea000383ffff */
[----:B------:R-:W-:Y:S05]  /*10030*/  BSYNC.RECONVERGENT B2 ;  /* 0x0000000000027941 */ /* 0x000fea0003800200 */
.L_x_2701:
        /* <DEDUP_REMOVED lines=12> */
.L_x_2704:
[----:B-----5:R-:W-:-:S05]  /*10100*/  HADD2 R62, R65, R64.H0_H0 ;  /* 0x20000040413e7230 */ /* 0x020fca0000000000 */
[----:B------:R-:W-:-:S06]  /*10110*/  PRMT R62, R65, R66, R62 ;  /* 0x00000042413e7216 */ /* 0x000fcc000000003e */
[----:B------:R-:W2:Y:S02]  /*10120*/  ATOM.E.CAS.STRONG.GPU PT, R62, [R60], R65, R62 ;  /* 0x000000413c3e738b */ /* 0x000ea400001ee13e */
[----:B--2---:R-:W-:Y:S02]  /*10130*/  ISETP.NE.U32.AND P1, PT, R62, R65, PT ;  /* 0x000000413e00720c */ /* 0x004fe40003f25070 */
[----:B------:R-:W-:-:S11]  /*10140*/  MOV R65, R62 ;  /* 0x0000003e00417202 */ /* 0x000fd60000000f00 */
[----:B------:R-:W-:Y:S05]  /*10150*/  @P1 BRA `(.L_x_2704) ;  /* 0xfffffffc00e81947 */ /* 0x000fea000383ffff */
[----:B------:R-:W-:Y:S05]  /*10160*/  BSYNC.RECONVERGENT B2 ;  /* 0x0000000000027941 */ /* 0x000fea0003800200 */
.L_x_2703:
        /* <DEDUP_REMOVED lines=12> */
.L_x_2706:
[----:B-----5:R-:W-:-:S05]  /*10230*/  HADD2 R62, R65, R64.H0_H0 ;  /* 0x20000040413e7230 */ /* 0x020fca0000000000 */
[----:B------:R-:W-:-:S06]  /*10240*/  PRMT R62, R65, R66, R62 ;  /* 0x00000042413e7216 */ /* 0x000fcc000000003e */
[----:B------:R-:W2:Y:S02]  /*10250*/  ATOM.E.CAS.STRONG.GPU PT, R62, [R60], R65, R62 ;  /* 0x000000413c3e738b */ /* 0x000ea400001ee13e */
[----:B--2---:R-:W-:Y:S01]  /*10260*/  ISETP.NE.U32.AND P1, PT, R62, R65, PT ;  /* 0x000000413e00720c */ /* 0x004fe20003f25070 */
[----:B------:R-:W-:-:S12]  /*10270*/  IMAD.MOV.U32 R65, RZ, RZ, R62 ;  /* 0x000000ffff417224 */ /* 0x000fd800078e003e */
[----:B------:R-:W-:Y:S05]  /*10280*/  @P1 BRA `(.L_x_2706) ;  /* 0xfffffffc00e81947 */ /* 0x000fea000383ffff */
[----:B------:R-:W-:Y:S05]  /*10290*/  BSYNC.RECONVERGENT B2 ;  /* 0x0000000000027941 */ /* 0x000fea0003800200 */
.L_x_2705:
        /* <DEDUP_REMOVED lines=12> */
.L_x_2708:
[----:B-----5:R-:W-:-:S05]  /*10360*/  HADD2 R62, R65, R64.H0_H0 ;  /* 0x20000040413e7230 */ /* 0x020fca0000000000 */
[----:B------:R-:W-:-:S06]  /*10370*/  PRMT R62, R65, R66, R62 ;  /* 0x00000042413e7216 */ /* 0x000fcc000000003e */
[----:B------:R-:W2:Y:S02]  /*10380*/  ATOM.E.CAS.STRONG.GPU PT, R62, [R60], R65, R62 ;  /* 0x000000413c3e738b */ /* 0x000ea400001ee13e */
[----:B--2---:R-:W-:Y:S01]  /*10390*/  ISETP.NE.U32.AND P1, PT, R62, R65, PT ;  /* 0x000000413e00720c */ /* 0x004fe20003f25070 */
[----:B------:R-:W-:-:S12]  /*103a0*/  IMAD.MOV.U32 R65, RZ, RZ, R62 ;  /* 0x000000ffff417224 */ /* 0x000fd800078e003e */
[----:B------:R-:W-:Y:S05]  /*103b0*/  @P1 BRA `(.L_x_2708) ;  /* 0xfffffffc00e81947 */ /* 0x000fea000383ffff */
[----:B------:R-:W-:Y:S05]  /*103c0*/  BSYNC.RECONVERGENT B2 ;  /* 0x0000000000027941 */ /* 0x000fea0003800200 */
.L_x_2707:
        /* <DEDUP_REMOVED lines=12> */
.L_x_2710:
[----:B-----5:R-:W-:-:S05]  /*10490*/  HADD2 R62, R65, R64.H0_H0 ;  /* 0x20000040413e7230 */ /* 0x020fca0000000000 */
[----:B------:R-:W-:-:S06]  /*104a0*/  PRMT R62, R65, R66, R62 ;  /* 0x00000042413e7216 */ /* 0x000fcc000000003e */
[----:B------:R-:W2:Y:S02]  /*104b0*/  ATOM.E.CAS.STRONG.GPU PT, R62, [R60], R65, R62 ;  /* 0x000000413c3e738b */ /* 0x000ea400001ee13e */
[----:B--2---:R-:W-:Y:S02]  /*104c0*/  ISETP.NE.U32.AND P1, PT, R62, R65, PT ;  /* 0x000000413e00720c */ /* 0x004fe40003f25070 */
[----:B------:R-:W-:-:S11]  /*104d0*/  MOV R65, R62 ;  /* 0x0000003e00417202 */ /* 0x000fd60000000f00 */
[----:B------:R-:W-:Y:S05]  /*104e0*/  @P1 BRA `(.L_x_2710) ;  /* 0xfffffffc00e81947 */ /* 0x000fea000383ffff */
[----:B------:R-:W-:Y:S05]  /*104f0*/  BSYNC.RECONVERGENT B2 ;  /* 0x0000000000027941 */ /* 0x000fea0003800200 */
.L_x_2709:
        /* <DEDUP_REMOVED lines=12> */
.L_x_2712:
[----:B-----5:R-:W-:-:S05]  /*105c0*/  HADD2 R62, R65, R64.H0_H0 ;  /* 0x20000040413e7230 */ /* 0x020fca0000000000 */
[----:B------:R-:W-:-:S06]  /*105d0*/  PRMT R62, R65, R66, R62 ;  /* 0x00000042413e7216 */ /* 0x000fcc000000003e */
[----:B------:R-:W2:Y:S02]  /*105e0*/  ATOM.E.CAS.STRONG.GPU PT, R62, [R60], R65, R62 ;  /* 0x000000413c3e738b */ /* 0x000ea400001ee13e */
[----:B--2---:R-:W-:Y:S01]  /*105f0*/  ISETP.NE.U32.AND P1, PT, R62, R65, PT ;  /* 0x000000413e00720c */ /* 0x004fe20003f25070 */
[----:B------:R-:W-:-:S12]  /*10600*/  IMAD.MOV.U32 R65, RZ, RZ, R62 ;  /* 0x000000ffff417224 */ /* 0x000fd800078e003e */
[----:B------:R-:W-:Y:S05]  /*10610*/  @P1 BRA `(.L_x_2712) ;  /* 0xfffffffc00e81947 */ /* 0x000fea000383ffff */
[----:B------:R-:W-:Y:S05]  /*10620*/  BSYNC.RECONVERGENT B2 ;  /* 0x0000000000027941 */ /* 0x000fea0003800200 */
.L_x_2711:
        /* <DEDUP_REMOVED lines=12> */
.L_x_2714:
[----:B-----5:R-:W-:-:S05]  /*106f0*/  HADD2 R62, R65, R64.H0_H0 ;  /* 0x20000040413e7230 */ /* 0x020fca0000000000 */
[----:B------:R-:W-:-:S06]  /*10700*/  PRMT R62, R65, R66, R62 ;  /* 0x00000042413e7216 */ /* 0x000fcc000000003e */
[----:B------:R-:W2:Y:S02]  /*10710*/  ATOM.E.CAS.STRONG.GPU PT, R62, [R60], R65, R62 ;  /* 0x000000413c3e738b */ /* 0x000ea400001ee13e */
[----:B--2---:R-:W-:Y:S01]  /*10720*/  ISETP.NE.U32.AND P1, PT, R62, R65, PT ;  /* 0x000000413e00720c */ /* 0x004fe20003f25070 */
[----:B------:R-:W-:-:S12]  /*10730*/  IMAD.MOV.U32 R65, RZ, RZ, R62 ;  /* 0x000000ffff417224 */ /* 0x000fd800078e003e */
[----:B------:R-:W-:Y:S05]  /*10740*/  @P1 BRA `(.L_x_2714) ;  /* 0xfffffffc00e81947 */ /* 0x000fea000383ffff */
[----:B------:R-:W-:Y:S05]  /*10750*/  BSYNC.RECONVERGENT B2 ;  /* 0x0000000000027941 */ /* 0x000fea0003800200 */
.L_x_2713:
        /* <DEDUP_REMOVED lines=12> */
.L_x_2716:
[----:B-----5:R-:W-:-:S05]  /*10820*/  HADD2 R62, R65, R64.H0_H0 ;  /* 0x20000040413e7230 */ /* 0x020fca0000000000 */
[----:B------:R-:W-:-:S06]  /*10830*/  PRMT R62, R65, R66, R62 ;  /* 0x00000042413e7216 */ /* 0x000fcc000000003e */
[----:B------:R-:W2:Y:S02]  /*10840*/  ATOM.E.CAS.STRONG.GPU PT, R62, [R60], R65, R62 ;  /* 0x000000413c3e738b */ /* 0x000ea400001ee13e */
[----:B--2---:R-:W-:Y:S02]  /*10850*/  ISETP.NE.U32.AND P1, PT, R62, R65, PT ;  /* 0x000000413e00720c */ /* 0x004fe40003f25070 */
[----:B------:R-:W-:-:S11]  /*10860*/  MOV R65, R62 ;  /* 0x0000003e00417202 */ /* 0x000fd60000000f00 */
[----:B------:R-:W-:Y:S05]  /*10870*/  @P1 BRA `(.L_x_2716) ;  /* 0xfffffffc00e81947 */ /* 0x000fea000383ffff */
[----:B------:R-:W-:Y:S05]  /*10880*/  BSYNC.RECONVERGENT B2 ;  /* 0x0000000000027941 */ /* 0x000fea0003800200 */
.L_x_2715:
        /* <DEDUP_REMOVED lines=12> */
.L_x_2718:
[----:B-----5:R-:W-:-:S05]  /*10950*/  HADD2 R62, R65, R64.H0_H0 ;  /* 0x20000040413e7230 */ /* 0x020fca0000000000 */
[----:B------:R-:W-:-:S06]  /*10960*/  PRMT R62, R65, R66, R62 ;  /* 0x00000042413e7216 */ /* 0x000fcc000000003e */
[----:B------:R-:W2:Y:S02]  /*10970*/  ATOM.E.CAS.STRONG.GPU PT, R62, [R60], R65, R62 ;  /* 0x000000413c3e738b */ /* 0x000ea400001ee13e */
[----:B--2---:R-:W-:Y:S01]  /*10980*/  ISETP.NE.U32.AND P1, PT, R62, R65, PT ;  /* 0x000000413e00720c */ /* 0x004fe20003f25070 */
[----:B------:R-:W-:-:S12]  /*10990*/  IMAD.MOV.U32 R65, RZ, RZ, R62 ;  /* 0x000000ffff417224 */ /* 0x000fd800078e003e */
[----:B------:R-:W-:Y:S05]  /*109a0*/  @P1 BRA `(.L_x_2718) ;  /* 0xfffffffc00e81947 */ /* 0x000fea000383ffff */
[----:B------:R-:W-:Y:S05]  /*109b0*/  BSYNC.RECONVERGENT B2 ;  /* 0x0000000000027941 */ /* 0x000fea0003800200 */
.L_x_2717:
        /* <DEDUP_REMOVED lines=12> */
.L_x_2720:
[----:B-----5:R-:W-:-:S05]  /*10a80*/  HADD2 R62, R65, R64.H0_H0 ;  /* 0x20000040413e7230 */ /* 0x020fca0000000000 */
[----:B------:R-:W-:-:S06]  /*10a90*/  PRMT R62, R65, R66, R62 ;  /* 0x00000042413e7216 */ /* 0x000fcc000000003e */
[----:B------:R-:W2:Y:S02]  /*10aa0*/  ATOM.E.CAS.STRONG.GPU PT, R62, [R60], R65, R62 ;  /* 0x000000413c3e738b */ /* 0x000ea400001ee13e */
[----:B--2---:R-:W-:Y:S01]  /*10ab0*/  ISETP.NE.U32.AND P1, PT, R62, R65, PT ;  /* 0x000000413e00720c */ /* 0x004fe20003f25070 */
[----:B------:R-:W-:-:S12]  /*10ac0*/  IMAD.MOV.U32 R65, RZ, RZ, R62 ;  /* 0x000000ffff417224 */ /* 0x000fd800078e003e */
[----:B------:R-:W-:Y:S05]  /*10ad0*/  @P1 BRA `(.L_x_2720) ;  /* 0xfffffffc00e81947 */ /* 0x000fea000383ffff */
[----:B------:R-:W-:Y:S05]  /*10ae0*/  BSYNC.RECONVERGENT B2 ;  /* 0x0000000000027941 */ /* 0x000fea0003800200 */
.L_x_2719:
        /* <DEDUP_REMOVED lines=12> */
.L_x_2722:
[----:B-----5:R-:W-:-:S05]  /*10bb0*/  HADD2 R62, R65, R64.H0_H0 ;  /* 0x20000040413e7230 */ /* 0x020fca0000000000 */
[----:B------:R-:W-:-:S06]  /*10bc0*/  PRMT R62, R65, R66, R62 ;  /* 0x00000042413e7216 */ /* 0x000fcc000000003e */
[----:B------:R-:W2:Y:S02]  /*10bd0*/  ATOM.E.CAS.STRONG.GPU PT, R62, [R60], R65, R62 ;  /* 0x000000413c3e738b */ /* 0x000ea400001ee13e */
[----:B--2---:R-:W-:Y:S02]  /*10be0*/  ISETP.NE.U32.AND P1, PT, R62, R65, PT ;  /* 0x000000413e00720c */ /* 0x004fe40003f25070 */
[----:B------:R-:W-:-:S11]  /*10bf0*/  MOV R65, R62 ;  /* 0x0000003e00417202 */ /* 0x000fd60000000f00 */
[----:B------:R-:W-:Y:S05]  /*10c00*/  @P1 BRA `(.L_x_2722) ;  /* 0xfffffffc00e81947 */ /* 0x000fea000383ffff */
[----:B------:R-:W-:Y:S05]  /*10c10*/  BSYNC.RECONVERGENT B2 ;  /* 0x0000000000027941 */ /* 0x000fea0003800200 */
.L_x_2721:
        /* <DEDUP_REMOVED lines=12> */
.L_x_2724:
[----:B-----5:R-:W-:-:S05]  /*10ce0*/  HADD2 R62, R65, R64.H0_H0 ;  /* 0x20000040413e7230 */ /* 0x020fca0000000000 */
[----:B------:R-:W-:-:S06]  /*10cf0*/  PRMT R62, R65, R66, R62 ;  /* 0x00000042413e7216 */ /* 0x000fcc000000003e */
[----:B------:R-:W2:Y:S02]  /*10d00*/  ATOM.E.CAS.STRONG.GPU PT, R62, [R60], R65, R62 ;  /* 0x000000413c3e738b */ /* 0x000ea400001ee13e */
[----:B--2---:R-:W-:Y:S01]  /*10d10*/  ISETP.NE.U32.AND P1, PT, R62, R65, PT ;  /* 0x000000413e00720c */ /* 0x004fe20003f25070 */
[----:B------:R-:W-:-:S12]  /*10d20*/  IMAD.MOV.U32 R65, RZ, RZ, R62 ;  /* 0x000000ffff417224 */ /* 0x000fd800078e003e */
[----:B------:R-:W-:Y:S05]  /*10d30*/  @P1 BRA `(.L_x_2724) ;  /* 0xfffffffc00e81947 */ /* 0x000fea000383ffff */
[----:B------:R-:W-:Y:S05]  /*10d40*/  BSYNC.RECONVERGENT B2 ;  /* 0x0000000000027941 */ /* 0x000fea0003800200 */
.L_x_2723:
        /* <DEDUP_REMOVED lines=12> */
.L_x_2726:
[----:B-----5:R-:W-:-:S05]  /*10e10*/  HADD2 R62, R65, R64.H0_H0 ;  /* 0x20000040413e7230 */ /* 0x020fca0000000000 */
[----:B------:R-:W-:-:S06]  /*10e20*/  PRMT R62, R65, R66, R62 ;  /* 0x00000042413e7216 */ /* 0x000fcc000000003e */
[----:B------:R-:W2:Y:S02]  /*10e30*/  ATOM.E.CAS.STRONG.GPU PT, R62, [R60], R65, R62 ;  /* 0x000000413c3e738b */ /* 0x000ea400001ee13e */
[----:B--2---:R-:W-:Y:S01]  /*10e40*/  ISETP.NE.U32.AND P1, PT, R62, R65, PT ;  /* 0x000000413e00720c */ /* 0x004fe20003f25070 */
[----:B------:R-:W-:-:S12]  /*10e50*/  IMAD.MOV.U32 R65, RZ, RZ, R62 ;  /* 0x000000ffff417224 */ /* 0x000fd800078e003e */
[----:B------:R-:W-:Y:S05]  /*10e60*/  @P1 BRA `(.L_x_2726) ;  /* 0xfffffffc00e81947 */ /* 0x000fea000383ffff */
[----:B------:R-:W-:Y:S05]  /*10e70*/  BSYNC.RECONVERGENT B2 ;  /* 0x0000000000027941 */ /* 0x000fea0003800200 */
.L_x_2725:
        /* <DEDUP_REMOVED lines=12> */
.L_x_2728:
[----:B-----5:R-:W-:-:S05]  /*10f40*/  HADD2 R62, R65, R64.H0_H0 ;  /* 0x20000040413e7230 */ /* 0x020fca0000000000 */
[----:B------:R-:W-:-:S06]  /*10f50*/  PRMT R62, R65, R66, R62 ;  /* 0x00000042413e7216 */ /* 0x000fcc000000003e */
[----:B------:R-:W2:Y:S02]  /*10f60*/  ATOM.E.CAS.STRONG.GPU PT, R62, [R60], R65, R62 ;  /* 0x000000413c3e738b */ /* 0x000ea400001ee13e */
[----:B--2---:R-:W-:Y:S02]  /*10f70*/  ISETP.NE.U32.AND P1, PT, R62, R65, PT ;  /* 0x000000413e00720c */ /* 0x004fe40003f25070 */
[----:B------:R-:W-:-:S11]  /*10f80*/  MOV R65, R62 ;  /* 0x0000003e00417202 */ /* 0x000fd60000000f00 */
[----:B------:R-:W-:Y:S05]  /*10f90*/  @P1 BRA `(.L_x_2728) ;  /* 0xfffffffc00e81947 */ /* 0x000fea000383ffff */
[----:B------:R-:W-:Y:S05]  /*10fa0*/  BSYNC.RECONVERGENT B2 ;  /* 0x0000000000027941 */ /* 0x000fea0003800200 */
.L_x_2727:
        /* <DEDUP_REMOVED lines=12> */
.L_x_2730:
[----:B-----5:R-:W-:-:S05]  /*11070*/  HADD2 R62, R65, R64.H0_H0 ;  /* 0x20000040413e7230 */ /* 0x020fca0000000000 */
[----:B------:R-:W-:-:S06]  /*11080*/  PRMT R62, R65, R66, R62 ;  /* 0x00000042413e7216 */ /* 0x000fcc000000003e */
[----:B------:R-:W2:Y:S02]  /*11090*/  ATOM.E.CAS.STRONG.GPU PT, R62, [R60], R65, R62 ;  /* 0x000000413c3e738b */ /* 0x000ea400001ee13e */
[----:B--2---:R-:W-:Y:S01]  /*110a0*/  ISETP.NE.U32.AND P1, PT, R62, R65, PT ;  /* 0x000000413e00720c */ /* 0x004fe20003f25070 */
[----:B------:R-:W-:-:S12]  /*110b0*/  IMAD.MOV.U32 R65, RZ, RZ, R62 ;  /* 0x000000ffff417224 */ /* 0x000fd800078e003e */
[----:B------:R-:W-:Y:S05]  /*110c0*/  @P1 BRA `(.L_x_2730) ;  /* 0xfffffffc00e81947 */ /* 0x000fea000383ffff */
[----:B------:R-:W-:Y:S05]  /*110d0*/  BSYNC.RECONVERGENT B2 ;  /* 0x0000000000027941 */ /* 0x000fea0003800200 */
.L_x_2729:
        /* <DEDUP_REMOVED lines=12> */
.L_x_2732:
[----:B-----5:R-:W-:-:S05]  /*111a0*/  HADD2 R62, R65, R64.H0_H0 ;  /* 0x20000040413e7230 */ /* 0x020fca0000000000 */
[----:B------:R-:W-:-:S06]  /*111b0*/  PRMT R62, R65, R66, R62 ;  /* 0x00000042413e7216 */ /* 0x000fcc000000003e */
[----:B------:R-:W2:Y:S02]  /*111c0*/  ATOM.E.CAS.STRONG.GPU PT, R62, [R60], R65, R62 ;  /* 0x000000413c3e738b */ /* 0x000ea400001ee13e */
[----:B--2---:R-:W-:Y:S01]  /*111d0*/  ISETP.NE.U32.AND P1, PT, R62, R65, PT ;  /* 0x000000413e00720c */ /* 0x004fe20003f25070 */
[----:B------:R-:W-:-:S12]  /*111e0*/  IMAD.MOV.U32 R65, RZ, RZ, R62 ;  /* 0x000000ffff417224 */ /* 0x000fd800078e003e */
[----:B------:R-:W-:Y:S05]  /*111f0*/  @P1 BRA `(.L_x_2732) ;  /* 0xfffffffc00e81947 */ /* 0x000fea000383ffff */
[----:B------:R-:W-:Y:S05]  /*11200*/  BSYNC.RECONVERGENT B2 ;  /* 0x0000000000027941 */ /* 0x000fea0003800200 */
.L_x_2731:
        /* <DEDUP_REMOVED lines=12> */
.L_x_2734:
[----:B-----5:R-:W-:-:S05]  /*112d0*/  HADD2 R62, R65, R64.H0_H0 ;  /* 0x20000040413e7230 */ /* 0x020fca0000000000 */
[----:B------:R-:W-:-:S06]  /*112e0*/  PRMT R62, R65, R66, R62 ;  /* 0x00000042413e7216 */ /* 0x000fcc000000003e */
[----:B------:R-:W2:Y:S02]  /*112f0*/  ATOM.E.CAS.STRONG.GPU PT, R62, [R60], R65, R62 ;  /* 0x000000413c3e738b */ /* 0x000ea400001ee13e */
[----:B--2---:R-:W-:Y:S02]  /*11300*/  ISETP.NE.U32.AND P1, PT, R62, R65, PT ;  /* 0x000000413e00720c */ /* 0x004fe40003f25070 */
[----:B------:R-:W-:-:S11]  /*11310*/  MOV R65, R62 ;  /* 0x0000003e00417202 */ /* 0x000fd60000000f00 */
[----:B------:R-:W-:Y:S05]  /*11320*/  @P1 BRA `(.L_x_2734) ;  /* 0xfffffffc00e81947 */ /* 0x000fea000383ffff */
[----:B------:R-:W-:Y:S05]  /*11330*/  BSYNC.RECONVERGENT B2 ;  /* 0x0000000000027941 */ /* 0x000fea0003800200 */
.L_x_2733:
        /* <DEDUP_REMOVED lines=12> */
.L_x_2736:
[----:B-----5:R-:W-:-:S05]  /*11400*/  HADD2 R62, R65, R64.H0_H0 ;  /* 0x20000040413e7230 */ /* 0x020fca0000000000 */
[----:B------:R-:W-:-:S06]  /*11410*/  PRMT R62, R65, R66, R62 ;  /* 0x00000042413e7216 */ /* 0x000fcc000000003e */
[----:B------:R-:W2:Y:S02]  /*11420*/  ATOM.E.CAS.STRONG.GPU PT, R62, [R60], R65, R62 ;  /* 0x000000413c3e738b */ /* 0x000ea400001ee13e */
[----:B--2---:R-:W-:Y:S01]  /*11430*/  ISETP.NE.U32.AND P1, PT, R62, R65, PT ;  /* 0x000000413e00720c */ /* 0x004fe20003f25070 */
[----:B------:R-:W-:-:S12]  /*11440*/  IMAD.MOV.U32 R65, RZ, RZ, R62 ;  /* 0x000000ffff417224 */ /* 0x000fd800078e003e */
[----:B------:R-:W-:Y:S05]  /*11450*/  @P1 BRA `(.L_x_2736) ;  /* 0xfffffffc00e81947 */ /* 0x000fea000383ffff */
[----:B------:R-:W-:Y:S05]  /*11460*/  BSYNC.RECONVERGENT B2 ;  /* 0x0000000000027941 */ /* 0x000fea0003800200 */
.L_x_2735:
        /* <DEDUP_REMOVED lines=12> */
.L_x_2738:
[----:B-----5:R-:W-:-:S05]  /*11530*/  HADD2 R62, R65, R64.H0_H0 ;  /* 0x20000040413e7230 */ /* 0x020fca0000000000 */
[----:B------:R-:W-:-:S06]  /*11540*/  PRMT R62, R65, R66, R62 ;  /* 0x00000042413e7216 */ /* 0x000fcc000000003e */
[----:B------:R-:W2:Y:S02]  /*11550*/  ATOM.E.CAS.STRONG.GPU PT, R62, [R60], R65, R62 ;  /* 0x000000413c3e738b */ /* 0x000ea400001ee13e */
[----:B--2---:R-:W-:Y:S01]  /*11560*/  ISETP.NE.U32.AND P1, PT, R62, R65, PT ;  /* 0x000000413e00720c */ /* 0x004fe20003f25070 */
[----:B------:R-:W-:-:S12]  /*11570*/  IMAD.MOV.U32 R65, RZ, RZ, R62 ;  /* 0x000000ffff417224 */ /* 0x000fd800078e003e */
[----:B------:R-:W-:Y:S05]  /*11580*/  @P1 BRA `(.L_x_2738) ;  /* 0xfffffffc00e81947 */ /* 0x000fea000383ffff */
[----:B------:R-:W-:Y:S05]  /*11590*/  BSYNC.RECONVERGENT B2 ;  /* 0x0000000000027941 */ /* 0x000fea0003800200 */
.L_x_2737:
        /* <DEDUP_REMOVED lines=12> */
.L_x_2740:
[----:B-----5:R-:W-:-:S05]  /*11660*/  HADD2 R62, R65, R64.H0_H0 ;  /* 0x20000040413e7230 */ /* 0x020fca0000000000 */
[----:B------:R-:W-:-:S06]  /*11670*/  PRMT R62, R65, R66, R62 ;  /* 0x00000042413e7216 */ /* 0x000fcc000000003e */
[----:B------:R-:W2:Y:S02]  /*11680*/  ATOM.E.CAS.STRONG.GPU PT, R62, [R60], R65, R62 ;  /* 0x000000413c3e738b */ /* 0x000ea400001ee13e */
[----:B--2---:R-:W-:Y:S02]  /*11690*/  ISETP.NE.U32.AND P1, PT, R62, R65, PT ;  /* 0x000000413e00720c */ /* 0x004fe40003f25070 */
[----:B------:R-:W-:-:S11]  /*116a0*/  MOV R65, R62 ;  /* 0x0000003e00417202 */ /* 0x000fd60000000f00 */
[----:B------:R-:W-:Y:S05]  /*116b0*/  @P1 BRA `(.L_x_2740) ;  /* 0xfffffffc00e81947 */ /* 0x000fea000383ffff */
[----:B------:R-:W-:Y:S05]  /*116c0*/  BSYNC.RECONVERGENT B2 ;  /* 0x0000000000027941 */ /* 0x000fea0003800200 */
.L_x_2739:
        /* <DEDUP_REMOVED lines=12> */
.L_x_2742:
[----:B-----5:R-:W-:-:S05]  /*11790*/  HADD2 R62, R65, R64.H0_H0 ;  /* 0x20000040413e7230 */ /* 0x020fca0000000000 */
[----:B------:R-:W-:-:S06]  /*117a0*/  PRMT R62, R65, R66, R62 ;  /* 0x00000042413e7216 */ /* 0x000fcc000000003e */
[----:B------:R-:W2:Y:S02]  /*117b0*/  ATOM.E.CAS.STRONG.GPU PT, R62, [R60], R65, R62 ;  /* 0x000000413c3e738b */ /* 0x000ea400001ee13e */
[----:B--2---:R-:W-:Y:S01]  /*117c0*/  ISETP.NE.U32.AND P1, PT, R62, R65, PT ;  /* 0x000000413e00720c */ /* 0x004fe20003f25070 */
[----:B------:R-:W-:-:S12]  /*117d0*/  IMAD.MOV.U32 R65, RZ, RZ, R62 ;  /* 0x000000ffff417224 */ /* 0x000fd800078e003e */
[----:B------:R-:W-:Y:S05]  /*117e0*/  @P1 BRA `(.L_x_2742) ;  /* 0xfffffffc00e81947 */ /* 0x000fea000383ffff */
[----:B------:R-:W-:Y:S05]  /*117f0*/  BSYNC.RECONVERGENT B2 ;  /* 0x0000000000027941 */ /* 0x000fea0003800200 */
.L_x_2741:
        /* <DEDUP_REMOVED lines=12> */
.L_x_2744:
[----:B-----5:R-:W-:-:S05]  /*118c0*/  HADD2 R62, R65, R64.H0_H0 ;  /* 0x20000040413e7230 */ /* 0x020fca0000000000 */
[----:B------:R-:W-:-:S06]  /*118d0*/  PRMT R62, R65, R66, R62 ;  /* 0x00000042413e7216 */ /* 0x000fcc000000003e */
[----:B------:R-:W2:Y:S02]  /*118e0*/  ATOM.E.CAS.STRONG.GPU PT, R62, [R60], R65, R62 ;  /* 0x000000413c3e738b */ /* 0x000ea400001ee13e */
[----:B--2---:R-:W-:Y:S01]  /*118f0*/  ISETP.NE.U32.AND P1, PT, R62, R65, PT ;  /* 0x000000413e00720c */ /* 0x004fe20003f25070 */
[----:B------:R-:W-:-:S12]  /*11900*/  IMAD.MOV.U32 R65, RZ, RZ, R62 ;  /* 0x000000ffff417224 */ /* 0x000fd800078e003e */
[----:B------:R-:W-:Y:S05]  /*11910*/  @P1 BRA `(.L_x_2744) ;  /* 0xfffffffc00e81947 */ /* 0x000fea000383ffff */
[----:B------:R-:W-:Y:S05]  /*11920*/  BSYNC.RECONVERGENT B2 ;  /* 0x0000000000027941 */ /* 0x000fea0003800200 */
.L_x_2743:
        /* <DEDUP_REMOVED lines=12> */
.L_x_2746:
[----:B-----5:R-:W-:-:S05]  /*119f0*/  HADD2 R62, R65, R64.H0_H0 ;  /* 0x20000040413e7230 */ /* 0x020fca0000000000 */
[----:B------:R-:W-:-:S06]  /*11a00*/  PRMT R62, R65, R66, R62 ;  /* 0x00000042413e7216 */ /* 0x000fcc000000003e */
[----:B------:R-:W2:Y:S02]  /*11a10*/  ATOM.E.CAS.STRONG.GPU PT, R62, [R60], R65, R62 ;  /* 0x000000413c3e738b */ /* 0x000ea400001ee13e */
[----:B--2---:R-:W-:Y:S02]  /*11a20*/  ISETP.NE.U32.AND P1, PT, R62, R65, PT ;  /* 0x000000413e00720c */ /* 0x004fe40003f25070 */
[----:B------:R-:W-:-:S11]  /*11a30*/  MOV R65, R62 ;  /* 0x0000003e00417202 */ /* 0x000fd60000000f00 */
[----:B------:R-:W-:Y:S05]  /*11a40*/  @P1 BRA `(.L_x_2746) ;  /* 0xfffffffc00e81947 */ /* 0x000fea000383ffff */
[----:B------:R-:W-:Y:S05]  /*11a50*/  BSYNC.RECONVERGENT B2 ;  /* 0x0000000000027941 */ /* 0x000fea0003800200 */
.L_x_2745:
        /* <DEDUP_REMOVED lines=12> */
.L_x_2748:
[----:B-----5:R-:W-:-:S05]  /*11b20*/  HADD2 R62, R65, R64.H0_H0 ;  /* 0x20000040413e7230 */ /* 0x020fca0000000000 */
[----:B------:R-:W-:-:S06]  /*11b30*/  PRMT R62, R65, R66, R62 ;  /* 0x00000042413e7216 */ /* 0x000fcc000000003e */
[----:B------:R-:W2:Y:S02]  /*11b40*/  ATOM.E.CAS.STRONG.GPU PT, R62, [R60], R65, R62 ;  /* 0x000000413c3e738b */ /* 0x000ea400001ee13e */
[----:B--2---:R-:W-:Y:S01]  /*11b50*/  ISETP.NE.U32.AND P1, PT, R62, R65, PT ;  /* 0x000000413e00720c */ /* 0x004fe20003f25070 */
[----:B------:R-:W-:-:S12]  /*11b60*/  IMAD.MOV.U32 R65, RZ, RZ, R62 ;  /* 0x000000ffff417224 */ /* 0x000fd800078e003e */
[----:B------:R-:W-:Y:S05]  /*11b70*/  @P1 BRA `(.L_x_2748) ;  /* 0xfffffffc00e81947 */ /* 0x000fea000383ffff */
[----:B------:R-:W-:Y:S05]  /*11b80*/  BSYNC.RECONVERGENT B2 ;  /* 0x0000000000027941 */ /* 0x000fea0003800200 */
.L_x_2747:
        /* <DEDUP_REMOVED lines=12> */
.L_x_2750:
[----:B-----5:R-:W-:-:S05]  /*11c50*/  HADD2 R62, R65, R64.H0_H0 ;  /* 0x20000040413e7230 */ /* 0x020fca0000000000 */
[----:B------:R-:W-:-:S06]  /*11c60*/  PRMT R62, R65, R66, R62 ;  /* 0x00000042413e7216 */ /* 0x000fcc000000003e */
[----:B------:R-:W2:Y:S02]  /*11c70*/  ATOM.E.CAS.STRONG.GPU PT, R62, [R60], R65, R62 ;  /* 0x000000413c3e738b */ /* 0x000ea400001ee13e */
[----:B--2---:R-:W-:Y:S01]  /*11c80*/  ISETP.NE.U32.AND P1, PT, R62, R65, PT ;  /* 0x000000413e00720c */ /* 0x004fe20003f25070 */
[----:B------:R-:W-:-:S12]  /*11c90*/  IMAD.MOV.U32 R65, RZ, RZ, R62 ;  /* 0x000000ffff417224 */ /* 0x000fd800078e003e */
[----:B------:R-:W-:Y:S05]  /*11ca0*/  @P1 BRA `(.L_x_2750) ;  /* 0xfffffffc00e81947 */ /* 0x000fea000383ffff */
[----:B------:R-:W-:Y:S05]  /*11cb0*/  BSYNC.RECONVERGENT B2 ;  /* 0x0000000000027941 */ /* 0x000fea0003800200 */
.L_x_2749:
        /* <DEDUP_REMOVED lines=12> */
.L_x_2752:
[----:B-----5:R-:W-:-:S05]  /*11d80*/  HADD2 R62, R65, R64.H0_H0 ;  /* 0x20000040413e7230 */ /* 0x020fca0000000000 */
[----:B------:R-:W-:-:S06]  /*11d90*/  PRMT R62, R65, R66, R62 ;  /* 0x00000042413e7216 */ /* 0x000fcc000000003e */
[----:B------:R-:W2:Y:S02]  /*11da0*/  ATOM.E.CAS.STRONG.GPU PT, R62, [R60], R65, R62 ;  /* 0x000000413c3e738b */ /* 0x000ea400001ee13e */
[----:B--2---:R-:W-:Y:S02]  /*11db0*/  ISETP.NE.U32.AND P1, PT, R62, R65, PT ;  /* 0x000000413e00720c */ /* 0x004fe40003f25070 */
[----:B------:R-:W-:-:S11]  /*11dc0*/  MOV R65, R62 ;  /* 0x0000003e00417202 */ /* 0x000fd60000000f00 */
[----:B------:R-:W-:Y:S05]  /*11dd0*/  @P1 BRA `(.L_x_2752) ;  /* 0xfffffffc00e81947 */ /* 0x000fea000383ffff */
[----:B------:R-:W-:Y:S05]  /*11de0*/  BSYNC.RECONVERGENT B2 ;  /* 0x0000000000027941 */ /* 0x000fea0003800200 */
.L_x_2751:
        /* <DEDUP_REMOVED lines=12> */
.L_x_2754:
[----:B-----5:R-:W-:-:S05]  /*11eb0*/  HADD2 R62, R65, R64.H0_H0 ;  /* 0x20000040413e7230 */ /* 0x020fca0000000000 */
[----:B------:R-:W-:-:S06]  /*11ec0*/  PRMT R62, R65, R66, R62 ;  /* 0x00000042413e7216 */ /* 0x000fcc000000003e */
[----:B------:R-:W2:Y:S02]  /*11ed0*/  ATOM.E.CAS.STRONG.GPU PT, R62, [R60], R65, R62 ;  /* 0x000000413c3e738b */ /* 0x000ea400001ee13e */
[----:B--2---:R-:W-:Y:S01]  /*11ee0*/  ISETP.NE.U32.AND P1, PT, R62, R65, PT ;  /* 0x000000413e00720c */ /* 0x004fe20003f25070 */
[----:B------:R-:W-:-:S12]  /*11ef0*/  IMAD.MOV.U32 R65, RZ, RZ, R62 ;  /* 0x000000ffff417224 */ /* 0x000fd800078e003e */
[----:B------:R-:W-:Y:S05]  /*11f00*/  @P1 BRA `(.L_x_2754) ;  /* 0xfffffffc00e81947 */ /* 0x000fea000383ffff */
[----:B------:R-:W-:Y:S05]  /*11f10*/  BSYNC.RECONVERGENT B2 ;  /* 0x0000000000027941 */ /* 0x000fea0003800200 */
.L_x_2753:
        /* <DEDUP_REMOVED lines=12> */
.L_x_2756:
[----:B-----5:R-:W-:-:S05]  /*11fe0*/  HADD2 R62, R65, R64.H0_H0 ;  /* 0x20000040413e7230 */ /* 0x020fca0000000000 */
[----:B------:R-:W-:-:S06]  /*11ff0*/  PRMT R62, R65, R66, R62 ;  /* 0x00000042413e7216 */ /* 0x000fcc000000003e */
[----:B------:R-:W2:Y:S02]  /*12000*/  ATOM.E.CAS.STRONG.GPU PT, R62, [R60], R65, R62 ;  /* 0x000000413c3e738b */ /* 0x000ea400001ee13e */
[----:B--2---:R-:W-:Y:S01]  /*12010*/  ISETP.NE.U32.AND P1, PT, R62, R65, PT ;  /* 0x000000413e00720c */ /* 0x004fe20003f25070 */
[----:B------:R-:W-:-:S12]  /*12020*/  IMAD.MOV.U32 R65, RZ, RZ, R62 ;  /* 0x000000ffff417224 */ /* 0x000fd800078e003e */
[----:B------:R-:W-:Y:S05]  /*12030*/  @P1 BRA `(.L_x_2756) ;  /* 0xfffffffc00e81947 */ /* 0x000fea000383ffff */
[----:B------:R-:W-:Y:S05]  /*12040*/  BSYNC.RECONVERGENT B2 ;  /* 0x0000000000027941 */ /* 0x000fea0003800200 */
.L_x_2755:
        /* <DEDUP_REMOVED lines=12> */
.L_x_2758:
[----:B-----5:R-:W-:-:S05]  /*12110*/  HADD2 R62, R65, R64.H0_H0 ;  /* 0x20000040413e7230 */ /* 0x020fca0000000000 */
[----:B------:R-:W-:-:S06]  /*12120*/  PRMT R62, R65, R66, R62 ;  /* 0x00000042413e7216 */ /* 0x000fcc000000003e */
[----:B------:R-:W2:Y:S02]  /*12130*/  ATOM.E.CAS.STRONG.GPU PT, R62, [R60], R65, R62 ;  /* 0x000000413c3e738b */ /* 0x000ea400001ee13e */
[----:B--2---:R-:W-:Y:S02]  /*12140*/  ISETP.NE.U32.AND P1, PT, R62, R65, PT ;  /* 0x000000413e00720c */ /* 0x004fe40003f25070 */
[----:B------:R-:W-:-:S11]  /*12150*/  MOV R65, R62 ;  /* 0x0000003e00417202 */ /* 0x000fd60000000f00 */
[----:B------:R-:W-:Y:S05]  /*12160*/  @P1 BRA `(.L_x_2758) ;  /* 0xfffffffc00e81947 */ /* 0x000fea000383ffff */
[----:B------:R-:W-:Y:S05]  /*12170*/  BSYNC.RECONVERGENT B2 ;  /* 0x0000000000027941 */ /* 0x000fea0003800200 */
.L_x_2757:
        /* <DEDUP_REMOVED lines=12> */
.L_x_2760:
[----:B-----5:R-:W-:-:S05]  /*12240*/  HADD2 R62, R65, R64.H0_H0 ;  /* 0x20000040413e7230 */ /* 0x020fca0000000000 */
[----:B------:R-:W-:-:S06]  /*12250*/  PRMT R62, R65, R66, R62 ;  /* 0x00000042413e7216 */ /* 0x000fcc000000003e */
[----:B------:R-:W2:Y:S02]  /*12260*/  ATOM.E.CAS.STRONG.GPU PT, R62, [R60], R65, R62 ;  /* 0x000000413c3e738b */ /* 0x000ea400001ee13e */
[----:B--2---:R-:W-:Y:S01]  /*12270*/  ISETP.NE.U32.AND P1, PT, R62, R65, PT ;  /* 0x000000413e00720c */ /* 0x004fe20003f25070 */
[----:B------:R-:W-:-:S12]  /*12280*/  IMAD.MOV.U32 R65, RZ, RZ, R62 ;  /* 0x000000ffff417224 */ /* 0x000fd800078e003e */
[----:B------:R-:W-:Y:S05]  /*12290*/  @P1 BRA `(.L_x_2760) ;  /* 0xfffffffc00e81947 */ /* 0x000fea000383ffff */
[----:B------:R-:W-:Y:S05]  /*122a0*/  BSYNC.RECONVERGENT B2 ;  /* 0x0000000000027941 */ /* 0x000fea0003800200 */
.L_x_2759:
        /* <DEDUP_REMOVED lines=12> */
.L_x_2762:
[----:B-----5:R-:W-:-:S05]  /*12370*/  HADD2 R62, R65, R64.H0_H0 ;  /* 0x20000040413e7230 */ /* 0x020fca0000000000 */
[----:B------:R-:W-:-:S06]  /*12380*/  PRMT R62, R65, R66, R62 ;  /* 0x00000042413e7216 */ /* 0x000fcc000000003e */
[----:B------:R-:W2:Y:S02]  /*12390*/  ATOM.E.CAS.STRONG.GPU PT, R62, [R60], R65, R62 ;  /* 0x000000413c3e738b */ /* 0x000ea400001ee13e */
[----:B--2---:R-:W-:Y:S01]  /*123a0*/  ISETP.NE.U32.AND P1, PT, R62, R65, PT ;  /* 0x000000413e00720c */ /* 0x004fe20003f25070 */
[----:B------:R-:W-:-:S12]  /*123b0*/  IMAD.MOV.U32 R65, RZ, RZ, R62 ;  /* 0x000000ffff417224 */ /* 0x000fd800078e003e */
[----:B------:R-:W-:Y:S05]  /*123c0*/  @P1 BRA `(.L_x_2762) ;  /* 0xfffffffc00e81947 */ /* 0x000fea000383ffff */
[----:B------:R-:W-:Y:S05]  /*123d0*/  BSYNC.RECONVERGENT B2 ;  /* 0x0000000000027941 */ /* 0x000fea0003800200 */
.L_x_2761:
        /* <DEDUP_REMOVED lines=12> */
.L_x_2764:
[----:B-----5:R-:W-:-:S05]  /*124a0*/  HADD2 R62, R65, R64.H0_H0 ;  /* 0x20000040413e7230 */ /* 0x020fca0000000000 */
[----:B------:R-:W-:-:S06]  /*124b0*/  PRMT R62, R65, R66, R62 ;  /* 0x00000042413e7216 */ /* 0x000fcc000000003e */
[----:B------:R-:W2:Y:S02]  /*124c0*/  ATOM.E.CAS.STRONG.GPU PT, R62, [R60], R65, R62 ;  /* 0x000000413c3e738b */ /* 0x000ea400001ee13e */
[----:B--2---:R-:W-:Y:S02]  /*124d0*/  ISETP.NE.U32.AND P1, PT, R62, R65, PT ;  /* 0x000000413e00720c */ /* 0x004fe40003f25070 */
[----:B------:R-:W-:-:S11]  /*124e0*/  MOV R65, R62 ;  /* 0x0000003e00417202 */ /* 0x000fd60000000f00 */
[----:B------:R-:W-:Y:S05]  /*124f0*/  @P1 BRA `(.L_x_2764) ;  /* 0xfffffffc00e81947 */ /* 0x000fea000383ffff */
[----:B------:R-:W-:Y:S05]  /*12500*/  BSYNC.RECONVERGENT B2 ;  /* 0x0000000000027941 */ /* 0x000fea0003800200 */
.L_x_2763:
        /* <DEDUP_REMOVED lines=12> */
.L_x_2766:
[----:B-----5:R-:W-:-:S05]  /*125d0*/  HADD2 R62, R65, R64.H0_H0 ;  /* 0x20000040413e7230 */ /* 0x020fca0000000000 */
[----:B------:R-:W-:-:S06]  /*125e0*/  PRMT R62, R65, R66, R62 ;  /* 0x00000042413e7216 */ /* 0x000fcc000000003e */
[----:B------:R-:W2:Y:S02]  /*125f0*/  ATOM.E.CAS.STRONG.GPU PT, R62, [R60], R65, R62 ;  /* 0x000000413c3e738b */ /* 0x000ea400001ee13e */
[----:B--2---:R-:W-:Y:S01]  /*12600*/  ISETP.NE.U32.AND P1, PT, R62, R65, PT ;  /* 0x000000413e00720c */ /* 0x004fe20003f25070 */
[----:B------:R-:W-:-:S12]  /*12610*/  IMAD.MOV.U32 R65, RZ, RZ, R62 ;  /* 0x000000ffff417224 */ /* 0x000fd800078e003e */
[----:B------:R-:W-:Y:S05]  /*12620*/  @P1 BRA `(.L_x_2766) ;  /* 0xfffffffc00e81947 */ /* 0x000fea000383ffff */
[----:B------:R-:W-:Y:S05]  /*12630*/  BSYNC.RECONVERGENT B2 ;  /* 0x0000000000027941 */ /* 0x000fea0003800200 */
.L_x_2765:
        /* <DEDUP_REMOVED lines=12> */
.L_x_2768:
[----:B-----5:R-:W-:-:S05]  /*12700*/  HADD2 R62, R65, R64.H0_H0 ;  /* 0x20000040413e7230 */ /* 0x020fca0000000000 */
[----:B------:R-:W-:-:S06]  /*12710*/  PRMT R62, R65, R66, R62 ;  /* 0x00000042413e7216 */ /* 0x000fcc000000003e */
[----:B------:R-:W2:Y:S02]  /*12720*/  ATOM.E.CAS.STRONG.GPU PT, R62, [R60], R65, R62 ;  /* 0x000000413c3e738b */ /* 0x000ea400001ee13e */
[----:B--2---:R-:W-:Y:S01]  /*12730*/  ISETP.NE.U32.AND P1, PT, R62, R65, PT ;  /* 0x000000413e00720c */ /* 0x004fe20003f25070 */
[----:B------:R-:W-:-:S12]  /*12740*/  IMAD.MOV.U32 R65, RZ, RZ, R62 ;  /* 0x000000ffff417224 */ /* 0x000fd800078e003e */
[----:B------:R-:W-:Y:S05]  /*12750*/  @P1 BRA `(.L_x_2768) ;  /* 0xfffffffc00e81947 */ /* 0x000fea000383ffff */
[----:B------:R-:W-:Y:S05]  /*12760*/  BSYNC.RECONVERGENT B2 ;  /* 0x0000000000027941 */ /* 0x000fea0003800200 */
.L_x_2767:
        /* <DEDUP_REMOVED lines=12> */
.L_x_2770:
[----:B-----5:R-:W-:-:S05]  /*12830*/  HADD2 R62, R65, R64.H0_H0 ;  /* 0x20000040413e7230 */ /* 0x020fca0000000000 */
[----:B------:R-:W-:-:S06]  /*12840*/  PRMT R62, R65, R66, R62 ;  /* 0x00000042413e7216 */ /* 0x000fcc000000003e */
[----:B------:R-:W2:Y:S02]  /*12850*/  ATOM.E.CAS.STRONG.GPU PT, R62, [R60], R65, R62 ;  /* 0x000000413c3e738b */ /* 0x000ea400001ee13e */
[----:B--2---:R-:W-:Y:S02]  /*12860*/  ISETP.NE.U32.AND P1, PT, R62, R65, PT ;  /* 0x000000413e00720c */ /* 0x004fe40003f25070 */
[----:B------:R-:W-:-:S11]  /*12870*/  MOV R65, R62 ;  /* 0x0000003e00417202 */ /* 0x000fd60000000f00 */
[----:B------:R-:W-:Y:S05]  /*12880*/  @P1 BRA `(.L_x_2770) ;  /* 0xfffffffc00e81947 */ /* 0x000fea000383ffff */
[----:B------:R-:W-:Y:S05]  /*12890*/  BSYNC.RECONVERGENT B2 ;  /* 0x0000000000027941 */ /* 0x000fea0003800200 */
.L_x_2769:
        /* <DEDUP_REMOVED lines=12> */
.L_x_2772:
[----:B-----5:R-:W-:-:S05]  /*12960*/  HADD2 R62, R65, R64.H0_H0 ;  /* 0x20000040413e7230 */ /* 0x020fca0000000000 */
[----:B------:R-:W-:-:S06]  /*12970*/  PRMT R62, R65, R66, R62 ;  /* 0x00000042413e7216 */ /* 0x000fcc000000003e */
[----:B------:R-:W2:Y:S02]  /*12980*/  ATOM.E.CAS.STRONG.GPU PT, R62, [R60], R65, R62 ;  /* 0x000000413c3e738b */ /* 0x000ea400001ee13e */
[----:B--2---:R-:W-:Y:S01]  /*12990*/  ISETP.NE.U32.AND P1, PT, R62, R65, PT ;  /* 0x000000413e00720c */ /* 0x004fe20003f25070 */
[----:B------:R-:W-:-:S12]  /*129a0*/  IMAD.MOV.U32 R65, RZ, RZ, R62 ;  /* 0x000000ffff417224 */ /* 0x000fd800078e003e */
[----:B------:R-:W-:Y:S05]  /*129b0*/  @P1 BRA `(.L_x_2772) ;  /* 0xfffffffc00e81947 */ /* 0x000fea000383ffff */
[----:B------:R-:W-:Y:S05]  /*129c0*/  BSYNC.RECONVERGENT B2 ;  /* 0x0000000000027941 */ /* 0x000fea0003800200 */
.L_x_2771:
        /* <DEDUP_REMOVED lines=12> */
.L_x_2774:
[----:B-----5:R-:W-:-:S05]  /*12a90*/  HADD2 R62, R65, R64.H0_H0 ;  /* 0x20000040413e7230 */ /* 0x020fca0000000000 */
[----:B------:R-:W-:-:S06]  /*12aa0*/  PRMT R62, R65, R66, R62 ;  /* 0x00000042413e7216 */ /* 0x000fcc000000003e */
[----:B------:R-:W2:Y:S02]  /*12ab0*/  ATOM.E.CAS.STRONG.GPU PT, R62, [R60], R65, R62 ;  /* 0x000000413c3e738b */ /* 0x000ea400001ee13e */
[----:B--2---:R-:W-:Y:S01]  /*12ac0*/  ISETP.NE.U32.AND P1, PT, R62, R65, PT ;  /* 0x000000413e00720c */ /* 0x004fe20003f25070 */
[----:B------:R-:W-:-:S12]  /*12ad0*/  IMAD.MOV.U32 R65, RZ, RZ, R62 ;  /* 0x000000ffff417224 */ /* 0x000fd800078e003e */
[----:B------:R-:W-:Y:S05]  /*12ae0*/  @P1 BRA `(.L_x_2774) ;  /* 0xfffffffc00e81947 */ /* 0x000fea000383ffff */
[----:B------:R-:W-:Y:S05]  /*12af0*/  BSYNC.RECONVERGENT B2 ;  /* 0x0000000000027941 */ /* 0x000fea0003800200 */
.L_x_2773:
        /* <DEDUP_REMOVED lines=12> */
.L_x_2776:
[----:B-----5:R-:W-:-:S05]  /*12bc0*/  HADD2 R62, R65, R64.H0_H0 ;  /* 0x20000040413e7230 */ /* 0x020fca0000000000 */
[----:B------:R-:W-:-:S06]  /*12bd0*/  PRMT R62, R65, R66, R62 ;  /* 0x00000042413e7216 */ /* 0x000fcc000000003e */
[----:B------:R-:W2:Y:S02]  /*12be0*/  ATOM.E.CAS.STRONG.GPU PT, R62, [R60], R65, R62 ;  /* 0x000000413c3e738b */ /* 0x000ea400001ee13e */
[----:B--2---:R-:W-:Y:S02]  /*12bf0*/  ISETP.NE.U32.AND P1, PT, R62, R65, PT ;  /* 0x000000413e00720c */ /* 0x004fe40003f25070 */
[----:B------:R-:W-:-:S11]  /*12c00*/  MOV R65, R62 ;  /* 0x0000003e00417202 */ /* 0x000fd60000000f00 */
[----:B------:R-:W-:Y:S05]  /*12c10*/  @P1 BRA `(.L_x_2776) ;  /* 0xfffffffc00e81947 */ /* 0x000fea000383ffff */
[----:B------:R-:W-:Y:S05]  /*12c20*/  BSYNC.RECONVERGENT B2 ;  /* 0x0000000000027941 */ /* 0x000fea0003800200 */
.L_x_2775:
        /* <DEDUP_REMOVED lines=12> */
.L_x_2778:
[----:B-----5:R-:W-:-:S05]  /*12cf0*/  HADD2 R62, R65, R64.H0_H0 ;  /* 0x20000040413e7230 */ /* 0x020fca0000000000 */
[----:B------:R-:W-:-:S06]  /*12d00*/  PRMT R62, R65, R66, R62 ;  /* 0x00000042413e7216 */ /* 0x000fcc000000003e */
[----:B------:R-:W2:Y:S02]  /*12d10*/  ATOM.E.CAS.STRONG.GPU PT, R62, [R60], R65, R62 ;  /* 0x000000413c3e738b */ /* 0x000ea400001ee13e */
[----:B--2---:R-:W-:Y:S01]  /*12d20*/  ISETP.NE.U32.AND P1, PT, R62, R65, PT ;  /* 0x000000413e00720c */ /* 0x004fe20003f25070 */
[----:B------:R-:W-:-:S12]  /*12d30*/  IMAD.MOV.U32 R65, RZ, RZ, R62 ;  /* 0x000000ffff417224 */ /* 0x000fd800078e003e */
[----:B------:R-:W-:Y:S05]  /*12d40*/  @P1 BRA `(.L_x_2778) ;  /* 0xfffffffc00e81947 */ /* 0x000fea000383ffff */
[----:B------:R-:W-:Y:S05]  /*12d50*/  BSYNC.RECONVERGENT B2 ;  /* 0x0000000000027941 */ /* 0x000fea0003800200 */
.L_x_2777:
        /* <DEDUP_REMOVED lines=12> */
.L_x_2780:
[----:B-----5:R-:W-:-:S05]  /*12e20*/  HADD2 R62, R65, R64.H0_H0 ;  /* 0x20000040413e7230 */ /* 0x020fca0000000000 */
[----:B------:R-:W-:-:S06]  /*12e30*/  PRMT R62, R65, R66, R62 ;  /* 0x00000042413e7216 */ /* 0x000fcc000000003e */
[----:B------:R-:W2:Y:S02]  /*12e40*/  ATOM.E.CAS.STRONG.GPU PT, R62, [R60], R65, R62 ;  /* 0x000000413c3e738b */ /* 0x000ea400001ee13e */
[----:B--2---:R-:W-:Y:S01]  /*12e50*/  ISETP.NE.U32.AND P1, PT, R62, R65, PT ;  /* 0x000000413e00720c */ /* 0x004fe20003f25070 */
[----:B------:R-:W-:-:S12]  /*12e60*/  IMAD.MOV.U32 R65, RZ, RZ, R62 ;  /* 0x000000ffff417224 */ /* 0x000fd800078e003e */
[----:B------:R-:W-:Y:S05]  /*12e70*/  @P1 BRA `(.L_x_2780) ;  /* 0xfffffffc00e81947 */ /* 0x000fea000383ffff */
[----:B------:R-:W-:Y:S05]  /*12e80*/  BSYNC.RECONVERGENT B2 ;  /* 0x0000000000027941 */ /* 0x000fea0003800200 */
.L_x_2779:
        /* <DEDUP_REMOVED lines=12> */
.L_x_2782:
[----:B-----5:R-:W-:-:S05]  /*12f50*/  HADD2 R62, R65, R64.H0_H0 ;  /* 0x20000040413e7230 */ /* 0x020fca0000000000 */
[----:B------:R-:W-:-:S06]  /*12f60*/  PRMT R62, R65, R66, R62 ;  /* 0x00000042413e7216 */ /* 0x000fcc000000003e */
[----:B------:R-:W2:Y:S02]  /*12f70*/  ATOM.E.CAS.STRONG.GPU PT, R62, [R60], R65, R62 ;  /* 0x000000413c3e738b */ /* 0x000ea400001ee13e */
[----:B--2---:R-:W-:Y:S02]  /*12f80*/  ISETP.NE.U32.AND P1, PT, R62, R65, PT ;  /* 0x000000413e00720c */ /* 0x004fe40003f25070 */
[----:B------:R-:W-:-:S11]  /*12f90*/  MOV R65, R62 ;  /* 0x0000003e00417202 */ /* 0x000fd60000000f00 */
[----:B------:R-:W-:Y:S05]  /*12fa0*/  @P1 BRA `(.L_x_2782) ;  /* 0xfffffffc00e81947 */ /* 0x000fea000383ffff */
[----:B------:R-:W-:Y:S05]  /*12fb0*/  BSYNC.RECONVERGENT B2 ;  /* 0x0000000000027941 */ /* 0x000fea0003800200 */
.L_x_2781:
        /* <DEDUP_REMOVED lines=12> */
.L_x_2784:
[----:B-----5:R-:W-:-:S05]  /*13080*/  HADD2 R62, R65, R64.H0_H0 ;  /* 0x20000040413e7230 */ /* 0x020fca0000000000 */
[----:B------:R-:W-:-:S06]  /*13090*/  PRMT R62, R65, R66, R62 ;  /* 0x00000042413e7216 */ /* 0x000fcc000000003e */
[----:B------:R-:W2:Y:S02]  /*130a0*/  ATOM.E.CAS.STRONG.GPU PT, R62, [R60], R65, R62 ;  /* 0x000000413c3e738b */ /* 0x000ea400001ee13e */
[----:B--2---:R-:W-:Y:S01]  /*130b0*/  ISETP.NE.U32.AND P1, PT, R62, R65, PT ;  /* 0x000000413e00720c */ /* 0x004fe20003f25070 */
[----:B------:R-:W-:-:S12]  /*130c0*/  IMAD.MOV.U32 R65, RZ, RZ, R62 ;  /* 0x000000ffff417224 */ /* 0x000fd800078e003e */
[----:B------:R-:W-:Y:S05]  /*130d0*/  @P1 BRA `(.L_x_2784) ;  /* 0xfffffffc00e81947 */ /* 0x000fea000383ffff */
[----:B------:R-:W-:Y:S05]  /*130e0*/  BSYNC.RECONVERGENT B2 ;  /* 0x0000000000027941 */ /* 0x000fea0003800200 */
.L_x_2783:
        /* <DEDUP_REMOVED lines=12> */
.L_x_2786:
[----:B-----5:R-:W-:-:S05]  /*131b0*/  HADD2 R62, R65, R64.H0_H0 ;  /* 0x20000040413e7230 */ /* 0x020fca0000000000 */
[----:B------:R-:W-:-:S06]  /*131c0*/  PRMT R62, R65, R66, R62 ;  /* 0x00000042413e7216 */ /* 0x000fcc000000003e */
[----:B------:R-:W2:Y:S02]  /*131d0*/  ATOM.E.CAS.STRONG.GPU PT, R62, [R60], R65, R62 ;  /* 0x000000413c3e738b */ /* 0x000ea400001ee13e */
[----:B--2---:R-:W-:Y:S01]  /*131e0*/  ISETP.NE.U32.AND P1, PT, R62, R65, PT ;  /* 0x000000413e00720c */ /* 0x004fe20003f25070 */
[----:B------:R-:W-:-:S12]  /*131f0*/  IMAD.MOV.U32 R65, RZ, RZ, R62 ;  /* 0x000000ffff417224 */ /* 0x000fd800078e003e */
[----:B------:R-:W-:Y:S05]  /*13200*/  @P1 BRA `(.L_x_2786) ;  /* 0xfffffffc00e81947 */ /* 0x000fea000383ffff */
[----:B------:R-:W-:Y:S05]  /*13210*/  BSYNC.RECONVERGENT B2 ;  /* 0x0000000000027941 */ /* 0x000fea0003800200 */
.L_x_2785:
        /* <DEDUP_REMOVED lines=12> */
.L_x_2788:
[----:B-----5:R-:W-:-:S05]  /*132e0*/  HADD2 R62, R65, R64.H0_H0 ;  /* 0x20000040413e7230 */ /* 0x020fca0000000000 */
[----:B------:R-:W-:-:S06]  /*132f0*/  PRMT R62, R65, R66, R62 ;  /* 0x00000042413e7216 */ /* 0x000fcc000000003e */
[----:B------:R-:W2:Y:S02]  /*13300*/  ATOM.E.CAS.STRONG.GPU PT, R62, [R60], R65, R62 ;  /* 0x000000413c3e738b */ /* 0x000ea400001ee13e */
[----:B--2---:R-:W-:Y:S02]  /*13310*/  ISETP.NE.U32.AND P1, PT, R62, R65, PT ;  /* 0x000000413e00720c */ /* 0x004fe40003f25070 */
[----:B------:R-:W-:-:S11]  /*13320*/  MOV R65, R62 ;  /* 0x0000003e00417202 */ /* 0x000fd60000000f00 */
[----:B------:R-:W-:Y:S05]  /*13330*/  @P1 BRA `(.L_x_2788) ;  /* 0xfffffffc00e81947 */ /* 0x000fea000383ffff */
[----:B------:R-:W-:Y:S05]  /*13340*/  BSYNC.RECONVERGENT B2 ;  /* 0x0000000000027941 */ /* 0x000fea0003800200 */
.L_x_2787:
        /* <DEDUP_REMOVED lines=12> */
.L_x_2790:
[----:B-----5:R-:W-:-:S05]  /*13410*/  HADD2 R62, R65, R64.H0_H0 ;  /* 0x20000040413e7230 */ /* 0x020fca0000000000 */
[----:B------:R-:W-:-:S06]  /*13420*/  PRMT R62, R65, R66, R62 ;  /* 0x00000042413e7216 */ /* 0x000fcc000000003e */
[----:B------:R-:W2:Y:S02]  /*13430*/  ATOM.E.CAS.STRONG.GPU PT, R62, [R60], R65, R62 ;  /* 0x000000413c3e738b */ /* 0x000ea400001ee13e */
[----:B--2---:R-:W-:Y:S01]  /*13440*/  ISETP.NE.U32.AND P1, PT, R62, R65, PT ;  /* 0x000000413e00720c */ /* 0x004fe20003f25070 */
[----:B------:R-:W-:-:S12]  /*13450*/  IMAD.MOV.U32 R65, RZ, RZ, R62 ;  /* 0x000000ffff417224 */ /* 0x000fd800078e003e */
[----:B------:R-:W-:Y:S05]  /*13460*/  @P1 BRA `(.L_x_2790) ;  /* 0xfffffffc00e81947 */ /* 0x000fea000383ffff */
[----:B------:R-:W-:Y:S05]  /*13470*/  BSYNC.RECONVERGENT B2 ;  /* 0x0000000000027941 */ /* 0x000fea0003800200 */
.L_x_2789:
        /* <DEDUP_REMOVED lines=12> */
.L_x_2792:
[----:B-----5:R-:W-:-:S05]  /*13540*/  HADD2 R62, R65, R64.H0_H0 ;  /* 0x20000040413e7230 */ /* 0x020fca0000000000 */
[----:B------:R-:W-:-:S06]  /*13550*/  PRMT R62, R65, R66, R62 ;  /* 0x00000042413e7216 */ /* 0x000fcc000000003e */
[----:B------:R-:W2:Y:S02]  /*13560*/  ATOM.E.CAS.STRONG.GPU PT, R62, [R60], R65, R62 ;  /* 0x000000413c3e738b */ /* 0x000ea400001ee13e */
[----:B--2---:R-:W-:Y:S01]  /*13570*/  ISETP.NE.U32.AND P1, PT, R62, R65, PT ;  /* 0x000000413e00720c */ /* 0x004fe20003f25070 */
[----:B------:R-:W-:-:S12]  /*13580*/  IMAD.MOV.U32 R65, RZ, RZ, R62 ;  /* 0x000000ffff417224 */ /* 0x000fd800078e003e */
[----:B------:R-:W-:Y:S05]  /*13590*/  @P1 BRA `(.L_x_2792) ;  /* 0xfffffffc00e81947 */ /* 0x000fea000383ffff */
[----:B------:R-:W-:Y:S05]  /*135a0*/  BSYNC.RECONVERGENT B2 ;  /* 0x0000000000027941 */ /* 0x000fea0003800200 */
.L_x_2791:
        /* <DEDUP_REMOVED lines=12> */
.L_x_2794:
[----:B-----5:R-:W-:-:S05]  /*13670*/  HADD2 R62, R65, R64.H0_H0 ;  /* 0x20000040413e7230 */ /* 0x020fca0000000000 */
[----:B------:R-:W-:-:S06]  /*13680*/  PRMT R62, R65, R66, R62 ;  /* 0x00000042413e7216 */ /* 0x000fcc000000003e */
[----:B------:R-:W2:Y:S02]  /*13690*/  ATOM.E.CAS.STRONG.GPU PT, R62, [R60], R65, R62 ;  /* 0x000000413c3e738b */ /* 0x000ea400001ee13e */
[----:B--2---:R-:W-:Y:S02]  /*136a0*/  ISETP.NE.U32.AND P1, PT, R62, R65, PT ;  /* 0x000000413e00720c */ /* 0x004fe40003f25070 */
[----:B------:R-:W-:-:S11]  /*136b0*/  MOV R65, R62 ;  /* 0x0000003e00417202 */ /* 0x000fd60000000f00 */
[----:B------:R-:W-:Y:S05]  /*136c0*/  @P1 BRA `(.L_x_2794) ;  /* 0xfffffffc00e81947 */ /* 0x000fea000383ffff */
[----:B------:R-:W-:Y:S05]  /*136d0*/  BSYNC.RECONVERGENT B2 ;  /* 0x0000000000027941 */ /* 0x000fea0003800200 */
.L_x_2793:
        /* <DEDUP_REMOVED lines=12> */
.L_x_2796:
[----:B-----5:R-:W-:-:S05]  /*137a0*/  HADD2 R62, R65, R64.H0_H0 ;  /* 0x20000040413e7230 */ /* 0x020fca0000000000 */
[----:B------:R-:W-:-:S06]  /*137b0*/  PRMT R62, R65, R66, R62 ;  /* 0x00000042413e7216 */ /* 0x000fcc000000003e */
[----:B------:R-:W2:Y:S02]  /*137c0*/  ATOM.E.CAS.STRONG.GPU PT, R62, [R60], R65, R62 ;  /* 0x000000413c3e738b */ /* 0x000ea400001ee13e */
[----:B--2---:R-:W-:Y:S01]  /*137d0*/  ISETP.NE.U32.AND P1, PT, R62, R65, PT ;  /* 0x000000413e00720c */ /* 0x004fe20003f25070 */
[----:B------:R-:W-:-:S12]  /*137e0*/  IMAD.MOV.U32 R65, RZ, RZ, R62 ;  /* 0x000000ffff417224 */ /* 0x000fd800078e003e */
[----:B------:R-:W-:Y:S05]  /*137f0*/  @P1 BRA `(.L_x_2796) ;  /* 0xfffffffc00e81947 */ /* 0x000fea000383ffff */
[----:B------:R-:W-:Y:S05]  /*13800*/  BSYNC.RECONVERGENT B2 ;  /* 0x0000000000027941 */ /* 0x000fea0003800200 */
.L_x_2795:
        /* <DEDUP_REMOVED lines=12> */
.L_x_2798:
[----:B-----5:R-:W-:-:S05]  /*138d0*/  HADD2 R62, R65, R64.H0_H0 ;  /* 0x20000040413e7230 */ /* 0x020fca0000000000 */
[----:B------:R-:W-:-:S06]  /*138e0*/  PRMT R62, R65, R66, R62 ;  /* 0x00000042413e7216 */ /* 0x000fcc000000003e */
[----:B------:R-:W2:Y:S02]  /*138f0*/  ATOM.E.CAS.STRONG.GPU PT, R62, [R60], R65, R62 ;  /* 0x000000413c3e738b */ /* 0x000ea400001ee13e */
[----:B--2---:R-:W-:Y:S01]  /*13900*/  ISETP.NE.U32.AND P1, PT, R62, R65, PT ;  /* 0x000000413e00720c */ /* 0x004fe20003f25070 */
[----:B------:R-:W-:-:S12]  /*13910*/  IMAD.MOV.U32 R65, RZ, RZ, R62 ;  /* 0x000000ffff417224 */ /* 0x000fd800078e003e */
[----:B------:R-:W-:Y:S05]  /*13920*/  @P1 BRA `(.L_x_2798) ;  /* 0xfffffffc00e81947 */ /* 0x000fea000383ffff */
[----:B------:R-:W-:Y:S05]  /*13930*/  BSYNC.RECONVERGENT B2 ;  /* 0x0000000000027941 */ /* 0x000fea0003800200 */
.L_x_2797:
        /* <DEDUP_REMOVED lines=12> */
.L_x_2800:
[----:B-----5:R-:W-:-:S05]  /*13a00*/  HADD2 R62, R65, R64.H0_H0 ;  /* 0x20000040413e7230 */ /* 0x020fca0000000000 */
[----:B------:R-:W-:-:S06]  /*13a10*/  PRMT R62, R65, R66, R62 ;  /* 0x00000042413e7216 */ /* 0x000fcc000000003e */
[----:B------:R-:W2:Y:S02]  /*13a20*/  ATOM.E.CAS.STRONG.GPU PT, R62, [R60], R65, R62 ;  /* 0x000000413c3e738b */ /* 0x000ea400001ee13e */
[----:B--2---:R-:W-:Y:S02]  /*13a30*/  ISETP.NE.U32.AND P1, PT, R62, R65, PT ;  /* 0x000000413e00720c */ /* 0x004fe40003f25070 */
[----:B------:R-:W-:-:S11]  /*13a40*/  MOV R65, R62 ;  /* 0x0000003e00417202 */ /* 0x000fd60000000f00 */
[----:B------:R-:W-:Y:S05]  /*13a50*/  @P1 BRA `(.L_x_2800) ;  /* 0xfffffffc00e81947 */ /* 0x000fea000383ffff */
[----:B------:R-:W-:Y:S05]  /*13a60*/  BSYNC.RECONVERGENT B2 ;  /* 0x0000000000027941 */ /* 0x000fea0003800200 */
.L_x_2799:
        /* <DEDUP_REMOVED lines=12> */
.L_x_2802:
[----:B-----5:R-:W-:-:S05]  /*13b30*/  HADD2 R62, R65, R64.H0_H0 ;  /* 0x20000040413e7230 */ /* 0x020fca0000000000 */
[----:B------:R-:W-:-:S06]  /*13b40*/  PRMT R62, R65, R66, R62 ;  /* 0x00000042413e7216 */ /* 0x000fcc000000003e */
[----:B------:R-:W2:Y:S02]  /*13b50*/  ATOM.E.CAS.STRONG.GPU PT, R62, [R60], R65, R62 ;  /* 0x000000413c3e738b */ /* 0x000ea400001ee13e */
[----:B--2---:R-:W-:Y:S01]  /*13b60*/  ISETP.NE.U32.AND P1, PT, R62, R65, PT ;  /* 0x000000413e00720c */ /* 0x004fe20003f25070 */
[----:B------:R-:W-:-:S12]  /*13b70*/  IMAD.MOV.U32 R65, RZ, RZ, R62 ;  /* 0x000000ffff417224 */ /* 0x000fd800078e003e */
[----:B------:R-:W-:Y:S05]  /*13b80*/  @P1 BRA `(.L_x_2802) ;  /* 0xfffffffc00e81947 */ /* 0x000fea000383ffff */
[----:B------:R-:W-:Y:S05]  /*13b90*/  BSYNC.RECONVERGENT B2 ;  /* 0x0000000000027941 */ /* 0x000fea0003800200 */
.L_x_2801:
        /* <DEDUP_REMOVED lines=12> */
.L_x_2804:
[----:B-----5:R-:W-:-:S05]  /*13c60*/  HADD2 R62, R65, R64.H0_H0 ;  /* 0x20000040413e7230 */ /* 0x020fca0000000000 */
[----:B------:R-:W-:-:S06]  /*13c70*/  PRMT R62, R65, R66, R62 ;  /* 0x00000042413e7216 */ /* 0x000fcc000000003e */
[----:B------:R-:W2:Y:S02]  /*13c80*/  ATOM.E.CAS.STRONG.GPU PT, R62, [R60], R65, R62 ;  /* 0x000000413c3e738b */ /* 0x000ea400001ee13e */
[----:B--2---:R-:W-:Y:S01]  /*13c90*/  ISETP.NE.U32.AND P1, PT, R62, R65, PT ;  /* 0x000000413e00720c */ /* 0x004fe20003f25070 */
[----:B------:R-:W-:-:S12]  /*13ca0*/  IMAD.MOV.U32 R65, RZ, RZ, R62 ;  /* 0x000000ffff417224 */ /* 0x000fd800078e003e */
[----:B------:R-:W-:Y:S05]  /*13cb0*/  @P1 BRA `(.L_x_2804) ;  /* 0xfffffffc00e81947 */ /* 0x000fea000383ffff */
[----:B------:R-:W-:Y:S05]  /*13cc0*/  BSYNC.RECONVERGENT B2 ;  /* 0x0000000000027941 */ /* 0x000fea0003800200 */
.L_x_2803:
        /* <DEDUP_REMOVED lines=12> */
.L_x_2806:
[----:B-----5:R-:W-:-:S05]  /*13d90*/  HADD2 R62, R65, R64.H0_H0 ;  /* 0x20000040413e7230 */ /* 0x020fca0000000000 */
[----:B------:R-:W-:-:S06]  /*13da0*/  PRMT R62, R65, R66, R62 ;  /* 0x00000042413e7216 */ /* 0x000fcc000000003e */
[----:B------:R-:W2:Y:S02]  /*13db0*/  ATOM.E.CAS.STRONG.GPU PT, R62, [R60], R65, R62 ;  /* 0x000000413c3e738b */ /* 0x000ea400001ee13e */
[----:B--2---:R-:W-:Y:S02]  /*13dc0*/  ISETP.NE.U32.AND P1, PT, R62, R65, PT ;  /* 0x000000413e00720c */ /* 0x004fe40003f25070 */
[----:B------:R-:W-:-:S11]  /*13dd0*/  MOV R65, R62 ;  /* 0x0000003e00417202 */ /* 0x000fd60000000f00 */
[----:B------:R-:W-:Y:S05]  /*13de0*/  @P1 BRA `(.L_x_2806) ;  /* 0xfffffffc00e81947 */ /* 0x000fea000383ffff */
[----:B------:R-:W-:Y:S05]  /*13df0*/  BSYNC.RECONVERGENT B2 ;  /* 0x0000000000027941 */ /* 0x000fea0003800200 */
.L_x_2805:
        /* <DEDUP_REMOVED lines=12> */
.L_x_2808:
[----:B-----5:R-:W-:-:S05]  /*13ec0*/  HADD2 R62, R65, R64.H0_H0 ;  /* 0x20000040413e7230 */ /* 0x020fca0000000000 */
[----:B------:R-:W-:-:S06]  /*13ed0*/  PRMT R62, R65, R66, R62 ;  /* 0x00000042413e7216 */ /* 0x000fcc000000003e */
[----:B------:R-:W2:Y:S02]  /*13ee0*/  ATOM.E.CAS.STRONG.GPU PT, R62, [R60], R65, R62 ;  /* 0x000000413c3e738b */ /* 0x000ea400001ee13e */
[----:B--2---:R-:W-:Y:S01]  /*13ef0*/  ISETP.NE.U32.AND P1, PT, R62, R65, PT ;  /* 0x000000413e00720c */ /* 0x004fe20003f25070 */
[----:B------:R-:W-:-:S12]  /*13f00*/  IMAD.MOV.U32 R65, RZ, RZ, R62 ;  /* 0x000000ffff417224 */ /* 0x000fd800078e003e */
[----:B------:R-:W-:Y:S05]  /*13f10*/  @P1 BRA `(.L_x_2808) ;  /* 0xfffffffc00e81947 */ /* 0x000fea000383ffff */
[----:B------:R-:W-:Y:S05]  /*13f20*/  BSYNC.RECONVERGENT B2 ;  /* 0x0000000000027941 */ /* 0x000fea0003800200 */
.L_x_2807:
        /* <DEDUP_REMOVED lines=12> */
.L_x_2810:
[----:B-----5:R-:W-:-:S05]  /*13ff0*/  HADD2 R62, R65, R64.H0_H0 ;  /* 0x20000040413e7230 */ /* 0x020fca0000000000 */
[----:B------:R-:W-:-:S06]  /*14000*/  PRMT R62, R65, R66, R62 ;  /* 0x00000042413e7216 */ /* 0x000fcc000000003e */
[----:B------:R-:W2:Y:S02]  /*14010*/  ATOM.E.CAS.STRONG.GPU PT, R62, [R60], R65, R62 ;  /* 0x000000413c3e738b */ /* 0x000ea400001ee13e */
[----:B--2---:R-:W-:Y:S01]  /*14020*/  ISETP.NE.U32.AND P1, PT, R62, R65, PT ;  /* 0x000000413e00720c */ /* 0x004fe20003f25070 */
[----:B------:R-:W-:-:S12]  /*14030*/  IMAD.MOV.U32 R65, RZ, RZ, R62 ;  /* 0x000000ffff417224 */ /* 0x000fd800078e003e */
[----:B------:R-:W-:Y:S05]  /*14040*/  @P1 BRA `(.L_x_2810) ;  /* 0xfffffffc00e81947 */ /* 0x000fea000383ffff */
[----:B------:R-:W-:Y:S05]  /*14050*/  BSYNC.RECONVERGENT B2 ;  /* 0x0000000000027941 */ /* 0x000fea0003800200 */
.L_x_2809:
        /* <DEDUP_REMOVED lines=12> */
.L_x_2812:
[----:B-----5:R-:W-:-:S05]  /*14120*/  HADD2 R62, R65, R64.H0_H0 ;  /* 0x20000040413e7230 */ /* 0x020fca0000000000 */
[----:B------:R-:W-:-:S06]  /*14130*/  PRMT R62, R65, R66, R62 ;  /* 0x00000042413e7216 */ /* 0x000fcc000000003e */
[----:B------:R-:W2:Y:S02]  /*14140*/  ATOM.E.CAS.STRONG.GPU PT, R62, [R60], R65, R62 ;  /* 0x000000413c3e738b */ /* 0x000ea400001ee13e */
[----:B--2---:R-:W-:Y:S02]  /*14150*/  ISETP.NE.U32.AND P1, PT, R62, R65, PT ;  /* 0x000000413e00720c */ /* 0x004fe40003f25070 */
[----:B------:R-:W-:-:S11]  /*14160*/  MOV R65, R62 ;  /* 0x0000003e00417202 */ /* 0x000fd60000000f00 */
[----:B------:R-:W-:Y:S05]  /*14170*/  @P1 BRA `(.L_x_2812) ;  /* 0xfffffffc00e81947 */ /* 0x000fea000383ffff */
[----:B------:R-:W-:Y:S05]  /*14180*/  BSYNC.RECONVERGENT B2 ;  /* 0x0000000000027941 */ /* 0x000fea0003800200 */
.L_x_2811:
        /* <DEDUP_REMOVED lines=12> */
.L_x_2814:
[----:B-----5:R-:W-:-:S05]  /*14250*/  HADD2 R62, R65, R64.H0_H0 ;  /* 0x20000040413e7230 */ /* 0x020fca0000000000 */
[----:B------:R-:W-:-:S06]  /*14260*/  PRMT R62, R65, R66, R62 ;  /* 0x00000042413e7216 */ /* 0x000fcc000000003e */
[----:B------:R-:W2:Y:S02]  /*14270*/  ATOM.E.CAS.STRONG.GPU PT, R62, [R60], R65, R62 ;  /* 0x000000413c3e738b */ /* 0x000ea400001ee13e */
[----:B--2---:R-:W-:Y:S01]  /*14280*/  ISETP.NE.U32.AND P1, PT, R62, R65, PT ;  /* 0x000000413e00720c */ /* 0x004fe20003f25070 */
[----:B------:R-:W-:-:S12]  /*14290*/  IMAD.MOV.U32 R65, RZ, RZ, R62 ;  /* 0x000000ffff417224 */ /* 0x000fd800078e003e */
[----:B------:R-:W-:Y:S05]  /*142a0*/  @P1 BRA `(.L_x_2814) ;  /* 0xfffffffc00e81947 */ /* 0x000fea000383ffff */
[----:B------:R-:W-:Y:S05]  /*142b0*/  BSYNC.RECONVERGENT B2 ;  /* 0x0000000000027941 */ /* 0x000fea0003800200 */
.L_x_2813:
        /* <DEDUP_REMOVED lines=12> */
.L_x_2816:
[----:B-----5:R-:W-:-:S05]  /*14380*/  HADD2 R62, R65, R64.H0_H0 ;  /* 0x20000040413e7230 */ /* 0x020fca0000000000 */
[----:B------:R-:W-:-:S06]  /*14390*/  PRMT R62, R65, R66, R62 ;  /* 0x00000042413e7216 */ /* 0x000fcc000000003e */
[----:B------:R-:W2:Y:S02]  /*143a0*/  ATOM.E.CAS.STRONG.GPU PT, R62, [R60], R65, R62 ;  /* 0x000000413c3e738b */ /* 0x000ea400001ee13e */
[----:B--2---:R-:W-:Y:S01]  /*143b0*/  ISETP.NE.U32.AND P1, PT, R62, R65, PT ;  /* 0x000000413e00720c */ /* 0x004fe20003f25070 */
[----:B------:R-:W-:-:S12]  /*143c0*/  IMAD.MOV.U32 R65, RZ, RZ, R62 ;  /* 0x000000ffff417224 */ /* 0x000fd800078e003e */
[----:B------:R-:W-:Y:S05]  /*143d0*/  @P1 BRA `(.L_x_2816) ;  /* 0xfffffffc00e81947 */ /* 0x000fea000383ffff */
[----:B------:R-:W-:Y:S05]  /*143e0*/  BSYNC.RECONVERGENT B2 ;  /* 0x0000000000027941 */ /* 0x000fea0003800200 */
.L_x_2815:
        /* <DEDUP_REMOVED lines=12> */
.L_x_2818:
[----:B-----5:R-:W-:-:S05]  /*144b0*/  HADD2 R62, R65, R64.H0_H0 ;  /* 0x20000040413e7230 */ /* 0x020fca0000000000 */
[----:B------:R-:W-:-:S06]  /*144c0*/  PRMT R62, R65, R66, R62 ;  /* 0x00000042413e7216 */ /* 0x000fcc000000003e */
[----:B------:R-:W2:Y:S02]  /*144d0*/  ATOM.E.CAS.STRONG.GPU PT, R62, [R60], R65, R62 ;  /* 0x000000413c3e738b */ /* 0x000ea400001ee13e */
[----:B--2---:R-:W-:Y:S02]  /*144e0*/  ISETP.NE.U32.AND P1, PT, R62, R65, PT ;  /* 0x000000413e00720c */ /* 0x004fe40003f25070 */
[----:B------:R-:W-:-:S11]  /*144f0*/  MOV R65, R62 ;  /* 0x0000003e00417202 */ /* 0x000fd60000000f00 */
[----:B------:R-:W-:Y:S05]  /*14500*/  @P1 BRA `(.L_x_2818) ;  /* 0xfffffffc00e81947 */ /* 0x000fea000383ffff */
[----:B------:R-:W-:Y:S05]  /*14510*/  BSYNC.RECONVERGENT B2 ;  /* 0x0000000000027941 */ /* 0x000fea0003800200 */
.L_x_2817:
        /* <DEDUP_REMOVED lines=12> */
.L_x_2820:
[----:B-----5:R-:W-:-:S05]  /*145e0*/  HADD2 R62, R65, R64.H0_H0 ;  /* 0x20000040413e7230 */ /* 0x020fca0000000000 */
[----:B------:R-:W-:-:S06]  /*145f0*/  PRMT R62, R65, R66, R62 ;  /* 0x00000042413e7216 */ /* 0x000fcc000000003e */
[----:B------:R-:W2:Y:S02]  /*14600*/  ATOM.E.CAS.STRONG.GPU PT, R62, [R60], R65, R62 ;  /* 0x000000413c3e738b */ /* 0x000ea400001ee13e */
[----:B--2---:R-:W-:Y:S01]  /*14610*/  ISETP.NE.U32.AND P1, PT, R62, R65, PT ;  /* 0x000000413e00720c */ /* 0x004fe20003f25070 */
[----:B------:R-:W-:-:S12]  /*14620*/  IMAD.MOV.U32 R65, RZ, RZ, R62 ;  /* 0x000000ffff417224 */ /* 0x000fd800078e003e */
[----:B------:R-:W-:Y:S05]  /*14630*/  @P1 BRA `(.L_x_2820) ;  /* 0xfffffffc00e81947 */ /* 0x000fea000383ffff */
[----:B------:R-:W-:Y:S05]  /*14640*/  BSYNC.RECONVERGENT B2 ;  /* 0x0000000000027941 */ /* 0x000fea0003800200 */
.L_x_2819:
        /* <DEDUP_REMOVED lines=12> */
.L_x_2822:
[----:B-----5:R-:W-:-:S05]  /*14710*/  HADD2 R62, R65, R64.H0_H0 ;  /* 0x20000040413e7230 */ /* 0x020fca0000000000 */
[----:B------:R-:W-:-:S06]  /*14720*/  PRMT R62, R65, R66, R62 ;  /* 0x00000042413e7216 */ /* 0x000fcc000000003e */
[----:B------:R-:W2:Y:S02]  /*14730*/  ATOM.E.CAS.STRONG.GPU PT, R62, [R60], R65, R62 ;  /* 0x000000413c3e738b */ /* 0x000ea400001ee13e */
[----:B--2---:R-:W-:Y:S01]  /*14740*/  ISETP.NE.U32.AND P1, PT, R62, R65, PT ;  /* 0x000000413e00720c */ /* 0x004fe20003f25070 */
[----:B------:R-:W-:-:S12]  /*14750*/  IMAD.MOV.U32 R65, RZ, RZ, R62 ;  /* 0x000000ffff417224 */ /* 0x000fd800078e003e */
[----:B------:R-:W-:Y:S05]  /*14760*/  @P1 BRA `(.L_x_2822) ;  /* 0xfffffffc00e81947 */ /* 0x000fea000383ffff */
[----:B------:R-:W-:Y:S05]  /*14770*/  BSYNC.RECONVERGENT B2 ;  /* 0x0000000000027941 */ /* 0x000fea0003800200 */
.L_x_2821:
        /* <DEDUP_REMOVED lines=12> */
.L_x_2824:
[----:B-----5:R-:W-:-:S05]  /*14840*/  HADD2 R62, R65, R64.H0_H0 ;  /* 0x20000040413e7230 */ /* 0x020fca0000000000 */
[----:B------:R-:W-:-:S06]  /*14850*/  PRMT R62, R65, R66, R62 ;  /* 0x00000042413e7216 */ /* 0x000fcc000000003e */
[----:B------:R-:W2:Y:S02]  /*14860*/  ATOM.E.CAS.STRONG.GPU PT, R62, [R60], R65, R62 ;  /* 0x000000413c3e738b */ /* 0x000ea400001ee13e */
[----:B--2---:R-:W-:Y:S02]  /*14870*/  ISETP.NE.U32.AND P1, PT, R62, R65, PT ;  /* 0x000000413e00720c */ /* 0x004fe40003f25070 */
[----:B------:R-:W-:-:S11]  /*14880*/  MOV R65, R62 ;  /* 0x0000003e00417202 */ /* 0x000fd60000000f00 */
[----:B------:R-:W-:Y:S05]  /*14890*/  @P1 BRA `(.L_x_2824) ;  /* 0xfffffffc00e81947 */ /* 0x000fea000383ffff */
[----:B------:R-:W-:Y:S05]  /*148a0*/  BSYNC.RECONVERGENT B2 ;  /* 0x0000000000027941 */ /* 0x000fea0003800200 */
.L_x_2823:
        /* <DEDUP_REMOVED lines=12> */
.L_x_2826:
[----:B-----5:R-:W-:-:S05]  /*14970*/  HADD2 R62, R65, R64.H0_H0 ;  /* 0x20000040413e7230 */ /* 0x020fca0000000000 */
[----:B------:R-:W-:-:S06]  /*14980*/  PRMT R62, R65, R66, R62 ;  /* 0x00000042413e7216 */ /* 0x000fcc000000003e */
[----:B------:R-:W2:Y:S02]  /*14990*/  ATOM.E.CAS.STRONG.GPU PT, R62, [R60], R65, R62 ;  /* 0x000000413c3e738b */ /* 0x000ea400001ee13e */
[----:B--2---:R-:W-:Y:S01]  /*149a0*/  ISETP.NE.U32.AND P1, PT, R62, R65, PT ;  /* 0x000000413e00720c */ /* 0x004fe20003f25070 */
[----:B------:R-:W-:-:S12]  /*149b0*/  IMAD.MOV.U32 R65, RZ, RZ, R62 ;  /* 0x000000ffff417224 */ /* 0x000fd800078e003e */
[----:B------:R-:W-:Y:S05]  /*149c0*/  @P1 BRA `(.L_x_2826) ;  /* 0xfffffffc00e81947 */ /* 0x000fea000383ffff */
[----:B------:R-:W-:Y:S05]  /*149d0*/  BSYNC.RECONVERGENT B2 ;  /* 0x0000000000027941 */ /* 0x000fea0003800200 */
.L_x_2825:
        /* <DEDUP_REMOVED lines=12> */
.L_x_2828:
[----:B-----5:R-:W-:-:S05]  /*14aa0*/  HADD2 R62, R65, R64.H0_H0 ;  /* 0x20000040413e7230 */ /* 0x020fca0000000000 */
[----:B------:R-:W-:-:S06]  /*14ab0*/  PRMT R62, R65, R66, R62 ;  /* 0x00000042413e7216 */ /* 0x000fcc000000003e */
[----:B------:R-:W2:Y:S02]  /*14ac0*/  ATOM.E.CAS.STRONG.GPU PT, R62, [R60], R65, R62 ;  /* 0x000000413c3e738b */ /* 0x000ea400001ee13e */
[----:B--2---:R-:W-:Y:S01]  /*14ad0*/  ISETP.NE.U32.AND P1, PT, R62, R65, PT ;  /* 0x000000413e00720c */ /* 0x004fe20003f25070 */
[----:B------:R-:W-:-:S12]  /*14ae0*/  IMAD.MOV.U32 R65, RZ, RZ, R62 ;  /* 0x000000ffff417224 */ /* 0x000fd800078e003e */
[----:B------:R-:W-:Y:S05]  /*14af0*/  @P1 BRA `(.L_x_2828) ;  /* 0xfffffffc00e81947 */ /* 0x000fea000383ffff */
[----:B------:R-:W-:Y:S05]  /*14b00*/  BSYNC.RECONVERGENT B2 ;  /* 0x0000000000027941 */ /* 0x000fea0003800200 */
.L_x_2827:
        /* <DEDUP_REMOVED lines=12> */
.L_x_2830:
[----:B-----5:R-:W-:-:S05]  /*14bd0*/  HADD2 R62, R65, R64.H0_H0 ;  /* 0x20000040413e7230 */ /* 0x020fca0000000000 */
[----:B------:R-:W-:-:S06]  /*14be0*/  PRMT R62, R65, R66, R62 ;  /* 0x00000042413e7216 */ /* 0x000fcc000000003e */
[----:B------:R-:W2:Y:S02]  /*14bf0*/  ATOM.E.CAS.STRONG.GPU PT, R62, [R60], R65, R62 ;  /* 0x000000413c3e738b */ /* 0x000ea400001ee13e */
[----:B--2---:R-:W-:Y:S02]  /*14c00*/  ISETP.NE.U32.AND P1, PT, R62, R65, PT ;  /* 0x000000413e00720c */ /* 0x004fe40003f25070 */
[----:B------:R-:W-:-:S11]  /*14c10*/  MOV R65, R62 ;  /* 0x0000003e00417202 */ /* 0x000fd60000000f00 */
[----:B------:R-:W-:Y:S05]  /*14c20*/  @P1 BRA `(.L_x_2830) ;  /* 0xfffffffc00e81947 */ /* 0x000fea000383ffff */
[----:B------:R-:W-:Y:S05]  /*14c30*/  BSYNC.RECONVERGENT B2 ;  /* 0x0000000000027941 */ /* 0x000fea0003800200 */
.L_x_2829:
        /* <DEDUP_REMOVED lines=12> */
.L_x_2832:
[----:B-----5:R-:W-:-:S05]  /*14d00*/  HADD2 R62, R65, R64.H0_H0 ;  /* 0x20000040413e7230 */ /* 0x020fca0000000000 */
[----:B------:R-:W-:-:S06]  /*14d10*/  PRMT R62, R65, R66, R62 ;  /* 0x00000042413e7216 */ /* 0x000fcc000000003e */
[----:B------:R-:W2:Y:S02]  /*14d20*/  ATOM.E.CAS.STRONG.GPU PT, R62, [R60], R65, R62 ;  /* 0x000000413c3e738b */ /* 0x000ea400001ee13e */
[----:B--2---:R-:W-:Y:S01]  /*14d30*/  ISETP.NE.U32.AND P1, PT, R62, R65, PT ;  /* 0x000000413e00720c */ /* 0x004fe20003f25070 */
[----:B------:R-:W-:-:S12]  /*14d40*/  IMAD.MOV.U32 R65, RZ, RZ, R62 ;  /* 0x000000ffff417224 */ /* 0x000fd800078e003e */
[----:B------:R-:W-:Y:S05]  /*14d50*/  @P1 BRA `(.L_x_2832) ;  /* 0xfffffffc00e81947 */ /* 0x000fea000383ffff */
[----:B------:R-:W-:Y:S05]  /*14d60*/  BSYNC.RECONVERGENT B2 ;  /* 0x0000000000027941 */ /* 0x000fea0003800200 */
.L_x_2831:
        /* <DEDUP_REMOVED lines=12> */
.L_x_2834:
[----:B-----5:R-:W-:-:S05]  /*14e30*/  HADD2 R62, R65, R64.H0_H0 ;  /* 0x20000040413e7230 */ /* 0x020fca0000000000 */
[----:B------:R-:W-:-:S06]  /*14e40*/  PRMT R62, R65, R66, R62 ;  /* 0x00000042413e7216 */ /* 0x000fcc000000003e */
[----:B------:R-:W2:Y:S02]  /*14e50*/  ATOM.E.CAS.STRONG.GPU PT, R62, [R60], R65, R62 ;  /* 0x000000413c3e738b */ /* 0x000ea400001ee13e */
[----:B--2---:R-:W-:Y:S01]  /*14e60*/  ISETP.NE.U32.AND P1, PT, R62, R65, PT ;  /* 0x000000413e00720c */ /* 0x004fe20003f25070 */
[----:B------:R-:W-:-:S12]  /*14e70*/  IMAD.MOV.U32 R65, RZ, RZ, R62 ;  /* 0x000000ffff417224 */ /* 0x000fd800078e003e */
[----:B------:R-:W-:Y:S05]  /*14e80*/  @P1 BRA `(.L_x_2834) ;  /* 0xfffffffc00e81947 */ /* 0x000fea000383ffff */
[----:B------:R-:W-:Y:S05]  /*14e90*/  BSYNC.RECONVERGENT B2 ;  /* 0x0000000000027941 */ /* 0x000fea0003800200 */
.L_x_2833:
        /* <DEDUP_REMOVED lines=12> */
.L_x_2836:
[----:B-----5:R-:W-:-:S05]  /*14f60*/  HADD2 R62, R65, R64.H0_H0 ;  /* 0x20000040413e7230 */ /* 0x020fca0000000000 */
[----:B------:R-:W-:-:S06]  /*14f70*/  PRMT R62, R65, R66, R62 ;  /* 0x00000042413e7216 */ /* 0x000fcc000000003e */
[----:B------:R-:W2:Y:S02]  /*14f80*/  ATOM.E.CAS.STRONG.GPU PT, R62, [R60], R65, R62 ;  /* 0x000000413c3e738b */ /* 0x000ea400001ee13e */
[----:B--2---:R-:W-:Y:S02]  /*14f90*/  ISETP.NE.U32.AND P1, PT, R62, R65, PT ;  /* 0x000000413e00720c */ /* 0x004fe40003f25070 */
[----:B------:R-:W-:-:S11]  /*14fa0*/  MOV R65, R62 ;  /* 0x0000003e00417202 */ /* 0x000fd60000000f00 */
[----:B------:R-:W-:Y:S05]  /*14fb0*/  @P1 BRA `(.L_x_2836) ;  /* 0xfffffffc00e81947 */ /* 0x000fea000383ffff */
[----:B------:R-:W-:Y:S05]  /*14fc0*/  BSYNC.RECONVERGENT B2 ;  /* 0x0000000000027941 */ /* 0x000fea0003800200 */
.L_x_2835:
        /* <DEDUP_REMOVED lines=12> */
.L_x_2838:
[----:B-----5:R-:W-:-:S05]  /*15090*/  HADD2 R62, R65, R64.H0_H0 ;  /* 0x20000040413e7230 */ /* 0x020fca0000000000 */
[----:B------:R-:W-:-:S06]  /*150a0*/  PRMT R62, R65, R66, R62 ;  /* 0x00000042413e7216 */ /* 0x000fcc000000003e */
[----:B------:R-:W2:Y:S02]  /*150b0*/  ATOM.E.CAS.STRONG.GPU PT, R62, [R60], R65, R62 ;  /* 0x000000413c3e738b */ /* 0x000ea400001ee13e */
[----:B--2---:R-:W-:Y:S01]  /*150c0*/  ISETP.NE.U32.AND P1, PT, R62, R65, PT ;  /* 0x000000413e00720c */ /* 0x004fe20003f25070 */
[----:B------:R-:W-:-:S12]  /*150d0*/  IMAD.MOV.U32 R65, RZ, RZ, R62 ;  /* 0x000000ffff417224 */ /* 0x000fd800078e003e */
[----:B------:R-:W-:Y:S05]  /*150e0*/  @P1 BRA `(.L_x_2838) ;  /* 0xfffffffc00e81947 */ /* 0x000fea000383ffff */
[----:B------:R-:W-:Y:S05]  /*150f0*/  BSYNC.RECONVERGENT B2 ;  /* 0x0000000000027941 */ /* 0x000fea0003800200 */
.L_x_2837:
        /* <DEDUP_REMOVED lines=12> */
.L_x_2840:
[----:B-----5:R-:W-:-:S05]  /*151c0*/  HADD2 R62, R65, R64.H0_H0 ;  /* 0x20000040413e7230 */ /* 0x020fca0000000000 */
[----:B------:R-:W-:-:S06]  /*151d0*/  PRMT R62, R65, R66, R62 ;  /* 0x00000042413e7216 */ /* 0x000fcc000000003e */
[----:B------:R-:W2:Y:S02]  /*151e0*/  ATOM.E.CAS.STRONG.GPU PT, R62, [R60], R65, R62 ;  /* 0x000000413c3e738b */ /* 0x000ea400001ee13e */
[----:B--2---:R-:W-:Y:S01]  /*151f0*/  ISETP.NE.U32.AND P1, PT, R62, R65, PT ;  /* 0x000000413e00720c */ /* 0x004fe20003f25070 */
[----:B------:R-:W-:-:S12]  /*15200*/  IMAD.MOV.U32 R65, RZ, RZ, R62 ;  /* 0x000000ffff417224 */ /* 0x000fd800078e003e */
[----:B------:R-:W-:Y:S05]  /*15210*/  @P1 BRA `(.L_x_2840) ;  /* 0xfffffffc00e81947 */ /* 0x000fea000383ffff */
[----:B------:R-:W-:Y:S05]  /*15220*/  BSYNC.RECONVERGENT B2 ;  /* 0x0000000000027941 */ /* 0x000fea0003800200 */
.L_x_2839:
        /* <DEDUP_REMOVED lines=12> */
.L_x_2842:
[----:B-----5:R-:W-:-:S05]  /*152f0*/  HADD2 R62, R65, R64.H0_H0 ;  /* 0x20000040413e7230 */ /* 0x020fca0000000000 */
[----:B------:R-:W-:-:S06]  /*15300*/  PRMT R62, R65, R66, R62 ;  /* 0x00000042413e7216 */ /* 0x000fcc000000003e */
[----:B------:R-:W2:Y:S02]  /*15310*/  ATOM.E.CAS.STRONG.GPU PT, R62, [R60], R65, R62 ;  /* 0x000000413c3e738b */ /* 0x000ea400001ee13e */
[----:B--2---:R-:W-:Y:S02]  /*15320*/  ISETP.NE.U32.AND P1, PT, R62, R65, PT ;  /* 0x000000413e00720c */ /* 0x004fe40003f25070 */
[----:B------:R-:W-:-:S11]  /*15330*/  MOV R65, R62 ;  /* 0x0000003e00417202 */ /* 0x000fd60000000f00 */
[----:B------:R-:W-:Y:S05]  /*15340*/  @P1 BRA `(.L_x_2842) ;  /* 0xfffffffc00e81947 */ /* 0x000fea000383ffff */
[----:B------:R-:W-:Y:S05]  /*15350*/  BSYNC.RECONVERGENT B2 ;  /* 0x0000000000027941 */ /* 0x000fea0003800200 */
.L_x_2841:
        /* <DEDUP_REMOVED lines=12> */
.L_x_2844:
[----:B-----5:R-:W-:-:S05]  /*15420*/  HADD2 R62, R65, R64.H0_H0 ;  /* 0x20000040413e7230 */ /* 0x020fca0000000000 */
[----:B------:R-:W-:-:S06]  /*15430*/  PRMT R62, R65, R66, R62 ;  /* 0x00000042413e7216 */ /* 0x000fcc000000003e */
[----:B------:R-:W2:Y:S02]  /*15440*/  ATOM.E.CAS.STRONG.GPU PT, R62, [R60], R65, R62 ;  /* 0x000000413c3e738b */ /* 0x000ea400001ee13e */
[----:B--2---:R-:W-:Y:S01]  /*15450*/  ISETP.NE.U32.AND P1, PT, R62, R65, PT ;  /* 0x000000413e00720c */ /* 0x004fe20003f25070 */
[----:B------:R-:W-:-:S12]  /*15460*/  IMAD.MOV.U32 R65, RZ, RZ, R62 ;  /* 0x000000ffff417224 */ /* 0x000fd800078e003e */
[----:B------:R-:W-:Y:S05]  /*15470*/  @P1 BRA `(.L_x_2844) ;  /* 0xfffffffc00e81947 */ /* 0x000fea000383ffff */
[----:B------:R-:W-:Y:S05]  /*15480*/  BSYNC.RECONVERGENT B2 ;  /* 0x0000000000027941 */ /* 0x000fea0003800200 */
.L_x_2843:
        /* <DEDUP_REMOVED lines=12> */
.L_x_2846:
[----:B-----5:R-:W-:-:S05]  /*15550*/  HADD2 R62, R65, R64.H0_H0 ;  /* 0x20000040413e7230 */ /* 0x020fca0000000000 */
[----:B------:R-:W-:-:S06]  /*15560*/  PRMT R62, R65, R66, R62 ;  /* 0x00000042413e7216 */ /* 0x000fcc000000003e */
[----:B------:R-:W2:Y:S02]  /*15570*/  ATOM.E.CAS.STRONG.GPU PT, R62, [R60], R65, R62 ;  /* 0x000000413c3e738b */ /* 0x000ea400001ee13e */
[----:B--2---:R-:W-:Y:S01]  /*15580*/  ISETP.NE.U32.AND P1, PT, R62, R65, PT ;  /* 0x000000413e00720c */ /* 0x004fe20003f25070 */
[----:B------:R-:W-:-:S12]  /*15590*/  IMAD.MOV.U32 R65, RZ, RZ, R62 ;  /* 0x000000ffff417224 */ /* 0x000fd800078e003e */
[----:B------:R-:W-:Y:S05]  /*155a0*/  @P1 BRA `(.L_x_2846) ;  /* 0xfffffffc00e81947 */ /* 0x000fea000383ffff */
[----:B------:R-:W-:Y:S05]  /*155b0*/  BSYNC.RECONVERGENT B2 ;  /* 0x0000000000027941 */ /* 0x000fea0003800200 */
.L_x_2845:
        /* <DEDUP_REMOVED lines=12> */
.L_x_2848:
[----:B-----5:R-:W-:-:S05]  /*15680*/  HADD2 R62, R65, R64.H0_H0 ;  /* 0x20000040413e7230 */ /* 0x020fca0000000000 */
[----:B------:R-:W-:-:S06]  /*15690*/  PRMT R62, R65, R66, R62 ;  /* 0x00000042413e7216 */ /* 0x000fcc000000003e */
[----:B------:R-:W2:Y:S02]  /*156a0*/  ATOM.E.CAS.STRONG.GPU PT, R62, [R60], R65, R62 ;  /* 0x000000413c3e738b */ /* 0x000ea400001ee13e */
[----:B--2---:R-:W-:Y:S02]  /*156b0*/  ISETP.NE.U32.AND P1, PT, R62, R65, PT ;  /* 0x000000413e00720c */ /* 0x004fe40003f25070 */
[----:B------:R-:W-:-:S11]  /*156c0*/  MOV R65, R62 ;  /* 0x0000003e00417202 */ /* 0x000fd60000000f00 */
[----:B------:R-:W-:Y:S05]  /*156d0*/  @P1 BRA `(.L_x_2848) ;  /* 0xfffffffc00e81947 */ /* 0x000fea000383ffff */
[----:B------:R-:W-:Y:S05]  /*156e0*/  BSYNC.RECONVERGENT B2 ;  /* 0x0000000000027941 */ /* 0x000fea0003800200 */
.L_x_2847:
        /* <DEDUP_REMOVED lines=12> */
.L_x_2850:
[----:B-----5:R-:W-:-:S05]  /*157b0*/  HADD2 R62, R65, R64.H0_H0 ;  /* 0x20000040413e7230 */ /* 0x020fca0000000000 */
[----:B------:R-:W-:-:S06]  /*157c0*/  PRMT R62, R65, R66, R62 ;  /* 0x00000042413e7216 */ /* 0x000fcc000000003e */
[----:B------:R-:W2:Y:S02]  /*157d0*/  ATOM.E.CAS.STRONG.GPU PT, R62, [R60], R65, R62 ;  /* 0x000000413c3e738b */ /* 0x000ea400001ee13e */
[----:B--2---:R-:W-:Y:S01]  /*157e0*/  ISETP.NE.U32.AND P1, PT, R62, R65, PT ;  /* 0x000000413e00720c */ /* 0x004fe20003f25070 */
[----:B------:R-:W-:-:S12]  /*157f0*/  IMAD.MOV.U32 R65, RZ, RZ, R62 ;  /* 0x000000ffff417224 */ /* 0x000fd800078e003e */
[----:B------:R-:W-:Y:S05]  /*15800*/  @P1 BRA `(.L_x_2850) ;  /* 0xfffffffc00e81947 */ /* 0x000fea000383ffff */
[----:B------:R-:W-:Y:S05]  /*15810*/  BSYNC.RECONVERGENT B2 ;  /* 0x0000000000027941 */ /* 0x000fea0003800200 */
.L_x_2849:
        /* <DEDUP_REMOVED lines=12> */
.L_x_2852:
[----:B-----5:R-:W-:-:S05]  /*158e0*/  HADD2 R62, R65, R64.H0_H0 ;  /* 0x20000040413e7230 */ /* 0x020fca0000000000 */
[----:B------:R-:W-:-:S06]  /*158f0*/  PRMT R62, R65, R66, R62 ;  /* 0x00000042413e7216 */ /* 0x000fcc000000003e */
[----:B------:R-:W2:Y:S02]  /*15900*/  ATOM.E.CAS.STRONG.GPU PT, R62, [R60], R65, R62 ;  /* 0x000000413c3e738b */ /* 0x000ea400001ee13e */
[----:B--2---:R-:W-:Y:S01]  /*15910*/  ISETP.NE.U32.AND P1, PT, R62, R65, PT ;  /* 0x000000413e00720c */ /* 0x004fe20003f25070 */
[----:B------:R-:W-:-:S12]  /*15920*/  IMAD.MOV.U32 R65, RZ, RZ, R62 ;  /* 0x000000ffff417224 */ /* 0x000fd800078e003e */
[----:B------:R-:W-:Y:S05]  /*15930*/  @P1 BRA `(.L_x_2852) ;  /* 0xfffffffc00e81947 */ /* 0x000fea000383ffff */
[----:B------:R-:W-:Y:S05]  /*15940*/  BSYNC.RECONVERGENT B2 ;  /* 0x0000000000027941 */ /* 0x000fea0003800200 */
.L_x_2851:
        /* <DEDUP_REMOVED lines=12> */
.L_x_2854:
[----:B-----5:R-:W-:-:S05]  /*15a10*/  HADD2 R62, R65, R64.H0_H0 ;  /* 0x20000040413e7230 */ /* 0x020fca0000000000 */
[----:B------:R-:W-:-:S06]  /*15a20*/  PRMT R62, R65, R66, R62 ;  /* 0x00000042413e7216 */ /* 0x000fcc000000003e */
[----:B------:R-:W2:Y:S02]  /*15a30*/  ATOM.E.CAS.STRONG.GPU PT, R62, [R60], R65, R62 ;  /* 0x000000413c3e738b */ /* 0x000ea400001ee13e */
[----:B--2---:R-:W-:Y:S02]  /*15a40*/  ISETP.NE.U32.AND P1, PT, R62, R65, PT ;  /* 0x000000413e00720c */ /* 0x004fe40003f25070 */
[----:B------:R-:W-:-:S11]  /*15a50*/  MOV R65, R62 ;  /* 0x0000003e00417202 */ /* 0x000fd60000000f00 */
[----:B------:R-:W-:Y:S05]  /*15a60*/  @P1 BRA `(.L_x_2854) ;  /* 0xfffffffc00e81947 */ /* 0x000fea000383ffff */
[----:B------:R-:W-:Y:S05]  /*15a70*/  BSYNC.RECONVERGENT B2 ;  /* 0x0000000000027941 */ /* 0x000fea0003800200 */
.L_x_2853:
        /* <DEDUP_REMOVED lines=12> */
.L_x_2856:
[----:B-----5:R-:W-:-:S05]  /*15b40*/  HADD2 R62, R65, R64.H0_H0 ;  /* 0x20000040413e7230 */ /* 0x020fca0000000000 */
[----:B------:R-:W-:-:S06]  /*15b50*/  PRMT R62, R65, R66, R62 ;  /* 0x00000042413e7216 */ /* 0x000fcc000000003e */
[----:B------:R-:W2:Y:S02]  /*15b60*/  ATOM.E.CAS.STRONG.GPU PT, R62, [R60], R65, R62 ;  /* 0x000000413c3e738b */ /* 0x000ea400001ee13e */
[----:B--2---:R-:W-:Y:S01]  /*15b70*/  ISETP.NE.U32.AND P1, PT, R62, R65, PT ;  /* 0x000000413e00720c */ /* 0x004fe20003f25070 */
[----:B------:R-:W-:-:S12]  /*15b80*/  IMAD.MOV.U32 R65, RZ, RZ, R62 ;  /* 0x000000ffff417224 */ /* 0x000fd800078e003e */
[----:B------:R-:W-:Y:S05]  /*15b90*/  @P1 BRA `(.L_x_2856) ;  /* 0xfffffffc00e81947 */ /* 0x000fea000383ffff */
[----:B------:R-:W-:Y:S05]  /*15ba0*/  BSYNC.RECONVERGENT B2 ;  /* 0x0000000000027941 */ /* 0x000fea0003800200 */
.L_x_2855:
        /* <DEDUP_REMOVED lines=12> */
.L_x_2858:
[----:B-----5:R-:W-:-:S05]  /*15c70*/  HADD2 R62, R65, R64.H0_H0 ;  /* 0x20000040413e7230 */ /* 0x020fca0000000000 */
[----:B------:R-:W-:-:S06]  /*15c80*/  PRMT R62, R65, R66, R62 ;  /* 0x00000042413e7216 */ /* 0x000fcc000000003e */
[----:B------:R-:W2:Y:S02]  /*15c90*/  ATOM.E.CAS.STRONG.GPU PT, R62, [R60], R65, R62 ;  /* 0x000000413c3e738b */ /* 0x000ea400001ee13e */
[----:B--2---:R-:W-:Y:S01]  /*15ca0*/  ISETP.NE.U32.AND P1, PT, R62, R65, PT ;  /* 0x000000413e00720c */ /* 0x004fe20003f25070 */
[----:B------:R-:W-:-:S12]  /*15cb0*/  IMAD.MOV.U32 R65, RZ, RZ, R62 ;  /* 0x000000ffff417224 */ /* 0x000fd800078e003e */
[----:B------:R-:W-:Y:S05]  /*15cc0*/  @P1 BRA `(.L_x_2858) ;  /* 0xfffffffc00e81947 */ /* 0x000fea000383ffff */
[----:B------:R-:W-:Y:S05]  /*15cd0*/  BSYNC.RECONVERGENT B2 ;  /* 0x0000000000027941 */ /* 0x000fea0003800200 */
.L_x_2857:
        /* <DEDUP_REMOVED lines=12> */
.L_x_2860:
[----:B-----5:R-:W-:-:S05]  /*15da0*/  HADD2 R62, R65, R64.H0_H0 ;  /* 0x20000040413e7230 */ /* 0x020fca0000000000 */
[----:B------:R-:W-:-:S06]  /*15db0*/  PRMT R62, R65, R66, R62 ;  /* 0x00000042413e7216 */ /* 0x000fcc000000003e */
[----:B------:R-:W2:Y:S02]  /*15dc0*/  ATOM.E.CAS.STRONG.GPU PT, R62, [R60], R65, R62 ;  /* 0x000000413c3e738b */ /* 0x000ea400001ee13e */
[----:B--2---:R-:W-:Y:S02]  /*15dd0*/  ISETP.NE.U32.AND P1, PT, R62, R65, PT ;  /* 0x000000413e00720c */ /* 0x004fe40003f25070 */
[----:B------:R-:W-:-:S11]  /*15de0*/  MOV R65, R62 ;  /* 0x0000003e00417202 */ /* 0x000fd60000000f00 */
[----:B------:R-:W-:Y:S05]  /*15df0*/  @P1 BRA `(.L_x_2860) ;  /* 0xfffffffc00e81947 */ /* 0x000fea000383ffff */
[----:B------:R-:W-:Y:S05]  /*15e00*/  BSYNC.RECONVERGENT B2 ;  /* 0x0000000000027941 */ /* 0x000fea0003800200 */
.L_x_2859:
        /* <DEDUP_REMOVED lines=12> */
.L_x_2862:
[----:B-----5:R-:W-:-:S05]  /*15ed0*/  HADD2 R62, R65, R64.H0_H0 ;  /* 0x20000040413e7230 */ /* 0x020fca0000000000 */
[----:B------:R-:W-:-:S06]  /*15ee0*/  PRMT R62, R65, R66, R62 ;  /* 0x00000042413e7216 */ /* 0x000fcc000000003e */
[----:B------:R-:W2:Y:S02]  /*15ef0*/  ATOM.E.CAS.STRONG.GPU PT, R62, [R60], R65, R62 ;  /* 0x000000413c3e738b */ /* 0x000ea400001ee13e */
[----:B--2---:R-:W-:Y:S01]  /*15f00*/  ISETP.NE.U32.AND P1, PT, R62, R65, PT ;  /* 0x000000413e00720c */ /* 0x004fe20003f25070 */
[----:B------:R-:W-:-:S12]  /*15f10*/  IMAD.MOV.U32 R65, RZ, RZ, R62 ;  /* 0x000000ffff417224 */ /* 0x000fd800078e003e */
[----:B------:R-:W-:Y:S05]  /*15f20*/  @P1 BRA `(.L_x_2862) ;  /* 0xfffffffc00e81947 */ /* 0x000fea000383ffff */
[----:B------:R-:W-:Y:S05]  /*15f30*/  BSYNC.RECONVERGENT B2 ;  /* 0x0000000000027941 */ /* 0x000fea0003800200 */
.L_x_2861:
        /* <DEDUP_REMOVED lines=12> */
.L_x_2864:
[----:B-----5:R-:W-:-:S05]  /*16000*/  HADD2 R62, R65, R64.H0_H0 ;  /* 0x20000040413e7230 */ /* 0x020fca0000000000 */
[----:B------:R-:W-:-:S06]  /*16010*/  PRMT R62, R65, R66, R62 ;  /* 0x00000042413e7216 */ /* 0x000fcc000000003e */
[----:B------:R-:W2:Y:S02]  /*16020*/  ATOM.E.CAS.STRONG.GPU PT, R62, [R60], R65, R62 ;  /* 0x000000413c3e738b */ /* 0x000ea400001ee13e */
[----:B--2---:R-:W-:Y:S01]  /*16030*/  ISETP.NE.U32.AND P1, PT, R62, R65, PT ;  /* 0x000000413e00720c */ /* 0x004fe20003f25070 */
[----:B------:R-:W-:-:S12]  /*16040*/  IMAD.MOV.U32 R65, RZ, RZ, R62 ;  /* 0x000000ffff417224 */ /* 0x000fd800078e003e */
[----:B------:R-:W-:Y:S05]  /*16050*/  @P1 BRA `(.L_x_2864) ;  /* 0xfffffffc00e81947 */ /* 0x000fea000383ffff */
[----:B------:R-:W-:Y:S05]  /*16060*/  BSYNC.RECONVERGENT B2 ;  /* 0x0000000000027941 */ /* 0x000fea0003800200 */
.L_x_2863:
        /* <DEDUP_REMOVED lines=12> */
.L_x_2866:
[----:B-----5:R-:W-:-:S05]  /*16130*/  HADD2 R62, R65, R64.H0_H0 ;  /* 0x20000040413e7230 */ /* 0x020fca0000000000 */
[----:B------:R-:W-:-:S06]  /*16140*/  PRMT R62, R65, R66, R62 ;  /* 0x00000042413e7216 */ /* 0x000fcc000000003e */
[----:B------:R-:W2:Y:S02]  /*16150*/  ATOM.E.CAS.STRONG.GPU PT, R62, [R60], R65, R62 ;  /* 0x000000413c3e738b */ /* 0x000ea400001ee13e */
[----:B--2---:R-:W-:Y:S02]  /*16160*/  ISETP.NE.U32.AND P1, PT, R62, R65, PT ;  /* 0x000000413e00720c */ /* 0x004fe40003f25070 */
[----:B------:R-:W-:-:S11]  /*16170*/  MOV R65, R62 ;  /* 0x0000003e00417202 */ /* 0x000fd60000000f00 */
[----:B------:R-:W-:Y:S05]  /*16180*/  @P1 BRA `(.L_x_2866) ;  /* 0xfffffffc00e81947 */ /* 0x000fea000383ffff */
[----:B------:R-:W-:Y:S05]  /*16190*/  BSYNC.RECONVERGENT B2 ;  /* 0x0000000000027941 */ /* 0x000fea0003800200 */
.L_x_2865:
        /* <DEDUP_REMOVED lines=12> */
.L_x_2868:
[----:B-----5:R-:W-:-:S05]  /*16260*/  HADD2 R62, R65, R64.H0_H0 ;  /* 0x20000040413e7230 */ /* 0x020fca0000000000 */
[----:B------:R-:W-:-:S06]  /*16270*/  PRMT R62, R65, R66, R62 ;  /* 0x00000042413e7216 */ /* 0x000fcc000000003e */
[----:B------:R-:W2:Y:S02]  /*16280*/  ATOM.E.CAS.STRONG.GPU PT, R62, [R60], R65, R62 ;  /* 0x000000413c3e738b */ /* 0x000ea400001ee13e */
[----:B--2---:R-:W-:Y:S01]  /*16290*/  ISETP.NE.U32.AND P1, PT, R62, R65, PT ;  /* 0x000000413e00720c */ /* 0x004fe20003f25070 */
[----:B------:R-:W-:-:S12]  /*162a0*/  IMAD.MOV.U32 R65, RZ, RZ, R62 ;  /* 0x000000ffff417224 */ /* 0x000fd800078e003e */
[----:B------:R-:W-:Y:S05]  /*162b0*/  @P1 BRA `(.L_x_2868) ;  /* 0xfffffffc00e81947 */ /* 0x000fea000383ffff */
[----:B------:R-:W-:Y:S05]  /*162c0*/  BSYNC.RECONVERGENT B2 ;  /* 0x0000000000027941 */ /* 0x000fea0003800200 */
.L_x_2867:
        /* <DEDUP_REMOVED lines=12> */
.L_x_2870:
[----:B-----5:R-:W-:-:S05]  /*16390*/  HADD2 R62, R65, R64.H0_H0 ;  /* 0x20000040413e7230 */ /* 0x020fca0000000000 */
[----:B------:R-:W-:-:S06]  /*163a0*/  PRMT R62, R65, R66, R62 ;  /* 0x00000042413e7216 */ /* 0x000fcc000000003e */
[----:B------:R-:W2:Y:S02]  /*163b0*/  ATOM.E.CAS.STRONG.GPU PT, R62, [R60], R65, R62 ;  /* 0x000000413c3e738b */ /* 0x000ea400001ee13e */
[----:B--2---:R-:W-:Y:S01]  /*163c0*/  ISETP.NE.U32.AND P1, PT, R62, R65, PT ;  /* 0x000000413e00720c */ /* 0x004fe20003f25070 */
[----:B------:R-:W-:-:S12]  /*163d0*/  IMAD.MOV.U32 R65, RZ, RZ, R62 ;  /* 0x000000ffff417224 */ /* 0x000fd800078e003e */
[----:B------:R-:W-:Y:S05]  /*163e0*/  @P1 BRA `(.L_x_2870) ;  /* 0xfffffffc00e81947 */ /* 0x000fea000383ffff */
[----:B------:R-:W-:Y:S05]  /*163f0*/  BSYNC.RECONVERGENT B2 ;  /* 0x0000000000027941 */ /* 0x000fea0003800200 */
.L_x_2869:
        /* <DEDUP_REMOVED lines=12> */
.L_x_2872:
[----:B-----5:R-:W-:-:S05]  /*164c0*/  HADD2 R62, R65, R64.H0_H0 ;  /* 0x20000040413e7230 */ /* 0x020fca0000000000 */
[----:B------:R-:W-:-:S06]  /*164d0*/  PRMT R62, R65, R66, R62 ;  /* 0x00000042413e7216 */ /* 0x000fcc000000003e */
[----:B------:R-:W2:Y:S02]  /*164e0*/  ATOM.E.CAS.STRONG.GPU PT, R62, [R60], R65, R62 ;  /* 0x000000413c3e738b */ /* 0x000ea400001ee13e */
[----:B--2---:R-:W-:Y:S02]  /*164f0*/  ISETP.NE.U32.AND P1, PT, R62, R65, PT ;  /* 0x000000413e00720c */ /* 0x004fe40003f25070 */
[----:B------:R-:W-:-:S11]  /*16500*/  MOV R65, R62 ;  /* 0x0000003e00417202 */ /* 0x000fd60000000f00 */
[----:B------:R-:W-:Y:S05]  /*16510*/  @P1 BRA `(.L_x_2872) ;  /* 0xfffffffc00e81947 */ /* 0x000fea000383ffff */
[----:B------:R-:W-:Y:S05]  /*16520*/  BSYNC.RECONVERGENT B2 ;  /* 0x0000000000027941 */ /* 0x000fea0003800200 */
.L_x_2871:
        /* <DEDUP_REMOVED lines=12> */
.L_x_2874:
[----:B-----5:R-:W-:-:S05]  /*165f0*/  HADD2 R62, R65, R64.H0_H0 ;  /* 0x20000040413e7230 */ /* 0x020fca0000000000 */
[----:B------:R-:W-:-:S06]  /*16600*/  PRMT R62, R65, R66, R62 ;  /* 0x00000042413e7216 */ /* 0x000fcc000000003e */
[----:B------:R-:W2:Y:S02]  /*16610*/  ATOM.E.CAS.STRONG.GPU PT, R62, [R60], R65, R62 ;  /* 0x000000413c3e738b */ /* 0x000ea400001ee13e */
[----:B--2---:R-:W-:Y:S01]  /*16620*/  ISETP.NE.U32.AND P1, PT, R62, R65, PT ;  /* 0x000000413e00720c */ /* 0x004fe20003f25070 */
[----:B------:R-:W-:-:S12]  /*16630*/  IMAD.MOV.U32 R65, RZ, RZ, R62 ;  /* 0x000000ffff417224 */ /* 0x000fd800078e003e */
[----:B------:R-:W-:Y:S05]  /*16640*/  @P1 BRA `(.L_x_2874) ;  /* 0xfffffffc00e81947 */ /* 0x000fea000383ffff */
[----:B------:R-:W-:Y:S05]  /*16650*/  BSYNC.RECONVERGENT B2 ;  /* 0x0000000000027941 */ /* 0x000fea0003800200 */
.L_x_2873:
        /* <DEDUP_REMOVED lines=12> */
.L_x_2876:
[----:B-----5:R-:W-:-:S05]  /*16720*/  HADD2 R62, R65, R64.H0_H0 ;  /* 0x20000040413e7230 */ /* 0x020fca0000000000 */
[----:B------:R-:W-:-:S06]  /*16730*/  PRMT R62, R65, R66, R62 ;  /* 0x00000042413e7216 */ /* 0x000fcc000000003e */
[----:B------:R-:W2:Y:S02]  /*16740*/  ATOM.E.CAS.STRONG.GPU PT, R62, [R60], R65, R62 ;  /* 0x000000413c3e738b */ /* 0x000ea400001ee13e */
[----:B--2---:R-:W-:Y:S01]  /*16750*/  ISETP.NE.U32.AND P1, PT, R62, R65, PT ;  /* 0x000000413e00720c */ /* 0x004fe20003f25070 */
[----:B------:R-:W-:-:S12]  /*16760*/  IMAD.MOV.U32 R65, RZ, RZ, R62 ;  /* 0x000000ffff417224 */ /* 0x000fd800078e003e */
[----:B------:R-:W-:Y:S05]  /*16770*/  @P1 BRA `(.L_x_2876) ;  /* 0xfffffffc00e81947 */ /* 0x000fea000383ffff */
[----:B------:R-:W-:Y:S05]  /*16780*/  BSYNC.RECONVERGENT B2 ;  /* 0x0000000000027941 */ /* 0x000fea0003800200 */
.L_x_2875:
        /* <DEDUP_REMOVED lines=12> */
.L_x_2878:
[----:B-----5:R-:W-:-:S05]  /*16850*/  HADD2 R62, R65, R64.H0_H0 ;  /* 0x20000040413e7230 */ /* 0x020fca0000000000 */
[----:B------:R-:W-:-:S06]  /*16860*/  PRMT R62, R65, R66, R62 ;  /* 0x00000042413e7216 */ /* 0x000fcc000000003e */
[----:B------:R-:W2:Y:S02]  /*16870*/  ATOM.E.CAS.STRONG.GPU PT, R62, [R60], R65, R62 ;  /* 0x000000413c3e738b */ /* 0x000ea400001ee13e */
[----:B--2---:R-:W-:Y:S02]  /*16880*/  ISETP.NE.U32.AND P1, PT, R62, R65, PT ;  /* 0x000000413e00720c */ /* 0x004fe40003f25070 */
[----:B------:R-:W-:-:S11]  /*16890*/  MOV R65, R62 ;  /* 0x0000003e00417202 */ /* 0x000fd60000000f00 */
[----:B------:R-:W-:Y:S05]  /*168a0*/  @P1 BRA `(.L_x_2878) ;  /* 0xfffffffc00e81947 */ /* 0x000fea000383ffff */
[----:B------:R-:W-:Y:S05]  /*168b0*/  BSYNC.RECONVERGENT B2 ;  /* 0x0000000000027941 */ /* 0x000fea0003800200 */
.L_x_2877:
        /* <DEDUP_REMOVED lines=12> */
.L_x_2880:
[----:B-----5:R-:W-:-:S05]  /*16980*/  HADD2 R62, R65, R64.H0_H0 ;  /* 0x20000040413e7230 */ /* 0x020fca0000000000 */
[----:B------:R-:W-:-:S06]  /*16990*/  PRMT R62, R65, R66, R62 ;  /* 0x00000042413e7216 */ /* 0x000fcc000000003e */
[----:B------:R-:W2:Y:S02]  /*169a0*/  ATOM.E.CAS.STRONG.GPU PT, R62, [R60], R65, R62 ;  /* 0x000000413c3e738b */ /* 0x000ea400001ee13e */
[----:B--2---:R-:W-:Y:S01]  /*169b0*/  ISETP.NE.U32.AND P1, PT, R62, R65, PT ;  /* 0x000000413e00720c */ /* 0x004fe20003f25070 */
[----:B------:R-:W-:-:S12]  /*169c0*/  IMAD.MOV.U32 R65, RZ, RZ, R62 ;  /* 0x000000ffff417224 */ /* 0x000fd800078e003e */
[----:B------:R-:W-:Y:S05]  /*169d0*/  @P1 BRA `(.L_x_2880) ;  /* 0xfffffffc00e81947 */ /* 0x000fea000383ffff */
[----:B------:R-:W-:Y:S05]  /*169e0*/  BSYNC.RECONVERGENT B2 ;  /* 0x0000000000027941 */ /* 0x000fea0003800200 */
.L_x_2879:
        /* <DEDUP_REMOVED lines=12> */
.L_x_2882:
[----:B-----5:R-:W-:-:S05]  /*16ab0*/  HADD2 R62, R65, R64.H0_H0 ;  /* 0x20000040413e7230 */ /* 0x020fca0000000000 */
[----:B------:R-:W-:-:S06]  /*16ac0*/  PRMT R62, R65, R66, R62 ;  /* 0x00000042413e7216 */ /* 0x000fcc000000003e */
[----:B------:R-:W2:Y:S02]  /*16ad0*/  ATOM.E.CAS.STRONG.GPU PT, R62, [R60], R65, R62 ;  /* 0x000000413c3e738b */ /* 0x000ea400001ee13e */
[----:B--2---:R-:W-:Y:S01]  /*16ae0*/  ISETP.NE.U32.AND P1, PT, R62, R65, PT ;  /* 0x000000413e00720c */ /* 0x004fe20003f25070 */
[----:B------:R-:W-:-:S12]  /*16af0*/  IMAD.MOV.U32 R65, RZ, RZ, R62 ;  /* 0x000000ffff417224 */ /* 0x000fd800078e003e */
[----:B------:R-:W-:Y:S05]  /*16b00*/  @P1 BRA `(.L_x_2882) ;  /* 0xfffffffc00e81947 */ /* 0x000fea000383ffff */
[----:B------:R-:W-:Y:S05]  /*16b10*/  BSYNC.RECONVERGENT B2 ;  /* 0x0000000000027941 */ /* 0x000fea0003800200 */
.L_x_2881:
        /* <DEDUP_REMOVED lines=12> */
.L_x_2884:
[----:B-----5:R-:W-:-:S05]  /*16be0*/  HADD2 R62, R65, R64.H0_H0 ;  /* 0x20000040413e7230 */ /* 0x020fca0000000000 */
[----:B------:R-:W-:-:S06]  /*16bf0*/  PRMT R62, R65, R66, R62 ;  /* 0x00000042413e7216 */ /* 0x000fcc000000003e */
[----:B------:R-:W2:Y:S02]  /*16c00*/  ATOM.E.CAS.STRONG.GPU PT, R62, [R60], R65, R62 ;  /* 0x000000413c3e738b */ /* 0x000ea400001ee13e */
[----:B--2---:R-:W-:Y:S02]  /*16c10*/  ISETP.NE.U32.AND P1, PT, R62, R65, PT ;  /* 0x000000413e00720c */ /* 0x004fe40003f25070 */
[----:B------:R-:W-:-:S11]  /*16c20*/  MOV R65, R62 ;  /* 0x0000003e00417202 */ /* 0x000fd60000000f00 */
[----:B------:R-:W-:Y:S05]  /*16c30*/  @P1 BRA `(.L_x_2884) ;  /* 0xfffffffc00e81947 */ /* 0x000fea000383ffff */
[----:B------:R-:W-:Y:S05]  /*16c40*/  BSYNC.RECONVERGENT B2 ;  /* 0x0000000000027941 */ /* 0x000fea0003800200 */
.L_x_2883:
        /* <DEDUP_REMOVED lines=12> */
.L_x_2886:
[----:B-----5:R-:W-:-:S05]  /*16d10*/  HADD2 R62, R65, R64.H0_H0 ;  /* 0x20000040413e7230 */ /* 0x020fca0000000000 */
[----:B------:R-:W-:-:S06]  /*16d20*/  PRMT R62, R65, R66, R62 ;  /* 0x00000042413e7216 */ /* 0x000fcc000000003e */
[----:B------:R-:W2:Y:S02]  /*16d30*/  ATOM.E.CAS.STRONG.GPU PT, R62, [R60], R65, R62 ;  /* 0x000000413c3e738b */ /* 0x000ea400001ee13e */
[----:B--2---:R-:W-:Y:S01]  /*16d40*/  ISETP.NE.U32.AND P1, PT, R62, R65, PT ;  /* 0x000000413e00720c */ /* 0x004fe20003f25070 */
[----:B------:R-:W-:-:S12]  /*16d50*/  IMAD.MOV.U32 R65, RZ, RZ, R62 ;  /* 0x000000ffff417224 */ /* 0x000fd800078e003e */
[----:B------:R-:W-:Y:S05]  /*16d60*/  @P1 BRA `(.L_x_2886) ;  /* 0xfffffffc00e81947 */ /* 0x000fea000383ffff */
[----:B------:R-:W-:Y:S05]  /*16d70*/  BSYNC.RECONVERGENT B2 ;  /* 0x0000000000027941 */ /* 0x000fea0003800200 */
.L_x_2885:
        /* <DEDUP_REMOVED lines=12> */
.L_x_2888:
[----:B-----5:R-:W-:-:S05]  /*16e40*/  HADD2 R62, R65, R64.H0_H0 ;  /* 0x20000040413e7230 */ /* 0x020fca0000000000 */
[----:B------:R-:W-:-:S06]  /*16e50*/  PRMT R62, R65, R66, R62 ;  /* 0x00000042413e7216 */ /* 0x000fcc000000003e */
[----:B------:R-:W2:Y:S02]  /*16e60*/  ATOM.E.CAS.STRONG.GPU PT, R62, [R60], R65, R62 ;  /* 0x000000413c3e738b */ /* 0x000ea400001ee13e */
[----:B--2---:R-:W-:Y:S01]  /*16e70*/  ISETP.NE.U32.AND P1, PT, R62, R65, PT ;  /* 0x000000413e00720c */ /* 0x004fe20003f25070 */
[----:B------:R-:W-:-:S12]  /*16e80*/  IMAD.MOV.U32 R65, RZ, RZ, R62 ;  /* 0x000000ffff417224 */ /* 0x000fd800078e003e */
[----:B------:R-:W-:Y:S05]  /*16e90*/  @P1 BRA `(.L_x_2888) ;  /* 0xfffffffc00e81947 */ /* 0x000fea000383ffff */
[----:B------:R-:W-:Y:S05]  /*16ea0*/  BSYNC.RECONVERGENT B2 ;  /* 0x0000000000027941 */ /* 0x000fea0003800200 */
.L_x_2887:
        /* <DEDUP_REMOVED lines=12> */
.L_x_2890:
[----:B-----5:R-:W-:-:S05]  /*16f70*/  HADD2 R62, R65, R64.H0_H0 ;  /* 0x20000040413e7230 */ /* 0x020fca0000000000 */
[----:B------:R-:W-:-:S06]  /*16f80*/  PRMT R62, R65, R66, R62 ;  /* 0x00000042413e7216 */ /* 0x000fcc000000003e */
[----:B------:R-:W2:Y:S02]  /*16f90*/  ATOM.E.CAS.STRONG.GPU PT, R62, [R60], R65, R62 ;  /* 0x000000413c3e738b */ /* 0x000ea400001ee13e */
[----:B--2---:R-:W-:Y:S02]  /*16fa0*/  ISETP.NE.U32.AND P1, PT, R62, R65, PT ;  /* 0x000000413e00720c */ /* 0x004fe40003f25070 */
[----:B------:R-:W-:-:S11]  /*16fb0*/  MOV R65, R62 ;  /* 0x0000003e00417202 */ /* 0x000fd60000000f00 */
[----:B------:R-:W-:Y:S05]  /*16fc0*/  @P1 BRA `(.L_x_2890) ;  /* 0xfffffffc00e81947 */ /* 0x000fea000383ffff */
[----:B------:R-:W-:Y:S05]  /*16fd0*/  BSYNC.RECONVERGENT B2 ;  /* 0x0000000000027941 */ /* 0x000fea0003800200 */
.L_x_2889:
        /* <DEDUP_REMOVED lines=12> */
.L_x_2892:
[----:B-----5:R-:W-:-:S05]  /*170a0*/  HADD2 R62, R65, R64.H0_H0 ;  /* 0x20000040413e7230 */ /* 0x020fca0000000000 */
[----:B------:R-:W-:-:S06]  /*170b0*/  PRMT R62, R65, R66, R62 ;  /* 0x00000042413e7216 */ /* 0x000fcc000000003e */
[----:B------:R-:W2:Y:S02]  /*170c0*/  ATOM.E.CAS.STRONG.GPU PT, R62, [R60], R65, R62 ;  /* 0x000000413c3e738b */ /* 0x000ea400001ee13e */
[----:B--2---:R-:W-:Y:S01]  /*170d0*/  ISETP.NE.U32.AND P1, PT, R62, R65, PT ;  /* 0x000000413e00720c */ /* 0x004fe20003f25070 */
[----:B------:R-:W-:-:S12]  /*170e0*/  IMAD.MOV.U32 R65, RZ, RZ, R62 ;  /* 0x000000ffff417224 */ /* 0x000fd800078e003e */
[----:B------:R-:W-:Y:S05]  /*170f0*/  @P1 BRA `(.L_x_2892) ;  /* 0xfffffffc00e81947 */ /* 0x000fea000383ffff */
[----:B------:R-:W-:Y:S05]  /*17100*/  BSYNC.RECONVERGENT B2 ;  /* 0x0000000000027941 */ /* 0x000fea0003800200 */
.L_x_2891:
        /* <DEDUP_REMOVED lines=12> */
.L_x_2894:
[----:B-----5:R-:W-:-:S05]  /*171d0*/  HADD2 R62, R65, R64.H0_H0 ;  /* 0x20000040413e7230 */ /* 0x020fca0000000000 */
[----:B------:R-:W-:-:S06]  /*171e0*/  PRMT R62, R65, R66, R62 ;  /* 0x00000042413e7216 */ /* 0x000fcc000000003e */
[----:B------:R-:W2:Y:S02]  /*171f0*/  ATOM.E.CAS.STRONG.GPU PT, R62, [R60], R65, R62 ;  /* 0x000000413c3e738b */ /* 0x000ea400001ee13e */
[----:B--2---:R-:W-:Y:S01]  /*17200*/  ISETP.NE.U32.AND P1, PT, R62, R65, PT ;  /* 0x000000413e00720c */ /* 0x004fe20003f25070 */
[----:B------:R-:W-:-:S12]  /*17210*/  IMAD.MOV.U32 R65, RZ, RZ, R62 ;  /* 0x000000ffff417224 */ /* 0x000fd800078e003e */
[----:B------:R-:W-:Y:S05]  /*17220*/  @P1 BRA `(.L_x_2894) ;  /* 0xfffffffc00e81947 */ /* 0x000fea000383ffff */
[----:B------:R-:W-:Y:S05]  /*17230*/  BSYNC.RECONVERGENT B2 ;  /* 0x0000000000027941 */ /* 0x000fea0003800200 */
.L_x_2893:
        /* <DEDUP_REMOVED lines=12> */
.L_x_2896:
[----:B-----5:R-:W-:-:S05]  /*17300*/  HADD2 R62, R65, R64.H0_H0 ;  /* 0x20000040413e7230 */ /* 0x020fca0000000000 */
[----:B------:R-:W-:-:S06]  /*17310*/  PRMT R62, R65, R66, R62 ;  /* 0x00000042413e7216 */ /* 0x000fcc000000003e */
[----:B------:R-:W2:Y:S02]  /*17320*/  ATOM.E.CAS.STRONG.GPU PT, R62, [R60], R65, R62 ;  /* 0x000000413c3e738b */ /* 0x000ea400001ee13e */
[----:B--2---:R-:W-:Y:S02]  /*17330*/  ISETP.NE.U32.AND P1, PT, R62, R65, PT ;  /* 0x000000413e00720c */ /* 0x004fe40003f25070 */
[----:B------:R-:W-:-:S11]  /*17340*/  MOV R65, R62 ;  /* 0x0000003e00417202 */ /* 0x000fd60000000f00 */
[----:B------:R-:W-:Y:S05]  /*17350*/  @P1 BRA `(.L_x_2896) ;  /* 0xfffffffc00e81947 */ /* 0x000fea000383ffff */
[----:B------:R-:W-:Y:S05]  /*17360*/  BSYNC.RECONVERGENT B2 ;  /* 0x0000000000027941 */ /* 0x000fea0003800200 */
.L_x_2895:
        /* <DEDUP_REMOVED lines=12> */
.L_x_2898:
[----:B-----5:R-:W-:-:S05]  /*17430*/  HADD2 R62, R65, R64.H0_H0 ;  /* 0x20000040413e7230 */ /* 0x020fca0000000000 */
[----:B------:R-:W-:-:S06]  /*17440*/  PRMT R62, R65, R66, R62 ;  /* 0x00000042413e7216 */ /* 0x000fcc000000003e */
[----:B------:R-:W2:Y:S02]  /*17450*/  ATOM.E.CAS.STRONG.GPU PT, R62, [R60], R65, R62 ;  /* 0x000000413c3e738b */ /* 0x000ea400001ee13e */
[----:B--2---:R-:W-:Y:S01]  /*17460*/  ISETP.NE.U32.AND P1, PT, R62, R65, PT ;  /* 0x000000413e00720c */ /* 0x004fe20003f25070 */
[----:B------:R-:W-:-:S12]  /*17470*/  IMAD.MOV.U32 R65, RZ, RZ, R62 ;  /* 0x000000ffff417224 */ /* 0x000fd800078e003e */
[----:B------:R-:W-:Y:S05]  /*17480*/  @P1 BRA `(.L_x_2898) ;  /* 0xfffffffc00e81947 */ /* 0x000fea000383ffff */
[----:B------:R-:W-:Y:S05]  /*17490*/  BSYNC.RECONVERGENT B2 ;  /* 0x0000000000027941 */ /* 0x000fea0003800200 */
.L_x_2897:
        /* <DEDUP_REMOVED lines=12> */
.L_x_2900:
[----:B-----5:R-:W-:-:S05]  /*17560*/  HADD2 R62, R65, R64.H0_H0 ;  /* 0x20000040413e7230 */ /* 0x020fca0000000000 */
[----:B------:R-:W-:-:S06]  /*17570*/  PRMT R62, R65, R66, R62 ;  /* 0x00000042413e7216 */ /* 0x000fcc000000003e */
[----:B------:R-:W2:Y:S02]  /*17580*/  ATOM.E.CAS.STRONG.GPU PT, R62, [R60], R65, R62 ;  /* 0x000000413c3e738b */ /* 0x000ea400001ee13e */
[----:B--2---:R-:W-:Y:S01]  /*17590*/  ISETP.NE.U32.AND P1, PT, R62, R65, PT ;  /* 0x000000413e00720c */ /* 0x004fe20003f25070 */
[----:B------:R-:W-:-:S12]  /*175a0*/  IMAD.MOV.U32 R65, RZ, RZ, R62 ;  /* 0x000000ffff417224 */ /* 0x000fd800078e003e */
[----:B------:R-:W-:Y:S05]  /*175b0*/  @P1 BRA `(.L_x_2900) ;  /* 0xfffffffc00e81947 */ /* 0x000fea000383ffff */
[----:B------:R-:W-:Y:S05]  /*175c0*/  BSYNC.RECONVERGENT B2 ;  /* 0x0000000000027941 */ /* 0x000fea0003800200 */
.L_x_2899:
        /* <DEDUP_REMOVED lines=12> */
.L_x_2902:
[----:B-----5:R-:W-:-:S05]  /*17690*/  HADD2 R62, R65, R64.H0_H0 ;  /* 0x20000040413e7230 */ /* 0x020fca0000000000 */
[----:B------:R-:W-:-:S06]  /*176a0*/  PRMT R62, R65, R66, R62 ;  /* 0x00000042413e7216 */ /* 0x000fcc000000003e */
[----:B------:R-:W2:Y:S02]  /*176b0*/  ATOM.E.CAS.STRONG.GPU PT, R62, [R60], R65, R62 ;  /* 0x000000413c3e738b */ /* 0x000ea400001ee13e */
[----:B--2---:R-:W-:Y:S02]  /*176c0*/  ISETP.NE.U32.AND P1, PT, R62, R65, PT ;  /* 0x000000413e00720c */ /* 0x004fe40003f25070 */
[----:B------:R-:W-:-:S11]  /*176d0*/  MOV R65, R62 ;  /* 0x0000003e00417202 */ /* 0x000fd60000000f00 */
[----:B------:R-:W-:Y:S05]  /*176e0*/  @P1 BRA `(.L_x_2902) ;  /* 0xfffffffc00e81947 */ /* 0x000fea000383ffff */
[----:B------:R-:W-:Y:S05]  /*176f0*/  BSYNC.RECONVERGENT B2 ;  /* 0x0000000000027941 */ /* 0x000fea0003800200 */
.L_x_2901:
        /* <DEDUP_REMOVED lines=12> */
.L_x_2904:
[----:B-----5:R-:W-:-:S05]  /*177c0*/  HADD2 R62, R65, R64.H0_H0 ;  /* 0x20000040413e7230 */ /* 0x020fca0000000000 */
[----:B------:R-:W-:-:S06]  /*177d0*/  PRMT R62, R65, R66, R62 ;  /* 0x00000042413e7216 */ /* 0x000fcc000000003e */
[----:B------:R-:W2:Y:S02]  /*177e0*/  ATOM.E.CAS.STRONG.GPU PT, R62, [R60], R65, R62 ;  /* 0x000000413c3e738b */ /* 0x000ea400001ee13e */
[----:B--2---:R-:W-:Y:S01]  /*177f0*/  ISETP.NE.U32.AND P1, PT, R62, R65, PT ;  /* 0x000000413e00720c */ /* 0x004fe20003f25070 */
[----:B------:R-:W-:-:S12]  /*17800*/  IMAD.MOV.U32 R65, RZ, RZ, R62 ;  /* 0x000000ffff417224 */ /* 0x000fd800078e003e */
[----:B------:R-:W-:Y:S05]  /*17810*/  @P1 BRA `(.L_x_2904) ;  /* 0xfffffffc00e81947 */ /* 0x000fea000383ffff */
[----:B------:R-:W-:Y:S05]  /*17820*/  BSYNC.RECONVERGENT B2 ;  /* 0x0000000000027941 */ /* 0x000fea0003800200 */
.L_x_2903:
        /* <DEDUP_REMOVED lines=12> */
.L_x_2906:
[----:B-----5:R-:W-:-:S05]  /*178f0*/  HADD2 R62, R65, R64.H0_H0 ;  /* 0x20000040413e7230 */ /* 0x020fca0000000000 */
[----:B------:R-:W-:-:S06]  /*17900*/  PRMT R62, R65, R66, R62 ;  /* 0x00000042413e7216 */ /* 0x000fcc000000003e */
[----:B------:R-:W2:Y:S02]  /*17910*/  ATOM.E.CAS.STRONG.GPU PT, R62, [R60], R65, R62 ;  /* 0x000000413c3e738b */ /* 0x000ea400001ee13e */
[----:B--2---:R-:W-:Y:S01]  /*17920*/  ISETP.NE.U32.AND P1, PT, R62, R65, PT ;  /* 0x000000413e00720c */ /* 0x004fe20003f25070 */
[----:B------:R-:W-:-:S12]  /*17930*/  IMAD.MOV.U32 R65, RZ, RZ, R62 ;  /* 0x000000ffff417224 */ /* 0x000fd800078e003e */
[----:B------:R-:W-:Y:S05]  /*17940*/  @P1 BRA `(.L_x_2906) ;  /* 0xfffffffc00e81947 */ /* 0x000fea000383ffff */
[----:B------:R-:W-:Y:S05]  /*17950*/  BSYNC.RECONVERGENT B2 ;  /* 0x0000000000027941 */ /* 0x000fea0003800200 */
.L_x_2905:
        /* <DEDUP_REMOVED lines=12> */
.L_x_2908:
[----:B-----5:R-:W-:-:S05]  /*17a20*/  HADD2 R62, R65, R64.H0_H0 ;  /* 0x20000040413e7230 */ /* 0x020fca0000000000 */
[----:B------:R-:W-:-:S06]  /*17a30*/  PRMT R62, R65, R66, R62 ;  /* 0x00000042413e7216 */ /* 0x000fcc000000003e */
[----:B------:R-:W2:Y:S02]  /*17a40*/  ATOM.E.CAS.STRONG.GPU PT, R62, [R60], R65, R62 ;  /* 0x000000413c3e738b */ /* 0x000ea400001ee13e */
[----:B--2---:R-:W-:Y:S02]  /*17a50*/  ISETP.NE.U32.AND P1, PT, R62, R65, PT ;  /* 0x000000413e00720c */ /* 0x004fe40003f25070 */
[----:B------:R-:W-:-:S11]  /*17a60*/  MOV R65, R62 ;  /* 0x0000003e00417202 */ /* 0x000fd60000000f00 */
[----:B------:R-:W-:Y:S05]  /*17a70*/  @P1 BRA `(.L_x_2908) ;  /* 0xfffffffc00e81947 */ /* 0x000fea000383ffff */
[----:B------:R-:W-:Y:S05]  /*17a80*/  BSYNC.RECONVERGENT B2 ;  /* 0x0000000000027941 */ /* 0x000fea0003800200 */
.L_x_2907:
        /* <DEDUP_REMOVED lines=12> */
.L_x_2910:
[----:B-----5:R-:W-:-:S05]  /*17b50*/  HADD2 R62, R65, R64.H0_H0 ;  /* 0x20000040413e7230 */ /* 0x020fca0000000000 */
[----:B------:R-:W-:-:S06]  /*17b60*/  PRMT R62, R65, R66, R62 ;  /* 0x00000042413e7216 */ /* 0x000fcc000000003e */
[----:B------:R-:W2:Y:S02]  /*17b70*/  ATOM.E.CAS.STRONG.GPU PT, R62, [R60], R65, R62 ;  /* 0x000000413c3e738b */ /* 0x000ea400001ee13e */
[----:B--2---:R-:W-:Y:S01]  /*17b80*/  ISETP.NE.U32.AND P1, PT, R62, R65, PT ;  /* 0x000000413e00720c */ /* 0x004fe20003f25070 */
[----:B------:R-:W-:-:S12]  /*17b90*/  IMAD.MOV.U32 R65, RZ, RZ, R62 ;  /* 0x000000ffff417224 */ /* 0x000fd800078e003e */
[----:B------:R-:W-:Y:S05]  /*17ba0*/  @P1 BRA `(.L_x_2910) ;  /* 0xfffffffc00e81947 */ /* 0x000fea000383ffff */
[----:B------:R-:W-:Y:S05]  /*17bb0*/  BSYNC.RECONVERGENT B2 ;  /* 0x0000000000027941 */ /* 0x000fea0003800200 */
.L_x_2909:
        /* <DEDUP_REMOVED lines=12> */
.L_x_2912:
[----:B-----5:R-:W-:-:S05]  /*17c80*/  HADD2 R62, R65, R64.H0_H0 ;  /* 0x20000040413e7230 */ /* 0x020fca0000000000 */
[----:B------:R-:W-:-:S06]  /*17c90*/  PRMT R62, R65, R66, R62 ;  /* 0x00000042413e7216 */ /* 0x000fcc000000003e */
[----:B------:R-:W2:Y:S02]  /*17ca0*/  ATOM.E.CAS.STRONG.GPU PT, R62, [R60], R65, R62 ;  /* 0x000000413c3e738b */ /* 0x000ea400001ee13e */
[----:B--2---:R-:W-:Y:S01]  /*17cb0*/  ISETP.NE.U32.AND P1, PT, R62, R65, PT ;  /* 0x000000413e00720c */ /* 0x004fe20003f25070 */
[----:B------:R-:W-:-:S12]  /*17cc0*/  IMAD.MOV.U32 R65, RZ, RZ, R62 ;  /* 0x000000ffff417224 */ /* 0x000fd800078e003e */
[----:B------:R-:W-:Y:S05]  /*17cd0*/  @P1 BRA `(.L_x_2912) ;  /* 0xfffffffc00e81947 */ /* 0x000fea000383ffff */
[----:B------:R-:W-:Y:S05]  /*17ce0*/  BSYNC.RECONVERGENT B2 ;  /* 0x0000000000027941 */ /* 0x000fea0003800200 */
.L_x_2911:
        /* <DEDUP_REMOVED lines=12> */
.L_x_2914:
[----:B-----5:R-:W-:-:S05]  /*17db0*/  HADD2 R62, R65, R64.H0_H0 ;  /* 0x20000040413e7230 */ /* 0x020fca0000000000 */
[----:B------:R-:W-:-:S06]  /*17dc0*/  PRMT R62, R65, R66, R62 ;  /* 0x00000042413e7216 */ /* 0x000fcc000000003e */
[----:B------:R-:W2:Y:S02]  /*17dd0*/  ATOM.E.CAS.STRONG.GPU PT, R62, [R60], R65, R62 ;  /* 0x000000413c3e738b */ /* 0x000ea400001ee13e */
[----:B--2---:R-:W-:Y:S02]  /*17de0*/  ISETP.NE.U32.AND P1, PT, R62, R65, PT ;  /* 0x000000413e00720c */ /* 0x004fe40003f25070 */
[----:B------:R-:W-:-:S11]  /*17df0*/  MOV R65, R62 ;  /* 0x0000003e00417202 */ /* 0x000fd60000000f00 */
[----:B------:R-:W-:Y:S05]  /*17e00*/  @P1 BRA `(.L_x_2914) ;  /* 0xfffffffc00e81947 */ /* 0x000fea000383ffff */
[----:B------:R-:W-:Y:S05]  /*17e10*/  BSYNC.RECONVERGENT B2 ;  /* 0x0000000000027941 */ /* 0x000fea0003800200 */
.L_x_2913:
        /* <DEDUP_REMOVED lines=12> */
.L_x_2916:
[----:B-----5:R-:W-:-:S05]  /*17ee0*/  HADD2 R62, R65, R64.H0_H0 ;  /* 0x20000040413e7230 */ /* 0x020fca0000000000 */
[----:B------:R-:W-:-:S06]  /*17ef0*/  PRMT R62, R65, R66, R62 ;  /* 0x00000042413e7216 */ /* 0x000fcc000000003e */
[----:B------:R-:W2:Y:S02]  /*17f00*/  ATOM.E.CAS.STRONG.GPU PT, R62, [R60], R65, R62 ;  /* 0x000000413c3e738b */ /* 0x000ea400001ee13e */
[----:B--2---:R-:W-:Y:S01]  /*17f10*/  ISETP.NE.U32.AND P1, PT, R62, R65, PT ;  /* 0x000000413e00720c */ /* 0x004fe20003f25070 */
[----:B------:R-:W-:-:S12]  /*17f20*/  IMAD.MOV.U32 R65, RZ, RZ, R62 ;  /* 0x000000ffff417224 */ /* 0x000fd800078e003e */
[----:B------:R-:W-:Y:S05]  /*17f30*/  @P1 BRA `(.L_x_2916) ;  /* 0xfffffffc00e81947 */ /* 0x000fea000383ffff */
[----:B------:R-:W-:Y:S05]  /*17f40*/  BSYNC.RECONVERGENT B2 ;  /* 0x0000000000027941 */ /* 0x000fea0003800200 */
.L_x_2915:
        /* <DEDUP_REMOVED lines=12> */
.L_x_2918:
[----:B-----5:R-:W-:-:S05]  /*18010*/  HADD2 R62, R65, R64.H0_H0 ;  /* 0x20000040413e7230 */ /* 0x020fca0000000000 */
[----:B------:R-:W-:-:S06]  /*18020*/  PRMT R62, R65, R66, R62 ;  /* 0x00000042413e7216 */ /* 0x000fcc000000003e */
[----:B------:R-:W2:Y:S02]  /*18030*/  ATOM.E.CAS.STRONG.GPU PT, R62, [R60], R65, R62 ;  /* 0x000000413c3e738b */ /* 0x000ea400001ee13e */
[----:B--2---:R-:W-:Y:S01]  /*18040*/  ISETP.NE.U32.AND P1, PT, R62, R65, PT ;  /* 0x000000413e00720c */ /* 0x004fe20003f25070 */
[----:B------:R-:W-:-:S12]  /*18050*/  IMAD.MOV.U32 R65, RZ, RZ, R62 ;  /* 0x000000ffff417224 */ /* 0x000fd800078e003e */
[----:B------:R-:W-:Y:S05]  /*18060*/  @P1 BRA `(.L_x_2918) ;  /* 0xfffffffc00e81947 */ /* 0x000fea000383ffff */
[----:B------:R-:W-:Y:S05]  /*18070*/  BSYNC.RECONVERGENT B2 ;  /* 0x0000000000027941 */ /* 0x000fea0003800200 */
.L_x_2917:
        /* <DEDUP_REMOVED lines=12> */
.L_x_2920:
[----:B-----5:R-:W-:-:S05]  /*18140*/  HADD2 R62, R65, R64.H0_H0 ;  /* 0x20000040413e7230 */ /* 0x020fca0000000000 */
[----:B------:R-:W-:-:S06]  /*18150*/  PRMT R62, R65, R66, R62 ;  /* 0x00000042413e7216 */ /* 0x000fcc000000003e */
[----:B------:R-:W2:Y:S02]  /*18160*/  ATOM.E.CAS.STRONG.GPU PT, R62, [R60], R65, R62 ;  /* 0x000000413c3e738b */ /* 0x000ea400001ee13e */
[----:B--2---:R-:W-:Y:S02]  /*18170*/  ISETP.NE.U32.AND P1, PT, R62, R65, PT ;  /* 0x000000413e00720c */ /* 0x004fe40003f25070 */
[----:B------:R-:W-:-:S11]  /*18180*/  MOV R65, R62 ;  /* 0x0000003e00417202 */ /* 0x000fd60000000f00 */
[----:B------:R-:W-:Y:S05]  /*18190*/  @P1 BRA `(.L_x_2920) ;  /* 0xfffffffc00e81947 */ /* 0x000fea000383ffff */
[----:B------:R-:W-:Y:S05]  /*181a0*/  BSYNC.RECONVERGENT B2 ;  /* 0x0000000000027941 */ /* 0x000fea0003800200 */
.L_x_2919:
        /* <DEDUP_REMOVED lines=12> */
.L_x_2922:
[----:B-----5:R-:W-:-:S05]  /*18270*/  HADD2 R62, R65, R64.H0_H0 ;  /* 0x20000040413e7230 */ /* 0x020fca0000000000 */
[----:B------:R-:W-:-:S06]  /*18280*/  PRMT R62, R65, R66, R62 ;  /* 0x00000042413e7216 */ /* 0x000fcc000000003e */
[----:B------:R-:W2:Y:S02]  /*18290*/  ATOM.E.CAS.STRONG.GPU PT, R62, [R60], R65, R62 ;  /* 0x000000413c3e738b */ /* 0x000ea400001ee13e */
[----:B--2---:R-:W-:Y:S01]  /*182a0*/  ISETP.NE.U32.AND P1, PT, R62, R65, PT ;  /* 0x000000413e00720c */ /* 0x004fe20003f25070 */
[----:B------:R-:W-:-:S12]  /*182b0*/  IMAD.MOV.U32 R65, RZ, RZ, R62 ;  /* 0x000000ffff417224 */ /* 0x000fd800078e003e */
[----:B------:R-:W-:Y:S05]  /*182c0*/  @P1 BRA `(.L_x_2922) ;  /* 0xfffffffc00e81947 */ /* 0x000fea000383ffff */
[----:B------:R-:W-:Y:S05]  /*182d0*/  BSYNC.RECONVERGENT B2 ;  /* 0x0000000000027941 */ /* 0x000fea0003800200 */
.L_x_2921:
        /* <DEDUP_REMOVED lines=12> */
.L_x_2924:
[----:B-----5:R-:W-:-:S05]  /*183a0*/  HADD2 R62, R65, R64.H0_H0 ;  /* 0x20000040413e7230 */ /* 0x020fca0000000000 */
[----:B------:R-:W-:-:S06]  /*183b0*/  PRMT R62, R65, R66, R62 ;  /* 0x00000042413e7216 */ /* 0x000fcc000000003e */
[----:B------:R-:W2:Y:S02]  /*183c0*/  ATOM.E.CAS.STRONG.GPU PT, R62, [R60], R65, R62 ;  /* 0x000000413c3e738b */ /* 0x000ea400001ee13e */
[----:B--2---:R-:W-:Y:S01]  /*183d0*/  ISETP.NE.U32.AND P1, PT, R62, R65, PT ;  /* 0x000000413e00720c */ /* 0x004fe20003f25070 */
[----:B------:R-:W-:-:S12]  /*183e0*/  IMAD.MOV.U32 R65, RZ, RZ, R62 ;  /* 0x000000ffff417224 */ /* 0x000fd800078e003e */
[----:B------:R-:W-:Y:S05]  /*183f0*/  @P1 BRA `(.L_x_2924) ;  /* 0xfffffffc00e81947 */ /* 0x000fea000383ffff */
[----:B------:R-:W-:Y:S05]  /*18400*/  BSYNC.RECONVERGENT B2 ;  /* 0x0000000000027941 */ /* 0x000fea0003800200 */
.L_x_2923:
        /* <DEDUP_REMOVED lines=12> */
.L_x_2926:
[----:B-----5:R-:W-:-:S05]  /*184d0*/  HADD2 R62, R65, R64.H0_H0 ;  /* 0x20000040413e7230 */ /* 0x020fca0000000000 */
[----:B------:R-:W-:-:S06]  /*184e0*/  PRMT R62, R65, R66, R62 ;  /* 0x00000042413e7216 */ /* 0x000fcc000000003e */
[----:B------:R-:W2:Y:S02]  /*184f0*/  ATOM.E.CAS.STRONG.GPU PT, R62, [R60], R65, R62 ;  /* 0x000000413c3e738b */ /* 0x000ea400001ee13e */
[----:B--2---:R-:W-:Y:S02]  /*18500*/  ISETP.NE.U32.AND P1, PT, R62, R65, PT ;  /* 0x000000413e00720c */ /* 0x004fe40003f25070 */
[----:B------:R-:W-:-:S11]  /*18510*/  MOV R65, R62 ;  /* 0x0000003e00417202 */ /* 0x000fd60000000f00 */
[----:B------:R-:W-:Y:S05]  /*18520*/  @P1 BRA `(.L_x_2926) ;  /* 0xfffffffc00e81947 */ /* 0x000fea000383ffff */
[----:B------:R-:W-:Y:S05]  /*18530*/  BSYNC.RECONVERGENT B2 ;  /* 0x0000000000027941 */ /* 0x000fea0003800200 */
.L_x_2925:
        /* <DEDUP_REMOVED lines=12> */
.L_x_2928:
[----:B-----5:R-:W-:-:S05]  /*18600*/  HADD2 R62, R65, R64.H0_H0 ;  /* 0x20000040413e7230 */ /* 0x020fca0000000000 */
[----:B------:R-:W-:-:S06]  /*18610*/  PRMT R62, R65, R66, R62 ;  /* 0x00000042413e7216 */ /* 0x000fcc000000003e */
[----:B------:R-:W2:Y:S02]  /*18620*/  ATOM.E.CAS.STRONG.GPU PT, R62, [R60], R65, R62 ;  /* 0x000000413c3e738b */ /* 0x000ea400001ee13e */
[----:B--2---:R-:W-:Y:S01]  /*18630*/  ISETP.NE.U32.AND P1, PT, R62, R65, PT ;  /* 0x000000413e00720c */ /* 0x004fe20003f25070 */
[----:B------:R-:W-:-:S12]  /*18640*/  IMAD.MOV.U32 R65, RZ, RZ, R62 ;  /* 0x000000ffff417224 */ /* 0x000fd800078e003e */
[----:B------:R-:W-:Y:S05]  /*18650*/  @P1 BRA `(.L_x_2928) ;  /* 0xfffffffc00e81947 */ /* 0x000fea000383ffff */
[----:B------:R-:W-:Y:S05]  /*18660*/  BSYNC.RECONVERGENT B2 ;  /* 0x0000000000027941 */ /* 0x000fea0003800200 */
.L_x_2927:
        /* <DEDUP_REMOVED lines=12> */
.L_x_2930:
[----:B-----5:R-:W-:-:S05]  /*18730*/  HADD2 R62, R65, R64.H0_H0 ;  /* 0x20000040413e7230 */ /* 0x020fca0000000000 */
[----:B------:R-:W-:-:S06]  /*18740*/  PRMT R62, R65, R66, R62 ;  /* 0x00000042413e7216 */ /* 0x000fcc000000003e */
[----:B------:R-:W2:Y:S02]  /*18750*/  ATOM.E.CAS.STRONG.GPU PT, R62, [R60], R65, R62 ;  /* 0x000000413c3e738b */ /* 0x000ea400001ee13e */
[----:B--2---:R-:W-:Y:S01]  /*18760*/  ISETP.NE.U32.AND P1, PT, R62, R65, PT ;  /* 0x000000413e00720c */ /* 0x004fe20003f25070 */
[----:B------:R-:W-:-:S12]  /*18770*/  IMAD.MOV.U32 R65, RZ, RZ, R62 ;  /* 0x000000ffff417224 */ /* 0x000fd800078e003e */
[----:B------:R-:W-:Y:S05]  /*18780*/  @P1 BRA `(.L_x_2930) ;  /* 0xfffffffc00e81947 */ /* 0x000fea000383ffff */
[----:B------:R-:W-:Y:S05]  /*18790*/  BSYNC.RECONVERGENT B2 ;  /* 0x0000000000027941 */ /* 0x000fea0003800200 */
.L_x_2929:
        /* <DEDUP_REMOVED lines=12> */
.L_x_2932:
[----:B-----5:R-:W-:-:S05]  /*18860*/  HADD2 R62, R65, R64.H0_H0 ;  /* 0x20000040413e7230 */ /* 0x020fca0000000000 */
[----:B------:R-:W-:-:S06]  /*18870*/  PRMT R62, R65, R66, R62 ;  /* 0x00000042413e7216 */ /* 0x000fcc000000003e */
[----:B------:R-:W2:Y:S02]  /*18880*/  ATOM.E.CAS.STRONG.GPU PT, R62, [R60], R65, R62 ;  /* 0x000000413c3e738b */ /* 0x000ea400001ee13e */
[----:B--2---:R-:W-:Y:S02]  /*18890*/  ISETP.NE.U32.AND P1, PT, R62, R65, PT ;  /* 0x000000413e00720c */ /* 0x004fe40003f25070 */
[----:B------:R-:W-:-:S11]  /*188a0*/  MOV R65, R62 ;  /* 0x0000003e00417202 */ /* 0x000fd60000000f00 */
[----:B------:R-:W-:Y:S05]  /*188b0*/  @P1 BRA `(.L_x_2932) ;  /* 0xfffffffc00e81947 */ /* 0x000fea000383ffff */
[----:B------:R-:W-:Y:S05]  /*188c0*/  BSYNC.RECONVERGENT B2 ;  /* 0x0000000000027941 */ /* 0x000fea0003800200 */
.L_x_2931:
        /* <DEDUP_REMOVED lines=12> */
.L_x_2934:
[----:B-----5:R-:W-:-:S05]  /*18990*/  HADD2 R62, R65, R64.H0_H0 ;  /* 0x20000040413e7230 */ /* 0x020fca0000000000 */
[----:B------:R-:W-:-:S06]  /*189a0*/  PRMT R62, R65, R66, R62 ;  /* 0x00000042413e7216 */ /* 0x000fcc000000003e */
[----:B------:R-:W2:Y:S02]  /*189b0*/  ATOM.E.CAS.STRONG.GPU PT, R62, [R60], R65, R62 ;  /* 0x000000413c3e738b */ /* 0x000ea400001ee13e */
[----:B--2---:R-:W-:Y:S01]  /*189c0*/  ISETP.NE.U32.AND P1, PT, R62, R65, PT ;  /* 0x000000413e00720c */ /* 0x004fe20003f25070 */
[----:B------:R-:W-:-:S12]  /*189d0*/  IMAD.MOV.U32 R65, RZ, RZ, R62 ;  /* 0x000000ffff417224 */ /* 0x000fd800078e003e */
[----:B------:R-:W-:Y:S05]  /*189e0*/  @P1 BRA `(.L_x_2934) ;  /* 0xfffffffc00e81947 */ /* 0x000fea000383ffff */
[----:B------:R-:W-:Y:S05]  /*189f0*/  BSYNC.RECONVERGENT B2 ;  /* 0x0000000000027941 */ /* 0x000fea0003800200 */
.L_x_2933:
        /* <DEDUP_REMOVED lines=12> */
.L_x_2936:
[----:B-----5:R-:W-:-:S05]  /*18ac0*/  HADD2 R62, R65, R64.H0_H0 ;  /* 0x20000040413e7230 */ /* 0x020fca0000000000 */
[----:B------:R-:W-:-:S06]  /*18ad0*/  PRMT R62, R65, R66, R62 ;  /* 0x00000042413e7216 */ /* 0x000fcc000000003e */
[----:B------:R-:W2:Y:S02]  /*18ae0*/  ATOM.E.CAS.STRONG.GPU PT, R62, [R60], R65, R62 ;  /* 0x000000413c3e738b */ /* 0x000ea400001ee13e */
[----:B--2---:R-:W-:Y:S01]  /*18af0*/  ISETP.NE.U32.AND P1, PT, R62, R65, PT ;  /* 0x000000413e00720c */ /* 0x004fe20003f25070 */
[----:B------:R-:W-:-:S12]  /*18b00*/  IMAD.MOV.U32 R65, RZ, RZ, R62 ;  /* 0x000000ffff417224 */ /* 0x000fd800078e003e */
[----:B------:R-:W-:Y:S05]  /*18b10*/  @P1 BRA `(.L_x_2936) ;  /* 0xfffffffc00e81947 */ /* 0x000fea000383ffff */
[----:B------:R-:W-:Y:S05]  /*18b20*/  BSYNC.RECONVERGENT B2 ;  /* 0x0000000000027941 */ /* 0x000fea0003800200 */
.L_x_2935:
        /* <DEDUP_REMOVED lines=12> */
.L_x_2938:
[----:B-----5:R-:W-:-:S05]  /*18bf0*/  HADD2 R62, R65, R64.H0_H0 ;  /* 0x20000040413e7230 */ /* 0x020fca0000000000 */
[----:B------:R-:W-:-:S06]  /*18c00*/  PRMT R62, R65, R66, R62 ;  /* 0x00000042413e7216 */ /* 0x000fcc000000003e */
[----:B------:R-:W2:Y:S02]  /*18c10*/  ATOM.E.CAS.STRONG.GPU PT, R62, [R60], R65, R62 ;  /* 0x000000413c3e738b */ /* 0x000ea400001ee13e */
[----:B--2---:R-:W-:Y:S02]  /*18c20*/  ISETP.NE.U32.AND P1, PT, R62, R65, PT ;  /* 0x000000413e00720c */ /* 0x004fe40003f25070 */
[----:B------:R-:W-:-:S11]  /*18c30*/  MOV R65, R62 ;  /* 0x0000003e00417202 */ /* 0x000fd60000000f00 */
[----:B------:R-:W-:Y:S05]  /*18c40*/  @P1 BRA `(.L_x_2938) ;  /* 0xfffffffc00e81947 */ /* 0x000fea000383ffff */
[----:B------:R-:W-:Y:S05]  /*18c50*/  BSYNC.RECONVERGENT B2 ;  /* 0x0000000000027941 */ /* 0x000fea0003800200 */
.L_x_2937:
        /* <DEDUP_REMOVED lines=12> */
.L_x_2940:
[----:B-----5:R-:W-:-:S05]  /*18d20*/  HADD2 R62, R65, R64.H0_H0 ;  /* 0x20000040413e7230 */ /* 0x020fca0000000000 */
[----:B------:R-:W-:-:S06]  /*18d30*/  PRMT R62, R65, R66, R62 ;  /* 0x00000042413e7216 */ /* 0x000fcc000000003e */
[----:B------:R-:W2:Y:S02]  /*18d40*/  ATOM.E.CAS.STRONG.GPU PT, R62, [R60], R65, R62 ;  /* 0x000000413c3e738b */ /* 0x000ea400001ee13e */
[----:B--2---:R-:W-:Y:S01]  /*18d50*/  ISETP.NE.U32.AND P1, PT, R62, R65, PT ;  /* 0x000000413e00720c */ /* 0x004fe20003f25070 */
[----:B------:R-:W-:-:S12]  /*18d60*/  IMAD.MOV.U32 R65, RZ, RZ, R62 ;  /* 0x000000ffff417224 */ /* 0x000fd800078e003e */
[----:B------:R-:W-:Y:S05]  /*18d70*/  @P1 BRA `(.L_x_2940) ;  /* 0xfffffffc00e81947 */ /* 0x000fea000383ffff */
[----:B------:R-:W-:Y:S05]  /*18d80*/  BSYNC.RECONVERGENT B2 ;  /* 0x0000000000027941 */ /* 0x000fea0003800200 */
.L_x_2939:
        /* <DEDUP_REMOVED lines=12> */
.L_x_2942:
[----:B-----5:R-:W-:-:S05]  /*18e50*/  HADD2 R62, R65, R64.H0_H0 ;  /* 0x20000040413e7230 */ /* 0x020fca0000000000 */
[----:B------:R-:W-:-:S06]  /*18e60*/  PRMT R62, R65, R66, R62 ;  /* 0x00000042413e7216 */ /* 0x000fcc000000003e */
[----:B------:R-:W2:Y:S02]  /*18e70*/  ATOM.E.CAS.STRONG.GPU PT, R62, [R60], R65, R62 ;  /* 0x000000413c3e738b */ /* 0x000ea400001ee13e */
[----:B--2---:R-:W-:Y:S01]  /*18e80*/  ISETP.NE.U32.AND P1, PT, R62, R65, PT ;  /* 0x000000413e00720c */ /* 0x004fe20003f25070 */
[----:B------:R-:W-:-:S12]  /*18e90*/  IMAD.MOV.U32 R65, RZ, RZ, R62 ;  /* 0x000000ffff417224 */ /* 0x000fd800078e003e */
[----:B------:R-:W-:Y:S05]  /*18ea0*/  @P1 BRA `(.L_x_2942) ;  /* 0xfffffffc00e81947 */ /* 0x000fea000383ffff */
[----:B------:R-:W-:Y:S05]  /*18eb0*/  BSYNC.RECONVERGENT B2 ;  /* 0x0000000000027941 */ /* 0x000fea0003800200 */
.L_x_2941:
        /* <DEDUP_REMOVED lines=12> */
.L_x_2944:
[----:B-----5:R-:W-:-:S05]  /*18f80*/  HADD2 R62, R65, R64.H0_H0 ;  /* 0x20000040413e7230 */ /* 0x020fca0000000000 */
[----:B------:R-:W-:-:S06]  /*18f90*/  PRMT R62, R65, R66, R62 ;  /* 0x00000042413e7216 */ /* 0x000fcc000000003e */
[----:B------:R-:W2:Y:S02]  /*18fa0*/  ATOM.E.CAS.STRONG.GPU PT, R62, [R60], R65, R62 ;  /* 0x000000413c3e738b */ /* 0x000ea400001ee13e */
[----:B--2---:R-:W-:Y:S02]  /*18fb0*/  ISETP.NE.U32.AND P1, PT, R62, R65, PT ;  /* 0x000000413e00720c */ /* 0x004fe40003f25070 */
[----:B------:R-:W-:-:S11]  /*18fc0*/  MOV R65, R62 ;  /* 0x0000003e00417202 */ /* 0x000fd60000000f00 */
[----:B------:R-:W-:Y:S05]  /*18fd0*/  @P1 BRA `(.L_x_2944) ;  /* 0xfffffffc00e81947 */ /* 0x000fea000383ffff */
[----:B------:R-:W-:Y:S05]  /*18fe0*/  BSYNC.RECONVERGENT B2 ;  /* 0x0000000000027941 */ /* 0x000fea0003800200 */
.L_x_2943:
        /* <DEDUP_REMOVED lines=12> */
.L_x_2946:
[----:B-----5:R-:W-:-:S05]  /*190b0*/  HADD2 R62, R65, R64.H0_H0 ;  /* 0x20000040413e7230 */ /* 0x020fca0000000000 */
[----:B------:R-:W-:-:S06]  /*190c0*/  PRMT R62, R65, R66, R62 ;  /* 0x00000042413e7216 */ /* 0x000fcc000000003e */
[----:B------:R-:W2:Y:S02]  /*190d0*/  ATOM.E.CAS.STRONG.GPU PT, R62, [R60], R65, R62 ;  /* 0x000000413c3e738b */ /* 0x000ea400001ee13e */
[----:B--2---:R-:W-:Y:S01]  /*190e0*/  ISETP.NE.U32.AND P1, PT, R62, R65, PT ;  /* 0x000000413e00720c */ /* 0x004fe20003f25070 */
[----:B------:R-:W-:-:S12]  /*190f0*/  IMAD.MOV.U32 R65, RZ, RZ, R62 ;  /* 0x000000ffff417224 */ /* 0x000fd800078e003e */
[----:B------:R-:W-:Y:S05]  /*19100*/  @P1 BRA `(.L_x_2946) ;  /* 0xfffffffc00e81947 */ /* 0x000fea000383ffff */
[----:B------:R-:W-:Y:S05]  /*19110*/  BSYNC.RECONVERGENT B2 ;  /* 0x0000000000027941 */ /* 0x000fea0003800200 */
.L_x_2945:
        /* <DEDUP_REMOVED lines=12> */
.L_x_2948:
[----:B-----5:R-:W-:-:S05]  /*191e0*/  HADD2 R62, R65, R64.H0_H0 ;  /* 0x20000040413e7230 */ /* 0x020fca0000000000 */
[----:B------:R-:W-:-:S06]  /*191f0*/  PRMT R62, R65, R66, R62 ;  /* 0x00000042413e7216 */ /* 0x000fcc000000003e */
[----:B------:R-:W2:Y:S02]  /*19200*/  ATOM.E.CAS.STRONG.GPU PT, R62, [R60], R65, R62 ;  /* 0x000000413c3e738b */ /* 0x000ea400001ee13e */
[----:B--2---:R-:W-:Y:S01]  /*19210*/  ISETP.NE.U32.AND P1, PT, R62, R65, PT ;  /* 0x000000413e00720c */ /* 0x004fe20003f25070 */
[----:B------:R-:W-:-:S12]  /*19220*/  IMAD.MOV.U32 R65, RZ, RZ, R62 ;  /* 0x000000ffff417224 */ /* 0x000fd800078e003e */
[----:B------:R-:W-:Y:S05]  /*19230*/  @P1 BRA `(.L_x_2948) ;  /* 0xfffffffc00e81947 */ /* 0x000fea000383ffff */
[----:B------:R-:W-:Y:S05]  /*19240*/  BSYNC.RECONVERGENT B2 ;  /* 0x0000000000027941 */ /* 0x000fea0003800200 */
.L_x_2947:
        /* <DEDUP_REMOVED lines=12> */
.L_x_2950:
[----:B-----5:R-:W-:-:S05]  /*19310*/  HADD2 R62, R65, R64.H0_H0 ;  /* 0x20000040413e7230 */ /* 0x020fca0000000000 */
[----:B------:R-:W-:-:S06]  /*19320*/  PRMT R62, R65, R66, R62 ;  /* 0x00000042413e7216 */ /* 0x000fcc000000003e */
[----:B------:R-:W2:Y:S02]  /*19330*/  ATOM.E.CAS.STRONG.GPU PT, R62, [R60], R65, R62 ;  /* 0x000000413c3e738b */ /* 0x000ea400001ee13e */
[----:B--2---:R-:W-:Y:S02]  /*19340*/  ISETP.NE.U32.AND P1, PT, R62, R65, PT ;  /* 0x000000413e00720c */ /* 0x004fe40003f25070 */
[----:B------:R-:W-:-:S11]  /*19350*/  MOV R65, R62 ;  /* 0x0000003e00417202 */ /* 0x000fd60000000f00 */
[----:B------:R-:W-:Y:S05]  /*19360*/  @P1 BRA `(.L_x_2950) ;  /* 0xfffffffc00e81947 */ /* 0x000fea000383ffff */
[----:B------:R-:W-:Y:S05]  /*19370*/  BSYNC.RECONVERGENT B2 ;  /* 0x0000000000027941 */ /* 0x000fea0003800200 */
.L_x_2949:
        /* <DEDUP_REMOVED lines=12> */
.L_x_2952:
[----:B-----5:R-:W-:-:S05]  /*19440*/  HADD2 R62, R65, R64.H0_H0 ;  /* 0x20000040413e7230 */ /* 0x020fca0000000000 */
[----:B------:R-:W-:-:S06]  /*19450*/  PRMT R62, R65, R66, R62 ;  /* 0x00000042413e7216 */ /* 0x000fcc000000003e */
[----:B------:R-:W2:Y:S02]  /*19460*/  ATOM.E.CAS.STRONG.GPU PT, R62, [R60], R65, R62 ;  /* 0x000000413c3e738b */ /* 0x000ea400001ee13e */
[----:B--2---:R-:W-:Y:S01]  /*19470*/  ISETP.NE.U32.AND P1, PT, R62, R65, PT ;  /* 0x000000413e00720c */ /* 0x004fe20003f25070 */
[----:B------:R-:W-:-:S12]  /*19480*/  IMAD.MOV.U32 R65, RZ, RZ, R62 ;  /* 0x000000ffff417224 */ /* 0x000fd800078e003e */
[----:B------:R-:W-:Y:S05]  /*19490*/  @P1 BRA `(.L_x_2952) ;  /* 0xfffffffc00e81947 */ /* 0x000fea000383ffff */
[----:B------:R-:W-:Y:S05]  /*194a0*/  BSYNC.RECONVERGENT B2 ;  /* 0x0000000000027941 */ /* 0x000fea0003800200 */
.L_x_2951:
        /* <DEDUP_REMOVED lines=12> */
.L_x_2954:
[----:B-----5:R-:W-:-:S05]  /*19570*/  HADD2 R62, R65, R64.H0_H0 ;  /* 0x20000040413e7230 */ /* 0x020fca0000000000 */
[----:B------:R-:W-:-:S06]  /*19580*/  PRMT R62, R65, R66, R62 ;  /* 0x00000042413e7216 */ /* 0x000fcc000000003e */
[----:B------:R-:W2:Y:S02]  /*19590*/  ATOM.E.CAS.STRONG.GPU PT, R62, [R60], R65, R62 ;  /* 0x000000413c3e738b */ /* 0x000ea400001ee13e */
[----:B--2---:R-:W-:Y:S01]  /*195a0*/  ISETP.NE.U32.AND P1, PT, R62, R65, PT ;  /* 0x000000413e00720c */ /* 0x004fe20003f25070 */
[----:B------:R-:W-:-:S12]  /*195b0*/  IMAD.MOV.U32 R65, RZ, RZ, R62 ;  /* 0x000000ffff417224 */ /* 0x000fd800078e003e */
[----:B------:R-:W-:Y:S05]  /*195c0*/  @P1 BRA `(.L_x_2954) ;  /* 0xfffffffc00e81947 */ /* 0x000fea000383ffff */
[----:B------:R-:W-:Y:S05]  /*195d0*/  BSYNC.RECONVERGENT B2 ;  /* 0x0000000000027941 */ /* 0x000fea0003800200 */
.L_x_2953:
        /* <DEDUP_REMOVED lines=12> */
.L_x_2956:
[----:B-----5:R-:W-:-:S05]  /*196a0*/  HADD2 R62, R65, R64.H0_H0 ;  /* 0x20000040413e7230 */ /* 0x020fca0000000000 */
[----:B------:R-:W-:-:S06]  /*196b0*/  PRMT R62, R65, R66, R62 ;  /* 0x00000042413e7216 */ /* 0x000fcc000000003e */
[----:B------:R-:W2:Y:S02]  /*196c0*/  ATOM.E.CAS.STRONG.GPU PT, R62, [R60], R65, R62 ;  /* 0x000000413c3e738b */ /* 0x000ea400001ee13e */
[----:B--2---:R-:W-:Y:S02]  /*196d0*/  ISETP.NE.U32.AND P1, PT, R62, R65, PT ;  /* 0x000000413e00720c */ /* 0x004fe40003f25070 */
[----:B------:R-:W-:-:S11]  /*196e0*/  MOV R65, R62 ;  /* 0x0000003e00417202 */ /* 0x000fd60000000f00 */
[----:B------:R-:W-:Y:S05]  /*196f0*/  @P1 BRA `(.L_x_2956) ;  /* 0xfffffffc00e81947 */ /* 0x000fea000383ffff */
[----:B------:R-:W-:Y:S05]  /*19700*/  BSYNC.RECONVERGENT B2 ;  /* 0x0000000000027941 */ /* 0x000fea0003800200 */
.L_x_2955:
        /* <DEDUP_REMOVED lines=12> */
.L_x_2958:
[----:B-----5:R-:W-:-:S05]  /*197d0*/  HADD2 R62, R65, R64.H0_H0 ;  /* 0x20000040413e7230 */ /* 0x020fca0000000000 */
[----:B------:R-:W-:-:S06]  /*197e0*/  PRMT R62, R65, R66, R62 ;  /* 0x00000042413e7216 */ /* 0x000fcc000000003e */
[----:B------:R-:W2:Y:S02]  /*197f0*/  ATOM.E.CAS.STRONG.GPU PT, R62, [R60], R65, R62 ;  /* 0x000000413c3e738b */ /* 0x000ea400001ee13e */
[----:B--2---:R-:W-:Y:S01]  /*19800*/  ISETP.NE.U32.AND P1, PT, R62, R65, PT ;  /* 0x000000413e00720c */ /* 0x004fe20003f25070 */
[----:B------:R-:W-:-:S12]  /*19810*/  IMAD.MOV.U32 R65, RZ, RZ, R62 ;  /* 0x000000ffff417224 */ /* 0x000fd800078e003e */
[----:B------:R-:W-:Y:S05]  /*19820*/  @P1 BRA `(.L_x_2958) ;  /* 0xfffffffc00e81947 */ /* 0x000fea000383ffff */
[----:B------:R-:W-:Y:S05]  /*19830*/  BSYNC.RECONVERGENT B2 ;  /* 0x0000000000027941 */ /* 0x000fea0003800200 */
.L_x_2957:
        /* <DEDUP_REMOVED lines=12> */
.L_x_2960:
[----:B-----5:R-:W-:-:S05]  /*19900*/  HADD2 R62, R65, R64.H0_H0 ;  /* 0x20000040413e7230 */ /* 0x020fca0000000000 */
[----:B------:R-:W-:-:S06]  /*19910*/  PRMT R62, R65, R66, R62 ;  /* 0x00000042413e7216 */ /* 0x000fcc000000003e */
[----:B------:R-:W2:Y:S02]  /*19920*/  ATOM.E.CAS.STRONG.GPU PT, R62, [R60], R65, R62 ;  /* 0x000000413c3e738b */ /* 0x000ea400001ee13e */
[----:B--2---:R-:W-:Y:S01]  /*19930*/  ISETP.NE.U32.AND P1, PT, R62, R65, PT ;  /* 0x000000413e00720c */ /* 0x004fe20003f25070 */
[----:B------:R-:W-:-:S12]  /*19940*/  IMAD.MOV.U32 R65, RZ, RZ, R62 ;  /* 0x000000ffff417224 */ /* 0x000fd800078e003e */
[----:B------:R-:W-:Y:S05]  /*19950*/  @P1 BRA `(.L_x_2960) ;  /* 0xfffffffc00e81947 */ /* 0x000fea000383ffff */
[----:B------:R-:W-:Y:S05]  /*19960*/  BSYNC.RECONVERGENT B2 ;  /* 0x0000000000027941 */ /* 0x000fea0003800200 */
.L_x_2959:
        /* <DEDUP_REMOVED lines=12> */
.L_x_2962:
[----:B-----5:R-:W-:-:S05]  /*19a30*/  HADD2 R62, R65, R64.H0_H0 ;  /* 0x20000040413e7230 */ /* 0x020fca0000000000 */
[----:B------:R-:W-:-:S06]  /*19a40*/  PRMT R62, R65, R66, R62 ;  /* 0x00000042413e7216 */ /* 0x000fcc000000003e */
[----:B------:R-:W2:Y:S02]  /*19a50*/  ATOM.E.CAS.STRONG.GPU PT, R62, [R60], R65, R62 ;  /* 0x000000413c3e738b */ /* 0x000ea400001ee13e */
[----:B--2---:R-:W-:Y:S02]  /*19a60*/  ISETP.NE.U32.AND P1, PT, R62, R65, PT ;  /* 0x000000413e00720c */ /* 0x004fe40003f25070 */
[----:B------:R-:W-:-:S11]  /*19a70*/  MOV R65, R62 ;  /* 0x0000003e00417202 */ /* 0x000fd60000000f00 */
[----:B------:R-:W-:Y:S05]  /*19a80*/  @P1 BRA `(.L_x_2962) ;  /* 0xfffffffc00e81947 */ /* 0x000fea000383ffff */
[----:B------:R-:W-:Y:S05]  /*19a90*/  BSYNC.RECONVERGENT B2 ;  /* 0x0000000000027941 */ /* 0x000fea0003800200 */
.L_x_2961:
        /* <DEDUP_REMOVED lines=12> */
.L_x_2964:
[----:B-----5:R-:W-:-:S05]  /*19b60*/  HADD2 R62, R65, R64.H0_H0 ;  /* 0x20000040413e7230 */ /* 0x020fca0000000000 */
[----:B------:R-:W-:-:S06]  /*19b70*/  PRMT R62, R65, R66, R62 ;  /* 0x00000042413e7216 */ /* 0x000fcc000000003e */
[----:B------:R-:W2:Y:S02]  /*19b80*/  ATOM.E.CAS.STRONG.GPU PT, R62, [R60], R65, R62 ;  /* 0x000000413c3e738b */ /* 0x000ea400001ee13e */
[----:B--2---:R-:W-:Y:S01]  /*19b90*/  ISETP.NE.U32.AND P1, PT, R62, R65, PT ;  /* 0x000000413e00720c */ /* 0x004fe20003f25070 */
[----:B------:R-:W-:-:S12]  /*19ba0*/  IMAD.MOV.U32 R65, RZ, RZ, R62 ;  /* 0x000000ffff417224 */ /* 0x000fd800078e003e */
[----:B------:R-:W-:Y:S05]  /*19bb0*/  @P1 BRA `(.L_x_2964) ;  /* 0xfffffffc00e81947 */ /* 0x000fea000383ffff */
[----:B------:R-:W-:Y:S05]  /*19bc0*/  BSYNC.RECONVERGENT B2 ;  /* 0x0000000000027941 */ /* 0x000fea0003800200 */
.L_x_2963:
        /* <DEDUP_REMOVED lines=12> */
.L_x_2966:
[----:B-----5:R-:W-:-:S05]  /*19c90*/  HADD2 R60, R65, R61.H0_H0 ;  /* 0x2000003d413c7230 */ /* 0x020fca0000000000 */
[----:B------:R-:W-:-:S06]  /*19ca0*/  PRMT R60, R65, R62, R60 ;  /* 0x0000003e413c7216 */ /* 0x000fcc000000003c */
[----:B------:R-:W2:Y:S02]  /*19cb0*/  ATOM.E.CAS.STRONG.GPU PT, R60, [R56], R65, R60 ;  /* 0x00000041383c738b */ /* 0x000ea400001ee13c */
[----:B--2---:R-:W-:Y:S01]  /*19cc0*/  ISETP.NE.U32.AND P1, PT, R60, R65, PT ;  /* 0x000000413c00720c */ /* 0x004fe20003f25070 */
[----:B------:R-:W-:-:S12]  /*19cd0*/  IMAD.MOV.U32 R65, RZ, RZ, R60 ;  /* 0x000000ffff417224 */ /* 0x000fd800078e003c */
[----:B------:R-:W-:Y:S05]  /*19ce0*/  @P1 BRA `(.L_x_2966) ;  /* 0xfffffffc00e81947 */ /* 0x000fea000383ffff */
[----:B------:R-:W-:Y:S05]  /*19cf0*/  BSYNC.RECONVERGENT B2 ;  /* 0x0000000000027941 */ /* 0x000fea0003800200 */
.L_x_2965:
        /* <DEDUP_REMOVED lines=11> */
.L_x_2967:
[----:B-----5:R-:W-:-:S05]  /*19db0*/  HADD2 R0, R61, R56.H0_H0 ;  /* 0x200000383d007230 */ /* 0x020fca0000000000 */
[----:B------:R-:W-:-:S06]  /*19dc0*/  PRMT R0, R61, R57, R0 ;  /* 0x000000393d007216 */ /* 0x000fcc0000000000 */
[----:B------:R-:W2:Y:S02]  /*19dd0*/  ATOM.E.CAS.STRONG.GPU PT, R0, [R58], R61, R0 ;  /* 0x0000003d3a00738b */ /* 0x000ea400001ee100 */
[----:B--2---:R-:W-:Y:S02]  /*19de0*/  ISETP.NE.U32.AND P1, PT, R0, R61, PT ;  /* 0x0000003d0000720c */ /* 0x004fe40003f25070 */
[----:B------:R-:W-:-:S11]  /*19df0*/  MOV R61, R0 ;  /* 0x00000000003d7202 */ /* 0x000fd60000000f00 */
[----:B------:R-:W-:Y:S05]  /*19e00*/  @P1 BRA `(.L_x_2967) ;  /* 0xfffffffc00e81947 */ /* 0x000fea000383ffff */
.L_x_2456:
[----:B------:R-:W-:Y:S05]  /*19e10*/  BSYNC.RECONVERGENT B0 ;  /* 0x0000000000007941 */ /* 0x000fea0003800200 */
.L_x_2455:
[----:B------:R-:W-:Y:S02]  /*19e20*/  VIADD R47, R47, 0x1 ;  /* 0x000000012f2f7836 */ /* 0x000fe40000000000 */
[----:B------:R-:W-:Y:S01]  /*19e30*/  VIADD R49, R49, 0x100 ;  /* 0x0000010031317836 */ /* 0x000fe20000000000 */
[----:B------:R-:W-:Y:S06]  /*19e40*/  @!P0 BRA `(.L_x_2968) ;  /* 0xfffffe8c00848947 */ /* 0x000fec000383ffff */
.L_x_2454:
[----:B------:R-:W-:Y:S05]  /*19e50*/  BSYNC.RECONVERGENT B1 ;  /* 0x0000000000017941 */ /* 0x000fea0003800200 */
.L_x_2453:
[----:B------:R-:W1:Y:S01]  /*19e60*/  LDCU UR5, c[0x0][0x3dc] ;  /* 0x00007b80ff0577ac */ /* 0x000e620008000800 */
[----:B------:R-:W-:Y:S02]  /*19e70*/  UIADD3 UR4, UPT, UPT, UR4, 0x1, URZ ;  /* 0x0000000104047890 */ /* 0x000fe4000fffe0ff */
[----:B-1----:R-:W-:-:S04]  /*19e80*/  UIADD3 UR5, UPT, UPT, UR5, 0x3f, URZ ;  /* 0x0000003f05057890 */ /* 0x002fc8000fffe0ff */
[----:B------:R-:W-:-:S04]  /*19e90*/  USHF.R.U32.HI UR5, URZ, 0x6, UR5 ;  /* 0x00000006ff057899 */ /* 0x000fc80008011605 */
[----:B------:R-:W-:Y:S01]  /*19ea0*/  UISETP.NE.AND UP0, UPT, UR4, UR5, UPT ;  /* 0x000000050400728c */ /* 0x000fe2000bf05270 */
[----:B------:R-:W-:Y:S08]  /*19eb0*/  BAR.SYNC.DEFER_BLOCKING 0x0 ;  /* 0x0000000000007b1d */ /* 0x000ff00000010000 */
[----:B------:R-:W-:Y:S05]  /*19ec0*/  BRA.U UP0, `(.L_x_2969) ;  /* 0xfffffe8900007547 */ /* 0x000fea000b83ffff */
.L_x_2449:
        /* <DEDUP_REMOVED lines=286> */
.L_x_2970:
        /* <DEDUP_REMOVED lines=13> */
.L_x_3288:


//--------------------- .text.paged_flash_attention_bwd_64_fp16 --------------------------
	.section	.text.paged_flash_attention_bwd_64_fp16,"ax",@progbits
	.align	128
        .global         paged_flash_attention_bwd_64_fp16
        .type           paged_flash_attention_bwd_64_fp16,@function
        .size           paged_flash_attention_bwd_64_fp16,(.L_x_3289 - paged_flash_attention_bwd_64_fp16)
        .other          paged_flash_attention_bwd_64_fp16,@"STO_CUDA_ENTRY STV_DEFAULT"
paged_flash_attention_bwd_64_fp16:
.text.paged_flash_attention_bwd_64_fp16:
        /* <DEDUP_REMOVED lines=54> */
.L_x_2973:
        /* <DEDUP_REMOVED lines=23> */
.L_x_2972:
[----:B------:R-:W-:Y:S05]  /*04d0*/  BSYNC.RECONVERGENT B0 ;  /* 0x0000000000007941 */ /* 0x000fea0003800200 */
.L_x_2971:
        /* <DEDUP_REMOVED lines=12> */
.L_x_2975:
[----:B------:R-:W-:Y:S05]  /*05a0*/  BSYNC.RECONVERGENT B0 ;  /* 0x0000000000007941 */ /* 0x000fea0003800200 */
.L_x_2974:
        /* <DEDUP_REMOVED lines=237> */
.L_x_2977:
[----:B------:R-:W-:Y:S05]  /*1480*/  BSYNC.RECONVERGENT B0 ;  /* 0x0000000000007941 */ /* 0x000fea0003800200 */
.L_x_2976:
        /* <DEDUP_REMOVED lines=16> */
.L_x_3242:
        /* <DEDUP_REMOVED lines=25> */
.L_x_2981:
        /* <DEDUP_REMOVED lines=42> */
.L_x_2980:
[----:B------:R-:W-:Y:S05]  /*19c0*/  BSYNC.RECONVERGENT B0 ;  /* 0x0000000000007941 */ /* 0x000fea0003800200 */
.L_x_2979:
        /* <DEDUP_REMOVED lines=14> */
.L_x_3241:
        /* <DEDUP_REMOVED lines=547> */
.L_x_2987:
[----:B------:R-:W-:-:S05]  /*3ce0*/  HADD2 R38, R161, R113.H0_H0 ;  /* 0x20000071a1267230 */ /* 0x000fca0000000000 */
[----:B------:R-:W-:-:S05]  /*3cf0*/  PRMT R39, R161, R40, R38 ;  /* 0x00000028a1277216 */ /* 0x000fca0000000026 */
[----:B------:R-:W2:Y:S02]  /*3d00*/  ATOM.E.CAS.STRONG.GPU PT, R38, [R116], R161, R39 ;  /* 0x000000a17426738b */ /* 0x000ea400001ee127 */
[----:B--2---:R-:W-:Y:S01]  /*3d10*/  ISETP.NE.U32.AND P1, PT, R38, R161, PT ;  /* 0x000000a12600720c */ /* 0x004fe20003f25070 */
[----:B------:R-:W-:-:S12]  /*3d20*/  IMAD.MOV.U32 R161, RZ, RZ, R38 ;  /* 0x000000ffffa17224 */ /* 0x000fd800078e0026 */
[----:B------:R-:W-:Y:S05]  /*3d30*/  @P1 BRA `(.L_x_2987) ;  /* 0xfffffffc00e81947 */ /* 0x000fea000383ffff */
[----:B------:R-:W-:Y:S05]  /*3d40*/  BSYNC.RECONVERGENT B2 ;  /* 0x0000000000027941 */ /* 0x000fea0003800200 */
.L_x_2986:
        /* <DEDUP_REMOVED lines=13> */
.L_x_2989:
[----:B-----5:R-:W-:-:S05]  /*3e20*/  HADD2 R44, R45, R46.H0_H0 ;  /* 0x2000002e2d2c7230 */ /* 0x020fca0000000000 */
[----:B------:R-:W-:-:S05]  /*3e30*/  PRMT R43, R45, R47, R44 ;  /* 0x0000002f2d2b7216 */ /* 0x000fca000000002c */
[----:B------:R-:W2:Y:S02]  /*3e40*/  ATOM.E.CAS.STRONG.GPU PT, R44, [R40], R45, R43 ;  /* 0x0000002d282c738b */ /* 0x000ea400001ee12b */
[----:B--2---:R-:W-:Y:S02]  /*3e50*/  ISETP.NE.U32.AND P1, PT, R44, R45, PT ;  /* 0x0000002d2c00720c */ /* 0x004fe40003f25070 */
[----:B------:R-:W-:-:S11]  /*3e60*/  MOV R45, R44 ;  /* 0x0000002c002d7202 */ /* 0x000fd60000000f00 */
[----:B------:R-:W-:Y:S05]  /*3e70*/  @P1 BRA `(.L_x_2989) ;  /* 0xfffffffc00e81947 */ /* 0x000fea000383ffff */
[----:B------:R-:W-:Y:S05]  /*3e80*/  BSYNC.RECONVERGENT B2 ;  /* 0x0000000000027941 */ /* 0x000fea0003800200 */
.L_x_2988:
        /* <DEDUP_REMOVED lines=12> */
.L_x_2991:
[----:B-----5:R-:W-:-:S05]  /*3f50*/  HADD2 R44, R47, R43.H0_H0 ;  /* 0x2000002b2f2c7230 */ /* 0x020fca0000000000 */
[----:B------:R-:W-:-:S06]  /*3f60*/  PRMT R44, R47, R45, R44 ;  /* 0x0000002d2f2c7216 */ /* 0x000fcc000000002c */
[----:B------:R-:W2:Y:S02]  /*3f70*/  ATOM.E.CAS.STRONG.GPU PT, R44, [R40], R47, R44 ;  /* 0x0000002f282c738b */ /* 0x000ea400001ee12c */
[----:B--2---:R-:W-:Y:S01]  /*3f80*/  ISETP.NE.U32.AND P1, PT, R44, R47, PT ;  /* 0x0000002f2c00720c */ /* 0x004fe20003f25070 */
[----:B------:R-:W-:-:S12]  /*3f90*/  IMAD.MOV.U32 R47, RZ, RZ, R44 ;  /* 0x000000ffff2f7224 */ /* 0x000fd800078e002c */
[----:B------:R-:W-:Y:S05]  /*3fa0*/  @P1 BRA `(.L_x_2991) ;  /* 0xfffffffc00e81947 */ /* 0x000fea000383ffff */
[----:B------:R-:W-:Y:S05]  /*3fb0*/  BSYNC.RECONVERGENT B2 ;  /* 0x0000000000027941 */ /* 0x000fea0003800200 */
.L_x_2990:
        /* <DEDUP_REMOVED lines=12> */
.L_x_2993:
[----:B-----5:R-:W-:-:S05]  /*4080*/  HADD2 R44, R45, R43.H0_H0 ;  /* 0x2000002b2d2c7230 */ /* 0x020fca0000000000 */
[----:B------:R-:W-:-:S06]  /*4090*/  PRMT R44, R45, R46, R44 ;  /* 0x0000002e2d2c7216 */ /* 0x000fcc000000002c */
[----:B------:R-:W2:Y:S02]  /*40a0*/  ATOM.E.CAS.STRONG.GPU PT, R44, [R40], R45, R44 ;  /* 0x0000002d282c738b */ /* 0x000ea400001ee12c */
[----:B--2---:R-:W-:Y:S02]  /*40b0*/  ISETP.NE.U32.AND P1, PT, R44, R45, PT ;  /* 0x0000002d2c00720c */ /* 0x004fe40003f25070 */
[----:B------:R-:W-:-:S11]  /*40c0*/  MOV R45, R44 ;  /* 0x0000002c002d7202 */ /* 0x000fd60000000f00 */
[----:B------:R-:W-:Y:S05]  /*40d0*/  @P1 BRA `(.L_x_2993) ;  /* 0xfffffffc00e81947 */ /* 0x000fea000383ffff */
[----:B------:R-:W-:Y:S05]  /*40e0*/  BSYNC.RECONVERGENT B2 ;  /* 0x0000000000027941 */ /* 0x000fea0003800200 */
.L_x_2992:
        /* <DEDUP_REMOVED lines=12> */
.L_x_2995:
[----:B-----5:R-:W-:-:S05]  /*41b0*/  HADD2 R44, R47, R43.H0_H0 ;  /* 0x2000002b2f2c7230 */ /* 0x020fca0000000000 */
[----:B------:R-:W-:-:S06]  /*41c0*/  PRMT R44, R47, R45, R44 ;  /* 0x0000002d2f2c7216 */ /* 0x000fcc000000002c */
[----:B------:R-:W2:Y:S02]  /*41d0*/  ATOM.E.CAS.STRONG.GPU PT, R44, [R40], R47, R44 ;  /* 0x0000002f282c738b */ /* 0x000ea400001ee12c */
[----:B--2---:R-:W-:Y:S01]  /*41e0*/  ISETP.NE.U32.AND P1, PT, R44, R47, PT ;  /* 0x0000002f2c00720c */ /* 0x004fe20003f25070 */
[----:B------:R-:W-:-:S12]  /*41f0*/  IMAD.MOV.U32 R47, RZ, RZ, R44 ;  /* 0x000000ffff2f7224 */ /* 0x000fd800078e002c */
[----:B------:R-:W-:Y:S05]  /*4200*/  @P1 BRA `(.L_x_2995) ;  /* 0xfffffffc00e81947 */ /* 0x000fea000383ffff */
[----:B------:R-:W-:Y:S05]  /*4210*/  BSYNC.RECONVERGENT B2 ;  /* 0x0000000000027941 */ /* 0x000fea0003800200 */
.L_x_2994:
        /* <DEDUP_REMOVED lines=12> */
.L_x_2997:
[----:B-----5:R-:W-:-:S05]  /*42e0*/  HADD2 R44, R45, R43.H0_H0 ;  /* 0x2000002b2d2c7230 */ /* 0x020fca0000000000 */
[----:B------:R-:W-:-:S06]  /*42f0*/  PRMT R44, R45, R46, R44 ;  /* 0x0000002e2d2c7216 */ /* 0x000fcc000000002c */
[----:B------:R-:W2:Y:S02]  /*4300*/  ATOM.E.CAS.STRONG.GPU PT, R44, [R40], R45, R44 ;  /* 0x0000002d282c738b */ /* 0x000ea400001ee12c */
[----:B--2---:R-:W-:Y:S02]  /*4310*/  ISETP.NE.U32.AND P1, PT, R44, R45, PT ;  /* 0x0000002d2c00720c */ /* 0x004fe40003f25070 */
[----:B------:R-:W-:-:S11]  /*4320*/  MOV R45, R44 ;  /* 0x0000002c002d7202 */ /* 0x000fd60000000f00 */
[----:B------:R-:W-:Y:S05]  /*4330*/  @P1 BRA `(.L_x_2997) ;  /* 0xfffffffc00e81947 */ /* 0x000fea000383ffff */
[----:B------:R-:W-:Y:S05]  /*4340*/  BSYNC.RECONVERGENT B2 ;  /* 0x0000000000027941 */ /* 0x000fea0003800200 */
.L_x_2996:
        /* <DEDUP_REMOVED lines=12> */
.L_x_2999:
[----:B-----5:R-:W-:-:S05]  /*4410*/  HADD2 R44, R47, R43.H0_H0 ;  /* 0x2000002b2f2c7230 */ /* 0x020fca0000000000 */
[----:B------:R-:W-:-:S06]  /*4420*/  PRMT R44, R47, R45, R44 ;  /* 0x0000002d2f2c7216 */ /* 0x000fcc000000002c */
[----:B------:R-:W2:Y:S02]  /*4430*/  ATOM.E.CAS.STRONG.GPU PT, R44, [R40], R47, R44 ;  /* 0x0000002f282c738b */ /* 0x000ea400001ee12c */
[----:B--2---:R-:W-:Y:S01]  /*4440*/  ISETP.NE.U32.AND P1, PT, R44, R47, PT ;  /* 0x0000002f2c00720c */ /* 0x004fe20003f25070 */
[----:B------:R-:W-:-:S12]  /*4450*/  IMAD.MOV.U32 R47, RZ, RZ, R44 ;  /* 0x000000ffff2f7224 */ /* 0x000fd800078e002c */
[----:B------:R-:W-:Y:S05]  /*4460*/  @P1 BRA `(.L_x_2999) ;  /* 0xfffffffc00e81947 */ /* 0x000fea000383ffff */
[----:B------:R-:W-:Y:S05]  /*4470*/  BSYNC.RECONVERGENT B2 ;  /* 0x0000000000027941 */ /* 0x000fea0003800200 */
.L_x_2998:
        /* <DEDUP_REMOVED lines=12> */
.L_x_3001:
[----:B-----5:R-:W-:-:S05]  /*4540*/  HADD2 R44, R45, R43.H0_H0 ;  /* 0x2000002b2d2c7230 */ /* 0x020fca0000000000 */
[----:B------:R-:W-:-:S06]  /*4550*/  PRMT R44, R45, R46, R44 ;  /* 0x0000002e2d2c7216 */ /* 0x000fcc000000002c */
[----:B------:R-:W2:Y:S02]  /*4560*/  ATOM.E.CAS.STRONG.GPU PT, R44, [R40], R45, R44 ;  /* 0x0000002d282c738b */ /* 0x000ea400001ee12c */
[----:B--2---:R-:W-:Y:S02]  /*4570*/  ISETP.NE.U32.AND P1, PT, R44, R45, PT ;  /* 0x0000002d2c00720c */ /* 0x004fe40003f25070 */
[----:B------:R-:W-:-:S11]  /*4580*/  MOV R45, R44 ;  /* 0x0000002c002d7202 */ /* 0x000fd60000000f00 */
[----:B------:R-:W-:Y:S05]  /*4590*/  @P1 BRA `(.L_x_3001) ;  /* 0xfffffffc00e81947 */ /* 0x000fea000383ffff */
[----:B------:R-:W-:Y:S05]  /*45a0*/  BSYNC.RECONVERGENT B2 ;  /* 0x0000000000027941 */ /* 0x000fea0003800200 */
.L_x_3000:
        /* <DEDUP_REMOVED lines=12> */
.L_x_3003:
[----:B-----5:R-:W-:-:S05]  /*4670*/  HADD2 R44, R47, R43.H0_H0 ;  /* 0x2000002b2f2c7230 */ /* 0x020fca0000000000 */
[----:B------:R-:W-:-:S06]  /*4680*/  PRMT R44, R47, R45, R44 ;  /* 0x0000002d2f2c7216 */ /* 0x000fcc000000002c */
[----:B------:R-:W2:Y:S02]  /*4690*/  ATOM.E.CAS.STRONG.GPU PT, R44, [R40], R47, R44 ;  /* 0x0000002f282c738b */ /* 0x000ea400001ee12c */
[----:B--2---:R-:W-:Y:S01]  /*46a0*/  ISETP.NE.U32.AND P1, PT, R44, R47, PT ;  /* 0x0000002f2c00720c */ /* 0x004fe20003f25070 */
[----:B------:R-:W-:-:S12]  /*46b0*/  IMAD.MOV.U32 R47, RZ, RZ, R44 ;  /* 0x000000ffff2f7224 */ /* 0x000fd800078e002c */
[----:B------:R-:W-:Y:S05]  /*46c0*/  @P1 BRA `(.L_x_3003) ;  /* 0xfffffffc00e81947 */ /* 0x000fea000383ffff */
[----:B------:R-:W-:Y:S05]  /*46d0*/  BSYNC.RECONVERGENT B2 ;  /* 0x0000000000027941 */ /* 0x000fea0003800200 */
.L_x_3002:
        /* <DEDUP_REMOVED lines=12> */
.L_x_3005:
[----:B-----5:R-:W-:-:S05]  /*47a0*/  HADD2 R44, R45, R43.H0_H0 ;  /* 0x2000002b2d2c7230 */ /* 0x020fca0000000000 */
[----:B------:R-:W-:-:S06]  /*47b0*/  PRMT R44, R45, R46, R44 ;  /* 0x0000002e2d2c7216 */ /* 0x000fcc000000002c */
[----:B------:R-:W2:Y:S02]  /*47c0*/  ATOM.E.CAS.STRONG.GPU PT, R44, [R40], R45, R44 ;  /* 0x0000002d282c738b */ /* 0x000ea400001ee12c */
[----:B--2---:R-:W-:Y:S02]  /*47d0*/  ISETP.NE.U32.AND P1, PT, R44, R45, PT ;  /* 0x0000002d2c00720c */ /* 0x004fe40003f25070 */
[----:B------:R-:W-:-:S11]  /*47e0*/  MOV R45, R44 ;  /* 0x0000002c002d7202 */ /* 0x000fd60000000f00 */
[----:B------:R-:W-:Y:S05]  /*47f0*/  @P1 BRA `(.L_x_3005) ;  /* 0xfffffffc00e81947 */ /* 0x000fea000383ffff */
[----:B------:R-:W-:Y:S05]  /*4800*/  BSYNC.RECONVERGENT B2 ;  /* 0x0000000000027941 */ /* 0x000fea0003800200 */
.L_x_3004:
        /* <DEDUP_REMOVED lines=12> */
.L_x_3007:
[----:B-----5:R-:W-:-:S05]  /*48d0*/  HADD2 R44, R47, R43.H0_H0 ;  /* 0x2000002b2f2c7230 */ /* 0x020fca0000000000 */
[----:B------:R-:W-:-:S06]  /*48e0*/  PRMT R44, R47, R45, R44 ;  /* 0x0000002d2f2c7216 */ /* 0x000fcc000000002c */
[----:B------:R-:W2:Y:S02]  /*48f0*/  ATOM.E.CAS.STRONG.GPU PT, R44, [R40], R47, R44 ;  /* 0x0000002f282c738b */ /* 0x000ea400001ee12c */
[----:B--2---:R-:W-:Y:S01]  /*4900*/  ISETP.NE.U32.AND P1, PT, R44, R47, PT ;  /* 0x0000002f2c00720c */ /* 0x004fe20003f25070 */
[----:B------:R-:W-:-:S12]  /*4910*/  IMAD.MOV.U32 R47, RZ, RZ, R44 ;  /* 0x000000ffff2f7224 */ /* 0x000fd800078e002c */
[----:B------:R-:W-:Y:S05]  /*4920*/  @P1 BRA `(.L_x_3007) ;  /* 0xfffffffc00e81947 */ /* 0x000fea000383ffff */
[----:B------:R-:W-:Y:S05]  /*4930*/  BSYNC.RECONVERGENT B2 ;  /* 0x0000000000027941 */ /* 0x000fea0003800200 */
.L_x_3006:
        /* <DEDUP_REMOVED lines=12> */
.L_x_3009:
[----:B-----5:R-:W-:-:S05]  /*4a00*/  HADD2 R44, R45, R43.H0_H0 ;  /* 0x2000002b2d2c7230 */ /* 0x020fca0000000000 */
[----:B------:R-:W-:-:S06]  /*4a10*/  PRMT R44, R45, R46, R44 ;  /* 0x0000002e2d2c7216 */ /* 0x000fcc000000002c */
[----:B------:R-:W2:Y:S02]  /*4a20*/  ATOM.E.CAS.STRONG.GPU PT, R44, [R40], R45, R44 ;  /* 0x0000002d282c738b */ /* 0x000ea400001ee12c */
[----:B--2---:R-:W-:Y:S02]  /*4a30*/  ISETP.NE.U32.AND P1, PT, R44, R45, PT ;  /* 0x0000002d2c00720c */ /* 0x004fe40003f25070 */
[----:B------:R-:W-:-:S11]  /*4a40*/  MOV R45, R44 ;  /* 0x0000002c002d7202 */ /* 0x000fd60000000f00 */
[----:B------:R-:W-:Y:S05]  /*4a50*/  @P1 BRA `(.L_x_3009) ;  /* 0xfffffffc00e81947 */ /* 0x000fea000383ffff */
[----:B------:R-:W-:Y:S05]  /*4a60*/  BSYNC.RECONVERGENT B2 ;  /* 0x0000000000027941 */ /* 0x000fea0003800200 */
.L_x_3008:
        /* <DEDUP_REMOVED lines=12> */
.L_x_3011:
[----:B-----5:R-:W-:-:S05]  /*4b30*/  HADD2 R44, R47, R43.H0_H0 ;  /* 0x2000002b2f2c7230 */ /* 0x020fca0000000000 */
[----:B------:R-:W-:-:S06]  /*4b40*/  PRMT R44, R47, R45, R44 ;  /* 0x0000002d2f2c7216 */ /* 0x000fcc000000002c */
[----:B------:R-:W2:Y:S02]  /*4b50*/  ATOM.E.CAS.STRONG.GPU PT, R44, [R40], R47, R44 ;  /* 0x0000002f282c738b */ /* 0x000ea400001ee12c */
[----:B--2---:R-:W-:Y:S01]  /*4b60*/  ISETP.NE.U32.AND P1, PT, R44, R47, PT ;  /* 0x0000002f2c00720c */ /* 0x004fe20003f25070 */
[----:B------:R-:W-:-:S12]  /*4b70*/  IMAD.MOV.U32 R47, RZ, RZ, R44 ;  /* 0x000000ffff2f7224 */ /* 0x000fd800078e002c */
[----:B------:R-:W-:Y:S05]  /*4b80*/  @P1 BRA `(.L_x_3011) ;  /* 0xfffffffc00e81947 */ /* 0x000fea000383ffff */
[----:B------:R-:W-:Y:S05]  /*4b90*/  BSYNC.RECONVERGENT B2 ;  /* 0x0000000000027941 */ /* 0x000fea0003800200 */
.L_x_3010:
        /* <DEDUP_REMOVED lines=12> */
.L_x_3013:
[----:B-----5:R-:W-:-:S05]  /*4c60*/  HADD2 R44, R45, R43.H0_H0 ;  /* 0x2000002b2d2c7230 */ /* 0x020fca0000000000 */
[----:B------:R-:W-:-:S06]  /*4c70*/  PRMT R44, R45, R46, R44 ;  /* 0x0000002e2d2c7216 */ /* 0x000fcc000000002c */
[----:B------:R-:W2:Y:S02]  /*4c80*/  ATOM.E.CAS.STRONG.GPU PT, R44, [R40], R45, R44 ;  /* 0x0000002d282c738b */ /* 0x000ea400001ee12c */
[----:B--2---:R-:W-:Y:S02]  /*4c90*/  ISETP.NE.U32.AND P1, PT, R44, R45, PT ;  /* 0x0000002d2c00720c */ /* 0x004fe40003f25070 */
[----:B------:R-:W-:-:S11]  /*4ca0*/  MOV R45, R44 ;  /* 0x0000002c002d7202 */ /* 0x000fd60000000f00 */
[----:B------:R-:W-:Y:S05]  /*4cb0*/  @P1 BRA `(.L_x_3013) ;  /* 0xfffffffc00e81947 */ /* 0x000fea000383ffff */
[----:B------:R-:W-:Y:S05]  /*4cc0*/  BSYNC.RECONVERGENT B2 ;  /* 0x0000000000027941 */ /* 0x000fea0003800200 */
.L_x_3012:
        /* <DEDUP_REMOVED lines=12> */
.L_x_3015:
[----:B-----5:R-:W-:-:S05]  /*4d90*/  HADD2 R44, R47, R43.H0_H0 ;  /* 0x2000002b2f2c7230 */ /* 0x020fca0000000000 */
[----:B------:R-:W-:-:S06]  /*4da0*/  PRMT R44, R47, R45, R44 ;  /* 0x0000002d2f2c7216 */ /* 0x000fcc000000002c */
[----:B------:R-:W2:Y:S02]  /*4db0*/  ATOM.E.CAS.STRONG.GPU PT, R44, [R40], R47, R44 ;  /* 0x0000002f282c738b */ /* 0x000ea400001ee12c */
[----:B--2---:R-:W-:Y:S01]  /*4dc0*/  ISETP.NE.U32.AND P1, PT, R44, R47, PT ;  /* 0x0000002f2c00720c */ /* 0x004fe20003f25070 */
[----:B------:R-:W-:-:S12]  /*4dd0*/  IMAD.MOV.U32 R47, RZ, RZ, R44 ;  /* 0x000000ffff2f7224 */ /* 0x000fd800078e002c */
[----:B------:R-:W-:Y:S05]  /*4de0*/  @P1 BRA `(.L_x_3015) ;  /* 0xfffffffc00e81947 */ /* 0x000fea000383ffff */
[----:B------:R-:W-:Y:S05]  /*4df0*/  BSYNC.RECONVERGENT B2 ;  /* 0x0000000000027941 */ /* 0x000fea0003800200 */
.L_x_3014:
        /* <DEDUP_REMOVED lines=12> */
.L_x_3017:
[----:B-----5:R-:W-:-:S05]  /*4ec0*/  HADD2 R44, R45, R43.H0_H0 ;  /* 0x2000002b2d2c7230 */ /* 0x020fca0000000000 */
[----:B------:R-:W-:-:S06]  /*4ed0*/  PRMT R44, R45, R46, R44 ;  /* 0x0000002e2d2c7216 */ /* 0x000fcc000000002c */
[----:B------:R-:W2:Y:S02]  /*4ee0*/  ATOM.E.CAS.STRONG.GPU PT, R44, [R40], R45, R44 ;  /* 0x0000002d282c738b */ /* 0x000ea400001ee12c */
[----:B--2---:R-:W-:Y:S02]  /*4ef0*/  ISETP.NE.U32.AND P1, PT, R44, R45, PT ;  /* 0x0000002d2c00720c */ /* 0x004fe40003f25070 */
[----:B------:R-:W-:-:S11]  /*4f00*/  MOV R45, R44 ;  /* 0x0000002c002d7202 */ /* 0x000fd60000000f00 */
[----:B------:R-:W-:Y:S05]  /*4f10*/  @P1 BRA `(.L_x_3017) ;  /* 0xfffffffc00e81947 */ /* 0x000fea000383ffff */
[----:B------:R-:W-:Y:S05]  /*4f20*/  BSYNC.RECONVERGENT B2 ;  /* 0x0000000000027941 */ /* 0x000fea0003800200 */
.L_x_3016:
        /* <DEDUP_REMOVED lines=12> */
.L_x_3019:
[----:B-----5:R-:W-:-:S05]  /*4ff0*/  HADD2 R44, R47, R43.H0_H0 ;  /* 0x2000002b2f2c7230 */ /* 0x020fca0000000000 */
[----:B------:R-:W-:-:S06]  /*5000*/  PRMT R44, R47, R45, R44 ;  /* 0x0000002d2f2c7216 */ /* 0x000fcc000000002c */
[----:B------:R-:W2:Y:S02]  /*5010*/  ATOM.E.CAS.STRONG.GPU PT, R44, [R40], R47, R44 ;  /* 0x0000002f282c738b */ /* 0x000ea400001ee12c */
[----:B--2---:R-:W-:Y:S01]  /*5020*/  ISETP.NE.U32.AND P1, PT, R44, R47, PT ;  /* 0x0000002f2c00720c */ /* 0x004fe20003f25070 */
[----:B------:R-:W-:-:S12]  /*5030*/  IMAD.MOV.U32 R47, RZ, RZ, R44 ;  /* 0x000000ffff2f7224 */ /* 0x000fd800078e002c */
[----:B------:R-:W-:Y:S05]  /*5040*/  @P1 BRA `(.L_x_3019) ;  /* 0xfffffffc00e81947 */ /* 0x000fea000383ffff */
[----:B------:R-:W-:Y:S05]  /*5050*/  BSYNC.RECONVERGENT B2 ;  /* 0x0000000000027941 */ /* 0x000fea0003800200 */
.L_x_3018:
        /* <DEDUP_REMOVED lines=12> */
.L_x_3021:
[----:B-----5:R-:W-:-:S05]  /*5120*/  HADD2 R44, R45, R43.H0_H0 ;  /* 0x2000002b2d2c7230 */ /* 0x020fca0000000000 */
[----:B------:R-:W-:-:S06]  /*5130*/  PRMT R44, R45, R46, R44 ;  /* 0x0000002e2d2c7216 */ /* 0x000fcc000000002c */
[----:B------:R-:W2:Y:S02]  /*5140*/  ATOM.E.CAS.STRONG.GPU PT, R44, [R40], R45, R44 ;  /* 0x0000002d282c738b */ /* 0x000ea400001ee12c */
[----:B--2---:R-:W-:Y:S02]  /*5150*/  ISETP.NE.U32.AND P1, PT, R44, R45, PT ;  /* 0x0000002d2c00720c */ /* 0x004fe40003f25070 */
[----:B------:R-:W-:-:S11]  /*5160*/  MOV R45, R44 ;  /* 0x0000002c002d7202 */ /* 0x000fd60000000f00 */
[----:B------:R-:W-:Y:S05]  /*5170*/  @P1 BRA `(.L_x_3021) ;  /* 0xfffffffc00e81947 */ /* 0x000fea000383ffff */
[----:B------:R-:W-:Y:S05]  /*5180*/  BSYNC.RECONVERGENT B2 ;  /* 0x0000000000027941 */ /* 0x000fea0003800200 */
.L_x_3020:
        /* <DEDUP_REMOVED lines=12> */
.L_x_3023:
[----:B-----5:R-:W-:-:S05]  /*5250*/  HADD2 R44, R47, R43.H0_H0 ;  /* 0x2000002b2f2c7230 */ /* 0x020fca0000000000 */
[----:B------:R-:W-:-:S06]  /*5260*/  PRMT R44, R47, R45, R44 ;  /* 0x0000002d2f2c7216 */ /* 0x000fcc000000002c */
[----:B------:R-:W2:Y:S02]  /*5270*/  ATOM.E.CAS.STRONG.GPU PT, R44, [R40], R47, R44 ;  /* 0x0000002f282c738b */ /* 0x000ea400001ee12c */
[----:B--2---:R-:W-:Y:S01]  /*5280*/  ISETP.NE.U32.AND P1, PT, R44, R47, PT ;  /* 0x0000002f2c00720c */ /* 0x004fe20003f25070 */
[----:B------:R-:W-:-:S12]  /*5290*/  IMAD.MOV.U32 R47, RZ, RZ, R44 ;  /* 0x000000ffff2f7224 */ /* 0x000fd800078e002c */
[----:B------:R-:W-:Y:S05]  /*52a0*/  @P1 BRA `(.L_x_3023) ;  /* 0xfffffffc00e81947 */ /* 0x000fea000383ffff */
[----:B------:R-:W-:Y:S05]  /*52b0*/  BSYNC.RECONVERGENT B2 ;  /* 0x0000000000027941 */ /* 0x000fea0003800200 */
.L_x_3022:
        /* <DEDUP_REMOVED lines=12> */
.L_x_3025:
[----:B-----5:R-:W-:-:S05]  /*5380*/  HADD2 R44, R45, R43.H0_H0 ;  /* 0x2000002b2d2c7230 */ /* 0x020fca0000000000 */
[----:B------:R-:W-:-:S06]  /*5390*/  PRMT R44, R45, R46, R44 ;  /* 0x0000002e2d2c7216 */ /* 0x000fcc000000002c */
[----:B------:R-:W2:Y:S02]  /*53a0*/  ATOM.E.CAS.STRONG.GPU PT, R44, [R40], R45, R44 ;  /* 0x0000002d282c738b */ /* 0x000ea400001ee12c */
[----:B--2---:R-:W-:Y:S02]  /*53b0*/  ISETP.NE.U32.AND P1, PT, R44, R45, PT ;  /* 0x0000002d2c00720c */ /* 0x004fe40003f25070 */
[----:B------:R-:W-:-:S11]  /*53c0*/  MOV R45, R44 ;  /* 0x0000002c002d7202 */ /* 0x000fd60000000f00 */
[----:B------:R-:W-:Y:S05]  /*53d0*/  @P1 BRA `(.L_x_3025) ;  /* 0xfffffffc00e81947 */ /* 0x000fea000383ffff */
[----:B------:R-:W-:Y:S05]  /*53e0*/  BSYNC.RECONVERGENT B2 ;  /* 0x0000000000027941 */ /* 0x000fea0003800200 */
.L_x_3024:
        /* <DEDUP_REMOVED lines=12> */
.L_x_3027:
[----:B-----5:R-:W-:-:S05]  /*54b0*/  HADD2 R44, R47, R43.H0_H0 ;  /* 0x2000002b2f2c7230 */ /* 0x020fca0000000000 */
[----:B------:R-:W-:-:S06]  /*54c0*/  PRMT R44, R47, R45, R44 ;  /* 0x0000002d2f2c7216 */ /* 0x000fcc000000002c */
[----:B------:R-:W2:Y:S02]  /*54d0*/  ATOM.E.CAS.STRONG.GPU PT, R44, [R40], R47, R44 ;  /* 0x0000002f282c738b */ /* 0x000ea400001ee12c */
[----:B--2---:R-:W-:Y:S01]  /*54e0*/  ISETP.NE.U32.AND P1, PT, R44, R47, PT ;  /* 0x0000002f2c00720c */ /* 0x004fe20003f25070 */
[----:B------:R-:W-:-:S12]  /*54f0*/  IMAD.MOV.U32 R47, RZ, RZ, R44 ;  /* 0x000000ffff2f7224 */ /* 0x000fd800078e002c */
[----:B------:R-:W-:Y:S05]  /*5500*/  @P1 BRA `(.L_x_3027) ;  /* 0xfffffffc00e81947 */ /* 0x000fea000383ffff */
[----:B------:R-:W-:Y:S05]  /*5510*/  BSYNC.RECONVERGENT B2 ;  /* 0x0000000000027941 */ /* 0x000fea0003800200 */
.L_x_3026:
        /* <DEDUP_REMOVED lines=12> */
.L_x_3029:
[----:B-----5:R-:W-:-:S05]  /*55e0*/  HADD2 R44, R45, R43.H0_H0 ;  /* 0x2000002b2d2c7230 */ /* 0x020fca0000000000 */
[----:B------:R-:W-:-:S06]  /*55f0*/  PRMT R44, R45, R46, R44 ;  /* 0x0000002e2d2c7216 */ /* 0x000fcc000000002c */
[----:B------:R-:W2:Y:S02]  /*5600*/  ATOM.E.CAS.STRONG.GPU PT, R44, [R40], R45, R44 ;  /* 0x0000002d282c738b */ /* 0x000ea400001ee12c */
[----:B--2---:R-:W-:Y:S02]  /*5610*/  ISETP.NE.U32.AND P1, PT, R44, R45, PT ;  /* 0x0000002d2c00720c */ /* 0x004fe40003f25070 */
[----:B------:R-:W-:-:S11]  /*5620*/  MOV R45, R44 ;  /* 0x0000002c002d7202 */ /* 0x000fd60000000f00 */
[----:B------:R-:W-:Y:S05]  /*5630*/  @P1 BRA `(.L_x_3029) ;  /* 0xfffffffc00e81947 */ /* 0x000fea000383ffff */
[----:B------:R-:W-:Y:S05]  /*5640*/  BSYNC.RECONVERGENT B2 ;  /* 0x0000000000027941 */ /* 0x000fea0003800200 */
.L_x_3028:
        /* <DEDUP_REMOVED lines=12> */
.L_x_3031:
[----:B-----5:R-:W-:-:S05]  /*5710*/  HADD2 R44, R47, R43.H0_H0 ;  /* 0x2000002b2f2c7230 */ /* 0x020fca0000000000 */
[----:B------:R-:W-:-:S06]  /*5720*/  PRMT R44, R47, R45, R44 ;  /* 0x0000002d2f2c7216 */ /* 0x000fcc000000002c */
[----:B------:R-:W2:Y:S02]  /*5730*/  ATOM.E.CAS.STRONG.GPU PT, R44, [R40], R47, R44 ;  /* 0x0000002f282c738b */ /* 0x000ea400001ee12c */
[----:B--2---:R-:W-:Y:S01]  /*5740*/  ISETP.NE.U32.AND P1, PT, R44, R47, PT ;  /* 0x0000002f2c00720c */ /* 0x004fe20003f25070 */
[----:B------:R-:W-:-:S12]  /*5750*/  IMAD.MOV.U32 R47, RZ, RZ, R44 ;  /* 0x000000ffff2f7224 */ /* 0x000fd800078e002c */
[----:B------:R-:W-:Y:S05]  /*5760*/  @P1 BRA `(.L_x_3031) ;  /* 0xfffffffc00e81947 */ /* 0x000fea000383ffff */
[----:B------:R-:W-:Y:S05]  /*5770*/  BSYNC.RECONVERGENT B2 ;  /* 0x0000000000027941 */ /* 0x000fea0003800200 */
.L_x_3030:
        /* <DEDUP_REMOVED lines=12> */
.L_x_3033:
[----:B-----5:R-:W-:-:S05]  /*5840*/  HADD2 R44, R45, R43.H0_H0 ;  /* 0x2000002b2d2c7230 */ /* 0x020fca0000000000 */
[----:B------:R-:W-:-:S06]  /*5850*/  PRMT R44, R45, R46, R44 ;  /* 0x0000002e2d2c7216 */ /* 0x000fcc000000002c */
[----:B------:R-:W2:Y:S02]  /*5860*/  ATOM.E.CAS.STRONG.GPU PT, R44, [R40], R45, R44 ;  /* 0x0000002d282c738b */ /* 0x000ea400001ee12c */
[----:B--2---:R-:W-:Y:S01]  /*5870*/  ISETP.NE.U32.AND P1, PT, R44, R45, PT ;  /* 0x0000002d2c00720c */ /* 0x004fe20003f25070 */
[----:B------:R-:W-:-:S12]  /*5880*/  IMAD.MOV.U32 R45, RZ, RZ, R44 ;  /* 0x000000ffff2d7224 */ /* 0x000fd800078e002c */
[----:B------:R-:W-:Y:S05]  /*5890*/  @P1 BRA `(.L_x_3033) ;  /* 0xfffffffc00e81947 */ /* 0x000fea000383ffff */
[----:B------:R-:W-:Y:S05]  /*58a0*/  BSYNC.RECONVERGENT B2 ;  /* 0x0000000000027941 */ /* 0x000fea0003800200 */
.L_x_3032:
        /* <DEDUP_REMOVED lines=12> */
.L_x_3035:
[----:B-----5:R-:W-:-:S05]  /*5970*/  HADD2 R44, R47, R43.H0_H0 ;  /* 0x2000002b2f2c7230 */ /* 0x020fca0000000000 */
[----:B------:R-:W-:-:S06]  /*5980*/  PRMT R44, R47, R45, R44 ;  /* 0x0000002d2f2c7216 */ /* 0x000fcc000000002c */
[----:B------:R-:W2:Y:S02]  /*5990*/  ATOM.E.CAS.STRONG.GPU PT, R44, [R40], R47, R44 ;  /* 0x0000002f282c738b */ /* 0x000ea400001ee12c */
[----:B--2---:R-:W-:Y:S02]  /*59a0*/  ISETP.NE.U32.AND P1, PT, R44, R47, PT ;  /* 0x0000002f2c00720c */ /* 0x004fe40003f25070 */
[----:B------:R-:W-:-:S11]  /*59b0*/  MOV R47, R44 ;  /* 0x0000002c002f7202 */ /* 0x000fd60000000f00 */
[----:B------:R-:W-:Y:S05]  /*59c0*/  @P1 BRA `(.L_x_3035) ;  /* 0xfffffffc00e81947 */ /* 0x000fea000383ffff */
[----:B------:R-:W-:Y:S05]  /*59d0*/  BSYNC.RECONVERGENT B2 ;  /* 0x0000000000027941 */ /* 0x000fea0003800200 */
.L_x_3034:
        /* <DEDUP_REMOVED lines=12> */
.L_x_3037:
[----:B-----5:R-:W-:-:S05]  /*5aa0*/  HADD2 R44, R45, R43.H0_H0 ;  /* 0x2000002b2d2c7230 */ /* 0x020fca0000000000 */
[----:B------:R-:W-:-:S06]  /*5ab0*/  PRMT R44, R45, R46, R44 ;  /* 0x0000002e2d2c7216 */ /* 0x000fcc000000002c */
[----:B------:R-:W2:Y:S02]  /*5ac0*/  ATOM.E.CAS.STRONG.GPU PT, R44, [R40], R45, R44 ;  /* 0x0000002d282c738b */ /* 0x000ea400001ee12c */
[----:B--2---:R-:W-:Y:S01]  /*5ad0*/  ISETP.NE.U32.AND P1, PT, R44, R45, PT ;  /* 0x0000002d2c00720c */ /* 0x004fe20003f25070 */
[----:B------:R-:W-:-:S12]  /*5ae0*/  IMAD.MOV.U32 R45, RZ, RZ, R44 ;  /* 0x000000ffff2d7224 */ /* 0x000fd800078e002c */
[----:B------:R-:W-:Y:S05]  /*5af0*/  @P1 BRA `(.L_x_3037) ;  /* 0xfffffffc00e81947 */ /* 0x000fea000383ffff */
[----:B------:R-:W-:Y:S05]  /*5b00*/  BSYNC.RECONVERGENT B2 ;  /* 0x0000000000027941 */ /* 0x000fea0003800200 */
.L_x_3036:
        /* <DEDUP_REMOVED lines=12> */
.L_x_3039:
[----:B-----5:R-:W-:-:S05]  /*5bd0*/  HADD2 R44, R47, R43.H0_H0 ;  /* 0x2000002b2f2c7230 */ /* 0x020fca0000000000 */
[----:B------:R-:W-:-:S06]  /*5be0*/  PRMT R44, R47, R45, R44 ;  /* 0x0000002d2f2c7216 */ /* 0x000fcc000000002c */
[----:B------:R-:W2:Y:S02]  /*5bf0*/  ATOM.E.CAS.STRONG.GPU PT, R44, [R40], R47, R44 ;  /* 0x0000002f282c738b */ /* 0x000ea400001ee12c */
[----:B--2---:R-:W-:Y:S01]  /*5c00*/  ISETP.NE.U32.AND P1, PT, R44, R47, PT ;  /* 0x0000002f2c00720c */ /* 0x004fe20003f25070 */
[----:B------:R-:W-:-:S12]  /*5c10*/  IMAD.MOV.U32 R47, RZ, RZ, R44 ;  /* 0x000000ffff2f7224 */ /* 0x000fd800078e002c */
[----:B------:R-:W-:Y:S05]  /*5c20*/  @P1 BRA `(.L_x_3039) ;  /* 0xfffffffc00e81947 */ /* 0x000fea000383ffff */
[----:B------:R-:W-:Y:S05]  /*5c30*/  BSYNC.RECONVERGENT B2 ;  /* 0x0000000000027941 */ /* 0x000fea0003800200 */
.L_x_3038:
        /* <DEDUP_REMOVED lines=12> */
.L_x_3041:
[----:B-----5:R-:W-:-:S05]  /*5d00*/  HADD2 R44, R45, R43.H0_H0 ;  /* 0x2000002b2d2c7230 */ /* 0x020fca0000000000 */
[----:B------:R-:W-:-:S06]  /*5d10*/  PRMT R44, R45, R46, R44 ;  /* 0x0000002e2d2c7216 */ /* 0x000fcc000000002c */
[----:B------:R-:W2:Y:S02]  /*5d20*/  ATOM.E.CAS.STRONG.GPU PT, R44, [R40], R45, R44 ;  /* 0x0000002d282c738b */ /* 0x000ea400001ee12c */
[----:B--2---:R-:W-:Y:S02]  /*5d30*/  ISETP.NE.U32.AND P1, PT, R44, R45, PT ;  /* 0x0000002d2c00720c */ /* 0x004fe40003f25070 */
[----:B------:R-:W-:-:S11]  /*5d40*/  MOV R45, R44 ;  /* 0x0000002c002d7202 */ /* 0x000fd60000000f00 */
[----:B------:R-:W-:Y:S05]  /*5d50*/  @P1 BRA `(.L_x_3041) ;  /* 0xfffffffc00e81947 */ /* 0x000fea000383ffff */
[----:B------:R-:W-:Y:S05]  /*5d60*/  BSYNC.RECONVERGENT B2 ;  /* 0x0000000000027941 */ /* 0x000fea0003800200 */
.L_x_3040:
        /* <DEDUP_REMOVED lines=12> */
.L_x_3043:
[----:B-----5:R-:W-:-:S05]  /*5e30*/  HADD2 R44, R47, R43.H0_H0 ;  /* 0x2000002b2f2c7230 */ /* 0x020fca0000000000 */
[----:B------:R-:W-:-:S06]  /*5e40*/  PRMT R44, R47, R45, R44 ;  /* 0x0000002d2f2c7216 */ /* 0x000fcc000000002c */
[----:B------:R-:W2:Y:S02]  /*5e50*/  ATOM.E.CAS.STRONG.GPU PT, R44, [R40], R47, R44 ;  /* 0x0000002f282c738b */ /* 0x000ea400001ee12c */
[----:B--2---:R-:W-:Y:S01]  /*5e60*/  ISETP.NE.U32.AND P1, PT, R44, R47, PT ;  /* 0x0000002f2c00720c */ /* 0x004fe20003f25070 */
[----:B------:R-:W-:-:S12]  /*5e70*/  IMAD.MOV.U32 R47, RZ, RZ, R44 ;  /* 0x000000ffff2f7224 */ /* 0x000fd800078e002c */
[----:B------:R-:W-:Y:S05]  /*5e80*/  @P1 BRA `(.L_x_3043) ;  /* 0xfffffffc00e81947 */ /* 0x000fea000383ffff */
[----:B------:R-:W-:Y:S05]  /*5e90*/  BSYNC.RECONVERGENT B2 ;  /* 0x0000000000027941 */ /* 0x000fea0003800200 */
.L_x_3042:
        /* <DEDUP_REMOVED lines=12> */
.L_x_3045:
[----:B-----5:R-:W-:-:S05]  /*5f60*/  HADD2 R44, R45, R43.H0_H0 ;  /* 0x2000002b2d2c7230 */ /* 0x020fca0000000000 */
[----:B------:R-:W-:-:S06]  /*5f70*/  PRMT R44, R45, R46, R44 ;  /* 0x0000002e2d2c7216 */ /* 0x000fcc000000002c */
[----:B------:R-:W2:Y:S02]  /*5f80*/  ATOM.E.CAS.STRONG.GPU PT, R44, [R40], R45, R44 ;  /* 0x0000002d282c738b */ /* 0x000ea400001ee12c */
[----:B--2---:R-:W-:Y:S01]  /*5f90*/  ISETP.NE.U32.AND P1, PT, R44, R45, PT ;  /* 0x0000002d2c00720c */ /* 0x004fe20003f25070 */
[----:B------:R-:W-:-:S12]  /*5fa0*/  IMAD.MOV.U32 R45, RZ, RZ, R44 ;  /* 0x000000ffff2d7224 */ /* 0x000fd800078e002c */
[----:B------:R-:W-:Y:S05]  /*5fb0*/  @P1 BRA `(.L_x_3045) ;  /* 0xfffffffc00e81947 */ /* 0x000fea000383ffff */
[----:B------:R-:W-:Y:S05]  /*5fc0*/  BSYNC.RECONVERGENT B2 ;  /* 0x0000000000027941 */ /* 0x000fea0003800200 */
.L_x_3044:
        /* <DEDUP_REMOVED lines=12> */
.L_x_3047:
[----:B-----5:R-:W-:-:S05]  /*6090*/  HADD2 R44, R47, R43.H0_H0 ;  /* 0x2000002b2f2c7230 */ /* 0x020fca0000000000 */
[----:B------:R-:W-:-:S06]  /*60a0*/  PRMT R44, R47, R45, R44 ;  /* 0x0000002d2f2c7216 */ /* 0x000fcc000000002c */
[----:B------:R-:W2:Y:S02]  /*60b0*/  ATOM.E.CAS.STRONG.GPU PT, R44, [R40], R47, R44 ;  /* 0x0000002f282c738b */ /* 0x000ea400001ee12c */
[----:B--2---:R-:W-:Y:S02]  /*60c0*/  ISETP.NE.U32.AND P1, PT, R44, R47, PT ;  /* 0x0000002f2c00720c */ /* 0x004fe40003f25070 */
[----:B------:R-:W-:-:S11]  /*60d0*/  MOV R47, R44 ;  /* 0x0000002c002f7202 */ /* 0x000fd60000000f00 */
[----:B------:R-:W-:Y:S05]  /*60e0*/  @P1 BRA `(.L_x_3047) ;  /* 0xfffffffc00e81947 */ /* 0x000fea000383ffff */
[----:B------:R-:W-:Y:S05]  /*60f0*/  BSYNC.RECONVERGENT B2 ;  /* 0x0000000000027941 */ /* 0x000fea0003800200 */
.L_x_3046:
        /* <DEDUP_REMOVED lines=12> */
.L_x_3049:
[----:B-----5:R-:W-:-:S05]  /*61c0*/  HADD2 R44, R45, R43.H0_H0 ;  /* 0x2000002b2d2c7230 */ /* 0x020fca0000000000 */
[----:B------:R-:W-:-:S06]  /*61d0*/  PRMT R44, R45, R46, R44 ;  /* 0x0000002e2d2c7216 */ /* 0x000fcc000000002c */
[----:B------:R-:W2:Y:S02]  /*61e0*/  ATOM.E.CAS.STRONG.GPU PT, R44, [R40], R45, R44 ;  /* 0x0000002d282c738b */ /* 0x000ea400001ee12c */
[----:B--2---:R-:W-:Y:S01]  /*61f0*/  ISETP.NE.U32.AND P1, PT, R44, R45, PT ;  /* 0x0000002d2c00720c */ /* 0x004fe20003f25070 */
[----:B------:R-:W-:-:S12]  /*6200*/  IMAD.MOV.U32 R45, RZ, RZ, R44 ;  /* 0x000000ffff2d7224 */ /* 0x000fd800078e002c */
[----:B------:R-:W-:Y:S05]  /*6210*/  @P1 BRA `(.L_x_3049) ;  /* 0xfffffffc00e81947 */ /* 0x000fea000383ffff */
[----:B------:R-:W-:Y:S05]  /*6220*/  BSYNC.RECONVERGENT B2 ;  /* 0x0000000000027941 */ /* 0x000fea0003800200 */
.L_x_3048:
        /* <DEDUP_REMOVED lines=12> */
.L_x_3051:
[----:B-----5:R-:W-:-:S05]  /*62f0*/  HADD2 R44, R47, R43.H0_H0 ;  /* 0x2000002b2f2c7230 */ /* 0x020fca0000000000 */
[----:B------:R-:W-:-:S06]  /*6300*/  PRMT R44, R47, R45, R44 ;  /* 0x0000002d2f2c7216 */ /* 0x000fcc000000002c */
[----:B------:R-:W2:Y:S02]  /*6310*/  ATOM.E.CAS.STRONG.GPU PT, R44, [R40], R47, R44 ;  /* 0x0000002f282c738b */ /* 0x000ea400001ee12c */
[----:B--2---:R-:W-:Y:S01]  /*6320*/  ISETP.NE.U32.AND P1, PT, R44, R47, PT ;  /* 0x0000002f2c00720c */ /* 0x004fe20003f25070 */
[----:B------:R-:W-:-:S12]  /*6330*/  IMAD.MOV.U32 R47, RZ, RZ, R44 ;  /* 0x000000ffff2f7224 */ /* 0x000fd800078e002c */
[----:B------:R-:W-:Y:S05]  /*6340*/  @P1 BRA `(.L_x_3051) ;  /* 0xfffffffc00e81947 */ /* 0x000fea000383ffff */
[----:B------:R-:W-:Y:S05]  /*6350*/  BSYNC.RECONVERGENT B2 ;  /* 0x0000000000027941 */ /* 0x000fea0003800200 */
.L_x_3050:
        /* <DEDUP_REMOVED lines=12> */
.L_x_3053:
[----:B-----5:R-:W-:-:S05]  /*6420*/  HADD2 R44, R45, R43.H0_H0 ;  /* 0x2000002b2d2c7230 */ /* 0x020fca0000000000 */
[----:B------:R-:W-:-:S06]  /*6430*/  PRMT R44, R45, R46, R44 ;  /* 0x0000002e2d2c7216 */ /* 0x000fcc000000002c */
[----:B------:R-:W2:Y:S02]  /*6440*/  ATOM.E.CAS.STRONG.GPU PT, R44, [R40], R45, R44 ;  /* 0x0000002d282c738b */ /* 0x000ea400001ee12c */
[----:B--2---:R-:W-:Y:S02]  /*6450*/  ISETP.NE.U32.AND P1, PT, R44, R45, PT ;  /* 0x0000002d2c00720c */ /* 0x004fe40003f25070 */
[----:B------:R-:W-:-:S11]  /*6460*/  MOV R45, R44 ;  /* 0x0000002c002d7202 */ /* 0x000fd60000000f00 */
[----:B------:R-:W-:Y:S05]  /*6470*/  @P1 BRA `(.L_x_3053) ;  /* 0xfffffffc00e81947 */ /* 0x000fea000383ffff */
[----:B------:R-:W-:Y:S05]  /*6480*/  BSYNC.RECONVERGENT B2 ;  /* 0x0000000000027941 */ /* 0x000fea0003800200 */
.L_x_3052:
        /* <DEDUP_REMOVED lines=12> */
.L_x_3055:
[----:B-----5:R-:W-:-:S05]  /*6550*/  HADD2 R44, R47, R43.H0_H0 ;  /* 0x2000002b2f2c7230 */ /* 0x020fca0000000000 */
[----:B------:R-:W-:-:S06]  /*6560*/  PRMT R44, R47, R45, R44 ;  /* 0x0000002d2f2c7216 */ /* 0x000fcc000000002c */
[----:B------:R-:W2:Y:S02]  /*6570*/  ATOM.E.CAS.STRONG.GPU PT, R44, [R40], R47, R44 ;  /* 0x0000002f282c738b */ /* 0x000ea400001ee12c */
[----:B--2---:R-:W-:Y:S01]  /*6580*/  ISETP.NE.U32.AND P1, PT, R44, R47, PT ;  /* 0x0000002f2c00720c */ /* 0x004fe20003f25070 */
[----:B------:R-:W-:-:S12]  /*6590*/  IMAD.MOV.U32 R47, RZ, RZ, R44 ;  /* 0x000000ffff2f7224 */ /* 0x000fd800078e002c */
[----:B------:R-:W-:Y:S05]  /*65a0*/  @P1 BRA `(.L_x_3055) ;  /* 0xfffffffc00e81947 */ /* 0x000fea000383ffff */
[----:B------:R-:W-:Y:S05]  /*65b0*/  BSYNC.RECONVERGENT B2 ;  /* 0x0000000000027941 */ /* 0x000fea0003800200 */
.L_x_3054:
        /* <DEDUP_REMOVED lines=12> */
.L_x_3057:
[----:B-----5:R-:W-:-:S05]  /*6680*/  HADD2 R44, R45, R43.H0_H0 ;  /* 0x2000002b2d2c7230 */ /* 0x020fca0000000000 */
[----:B------:R-:W-:-:S06]  /*6690*/  PRMT R44, R45, R46, R44 ;  /* 0x0000002e2d2c7216 */ /* 0x000fcc000000002c */
[----:B------:R-:W2:Y:S02]  /*66a0*/  ATOM.E.CAS.STRONG.GPU PT, R44, [R40], R45, R44 ;  /* 0x0000002d282c738b */ /* 0x000ea400001ee12c */
[----:B--2---:R-:W-:Y:S01]  /*66b0*/  ISETP.NE.U32.AND P1, PT, R44, R45, PT ;  /* 0x0000002d2c00720c */ /* 0x004fe20003f25070 */
[----:B------:R-:W-:-:S12]  /*66c0*/  IMAD.MOV.U32 R45, RZ, RZ, R44 ;  /* 0x000000ffff2d7224 */ /* 0x000fd800078e002c */
[----:B------:R-:W-:Y:S05]  /*66d0*/  @P1 BRA `(.L_x_3057) ;  /* 0xfffffffc00e81947 */ /* 0x000fea000383ffff */
[----:B------:R-:W-:Y:S05]  /*66e0*/  BSYNC.RECONVERGENT B2 ;  /* 0x0000000000027941 */ /* 0x000fea0003800200 */
.L_x_3056:
        /* <DEDUP_REMOVED lines=12> */
.L_x_3059:
[----:B-----5:R-:W-:-:S05]  /*67b0*/  HADD2 R44, R47, R43.H0_H0 ;  /* 0x2000002b2f2c7230 */ /* 0x020fca0000000000 */
[----:B------:R-:W-:-:S06]  /*67c0*/  PRMT R44, R47, R45, R44 ;  /* 0x0000002d2f2c7216 */ /* 0x000fcc000000002c */
[----:B------:R-:W2:Y:S02]  /*67d0*/  ATOM.E.CAS.STRONG.GPU PT, R44, [R40], R47, R44 ;  /* 0x0000002f282c738b */ /* 0x000ea400001ee12c */
[----:B--2---:R-:W-:Y:S02]  /*67e0*/  ISETP.NE.U32.AND P1, PT, R44, R47, PT ;  /* 0x0000002f2c00720c */ /* 0x004fe40003f25070 */
[----:B------:R-:W-:-:S11]  /*67f0*/  MOV R47, R44 ;  /* 0x0000002c002f7202 */ /* 0x000fd60000000f00 */
[----:B------:R-:W-:Y:S05]  /*6800*/  @P1 BRA `(.L_x_3059) ;  /* 0xfffffffc00e81947 */ /* 0x000fea000383ffff */
[----:B------:R-:W-:Y:S05]  /*6810*/  BSYNC.RECONVERGENT B2 ;  /* 0x0000000000027941 */ /* 0x000fea0003800200 */
.L_x_3058:
        /* <DEDUP_REMOVED lines=12> */
.L_x_3061:
[----:B-----5:R-:W-:-:S05]  /*68e0*/  HADD2 R44, R45, R43.H0_H0 ;  /* 0x2000002b2d2c7230 */ /* 0x020fca0000000000 */
[----:B------:R-:W-:-:S06]  /*68f0*/  PRMT R44, R45, R46, R44 ;  /* 0x0000002e2d2c7216 */ /* 0x000fcc000000002c */
[----:B------:R-:W2:Y:S02]  /*6900*/  ATOM.E.CAS.STRONG.GPU PT, R44, [R40], R45, R44 ;  /* 0x0000002d282c738b */ /* 0x000ea400001ee12c */
[----:B--2---:R-:W-:Y:S01]  /*6910*/  ISETP.NE.U32.AND P1, PT, R44, R45, PT ;  /* 0x0000002d2c00720c */ /* 0x004fe20003f25070 */
[----:B------:R-:W-:-:S12]  /*6920*/  IMAD.MOV.U32 R45, RZ, RZ, R44 ;  /* 0x000000ffff2d7224 */ /* 0x000fd800078e002c */
[----:B------:R-:W-:Y:S05]  /*6930*/  @P1 BRA `(.L_x_3061) ;  /* 0xfffffffc00e81947 */ /* 0x000fea000383ffff */
[----:B------:R-:W-:Y:S05]  /*6940*/  BSYNC.RECONVERGENT B2 ;  /* 0x0000000000027941 */ /* 0x000fea0003800200 */
.L_x_3060:
        /* <DEDUP_REMOVED lines=12> */
.L_x_3063:
[----:B-----5:R-:W-:-:S05]  /*6a10*/  HADD2 R44, R47, R43.H0_H0 ;  /* 0x2000002b2f2c7230 */ /* 0x020fca0000000000 */
[----:B------:R-:W-:-:S06]  /*6a20*/  PRMT R44, R47, R45, R44 ;  /* 0x0000002d2f2c7216 */ /* 0x000fcc000000002c */
[----:B------:R-:W2:Y:S02]  /*6a30*/  ATOM.E.CAS.STRONG.GPU PT, R44, [R40], R47, R44 ;  /* 0x0000002f282c738b */ /* 0x000ea400001ee12c */
[----:B--2---:R-:W-:Y:S01]  /*6a40*/  ISETP.NE.U32.AND P1, PT, R44, R47, PT ;  /* 0x0000002f2c00720c */ /* 0x004fe20003f25070 */
[----:B------:R-:W-:-:S12]  /*6a50*/  IMAD.MOV.U32 R47, RZ, RZ, R44 ;  /* 0x000000ffff2f7224 */ /* 0x000fd800078e002c */
[----:B------:R-:W-:Y:S05]  /*6a60*/  @P1 BRA `(.L_x_3063) ;  /* 0xfffffffc00e81947 */ /* 0x000fea000383ffff */
[----:B------:R-:W-:Y:S05]  /*6a70*/  BSYNC.RECONVERGENT B2 ;  /* 0x0000000000027941 */ /* 0x000fea0003800200 */
.L_x_3062:
        /* <DEDUP_REMOVED lines=12> */
.L_x_3065:
[----:B-----5:R-:W-:-:S05]  /*6b40*/  HADD2 R44, R45, R43.H0_H0 ;  /* 0x2000002b2d2c7230 */ /* 0x020fca0000000000 */
[----:B------:R-:W-:-:S06]  /*6b50*/  PRMT R44, R45, R46, R44 ;  /* 0x0000002e2d2c7216 */ /* 0x000fcc000000002c */
[----:B------:R-:W2:Y:S02]  /*6b60*/  ATOM.E.CAS.STRONG.GPU PT, R44, [R40], R45, R44 ;  /* 0x0000002d282c738b */ /* 0x000ea400001ee12c */
[----:B--2---:R-:W-:Y:S02]  /*6b70*/  ISETP.NE.U32.AND P1, PT, R44, R45, PT ;  /* 0x0000002d2c00720c */ /* 0x004fe40003f25070 */
[----:B------:R-:W-:-:S11]  /*6b80*/  MOV R45, R44 ;  /* 0x0000002c002d7202 */ /* 0x000fd60000000f00 */
[----:B------:R-:W-:Y:S05]  /*6b90*/  @P1 BRA `(.L_x_3065) ;  /* 0xfffffffc00e81947 */ /* 0x000fea000383ffff */
[----:B------:R-:W-:Y:S05]  /*6ba0*/  BSYNC.RECONVERGENT B2 ;  /* 0x0000000000027941 */ /* 0x000fea0003800200 */
.L_x_3064:
        /* <DEDUP_REMOVED lines=12> */
.L_x_3067:
[----:B-----5:R-:W-:-:S05]  /*6c70*/  HADD2 R44, R47, R43.H0_H0 ;  /* 0x2000002b2f2c7230 */ /* 0x020fca0000000000 */
[----:B------:R-:W-:-:S06]  /*6c80*/  PRMT R44, R47, R45, R44 ;  /* 0x0000002d2f2c7216 */ /* 0x000fcc000000002c */
[----:B------:R-:W2:Y:S02]  /*6c90*/  ATOM.E.CAS.STRONG.GPU PT, R44, [R40], R47, R44 ;  /* 0x0000002f282c738b */ /* 0x000ea400001ee12c */
[----:B--2---:R-:W-:Y:S01]  /*6ca0*/  ISETP.NE.U32.AND P1, PT, R44, R47, PT ;  /* 0x0000002f2c00720c */ /* 0x004fe20003f25070 */
[----:B------:R-:W-:-:S12]  /*6cb0*/  IMAD.MOV.U32 R47, RZ, RZ, R44 ;  /* 0x000000ffff2f7224 */ /* 0x000fd800078e002c */
[----:B------:R-:W-:Y:S05]  /*6cc0*/  @P1 BRA `(.L_x_3067) ;  /* 0xfffffffc00e81947 */ /* 0x000fea000383ffff */
[----:B------:R-:W-:Y:S05]  /*6cd0*/  BSYNC.RECONVERGENT B2 ;  /* 0x0000000000027941 */ /* 0x000fea0003800200 */
.L_x_3066:
        /* <DEDUP_REMOVED lines=12> */
.L_x_3069:
[----:B-----5:R-:W-:-:S05]  /*6da0*/  HADD2 R44, R45, R43.H0_H0 ;  /* 0x2000002b2d2c7230 */ /* 0x020fca0000000000 */
[----:B------:R-:W-:-:S06]  /*6db0*/  PRMT R44, R45, R46, R44 ;  /* 0x0000002e2d2c7216 */ /* 0x000fcc000000002c */
[----:B------:R-:W2:Y:S02]  /*6dc0*/  ATOM.E.CAS.STRONG.GPU PT, R44, [R40], R45, R44 ;  /* 0x0000002d282c738b */ /* 0x000ea400001ee12c */
[----:B--2---:R-:W-:Y:S01]  /*6dd0*/  ISETP.NE.U32.AND P1, PT, R44, R45, PT ;  /* 0x0000002d2c00720c */ /* 0x004fe20003f25070 */
[----:B------:R-:W-:-:S12]  /*6de0*/  IMAD.MOV.U32 R45, RZ, RZ, R44 ;  /* 0x000000ffff2d7224 */ /* 0x000fd800078e002c */
[----:B------:R-:W-:Y:S05]  /*6df0*/  @P1 BRA `(.L_x_3069) ;  /* 0xfffffffc00e81947 */ /* 0x000fea000383ffff */
[----:B------:R-:W-:Y:S05]  /*6e00*/  BSYNC.RECONVERGENT B2 ;  /* 0x0000000000027941 */ /* 0x000fea0003800200 */
.L_x_3068:
        /* <DEDUP_REMOVED lines=12> */
.L_x_3071:
[----:B-----5:R-:W-:-:S05]  /*6ed0*/  HADD2 R44, R47, R43.H0_H0 ;  /* 0x2000002b2f2c7230 */ /* 0x020fca0000000000 */
[----:B------:R-:W-:-:S06]  /*6ee0*/  PRMT R44, R47, R45, R44 ;  /* 0x0000002d2f2c7216 */ /* 0x000fcc000000002c */
[----:B------:R-:W2:Y:S02]  /*6ef0*/  ATOM.E.CAS.STRONG.GPU PT, R44, [R40], R47, R44 ;  /* 0x0000002f282c738b */ /* 0x000ea400001ee12c */
[----:B--2---:R-:W-:Y:S02]  /*6f00*/  ISETP.NE.U32.AND P1, PT, R44, R47, PT ;  /* 0x0000002f2c00720c */ /* 0x004fe40003f25070 */
[----:B------:R-:W-:-:S11]  /*6f10*/  MOV R47, R44 ;  /* 0x0000002c002f7202 */ /* 0x000fd60000000f00 */
[----:B------:R-:W-:Y:S05]  /*6f20*/  @P1 BRA `(.L_x_3071) ;  /* 0xfffffffc00e81947 */ /* 0x000fea000383ffff */
[----:B------:R-:W-:Y:S05]  /*6f30*/  BSYNC.RECONVERGENT B2 ;  /* 0x0000000000027941 */ /* 0x000fea0003800200 */
.L_x_3070:
        /* <DEDUP_REMOVED lines=12> */
.L_x_3073:
[----:B-----5:R-:W-:-:S05]  /*7000*/  HADD2 R44, R45, R43.H0_H0 ;  /* 0x2000002b2d2c7230 */ /* 0x020fca0000000000 */
[----:B------:R-:W-:-:S06]  /*7010*/  PRMT R44, R45, R46, R44 ;  /* 0x0000002e2d2c7216 */ /* 0x000fcc000000002c */
[----:B------:R-:W2:Y:S02]  /*7020*/  ATOM.E.CAS.STRONG.GPU PT, R44, [R40], R45, R44 ;  /* 0x0000002d282c738b */ /* 0x000ea400001ee12c */
[----:B--2---:R-:W-:Y:S01]  /*7030*/  ISETP.NE.U32.AND P1, PT, R44, R45, PT ;  /* 0x0000002d2c00720c */ /* 0x004fe20003f25070 */
[----:B------:R-:W-:-:S12]  /*7040*/  IMAD.MOV.U32 R45, RZ, RZ, R44 ;  /* 0x000000ffff2d7224 */ /* 0x000fd800078e002c */
[----:B------:R-:W-:Y:S05]  /*7050*/  @P1 BRA `(.L_x_3073) ;  /* 0xfffffffc00e81947 */ /* 0x000fea000383ffff */
[----:B------:R-:W-:Y:S05]  /*7060*/  BSYNC.RECONVERGENT B2 ;  /* 0x0000000000027941 */ /* 0x000fea0003800200 */
.L_x_3072:
        /* <DEDUP_REMOVED lines=12> */
.L_x_3075:
[----:B-----5:R-:W-:-:S05]  /*7130*/  HADD2 R44, R47, R43.H0_H0 ;  /* 0x2000002b2f2c7230 */ /* 0x020fca0000000000 */
[----:B------:R-:W-:-:S06]  /*7140*/  PRMT R44, R47, R45, R44 ;  /* 0x0000002d2f2c7216 */ /* 0x000fcc000000002c */
[----:B------:R-:W2:Y:S02]  /*7150*/  ATOM.E.CAS.STRONG.GPU PT, R44, [R40], R47, R44 ;  /* 0x0000002f282c738b */ /* 0x000ea400001ee12c */
[----:B--2---:R-:W-:Y:S01]  /*7160*/  ISETP.NE.U32.AND P1, PT, R44, R47, PT ;  /* 0x0000002f2c00720c */ /* 0x004fe20003f25070 */
[----:B------:R-:W-:-:S12]  /*7170*/  IMAD.MOV.U32 R47, RZ, RZ, R44 ;  /* 0x000000ffff2f7224 */ /* 0x000fd800078e002c */
[----:B------:R-:W-:Y:S05]  /*7180*/  @P1 BRA `(.L_x_3075) ;  /* 0xfffffffc00e81947 */ /* 0x000fea000383ffff */
[----:B------:R-:W-:Y:S05]  /*7190*/  BSYNC.RECONVERGENT B2 ;  /* 0x0000000000027941 */ /* 0x000fea0003800200 */
.L_x_3074:
        /* <DEDUP_REMOVED lines=12> */
.L_x_3077:
[----:B-----5:R-:W-:-:S05]  /*7260*/  HADD2 R44, R45, R43.H0_H0 ;  /* 0x2000002b2d2c7230 */ /* 0x020fca0000000000 */
[----:B------:R-:W-:-:S06]  /*7270*/  PRMT R44, R45, R46, R44 ;  /* 0x0000002e2d2c7216 */ /* 0x000fcc000000002c */
[----:B------:R-:W2:Y:S02]  /*7280*/  ATOM.E.CAS.STRONG.GPU PT, R44, [R40], R45, R44 ;  /* 0x0000002d282c738b */ /* 0x000ea400001ee12c */
[----:B--2---:R-:W-:Y:S02]  /*7290*/  ISETP.NE.U32.AND P1, PT, R44, R45, PT ;  /* 0x0000002d2c00720c */ /* 0x004fe40003f25070 */
[----:B------:R-:W-:-:S11]  /*72a0*/  MOV R45, R44 ;  /* 0x0000002c002d7202 */ /* 0x000fd60000000f00 */
[----:B------:R-:W-:Y:S05]  /*72b0*/  @P1 BRA `(.L_x_3077) ;  /* 0xfffffffc00e81947 */ /* 0x000fea000383ffff */
[----:B------:R-:W-:Y:S05]  /*72c0*/  BSYNC.RECONVERGENT B2 ;  /* 0x0000000000027941 */ /* 0x000fea0003800200 */
.L_x_3076:
        /* <DEDUP_REMOVED lines=12> */
.L_x_3079:
[----:B-----5:R-:W-:-:S05]  /*7390*/  HADD2 R44, R47, R43.H0_H0 ;  /* 0x2000002b2f2c7230 */ /* 0x020fca0000000000 */
[----:B------:R-:W-:-:S06]  /*73a0*/  PRMT R44, R47, R45, R44 ;  /* 0x0000002d2f2c7216 */ /* 0x000fcc000000002c */
[----:B------:R-:W2:Y:S02]  /*73b0*/  ATOM.E.CAS.STRONG.GPU PT, R44, [R40], R47, R44 ;  /* 0x0000002f282c738b */ /* 0x000ea400001ee12c */
[----:B--2---:R-:W-:Y:S01]  /*73c0*/  ISETP.NE.U32.AND P1, PT, R44, R47, PT ;  /* 0x0000002f2c00720c */ /* 0x004fe20003f25070 */
[----:B------:R-:W-:-:S12]  /*73d0*/  IMAD.MOV.U32 R47, RZ, RZ, R44 ;  /* 0x000000ffff2f7224 */ /* 0x000fd800078e002c */
[----:B------:R-:W-:Y:S05]  /*73e0*/  @P1 BRA `(.L_x_3079) ;  /* 0xfffffffc00e81947 */ /* 0x000fea000383ffff */
[----:B------:R-:W-:Y:S05]  /*73f0*/  BSYNC.RECONVERGENT B2 ;  /* 0x0000000000027941 */ /* 0x000fea0003800200 */
.L_x_3078:
        /* <DEDUP_REMOVED lines=12> */
.L_x_3081:
[----:B-----5:R-:W-:-:S05]  /*74c0*/  HADD2 R44, R45, R43.H0_H0 ;  /* 0x2000002b2d2c7230 */ /* 0x020fca0000000000 */
[----:B------:R-:W-:-:S06]  /*74d0*/  PRMT R44, R45, R46, R44 ;  /* 0x0000002e2d2c7216 */ /* 0x000fcc000000002c */
[----:B------:R-:W2:Y:S02]  /*74e0*/  ATOM.E.CAS.STRONG.GPU PT, R44, [R40], R45, R44 ;  /* 0x0000002d282c738b */ /* 0x000ea400001ee12c */
[----:B--2---:R-:W-:Y:S01]  /*74f0*/  ISETP.NE.U32.AND P1, PT, R44, R45, PT ;  /* 0x0000002d2c00720c */ /* 0x004fe20003f25070 */
[----:B------:R-:W-:-:S12]  /*7500*/  IMAD.MOV.U32 R45, RZ, RZ, R44 ;  /* 0x000000ffff2d7224 */ /* 0x000fd800078e002c */
[----:B------:R-:W-:Y:S05]  /*7510*/  @P1 BRA `(.L_x_3081) ;  /* 0xfffffffc00e81947 */ /* 0x000fea000383ffff */
[----:B------:R-:W-:Y:S05]  /*7520*/  BSYNC.RECONVERGENT B2 ;  /* 0x0000000000027941 */ /* 0x000fea0003800200 */
.L_x_3080:
        /* <DEDUP_REMOVED lines=12> */
.L_x_3083:
[----:B-----5:R-:W-:-:S05]  /*75f0*/  HADD2 R44, R47, R43.H0_H0 ;  /* 0x2000002b2f2c7230 */ /* 0x020fca0000000000 */
[----:B------:R-:W-:-:S06]  /*7600*/  PRMT R44, R47, R45, R44 ;  /* 0x0000002d2f2c7216 */ /* 0x000fcc000000002c */
[----:B------:R-:W2:Y:S02]  /*7610*/  ATOM.E.CAS.STRONG.GPU PT, R44, [R40], R47, R44 ;  /* 0x0000002f282c738b */ /* 0x000ea400001ee12c */
[----:B--2---:R-:W-:Y:S02]  /*7620*/  ISETP.NE.U32.AND P1, PT, R44, R47, PT ;  /* 0x0000002f2c00720c */ /* 0x004fe40003f25070 */
[----:B------:R-:W-:-:S11]  /*7630*/  MOV R47, R44 ;  /* 0x0000002c002f7202 */ /* 0x000fd60000000f00 */
[----:B------:R-:W-:Y:S05]  /*7640*/  @P1 BRA `(.L_x_3083) ;  /* 0xfffffffc00e81947 */ /* 0x000fea000383ffff */
[----:B------:R-:W-:Y:S05]  /*7650*/  BSYNC.RECONVERGENT B2 ;  /* 0x0000000000027941 */ /* 0x000fea0003800200 */
.L_x_3082:
        /* <DEDUP_REMOVED lines=12> */
.L_x_3085:
[----:B-----5:R-:W-:-:S05]  /*7720*/  HADD2 R44, R45, R43.H0_H0 ;  /* 0x2000002b2d2c7230 */ /* 0x020fca0000000000 */
[----:B------:R-:W-:-:S06]  /*7730*/  PRMT R44, R45, R46, R44 ;  /* 0x0000002e2d2c7216 */ /* 0x000fcc000000002c */
[----:B------:R-:W2:Y:S02]  /*7740*/  ATOM.E.CAS.STRONG.GPU PT, R44, [R40], R45, R44 ;  /* 0x0000002d282c738b */ /* 0x000ea400001ee12c */
[----:B--2---:R-:W-:Y:S01]  /*7750*/  ISETP.NE.U32.AND P1, PT, R44, R45, PT ;  /* 0x0000002d2c00720c */ /* 0x004fe20003f25070 */
[----:B------:R-:W-:-:S12]  /*7760*/  IMAD.MOV.U32 R45, RZ, RZ, R44 ;  /* 0x000000ffff2d7224 */ /* 0x000fd800078e002c */
[----:B------:R-:W-:Y:S05]  /*7770*/  @P1 BRA `(.L_x_3085) ;  /* 0xfffffffc00e81947 */ /* 0x000fea000383ffff */
[----:B------:R-:W-:Y:S05]  /*7780*/  BSYNC.RECONVERGENT B2 ;  /* 0x0000000000027941 */ /* 0x000fea0003800200 */
.L_x_3084:
        /* <DEDUP_REMOVED lines=12> */
.L_x_3087:
[----:B-----5:R-:W-:-:S05]  /*7850*/  HADD2 R44, R47, R43.H0_H0 ;  /* 0x2000002b2f2c7230 */ /* 0x020fca0000000000 */
[----:B------:R-:W-:-:S06]  /*7860*/  PRMT R44, R47, R45, R44 ;  /* 0x0000002d2f2c7216 */ /* 0x000fcc000000002c */
[----:B------:R-:W2:Y:S02]  /*7870*/  ATOM.E.CAS.STRONG.GPU PT, R44, [R40], R47, R44 ;  /* 0x0000002f282c738b */ /* 0x000ea400001ee12c */
[----:B--2---:R-:W-:Y:S01]  /*7880*/  ISETP.NE.U32.AND P1, PT, R44, R47, PT ;  /* 0x0000002f2c00720c */ /* 0x004fe20003f25070 */
[----:B------:R-:W-:-:S12]  /*7890*/  IMAD.MOV.U32 R47, RZ, RZ, R44 ;  /* 0x000000ffff2f7224 */ /* 0x000fd800078e002c */
[----:B------:R-:W-:Y:S05]  /*78a0*/  @P1 BRA `(.L_x_3087) ;  /* 0xfffffffc00e81947 */ /* 0x000fea000383ffff */
[----:B------:R-:W-:Y:S05]  /*78b0*/  BSYNC.RECONVERGENT B2 ;  /* 0x0000000000027941 */ /* 0x000fea0003800200 */
.L_x_3086:
        /* <DEDUP_REMOVED lines=12> */
.L_x_3089:
[----:B-----5:R-:W-:-:S05]  /*7980*/  HADD2 R44, R45, R43.H0_H0 ;  /* 0x2000002b2d2c7230 */ /* 0x020fca0000000000 */
[----:B------:R-:W-:-:S06]  /*7990*/  PRMT R44, R45, R46, R44 ;  /* 0x0000002e2d2c7216 */ /* 0x000fcc000000002c */
[----:B------:R-:W2:Y:S02]  /*79a0*/  ATOM.E.CAS.STRONG.GPU PT, R44, [R40], R45, R44 ;  /* 0x0000002d282c738b */ /* 0x000ea400001ee12c */
[----:B--2---:R-:W-:Y:S02]  /*79b0*/  ISETP.NE.U32.AND P1, PT, R44, R45, PT ;  /* 0x0000002d2c00720c */ /* 0x004fe40003f25070 */
[----:B------:R-:W-:-:S11]  /*79c0*/  MOV R45, R44 ;  /* 0x0000002c002d7202 */ /* 0x000fd60000000f00 */
[----:B------:R-:W-:Y:S05]  /*79d0*/  @P1 BRA `(.L_x_3089) ;  /* 0xfffffffc00e81947 */ /* 0x000fea000383ffff */
[----:B------:R-:W-:Y:S05]  /*79e0*/  BSYNC.RECONVERGENT B2 ;  /* 0x0000000000027941 */ /* 0x000fea0003800200 */
.L_x_3088:
        /* <DEDUP_REMOVED lines=12> */
.L_x_3091:
[----:B-----5:R-:W-:-:S05]  /*7ab0*/  HADD2 R44, R47, R43.H0_H0 ;  /* 0x2000002b2f2c7230 */ /* 0x020fca0000000000 */
[----:B------:R-:W-:-:S06]  /*7ac0*/  PRMT R44, R47, R45, R44 ;  /* 0x0000002d2f2c7216 */ /* 0x000fcc000000002c */
[----:B------:R-:W2:Y:S02]  /*7ad0*/  ATOM.E.CAS.STRONG.GPU PT, R44, [R40], R47, R44 ;  /* 0x0000002f282c738b */ /* 0x000ea400001ee12c */
[----:B--2---:R-:W-:Y:S01]  /*7ae0*/  ISETP.NE.U32.AND P1, PT, R44, R47, PT ;  /* 0x0000002f2c00720c */ /* 0x004fe20003f25070 */
[----:B------:R-:W-:-:S12]  /*7af0*/  IMAD.MOV.U32 R47, RZ, RZ, R44 ;  /* 0x000000ffff2f7224 */ /* 0x000fd800078e002c */
[----:B------:R-:W-:Y:S05]  /*7b00*/  @P1 BRA `(.L_x_3091) ;  /* 0xfffffffc00e81947 */ /* 0x000fea000383ffff */
[----:B------:R-:W-:Y:S05]  /*7b10*/  BSYNC.RECONVERGENT B2 ;  /* 0x0000000000027941 */ /* 0x000fea0003800200 */
.L_x_3090:
        /* <DEDUP_REMOVED lines=12> */
.L_x_3093:
[----:B-----5:R-:W-:-:S05]  /*7be0*/  HADD2 R44, R45, R43.H0_H0 ;  /* 0x2000002b2d2c7230 */ /* 0x020fca0000000000 */
[----:B------:R-:W-:-:S06]  /*7bf0*/  PRMT R44, R45, R46, R44 ;  /* 0x0000002e2d2c7216 */ /* 0x000fcc000000002c */
[----:B------:R-:W2:Y:S02]  /*7c00*/  ATOM.E.CAS.STRONG.GPU PT, R44, [R40], R45, R44 ;  /* 0x0000002d282c738b */ /* 0x000ea400001ee12c */
[----:B--2---:R-:W-:Y:S01]  /*7c10*/  ISETP.NE.U32.AND P1, PT, R44, R45, PT ;  /* 0x0000002d2c00720c */ /* 0x004fe20003f25070 */
[----:B------:R-:W-:-:S12]  /*7c20*/  IMAD.MOV.U32 R45, RZ, RZ, R44 ;  /* 0x000000ffff2d7224 */ /* 0x000fd800078e002c */
[----:B------:R-:W-:Y:S05]  /*7c30*/  @P1 BRA `(.L_x_3093) ;  /* 0xfffffffc00e81947 */ /* 0x000fea000383ffff */
[----:B------:R-:W-:Y:S05]  /*7c40*/  BSYNC.RECONVERGENT B2 ;  /* 0x0000000000027941 */ /* 0x000fea0003800200 */
.L_x_3092:
        /* <DEDUP_REMOVED lines=12> */
.L_x_3095:
[----:B-----5:R-:W-:-:S05]  /*7d10*/  HADD2 R44, R47, R43.H0_H0 ;  /* 0x2000002b2f2c7230 */ /* 0x020fca0000000000 */
[----:B------:R-:W-:-:S06]  /*7d20*/  PRMT R44, R47, R45, R44 ;  /* 0x0000002d2f2c7216 */ /* 0x000fcc000000002c */
[----:B------:R-:W2:Y:S02]  /*7d30*/  ATOM.E.CAS.STRONG.GPU PT, R44, [R40], R47, R44 ;  /* 0x0000002f282c738b */ /* 0x000ea400001ee12c */
[----:B--2---:R-:W-:Y:S02]  /*7d40*/  ISETP.NE.U32.AND P1, PT, R44, R47, PT ;  /* 0x0000002f2c00720c */ /* 0x004fe40003f25070 */
[----:B------:R-:W-:-:S11]  /*7d50*/  MOV R47, R44 ;  /* 0x0000002c002f7202 */ /* 0x000fd60000000f00 */
[----:B------:R-:W-:Y:S05]  /*7d60*/  @P1 BRA `(.L_x_3095) ;  /* 0xfffffffc00e81947 */ /* 0x000fea000383ffff */
[----:B------:R-:W-:Y:S05]  /*7d70*/  BSYNC.RECONVERGENT B2 ;  /* 0x0000000000027941 */ /* 0x000fea0003800200 */
.L_x_3094:
        /* <DEDUP_REMOVED lines=12> */
.L_x_3097:
[----:B-----5:R-:W-:-:S05]  /*7e40*/  HADD2 R44, R45, R43.H0_H0 ;  /* 0x2000002b2d2c7230 */ /* 0x020fca0000000000 */
[----:B------:R-:W-:-:S06]  /*7e50*/  PRMT R44, R45, R46, R44 ;  /* 0x0000002e2d2c7216 */ /* 0x000fcc000000002c */
[----:B------:R-:W2:Y:S02]  /*7e60*/  ATOM.E.CAS.STRONG.GPU PT, R44, [R40], R45, R44 ;  /* 0x0000002d282c738b */ /* 0x000ea400001ee12c */
[----:B--2---:R-:W-:Y:S01]  /*7e70*/  ISETP.NE.U32.AND P1, PT, R44, R45, PT ;  /* 0x0000002d2c00720c */ /* 0x004fe20003f25070 */
[----:B------:R-:W-:-:S12]  /*7e80*/  IMAD.MOV.U32 R45, RZ, RZ, R44 ;  /* 0x000000ffff2d7224 */ /* 0x000fd800078e002c */
[----:B------:R-:W-:Y:S05]  /*7e90*/  @P1 BRA `(.L_x_3097) ;  /* 0xfffffffc00e81947 */ /* 0x000fea000383ffff */
[----:B------:R-:W-:Y:S05]  /*7ea0*/  BSYNC.RECONVERGENT B2 ;  /* 0x0000000000027941 */ /* 0x000fea0003800200 */
.L_x_3096:
        /* <DEDUP_REMOVED lines=12> */
.L_x_3099:
[----:B-----5:R-:W-:-:S05]  /*7f70*/  HADD2 R44, R47, R43.H0_H0 ;  /* 0x2000002b2f2c7230 */ /* 0x020fca0000000000 */
[----:B------:R-:W-:-:S06]  /*7f80*/  PRMT R44, R47, R45, R44 ;  /* 0x0000002d2f2c7216 */ /* 0x000fcc000000002c */
[----:B------:R-:W2:Y:S02]  /*7f90*/  ATOM.E.CAS.STRONG.GPU PT, R44, [R40], R47, R44 ;  /* 0x0000002f282c738b */ /* 0x000ea400001ee12c */
[----:B--2---:R-:W-:Y:S01]  /*7fa0*/  ISETP.NE.U32.AND P1, PT, R44, R47, PT ;  /* 0x0000002f2c00720c */ /* 0x004fe20003f25070 */
[----:B------:R-:W-:-:S12]  /*7fb0*/  IMAD.MOV.U32 R47, RZ, RZ, R44 ;  /* 0x000000ffff2f7224 */ /* 0x000fd800078e002c */
[----:B------:R-:W-:Y:S05]  /*7fc0*/  @P1 BRA `(.L_x_3099) ;  /* 0xfffffffc00e81947 */ /* 0x000fea000383ffff */
[----:B------:R-:W-:Y:S05]  /*7fd0*/  BSYNC.RECONVERGENT B2 ;  /* 0x0000000000027941 */ /* 0x000fea0003800200 */
.L_x_3098:
        /* <DEDUP_REMOVED lines=12> */
.L_x_3101:
[----:B-----5:R-:W-:-:S05]  /*80a0*/  HADD2 R44, R45, R43.H0_H0 ;  /* 0x2000002b2d2c7230 */ /* 0x020fca0000000000 */
[----:B------:R-:W-:-:S06]  /*80b0*/  PRMT R44, R45, R46, R44 ;  /* 0x0000002e2d2c7216 */ /* 0x000fcc000000002c */
[----:B------:R-:W2:Y:S02]  /*80c0*/  ATOM.E.CAS.STRONG.GPU PT, R44, [R40], R45, R44 ;  /* 0x0000002d282c738b */ /* 0x000ea400001ee12c */
[----:B--2---:R-:W-:Y:S02]  /*80d0*/  ISETP.NE.U32.AND P1, PT, R44, R45, PT ;  /* 0x0000002d2c00720c */ /* 0x004fe40003f25070 */
[----:B------:R-:W-:-:S11]  /*80e0*/  MOV R45, R44 ;  /* 0x0000002c002d7202 */ /* 0x000fd60000000f00 */
[----:B------:R-:W-:Y:S05]  /*80f0*/  @P1 BRA `(.L_x_3101) ;  /* 0xfffffffc00e81947 */ /* 0x000fea000383ffff */
[----:B------:R-:W-:Y:S05]  /*8100*/  BSYNC.RECONVERGENT B2 ;  /* 0x0000000000027941 */ /* 0x000fea0003800200 */
.L_x_3100:
        /* <DEDUP_REMOVED lines=12> */
.L_x_3103:
[----:B-----5:R-:W-:-:S05]  /*81d0*/  HADD2 R44, R47, R43.H0_H0 ;  /* 0x2000002b2f2c7230 */ /* 0x020fca0000000000 */
[----:B------:R-:W-:-:S06]  /*81e0*/  PRMT R44, R47, R45, R44 ;  /* 0x0000002d2f2c7216 */ /* 0x000fcc000000002c */
[----:B------:R-:W2:Y:S02]  /*81f0*/  ATOM.E.CAS.STRONG.GPU PT, R44, [R40], R47, R44 ;  /* 0x0000002f282c738b */ /* 0x000ea400001ee12c */
[----:B--2---:R-:W-:Y:S01]  /*8200*/  ISETP.NE.U32.AND P1, PT, R44, R47, PT ;  /* 0x0000002f2c00720c */ /* 0x004fe20003f25070 */
[----:B------:R-:W-:-:S12]  /*8210*/  IMAD.MOV.U32 R47, RZ, RZ, R44 ;  /* 0x000000ffff2f7224 */ /* 0x000fd800078e002c */
[----:B------:R-:W-:Y:S05]  /*8220*/  @P1 BRA `(.L_x_3103) ;  /* 0xfffffffc00e81947 */ /* 0x000fea000383ffff */
[----:B------:R-:W-:Y:S05]  /*8230*/  BSYNC.RECONVERGENT B2 ;  /* 0x0000000000027941 */ /* 0x000fea0003800200 */
.L_x_3102:
        /* <DEDUP_REMOVED lines=12> */
.L_x_3105:
[----:B-----5:R-:W-:-:S05]  /*8300*/  HADD2 R44, R45, R43.H0_H0 ;  /* 0x2000002b2d2c7230 */ /* 0x020fca0000000000 */
[----:B------:R-:W-:-:S06]  /*8310*/  PRMT R44, R45, R46, R44 ;  /* 0x0000002e2d2c7216 */ /* 0x000fcc000000002c */
[----:B------:R-:W2:Y:S02]  /*8320*/  ATOM.E.CAS.STRONG.GPU PT, R44, [R40], R45, R44 ;  /* 0x0000002d282c738b */ /* 0x000ea400001ee12c */
[----:B--2---:R-:W-:Y:S01]  /*8330*/  ISETP.NE.U32.AND P1, PT, R44, R45, PT ;  /* 0x0000002d2c00720c */ /* 0x004fe20003f25070 */
[----:B------:R-:W-:-:S12]  /*8340*/  IMAD.MOV.U32 R45, RZ, RZ, R44 ;  /* 0x000000ffff2d7224 */ /* 0x000fd800078e002c */
[----:B------:R-:W-:Y:S05]  /*8350*/  @P1 BRA `(.L_x_3105) ;  /* 0xfffffffc00e81947 */ /* 0x000fea000383ffff */
[----:B------:R-:W-:Y:S05]  /*8360*/  BSYNC.RECONVERGENT B2 ;  /* 0x0000000000027941 */ /* 0x000fea0003800200 */
.L_x_3104:
        /* <DEDUP_REMOVED lines=12> */
.L_x_3107:
[----:B-----5:R-:W-:-:S05]  /*8430*/  HADD2 R44, R47, R43.H0_H0 ;  /* 0x2000002b2f2c7230 */ /* 0x020fca0000000000 */
[----:B------:R-:W-:-:S06]  /*8440*/  PRMT R44, R47, R45, R44 ;  /* 0x0000002d2f2c7216 */ /* 0x000fcc000000002c */
[----:B------:R-:W2:Y:S02]  /*8450*/  ATOM.E.CAS.STRONG.GPU PT, R44, [R40], R47, R44 ;  /* 0x0000002f282c738b */ /* 0x000ea400001ee12c */
[----:B--2---:R-:W-:Y:S02]  /*8460*/  ISETP.NE.U32.AND P1, PT, R44, R47, PT ;  /* 0x0000002f2c00720c */ /* 0x004fe40003f25070 */
[----:B------:R-:W-:-:S11]  /*8470*/  MOV R47, R44 ;  /* 0x0000002c002f7202 */ /* 0x000fd60000000f00 */
[----:B------:R-:W-:Y:S05]  /*8480*/  @P1 BRA `(.L_x_3107) ;  /* 0xfffffffc00e81947 */ /* 0x000fea000383ffff */
[----:B------:R-:W-:Y:S05]  /*8490*/  BSYNC.RECONVERGENT B2 ;  /* 0x0000000000027941 */ /* 0x000fea0003800200 */
.L_x_3106:
        /* <DEDUP_REMOVED lines=12> */
.L_x_3109:
[----:B-----5:R-:W-:-:S05]  /*8560*/  HADD2 R44, R45, R43.H0_H0 ;  /* 0x2000002b2d2c7230 */ /* 0x020fca0000000000 */
[----:B------:R-:W-:-:S06]  /*8570*/  PRMT R44, R45, R46, R44 ;  /* 0x0000002e2d2c7216 */ /* 0x000fcc000000002c */
[----:B------:R-:W2:Y:S02]  /*8580*/  ATOM.E.CAS.STRONG.GPU PT, R44, [R40], R45, R44 ;  /* 0x0000002d282c738b */ /* 0x000ea400001ee12c */
[----:B--2---:R-:W-:Y:S01]  /*8590*/  ISETP.NE.U32.AND P1, PT, R44, R45, PT ;  /* 0x0000002d2c00720c */ /* 0x004fe20003f25070 */
[----:B------:R-:W-:-:S12]  /*85a0*/  IMAD.MOV.U32 R45, RZ, RZ, R44 ;  /* 0x000000ffff2d7224 */ /* 0x000fd800078e002c */
[----:B------:R-:W-:Y:S05]  /*85b0*/  @P1 BRA `(.L_x_3109) ;  /* 0xfffffffc00e81947 */ /* 0x000fea000383ffff */
[----:B------:R-:W-:Y:S05]  /*85c0*/  BSYNC.RECONVERGENT B2 ;  /* 0x0000000000027941 */ /* 0x000fea0003800200 */
.L_x_3108:
        /* <DEDUP_REMOVED lines=12> */
.L_x_3111:
[----:B-----5:R-:W-:-:S05]  /*8690*/  HADD2 R44, R47, R43.H0_H0 ;  /* 0x2000002b2f2c7230 */ /* 0x020fca0000000000 */
[----:B------:R-:W-:-:S06]  /*86a0*/  PRMT R44, R47, R45, R44 ;  /* 0x0000002d2f2c7216 */ /* 0x000fcc000000002c */
[----:B------:R-:W2:Y:S02]  /*86b0*/  ATOM.E.CAS.STRONG.GPU PT, R44, [R40], R47, R44 ;  /* 0x0000002f282c738b */ /* 0x000ea400001ee12c */
[----:B--2---:R-:W-:Y:S01]  /*86c0*/  ISETP.NE.U32.AND P1, PT, R44, R47, PT ;  /* 0x0000002f2c00720c */ /* 0x004fe20003f25070 */
[----:B------:R-:W-:-:S12]  /*86d0*/  IMAD.MOV.U32 R47, RZ, RZ, R44 ;  /* 0x000000ffff2f7224 */ /* 0x000fd800078e002c */
[----:B------:R-:W-:Y:S05]  /*86e0*/  @P1 BRA `(.L_x_3111) ;  /* 0xfffffffc00e81947 */ /* 0x000fea000383ffff */
[----:B------:R-:W-:Y:S05]  /*86f0*/  BSYNC.RECONVERGENT B2 ;  /* 0x0000000000027941 */ /* 0x000fea0003800200 */
.L_x_3110:
        /* <DEDUP_REMOVED lines=12> */
.L_x_3113:
[----:B-----5:R-:W-:-:S05]  /*87c0*/  HADD2 R44, R45, R43.H0_H0 ;  /* 0x2000002b2d2c7230 */ /* 0x020fca0000000000 */
[----:B------:R-:W-:-:S06]  /*87d0*/  PRMT R44, R45, R46, R44 ;  /* 0x0000002e2d2c7216 */ /* 0x000fcc000000002c */
[----:B------:R-:W2:Y:S02]  /*87e0*/  ATOM.E.CAS.STRONG.GPU PT, R44, [R40], R45, R44 ;  /* 0x0000002d282c738b */ /* 0x000ea400001ee12c */
[----:B--2---:R-:W-:Y:S02]  /*87f0*/  ISETP.NE.U32.AND P1, PT, R44, R45, PT ;  /* 0x0000002d2c00720c */ /* 0x004fe40003f25070 */
[----:B------:R-:W-:-:S11]  /*8800*/  MOV R45, R44 ;  /* 0x0000002c002d7202 */ /* 0x000fd60000000f00 */
[----:B------:R-:W-:Y:S05]  /*8810*/  @P1 BRA `(.L_x_3113) ;  /* 0xfffffffc00e81947 */ /* 0x000fea000383ffff */
[----:B------:R-:W-:Y:S05]  /*8820*/  BSYNC.RECONVERGENT B2 ;  /* 0x0000000000027941 */ /* 0x000fea0003800200 */
.L_x_3112:
        /* <DEDUP_REMOVED lines=12> */
.L_x_3115:
[----:B-----5:R-:W-:-:S05]  /*88f0*/  HADD2 R44, R47, R43.H0_H0 ;  /* 0x2000002b2f2c7230 */ /* 0x020fca0000000000 */
[----:B------:R-:W-:-:S06]  /*8900*/  PRMT R44, R47, R45, R44 ;  /* 0x0000002d2f2c7216 */ /* 0x000fcc000000002c */
[----:B------:R-:W2:Y:S02]  /*8910*/  ATOM.E.CAS.STRONG.GPU PT, R44, [R40], R47, R44 ;  /* 0x0000002f282c738b */ /* 0x000ea400001ee12c */
[----:B--2---:R-:W-:Y:S01]  /*8920*/  ISETP.NE.U32.AND P1, PT, R44, R47, PT ;  /* 0x0000002f2c00720c */ /* 0x004fe20003f25070 */
[----:B------:R-:W-:-:S12]  /*8930*/  IMAD.MOV.U32 R47, RZ, RZ, R44 ;  /* 0x000000ffff2f7224 */ /* 0x000fd800078e002c */
[----:B------:R-:W-:Y:S05]  /*8940*/  @P1 BRA `(.L_x_3115) ;  /* 0xfffffffc00e81947 */ /* 0x000fea000383ffff */
[----:B------:R-:W-:Y:S05]  /*8950*/  BSYNC.RECONVERGENT B2 ;  /* 0x0000000000027941 */ /* 0x000fea0003800200 */
.L_x_3114:
        /* <DEDUP_REMOVED lines=12> */
.L_x_3117:
[----:B-----5:R-:W-:-:S05]  /*8a20*/  HADD2 R44, R45, R43.H0_H0 ;  /* 0x2000002b2d2c7230 */ /* 0x020fca0000000000 */
[----:B------:R-:W-:-:S06]  /*8a30*/  PRMT R44, R45, R46, R44 ;  /* 0x0000002e2d2c7216 */ /* 0x000fcc000000002c */
[----:B------:R-:W2:Y:S02]  /*8a40*/  ATOM.E.CAS.STRONG.GPU PT, R44, [R40], R45, R44 ;  /* 0x0000002d282c738b */ /* 0x000ea400001ee12c */
[----:B--2---:R-:W-:Y:S01]  /*8a50*/  ISETP.NE.U32.AND P1, PT, R44, R45, PT ;  /* 0x0000002d2c00720c */ /* 0x004fe20003f25070 */
[----:B------:R-:W-:-:S12]  /*8a60*/  IMAD.MOV.U32 R45, RZ, RZ, R44 ;  /* 0x000000ffff2d7224 */ /* 0x000fd800078e002c */
[----:B------:R-:W-:Y:S05]  /*8a70*/  @P1 BRA `(.L_x_3117) ;  /* 0xfffffffc00e81947 */ /* 0x000fea000383ffff */
[----:B------:R-:W-:Y:S05]  /*8a80*/  BSYNC.RECONVERGENT B2 ;  /* 0x0000000000027941 */ /* 0x000fea0003800200 */
.L_x_3116:
        /* <DEDUP_REMOVED lines=12> */
.L_x_3119:
[----:B-----5:R-:W-:-:S05]  /*8b50*/  HADD2 R44, R47, R43.H0_H0 ;  /* 0x2000002b2f2c7230 */ /* 0x020fca0000000000 */
[----:B------:R-:W-:-:S06]  /*8b60*/  PRMT R44, R47, R45, R44 ;  /* 0x0000002d2f2c7216 */ /* 0x000fcc000000002c */
[----:B------:R-:W2:Y:S02]  /*8b70*/  ATOM.E.CAS.STRONG.GPU PT, R44, [R40], R47, R44 ;  /* 0x0000002f282c738b */ /* 0x000ea400001ee12c */
[----:B--2---:R-:W-:Y:S02]  /*8b80*/  ISETP.NE.U32.AND P1, PT, R44, R47, PT ;  /* 0x0000002f2c00720c */ /* 0x004fe40003f25070 */
[----:B------:R-:W-:-:S11]  /*8b90*/  MOV R47, R44 ;  /* 0x0000002c002f7202 */ /* 0x000fd60000000f00 */
[----:B------:R-:W-:Y:S05]  /*8ba0*/  @P1 BRA `(.L_x_3119) ;  /* 0xfffffffc00e81947 */ /* 0x000fea000383ffff */
[----:B------:R-:W-:Y:S05]  /*8bb0*/  BSYNC.RECONVERGENT B2 ;  /* 0x0000000000027941 */ /* 0x000fea0003800200 */
.L_x_3118:
        /* <DEDUP_REMOVED lines=12> */
.L_x_3121:
[----:B-----5:R-:W-:-:S05]  /*8c80*/  HADD2 R44, R45, R43.H0_H0 ;  /* 0x2000002b2d2c7230 */ /* 0x020fca0000000000 */
[----:B------:R-:W-:-:S06]  /*8c90*/  PRMT R44, R45, R46, R44 ;  /* 0x0000002e2d2c7216 */ /* 0x000fcc000000002c */
[----:B------:R-:W2:Y:S02]  /*8ca0*/  ATOM.E.CAS.STRONG.GPU PT, R44, [R40], R45, R44 ;  /* 0x0000002d282c738b */ /* 0x000ea400001ee12c */
[----:B--2---:R-:W-:Y:S01]  /*8cb0*/  ISETP.NE.U32.AND P1, PT, R44, R45, PT ;  /* 0x0000002d2c00720c */ /* 0x004fe20003f25070 */
[----:B------:R-:W-:-:S12]  /*8cc0*/  IMAD.MOV.U32 R45, RZ, RZ, R44 ;  /* 0x000000ffff2d7224 */ /* 0x000fd800078e002c */
[----:B------:R-:W-:Y:S05]  /*8cd0*/  @P1 BRA `(.L_x_3121) ;  /* 0xfffffffc00e81947 */ /* 0x000fea000383ffff */
[----:B------:R-:W-:Y:S05]  /*8ce0*/  BSYNC.RECONVERGENT B2 ;  /* 0x0000000000027941 */ /* 0x000fea0003800200 */
.L_x_3120:
        /* <DEDUP_REMOVED lines=12> */
.L_x_3123:
[----:B-----5:R-:W-:-:S05]  /*8db0*/  HADD2 R44, R47, R43.H0_H0 ;  /* 0x2000002b2f2c7230 */ /* 0x020fca0000000000 */
[----:B------:R-:W-:-:S06]  /*8dc0*/  PRMT R44, R47, R45, R44 ;  /* 0x0000002d2f2c7216 */ /* 0x000fcc000000002c */
[----:B------:R-:W2:Y:S02]  /*8dd0*/  ATOM.E.CAS.STRONG.GPU PT, R44, [R40], R47, R44 ;  /* 0x0000002f282c738b */ /* 0x000ea400001ee12c */
[----:B--2---:R-:W-:Y:S01]  /*8de0*/  ISETP.NE.U32.AND P1, PT, R44, R47, PT ;  /* 0x0000002f2c00720c */ /* 0x004fe20003f25070 */
[----:B------:R-:W-:-:S12]  /*8df0*/  IMAD.MOV.U32 R47, RZ, RZ, R44 ;  /* 0x000000ffff2f7224 */ /* 0x000fd800078e002c */
[----:B------:R-:W-:Y:S05]  /*8e00*/  @P1 BRA `(.L_x_3123) ;  /* 0xfffffffc00e81947 */ /* 0x000fea000383ffff */
[----:B------:R-:W-:Y:S05]  /*8e10*/  BSYNC.RECONVERGENT B2 ;  /* 0x0000000000027941 */ /* 0x000fea0003800200 */
.L_x_3122:
        /* <DEDUP_REMOVED lines=12> */
.L_x_3125:
[----:B-----5:R-:W-:-:S05]  /*8ee0*/  HADD2 R44, R45, R43.H0_H0 ;  /* 0x2000002b2d2c7230 */ /* 0x020fca0000000000 */
[----:B------:R-:W-:-:S06]  /*8ef0*/  PRMT R44, R45, R46, R44 ;  /* 0x0000002e2d2c7216 */ /* 0x000fcc000000002c */
[----:B------:R-:W2:Y:S02]  /*8f00*/  ATOM.E.CAS.STRONG.GPU PT, R44, [R40], R45, R44 ;  /* 0x0000002d282c738b */ /* 0x000ea400001ee12c */
[----:B--2---:R-:W-:Y:S02]  /*8f10*/  ISETP.NE.U32.AND P1, PT, R44, R45, PT ;  /* 0x0000002d2c00720c */ /* 0x004fe40003f25070 */
[----:B------:R-:W-:-:S11]  /*8f20*/  MOV R45, R44 ;  /* 0x0000002c002d7202 */ /* 0x000fd60000000f00 */
[----:B------:R-:W-:Y:S05]  /*8f30*/  @P1 BRA `(.L_x_3125) ;  /* 0xfffffffc00e81947 */ /* 0x000fea000383ffff */
[----:B------:R-:W-:Y:S05]  /*8f40*/  BSYNC.RECONVERGENT B2 ;  /* 0x0000000000027941 */ /* 0x000fea0003800200 */
.L_x_3124:
        /* <DEDUP_REMOVED lines=12> */
.L_x_3127:
[----:B-----5:R-:W-:-:S05]  /*9010*/  HADD2 R44, R47, R43.H0_H0 ;  /* 0x2000002b2f2c7230 */ /* 0x020fca0000000000 */
[----:B------:R-:W-:-:S06]  /*9020*/  PRMT R44, R47, R45, R44 ;  /* 0x0000002d2f2c7216 */ /* 0x000fcc000000002c */
[----:B------:R-:W2:Y:S02]  /*9030*/  ATOM.E.CAS.STRONG.GPU PT, R44, [R40], R47, R44 ;  /* 0x0000002f282c738b */ /* 0x000ea400001ee12c */
[----:B--2---:R-:W-:Y:S01]  /*9040*/  ISETP.NE.U32.AND P1, PT, R44, R47, PT ;  /* 0x0000002f2c00720c */ /* 0x004fe20003f25070 */
[----:B------:R-:W-:-:S12]  /*9050*/  IMAD.MOV.U32 R47, RZ, RZ, R44 ;  /* 0x000000ffff2f7224 */ /* 0x000fd800078e002c */
[----:B------:R-:W-:Y:S05]  /*9060*/  @P1 BRA `(.L_x_3127) ;  /* 0xfffffffc00e81947 */ /* 0x000fea000383ffff */
[----:B------:R-:W-:Y:S05]  /*9070*/  BSYNC.RECONVERGENT B2 ;  /* 0x0000000000027941 */ /* 0x000fea0003800200 */
.L_x_3126:
        /* <DEDUP_REMOVED lines=12> */
.L_x_3129:
[----:B-----5:R-:W-:-:S05]  /*9140*/  HADD2 R44, R45, R43.H0_H0 ;  /* 0x2000002b2d2c7230 */ /* 0x020fca0000000000 */
[----:B------:R-:W-:-:S06]  /*9150*/  PRMT R44, R45, R46, R44 ;  /* 0x0000002e2d2c7216 */ /* 0x000fcc000000002c */
[----:B------:R-:W2:Y:S02]  /*9160*/  ATOM.E.CAS.STRONG.GPU PT, R44, [R40], R45, R44 ;  /* 0x0000002d282c738b */ /* 0x000ea400001ee12c */
[----:B--2---:R-:W-:Y:S01]  /*9170*/  ISETP.NE.U32.AND P1, PT, R44, R45, PT ;  /* 0x0000002d2c00720c */ /* 0x004fe20003f25070 */
[----:B------:R-:W-:-:S12]  /*9180*/  IMAD.MOV.U32 R45, RZ, RZ, R44 ;  /* 0x000000ffff2d7224 */ /* 0x000fd800078e002c */
[----:B------:R-:W-:Y:S05]  /*9190*/  @P1 BRA `(.L_x_3129) ;  /* 0xfffffffc00e81947 */ /* 0x000fea000383ffff */
[----:B------:R-:W-:Y:S05]  /*91a0*/  BSYNC.RECONVERGENT B2 ;  /* 0x0000000000027941 */ /* 0x000fea0003800200 */
.L_x_3128:
        /* <DEDUP_REMOVED lines=12> */
.L_x_3131:
[----:B-----5:R-:W-:-:S05]  /*9270*/  HADD2 R44, R47, R43.H0_H0 ;  /* 0x2000002b2f2c7230 */ /* 0x020fca0000000000 */
[----:B------:R-:W-:-:S06]  /*9280*/  PRMT R44, R47, R45, R44 ;  /* 0x0000002d2f2c7216 */ /* 0x000fcc000000002c */
[----:B------:R-:W2:Y:S02]  /*9290*/  ATOM.E.CAS.STRONG.GPU PT, R44, [R40], R47, R44 ;  /* 0x0000002f282c738b */ /* 0x000ea400001ee12c */
[----:B--2---:R-:W-:Y:S02]  /*92a0*/  ISETP.NE.U32.AND P1, PT, R44, R47, PT ;  /* 0x0000002f2c00720c */ /* 0x004fe40003f25070 */
[----:B------:R-:W-:-:S11]  /*92b0*/  MOV R47, R44 ;  /* 0x0000002c002f7202 */ /* 0x000fd60000000f00 */
[----:B------:R-:W-:Y:S05]  /*92c0*/  @P1 BRA `(.L_x_3131) ;  /* 0xfffffffc00e81947 */ /* 0x000fea000383ffff */
[----:B------:R-:W-:Y:S05]  /*92d0*/  BSYNC.RECONVERGENT B2 ;  /* 0x0000000000027941 */ /* 0x000fea0003800200 */
.L_x_3130:
        /* <DEDUP_REMOVED lines=12> */
.L_x_3133:
[----:B-----5:R-:W-:-:S05]  /*93a0*/  HADD2 R44, R45, R43.H0_H0 ;  /* 0x2000002b2d2c7230 */ /* 0x020fca0000000000 */
[----:B------:R-:W-:-:S06]  /*93b0*/  PRMT R44, R45, R46, R44 ;  /* 0x0000002e2d2c7216 */ /* 0x000fcc000000002c */
[----:B------:R-:W2:Y:S02]  /*93c0*/  ATOM.E.CAS.STRONG.GPU PT, R44, [R40], R45, R44 ;  /* 0x0000002d282c738b */ /* 0x000ea400001ee12c */
[----:B--2---:R-:W-:Y:S01]  /*93d0*/  ISETP.NE.U32.AND P1, PT, R44, R45, PT ;  /* 0x0000002d2c00720c */ /* 0x004fe20003f25070 */
[----:B------:R-:W-:-:S12]  /*93e0*/  IMAD.MOV.U32 R45, RZ, RZ, R44 ;  /* 0x000000ffff2d7224 */ /* 0x000fd800078e002c */
[----:B------:R-:W-:Y:S05]  /*93f0*/  @P1 BRA `(.L_x_3133) ;  /* 0xfffffffc00e81947 */ /* 0x000fea000383ffff */
[----:B------:R-:W-:Y:S05]  /*9400*/  BSYNC.RECONVERGENT B2 ;  /* 0x0000000000027941 */ /* 0x000fea0003800200 */
.L_x_3132:
        /* <DEDUP_REMOVED lines=12> */
.L_x_3135:
[----:B-----5:R-:W-:-:S05]  /*94d0*/  HADD2 R44, R47, R43.H0_H0 ;  /* 0x2000002b2f2c7230 */ /* 0x020fca0000000000 */
[----:B------:R-:W-:-:S06]  /*94e0*/  PRMT R44, R47, R45, R44 ;  /* 0x0000002d2f2c7216 */ /* 0x000fcc000000002c */
[----:B------:R-:W2:Y:S02]  /*94f0*/  ATOM.E.CAS.STRONG.GPU PT, R44, [R40], R47, R44 ;  /* 0x0000002f282c738b */ /* 0x000ea400001ee12c */
[----:B--2---:R-:W-:Y:S01]  /*9500*/  ISETP.NE.U32.AND P1, PT, R44, R47, PT ;  /* 0x0000002f2c00720c */ /* 0x004fe20003f25070 */
[----:B------:R-:W-:-:S12]  /*9510*/  IMAD.MOV.U32 R47, RZ, RZ, R44 ;  /* 0x000000ffff2f7224 */ /* 0x000fd800078e002c */
[----:B------:R-:W-:Y:S05]  /*9520*/  @P1 BRA `(.L_x_3135) ;  /* 0xfffffffc00e81947 */ /* 0x000fea000383ffff */
[----:B------:R-:W-:Y:S05]  /*9530*/  BSYNC.RECONVERGENT B2 ;  /* 0x0000000000027941 */ /* 0x000fea0003800200 */
.L_x_3134:
        /* <DEDUP_REMOVED lines=12> */
.L_x_3137:
[----:B-----5:R-:W-:-:S05]  /*9600*/  HADD2 R44, R45, R43.H0_H0 ;  /* 0x2000002b2d2c7230 */ /* 0x020fca0000000000 */
[----:B------:R-:W-:-:S06]  /*9610*/  PRMT R44, R45, R46, R44 ;  /* 0x0000002e2d2c7216 */ /* 0x000fcc000000002c */
[----:B------:R-:W2:Y:S02]  /*9620*/  ATOM.E.CAS.STRONG.GPU PT, R44, [R40], R45, R44 ;  /* 0x0000002d282c738b */ /* 0x000ea400001ee12c */
[----:B--2---:R-:W-:Y:S02]  /*9630*/  ISETP.NE.U32.AND P1, PT, R44, R45, PT ;  /* 0x0000002d2c00720c */ /* 0x004fe40003f25070 */
[----:B------:R-:W-:-:S11]  /*9640*/  MOV R45, R44 ;  /* 0x0000002c002d7202 */ /* 0x000fd60000000f00 */
[----:B------:R-:W-:Y:S05]  /*9650*/  @P1 BRA `(.L_x_3137) ;  /* 0xfffffffc00e81947 */ /* 0x000fea000383ffff */
[----:B------:R-:W-:Y:S05]  /*9660*/  BSYNC.RECONVERGENT B2 ;  /* 0x0000000000027941 */ /* 0x000fea0003800200 */
.L_x_3136:
        /* <DEDUP_REMOVED lines=12> */
.L_x_3139:
[----:B-----5:R-:W-:-:S05]  /*9730*/  HADD2 R44, R47, R43.H0_H0 ;  /* 0x2000002b2f2c7230 */ /* 0x020fca0000000000 */
[----:B------:R-:W-:-:S06]  /*9740*/  PRMT R44, R47, R45, R44 ;  /* 0x0000002d2f2c7216 */ /* 0x000fcc000000002c */
[----:B------:R-:W2:Y:S02]  /*9750*/  ATOM.E.CAS.STRONG.GPU PT, R44, [R40], R47, R44 ;  /* 0x0000002f282c738b */ /* 0x000ea400001ee12c */
[----:B--2---:R-:W-:Y:S01]  /*9760*/  ISETP.NE.U32.AND P1, PT, R44, R47, PT ;  /* 0x0000002f2c00720c */ /* 0x004fe20003f25070 */
[----:B------:R-:W-:-:S12]  /*9770*/  IMAD.MOV.U32 R47, RZ, RZ, R44 ;  /* 0x000000ffff2f7224 */ /* 0x000fd800078e002c */
[----:B------:R-:W-:Y:S05]  /*9780*/  @P1 BRA `(.L_x_3139) ;  /* 0xfffffffc00e81947 */ /* 0x000fea000383ffff */
[----:B------:R-:W-:Y:S05]  /*9790*/  BSYNC.RECONVERGENT B2 ;  /* 0x0000000000027941 */ /* 0x000fea0003800200 */
.L_x_3138:
        /* <DEDUP_REMOVED lines=12> */
.L_x_3141:
[----:B-----5:R-:W-:-:S05]  /*9860*/  HADD2 R44, R45, R43.H0_H0 ;  /* 0x2000002b2d2c7230 */ /* 0x020fca0000000000 */
[----:B------:R-:W-:-:S06]  /*9870*/  PRMT R44, R45, R46, R44 ;  /* 0x0000002e2d2c7216 */ /* 0x000fcc000000002c */
[----:B------:R-:W2:Y:S02]  /*9880*/  ATOM.E.CAS.STRONG.GPU PT, R44, [R40], R45, R44 ;  /* 0x0000002d282c738b */ /* 0x000ea400001ee12c */
[----:B--2---:R-:W-:Y:S01]  /*9890*/  ISETP.NE.U32.AND P1, PT, R44, R45, PT ;  /* 0x0000002d2c00720c */ /* 0x004fe20003f25070 */
[----:B------:R-:W-:-:S12]  /*98a0*/  IMAD.MOV.U32 R45, RZ, RZ, R44 ;  /* 0x000000ffff2d7224 */ /* 0x000fd800078e002c */
[----:B------:R-:W-:Y:S05]  /*98b0*/  @P1 BRA `(.L_x_3141) ;  /* 0xfffffffc00e81947 */ /* 0x000fea000383ffff */
[----:B------:R-:W-:Y:S05]  /*98c0*/  BSYNC.RECONVERGENT B2 ;  /* 0x0000000000027941 */ /* 0x000fea0003800200 */
.L_x_3140:
        /* <DEDUP_REMOVED lines=12> */
.L_x_3143:
[----:B-----5:R-:W-:-:S05]  /*9990*/  HADD2 R44, R47, R43.H0_H0 ;  /* 0x2000002b2f2c7230 */ /* 0x020fca0000000000 */
[----:B------:R-:W-:-:S06]  /*99a0*/  PRMT R44, R47, R45, R44 ;  /* 0x0000002d2f2c7216 */ /* 0x000fcc000000002c */
[----:B------:R-:W2:Y:S02]  /*99b0*/  ATOM.E.CAS.STRONG.GPU PT, R44, [R40], R47, R44 ;  /* 0x0000002f282c738b */ /* 0x000ea400001ee12c */
[----:B--2---:R-:W-:Y:S02]  /*99c0*/  ISETP.NE.U32.AND P1, PT, R44, R47, PT ;  /* 0x0000002f2c00720c */ /* 0x004fe40003f25070 */
[----:B------:R-:W-:-:S11]  /*99d0*/  MOV R47, R44 ;  /* 0x0000002c002f7202 */ /* 0x000fd60000000f00 */
[----:B------:R-:W-:Y:S05]  /*99e0*/  @P1 BRA `(.L_x_3143) ;  /* 0xfffffffc00e81947 */ /* 0x000fea000383ffff */
[----:B------:R-:W-:Y:S05]  /*99f0*/  BSYNC.RECONVERGENT B2 ;  /* 0x0000000000027941 */ /* 0x000fea0003800200 */
.L_x_3142:
        /* <DEDUP_REMOVED lines=12> */
.L_x_3145:
[----:B-----5:R-:W-:-:S05]  /*9ac0*/  HADD2 R44, R45, R43.H0_H0 ;  /* 0x2000002b2d2c7230 */ /* 0x020fca0000000000 */
[----:B------:R-:W-:-:S06]  /*9ad0*/  PRMT R44, R45, R46, R44 ;  /* 0x0000002e2d2c7216 */ /* 0x000fcc000000002c */
[----:B------:R-:W2:Y:S02]  /*9ae0*/  ATOM.E.CAS.STRONG.GPU PT, R44, [R40], R45, R44 ;  /* 0x0000002d282c738b */ /* 0x000ea400001ee12c */
[----:B--2---:R-:W-:Y:S01]  /*9af0*/  ISETP.NE.U32.AND P1, PT, R44, R45, PT ;  /* 0x0000002d2c00720c */ /* 0x004fe20003f25070 */
[----:B------:R-:W-:-:S12]  /*9b00*/  IMAD.MOV.U32 R45, RZ, RZ, R44 ;  /* 0x000000ffff2d7224 */ /* 0x000fd800078e002c */
[----:B------:R-:W-:Y:S05]  /*9b10*/  @P1 BRA `(.L_x_3145) ;  /* 0xfffffffc00e81947 */ /* 0x000fea000383ffff */
[----:B------:R-:W-:Y:S05]  /*9b20*/  BSYNC.RECONVERGENT B2 ;  /* 0x0000000000027941 */ /* 0x000fea0003800200 */
.L_x_3144:
        /* <DEDUP_REMOVED lines=12> */
.L_x_3147:
[----:B-----5:R-:W-:-:S05]  /*9bf0*/  HADD2 R44, R47, R43.H0_H0 ;  /* 0x2000002b2f2c7230 */ /* 0x020fca0000000000 */
[----:B------:R-:W-:-:S06]  /*9c00*/  PRMT R44, R47, R45, R44 ;  /* 0x0000002d2f2c7216 */ /* 0x000fcc000000002c */
[----:B------:R-:W2:Y:S02]  /*9c10*/  ATOM.E.CAS.STRONG.GPU PT, R44, [R40], R47, R44 ;  /* 0x0000002f282c738b */ /* 0x000ea400001ee12c */
[----:B--2---:R-:W-:Y:S01]  /*9c20*/  ISETP.NE.U32.AND P1, PT, R44, R47, PT ;  /* 0x0000002f2c00720c */ /* 0x004fe20003f25070 */
[----:B------:R-:W-:-:S12]  /*9c30*/  IMAD.MOV.U32 R47, RZ, RZ, R44 ;  /* 0x000000ffff2f7224 */ /* 0x000fd800078e002c */
[----:B------:R-:W-:Y:S05]  /*9c40*/  @P1 BRA `(.L_x_3147) ;  /* 0xfffffffc00e81947 */ /* 0x000fea000383ffff */
[----:B------:R-:W-:Y:S05]  /*9c50*/  BSYNC.RECONVERGENT B2 ;  /* 0x0000000000027941 */ /* 0x000fea0003800200 */
.L_x_3146:
        /* <DEDUP_REMOVED lines=12> */
.L_x_3149:
[----:B-----5:R-:W-:-:S05]  /*9d20*/  HADD2 R44, R45, R43.H0_H0 ;  /* 0x2000002b2d2c7230 */ /* 0x020fca0000000000 */
[----:B------:R-:W-:-:S06]  /*9d30*/  PRMT R44, R45, R46, R44 ;  /* 0x0000002e2d2c7216 */ /* 0x000fcc000000002c */
[----:B------:R-:W2:Y:S02]  /*9d40*/  ATOM.E.CAS.STRONG.GPU PT, R44, [R40], R45, R44 ;  /* 0x0000002d282c738b */ /* 0x000ea400001ee12c */
[----:B--2---:R-:W-:Y:S02]  /*9d50*/  ISETP.NE.U32.AND P1, PT, R44, R45, PT ;  /* 0x0000002d2c00720c */ /* 0x004fe40003f25070 */
[----:B------:R-:W-:-:S11]  /*9d60*/  MOV R45, R44 ;  /* 0x0000002c002d7202 */ /* 0x000fd60000000f00 */
[----:B------:R-:W-:Y:S05]  /*9d70*/  @P1 BRA `(.L_x_3149) ;  /* 0xfffffffc00e81947 */ /* 0x000fea000383ffff */
[----:B------:R-:W-:Y:S05]  /*9d80*/  BSYNC.RECONVERGENT B2 ;  /* 0x0000000000027941 */ /* 0x000fea0003800200 */
.L_x_3148:
        /* <DEDUP_REMOVED lines=12> */
.L_x_3151:
[----:B-----5:R-:W-:-:S05]  /*9e50*/  HADD2 R44, R47, R43.H0_H0 ;  /* 0x2000002b2f2c7230 */ /* 0x020fca0000000000 */
[----:B------:R-:W-:-:S06]  /*9e60*/  PRMT R44, R47, R45, R44 ;  /* 0x0000002d2f2c7216 */ /* 0x000fcc000000002c */
[----:B------:R-:W2:Y:S02]  /*9e70*/  ATOM.E.CAS.STRONG.GPU PT, R44, [R40], R47, R44 ;  /* 0x0000002f282c738b */ /* 0x000ea400001ee12c */
[----:B--2---:R-:W-:Y:S01]  /*9e80*/  ISETP.NE.U32.AND P1, PT, R44, R47, PT ;  /* 0x0000002f2c00720c */ /* 0x004fe20003f25070 */
[----:B------:R-:W-:-:S12]  /*9e90*/  IMAD.MOV.U32 R47, RZ, RZ, R44 ;  /* 0x000000ffff2f7224 */ /* 0x000fd800078e002c */
[----:B------:R-:W-:Y:S05]  /*9ea0*/  @P1 BRA `(.L_x_3151) ;  /* 0xfffffffc00e81947 */ /* 0x000fea000383ffff */
[----:B------:R-:W-:Y:S05]  /*9eb0*/  BSYNC.RECONVERGENT B2 ;  /* 0x0000000000027941 */ /* 0x000fea0003800200 */
.L_x_3150:
        /* <DEDUP_REMOVED lines=12> */
.L_x_3153:
[----:B-----5:R-:W-:-:S05]  /*9f80*/  HADD2 R44, R45, R43.H0_H0 ;  /* 0x2000002b2d2c7230 */ /* 0x020fca0000000000 */
[----:B------:R-:W-:-:S06]  /*9f90*/  PRMT R44, R45, R46, R44 ;  /* 0x0000002e2d2c7216 */ /* 0x000fcc000000002c */
[----:B------:R-:W2:Y:S02]  /*9fa0*/  ATOM.E.CAS.STRONG.GPU PT, R44, [R40], R45, R44 ;  /* 0x0000002d282c738b */ /* 0x000ea400001ee12c */
[----:B--2---:R-:W-:Y:S01]  /*9fb0*/  ISETP.NE.U32.AND P1, PT, R44, R45, PT ;  /* 0x0000002d2c00720c */ /* 0x004fe20003f25070 */
[----:B------:R-:W-:-:S12]  /*9fc0*/  IMAD.MOV.U32 R45, RZ, RZ, R44 ;  /* 0x000000ffff2d7224 */ /* 0x000fd800078e002c */
[----:B------:R-:W-:Y:S05]  /*9fd0*/  @P1 BRA `(.L_x_3153) ;  /* 0xfffffffc00e81947 */ /* 0x000fea000383ffff */
[----:B------:R-:W-:Y:S05]  /*9fe0*/  BSYNC.RECONVERGENT B2 ;  /* 0x0000000000027941 */ /* 0x000fea0003800200 */
.L_x_3152:
        /* <DEDUP_REMOVED lines=12> */
.L_x_3155:
[----:B-----5:R-:W-:-:S05]  /*a0b0*/  HADD2 R44, R47, R43.H0_H0 ;  /* 0x2000002b2f2c7230 */ /* 0x020fca0000000000 */
[----:B------:R-:W-:-:S06]  /*a0c0*/  PRMT R44, R47, R45, R44 ;  /* 0x0000002d2f2c7216 */ /* 0x000fcc000000002c */
[----:B------:R-:W2:Y:S02]  /*a0d0*/  ATOM.E.CAS.STRONG.GPU PT, R44, [R40], R47, R44 ;  /* 0x0000002f282c738b */ /* 0x000ea400001ee12c */
[----:B--2---:R-:W-:Y:S02]  /*a0e0*/  ISETP.NE.U32.AND P1, PT, R44, R47, PT ;  /* 0x0000002f2c00720c */ /* 0x004fe40003f25070 */
[----:B------:R-:W-:-:S11]  /*a0f0*/  MOV R47, R44 ;  /* 0x0000002c002f7202 */ /* 0x000fd60000000f00 */
[----:B------:R-:W-:Y:S05]  /*a100*/  @P1 BRA `(.L_x_3155) ;  /* 0xfffffffc00e81947 */ /* 0x000fea000383ffff */
[----:B------:R-:W-:Y:S05]  /*a110*/  BSYNC.RECONVERGENT B2 ;  /* 0x0000000000027941 */ /* 0x000fea0003800200 */
.L_x_3154:
        /* <DEDUP_REMOVED lines=12> */
.L_x_3157:
[----:B-----5:R-:W-:-:S05]  /*a1e0*/  HADD2 R44, R45, R43.H0_H0 ;  /* 0x2000002b2d2c7230 */ /* 0x020fca0000000000 */
[----:B------:R-:W-:-:S06]  /*a1f0*/  PRMT R44, R45, R46, R44 ;  /* 0x0000002e2d2c7216 */ /* 0x000fcc000000002c */
[----:B------:R-:W2:Y:S02]  /*a200*/  ATOM.E.CAS.STRONG.GPU PT, R44, [R40], R45, R44 ;  /* 0x0000002d282c738b */ /* 0x000ea400001ee12c */
[----:B--2---:R-:W-:Y:S01]  /*a210*/  ISETP.NE.U32.AND P1, PT, R44, R45, PT ;  /* 0x0000002d2c00720c */ /* 0x004fe20003f25070 */
[----:B------:R-:W-:-:S12]  /*a220*/  IMAD.MOV.U32 R45, RZ, RZ, R44 ;  /* 0x000000ffff2d7224 */ /* 0x000fd800078e002c */
[----:B------:R-:W-:Y:S05]  /*a230*/  @P1 BRA `(.L_x_3157) ;  /* 0xfffffffc00e81947 */ /* 0x000fea000383ffff */
[----:B------:R-:W-:Y:S05]  /*a240*/  BSYNC.RECONVERGENT B2 ;  /* 0x0000000000027941 */ /* 0x000fea0003800200 */
.L_x_3156:
        /* <DEDUP_REMOVED lines=12> */
.L_x_3159:
[----:B-----5:R-:W-:-:S05]  /*a310*/  HADD2 R44, R47, R43.H0_H0 ;  /* 0x2000002b2f2c7230 */ /* 0x020fca0000000000 */
[----:B------:R-:W-:-:S06]  /*a320*/  PRMT R44, R47, R45, R44 ;  /* 0x0000002d2f2c7216 */ /* 0x000fcc000000002c */
[----:B------:R-:W2:Y:S02]  /*a330*/  ATOM.E.CAS.STRONG.GPU PT, R44, [R40], R47, R44 ;  /* 0x0000002f282c738b */ /* 0x000ea400001ee12c */
[----:B--2---:R-:W-:Y:S01]  /*a340*/  ISETP.NE.U32.AND P1, PT, R44, R47, PT ;  /* 0x0000002f2c00720c */ /* 0x004fe20003f25070 */
[----:B------:R-:W-:-:S12]  /*a350*/  IMAD.MOV.U32 R47, RZ, RZ, R44 ;  /* 0x000000ffff2f7224 */ /* 0x000fd800078e002c */
[----:B------:R-:W-:Y:S05]  /*a360*/  @P1 BRA `(.L_x_3159) ;  /* 0xfffffffc00e81947 */ /* 0x000fea000383ffff */
[----:B------:R-:W-:Y:S05]  /*a370*/  BSYNC.RECONVERGENT B2 ;  /* 0x0000000000027941 */ /* 0x000fea0003800200 */
.L_x_3158:
        /* <DEDUP_REMOVED lines=12> */
.L_x_3161:
[----:B-----5:R-:W-:-:S05]  /*a440*/  HADD2 R44, R45, R43.H0_H0 ;  /* 0x2000002b2d2c7230 */ /* 0x020fca0000000000 */
[----:B------:R-:W-:-:S06]  /*a450*/  PRMT R44, R45, R46, R44 ;  /* 0x0000002e2d2c7216 */ /* 0x000fcc000000002c */
[----:B------:R-:W2:Y:S02]  /*a460*/  ATOM.E.CAS.STRONG.GPU PT, R44, [R40], R45, R44 ;  /* 0x0000002d282c738b */ /* 0x000ea400001ee12c */
[----:B--2---:R-:W-:Y:S02]  /*a470*/  ISETP.NE.U32.AND P1, PT, R44, R45, PT ;  /* 0x0000002d2c00720c */ /* 0x004fe40003f25070 */
[----:B------:R-:W-:-:S11]  /*a480*/  MOV R45, R44 ;  /* 0x0000002c002d7202 */ /* 0x000fd60000000f00 */
[----:B------:R-:W-:Y:S05]  /*a490*/  @P1 BRA `(.L_x_3161) ;  /* 0xfffffffc00e81947 */ /* 0x000fea000383ffff */
[----:B------:R-:W-:Y:S05]  /*a4a0*/  BSYNC.RECONVERGENT B2 ;  /* 0x0000000000027941 */ /* 0x000fea0003800200 */
.L_x_3160:
        /* <DEDUP_REMOVED lines=12> */
.L_x_3163:
[----:B-----5:R-:W-:-:S05]  /*a570*/  HADD2 R44, R47, R43.H0_H0 ;  /* 0x2000002b2f2c7230 */ /* 0x020fca0000000000 */
[----:B------:R-:W-:-:S06]  /*a580*/  PRMT R44, R47, R45, R44 ;  /* 0x0000002d2f2c7216 */ /* 0x000fcc000000002c */
[----:B------:R-:W2:Y:S02]  /*a590*/  ATOM.E.CAS.STRONG.GPU PT, R44, [R40], R47, R44 ;  /* 0x0000002f282c738b */ /* 0x000ea400001ee12c */
[----:B--2---:R-:W-:Y:S01]  /*a5a0*/  ISETP.NE.U32.AND P1, PT, R44, R47, PT ;  /* 0x0000002f2c00720c */ /* 0x004fe20003f25070 */
[----:B------:R-:W-:-:S12]  /*a5b0*/  IMAD.MOV.U32 R47, RZ, RZ, R44 ;  /* 0x000000ffff2f7224 */ /* 0x000fd800078e002c */
[----:B------:R-:W-:Y:S05]  /*a5c0*/  @P1 BRA `(.L_x_3163) ;  /* 0xfffffffc00e81947 */ /* 0x000fea000383ffff */
[----:B------:R-:W-:Y:S05]  /*a5d0*/  BSYNC.RECONVERGENT B2 ;  /* 0x0000000000027941 */ /* 0x000fea0003800200 */
.L_x_3162:
        /* <DEDUP_REMOVED lines=12> */
.L_x_3165:
[----:B-----5:R-:W-:-:S05]  /*a6a0*/  HADD2 R44, R45, R43.H0_H0 ;  /* 0x2000002b2d2c7230 */ /* 0x020fca0000000000 */
[----:B------:R-:W-:-:S06]  /*a6b0*/  PRMT R44, R45, R46, R44 ;  /* 0x0000002e2d2c7216 */ /* 0x000fcc000000002c */
[----:B------:R-:W2:Y:S02]  /*a6c0*/  ATOM.E.CAS.STRONG.GPU PT, R44, [R40], R45, R44 ;  /* 0x0000002d282c738b */ /* 0x000ea400001ee12c */
[----:B--2---:R-:W-:Y:S01]  /*a6d0*/  ISETP.NE.U32.AND P1, PT, R44, R45, PT ;  /* 0x0000002d2c00720c */ /* 0x004fe20003f25070 */
[----:B------:R-:W-:-:S12]  /*a6e0*/  IMAD.MOV.U32 R45, RZ, RZ, R44 ;  /* 0x000000ffff2d7224 */ /* 0x000fd800078e002c */
[----:B------:R-:W-:Y:S05]  /*a6f0*/  @P1 BRA `(.L_x_3165) ;  /* 0xfffffffc00e81947 */ /* 0x000fea000383ffff */
[----:B------:R-:W-:Y:S05]  /*a700*/  BSYNC.RECONVERGENT B2 ;  /* 0x0000000000027941 */ /* 0x000fea0003800200 */
.L_x_3164:
        /* <DEDUP_REMOVED lines=12> */
.L_x_3167:
[----:B-----5:R-:W-:-:S05]  /*a7d0*/  HADD2 R44, R47, R43.H0_H0 ;  /* 0x2000002b2f2c7230 */ /* 0x020fca0000000000 */
[----:B------:R-:W-:-:S06]  /*a7e0*/  PRMT R44, R47, R45, R44 ;  /* 0x0000002d2f2c7216 */ /* 0x000fcc000000002c */
[----:B------:R-:W2:Y:S02]  /*a7f0*/  ATOM.E.CAS.STRONG.GPU PT, R44, [R40], R47, R44 ;  /* 0x0000002f282c738b */ /* 0x000ea400001ee12c */
[----:B--2---:R-:W-:Y:S02]  /*a800*/  ISETP.NE.U32.AND P1, PT, R44, R47, PT ;  /* 0x0000002f2c00720c */ /* 0x004fe40003f25070 */
[----:B------:R-:W-:-:S11]  /*a810*/  MOV R47, R44 ;  /* 0x0000002c002f7202 */ /* 0x000fd60000000f00 */
[----:B------:R-:W-:Y:S05]  /*a820*/  @P1 BRA `(.L_x_3167) ;  /* 0xfffffffc00e81947 */ /* 0x000fea000383ffff */
[----:B------:R-:W-:Y:S05]  /*a830*/  BSYNC.RECONVERGENT B2 ;  /* 0x0000000000027941 */ /* 0x000fea0003800200 */
.L_x_3166:
        /* <DEDUP_REMOVED lines=12> */
.L_x_3169:
[----:B-----5:R-:W-:-:S05]  /*a900*/  HADD2 R44, R45, R43.H0_H0 ;  /* 0x2000002b2d2c7230 */ /* 0x020fca0000000000 */
[----:B------:R-:W-:-:S06]  /*a910*/  PRMT R44, R45, R46, R44 ;  /* 0x0000002e2d2c7216 */ /* 0x000fcc000000002c */
[----:B------:R-:W2:Y:S02]  /*a920*/  ATOM.E.CAS.STRONG.GPU PT, R44, [R40], R45, R44 ;  /* 0x0000002d282c738b */ /* 0x000ea400001ee12c */
[----:B--2---:R-:W-:Y:S01]  /*a930*/  ISETP.NE.U32.AND P1, PT, R44, R45, PT ;  /* 0x0000002d2c00720c */ /* 0x004fe20003f25070 */
[----:B------:R-:W-:-:S12]  /*a940*/  IMAD.MOV.U32 R45, RZ, RZ, R44 ;  /* 0x000000ffff2d7224 */ /* 0x000fd800078e002c */
[----:B------:R-:W-:Y:S05]  /*a950*/  @P1 BRA `(.L_x_3169) ;  /* 0xfffffffc00e81947 */ /* 0x000fea000383ffff */
[----:B------:R-:W-:Y:S05]  /*a960*/  BSYNC.RECONVERGENT B2 ;  /* 0x0000000000027941 */ /* 0x000fea0003800200 */
.L_x_3168:
        /* <DEDUP_REMOVED lines=12> */
.L_x_3171:
[----:B-----5:R-:W-:-:S05]  /*aa30*/  HADD2 R44, R47, R43.H0_H0 ;  /* 0x2000002b2f2c7230 */ /* 0x020fca0000000000 */
[----:B------:R-:W-:-:S06]  /*aa40*/  PRMT R44, R47, R45, R44 ;  /* 0x0000002d2f2c7216 */ /* 0x000fcc000000002c */
[----:B------:R-:W2:Y:S02]  /*aa50*/  ATOM.E.CAS.STRONG.GPU PT, R44, [R40], R47, R44 ;  /* 0x0000002f282c738b */ /* 0x000ea400001ee12c */
[----:B--2---:R-:W-:Y:S01]  /*aa60*/  ISETP.NE.U32.AND P1, PT, R44, R47, PT ;  /* 0x0000002f2c00720c */ /* 0x004fe20003f25070 */
[----:B------:R-:W-:-:S12]  /*aa70*/  IMAD.MOV.U32 R47, RZ, RZ, R44 ;  /* 0x000000ffff2f7224 */ /* 0x000fd800078e002c */
[----:B------:R-:W-:Y:S05]  /*aa80*/  @P1 BRA `(.L_x_3171) ;  /* 0xfffffffc00e81947 */ /* 0x000fea000383ffff */
[----:B------:R-:W-:Y:S05]  /*aa90*/  BSYNC.RECONVERGENT B2 ;  /* 0x0000000000027941 */ /* 0x000fea0003800200 */
.L_x_3170:
        /* <DEDUP_REMOVED lines=12> */
.L_x_3173:
[----:B-----5:R-:W-:-:S05]  /*ab60*/  HADD2 R44, R45, R43.H0_H0 ;  /* 0x2000002b2d2c7230 */ /* 0x020fca0000000000 */
[----:B------:R-:W-:-:S06]  /*ab70*/  PRMT R44, R45, R46, R44 ;  /* 0x0000002e2d2c7216 */ /* 0x000fcc000000002c */
[----:B------:R-:W2:Y:S02]  /*ab80*/  ATOM.E.CAS.STRONG.GPU PT, R44, [R40], R45, R44 ;  /* 0x0000002d282c738b */ /* 0x000ea400001ee12c */
[----:B--2---:R-:W-:Y:S02]  /*ab90*/  ISETP.NE.U32.AND P1, PT, R44, R45, PT ;  /* 0x0000002d2c00720c */ /* 0x004fe40003f25070 */
[----:B------:R-:W-:-:S11]  /*aba0*/  MOV R45, R44 ;  /* 0x0000002c002d7202 */ /* 0x000fd60000000f00 */
[----:B------:R-:W-:Y:S05]  /*abb0*/  @P1 BRA `(.L_x_3173) ;  /* 0xfffffffc00e81947 */ /* 0x000fea000383ffff */
[----:B------:R-:W-:Y:S05]  /*abc0*/  BSYNC.RECONVERGENT B2 ;  /* 0x0000000000027941 */ /* 0x000fea0003800200 */
.L_x_3172:
        /* <DEDUP_REMOVED lines=12> */
.L_x_3175:
[----:B-----5:R-:W-:-:S05]  /*ac90*/  HADD2 R44, R47, R43.H0_H0 ;  /* 0x2000002b2f2c7230 */ /* 0x020fca0000000000 */
[----:B------:R-:W-:-:S06]  /*aca0*/  PRMT R44, R47, R45, R44 ;  /* 0x0000002d2f2c7216 */ /* 0x000fcc000000002c */
[----:B------:R-:W2:Y:S02]  /*acb0*/  ATOM.E.CAS.STRONG.GPU PT, R44, [R40], R47, R44 ;  /* 0x0000002f282c738b */ /* 0x000ea400001ee12c */
[----:B--2---:R-:W-:Y:S01]  /*acc0*/  ISETP.NE.U32.AND P1, PT, R44, R47, PT ;  /* 0x0000002f2c00720c */ /* 0x004fe20003f25070 */
[----:B------:R-:W-:-:S12]  /*acd0*/  IMAD.MOV.U32 R47, RZ, RZ, R44 ;  /* 0x000000ffff2f7224 */ /* 0x000fd800078e002c */
[----:B------:R-:W-:Y:S05]  /*ace0*/  @P1 BRA `(.L_x_3175) ;  /* 0xfffffffc00e81947 */ /* 0x000fea000383ffff */
[----:B------:R-:W-:Y:S05]  /*acf0*/  BSYNC.RECONVERGENT B2 ;  /* 0x0000000000027941 */ /* 0x000fea0003800200 */
.L_x_3174:
        /* <DEDUP_REMOVED lines=12> */
.L_x_3177:
[----:B-----5:R-:W-:-:S05]  /*adc0*/  HADD2 R44, R45, R43.H0_H0 ;  /* 0x2000002b2d2c7230 */ /* 0x020fca0000000000 */
[----:B------:R-:W-:-:S06]  /*add0*/  PRMT R44, R45, R46, R44 ;  /* 0x0000002e2d2c7216 */ /* 0x000fcc000000002c */
[----:B------:R-:W2:Y:S02]  /*ade0*/  ATOM.E.CAS.STRONG.GPU PT, R44, [R40], R45, R44 ;  /* 0x0000002d282c738b */ /* 0x000ea400001ee12c */
[----:B--2---:R-:W-:Y:S01]  /*adf0*/  ISETP.NE.U32.AND P1, PT, R44, R45, PT ;  /* 0x0000002d2c00720c */ /* 0x004fe20003f25070 */
[----:B------:R-:W-:-:S12]  /*ae00*/  IMAD.MOV.U32 R45, RZ, RZ, R44 ;  /* 0x000000ffff2d7224 */ /* 0x000fd800078e002c */
[----:B------:R-:W-:Y:S05]  /*ae10*/  @P1 BRA `(.L_x_3177) ;  /* 0xfffffffc00e81947 */ /* 0x000fea000383ffff */
[----:B------:R-:W-:Y:S05]  /*ae20*/  BSYNC.RECONVERGENT B2 ;  /* 0x0000000000027941 */ /* 0x000fea0003800200 */
.L_x_3176:
        /* <DEDUP_REMOVED lines=12> */
.L_x_3179:
[----:B-----5:R-:W-:-:S05]  /*aef0*/  HADD2 R44, R47, R43.H0_H0 ;  /* 0x2000002b2f2c7230 */ /* 0x020fca0000000000 */
[----:B------:R-:W-:-:S06]  /*af00*/  PRMT R44, R47, R45, R44 ;  /* 0x0000002d2f2c7216 */ /* 0x000fcc000000002c */
[----:B------:R-:W2:Y:S02]  /*af10*/  ATOM.E.CAS.STRONG.GPU PT, R44, [R40], R47, R44 ;  /* 0x0000002f282c738b */ /* 0x000ea400001ee12c */
[----:B--2---:R-:W-:Y:S02]  /*af20*/  ISETP.NE.U32.AND P1, PT, R44, R47, PT ;  /* 0x0000002f2c00720c */ /* 0x004fe40003f25070 */
[----:B------:R-:W-:-:S11]  /*af30*/  MOV R47, R44 ;  /* 0x0000002c002f7202 */ /* 0x000fd60000000f00 */
[----:B------:R-:W-:Y:S05]  /*af40*/  @P1 BRA `(.L_x_3179) ;  /* 0xfffffffc00e81947 */ /* 0x000fea000383ffff */
[----:B------:R-:W-:Y:S05]  /*af50*/  BSYNC.RECONVERGENT B2 ;  /* 0x0000000000027941 */ /* 0x000fea0003800200 */
.L_x_3178:
        /* <DEDUP_REMOVED lines=12> */
.L_x_3181:
[----:B-----5:R-:W-:-:S05]  /*b020*/  HADD2 R44, R45, R43.H0_H0 ;  /* 0x2000002b2d2c7230 */ /* 0x020fca0000000000 */
[----:B------:R-:W-:-:S06]  /*b030*/  PRMT R44, R45, R46, R44 ;  /* 0x0000002e2d2c7216 */ /* 0x000fcc000000002c */
[----:B------:R-:W2:Y:S02]  /*b040*/  ATOM.E.CAS.STRONG.GPU PT, R44, [R40], R45, R44 ;  /* 0x0000002d282c738b */ /* 0x000ea400001ee12c */
[----:B--2---:R-:W-:Y:S01]  /*b050*/  ISETP.NE.U32.AND P1, PT, R44, R45, PT ;  /* 0x0000002d2c00720c */ /* 0x004fe20003f25070 */
[----:B------:R-:W-:-:S12]  /*b060*/  IMAD.MOV.U32 R45, RZ, RZ, R44 ;  /* 0x000000ffff2d7224 */ /* 0x000fd800078e002c */
[----:B------:R-:W-:Y:S05]  /*b070*/  @P1 BRA `(.L_x_3181) ;  /* 0xfffffffc00e81947 */ /* 0x000fea000383ffff */
[----:B------:R-:W-:Y:S05]  /*b080*/  BSYNC.RECONVERGENT B2 ;  /* 0x0000000000027941 */ /* 0x000fea0003800200 */
.L_x_3180:
        /* <DEDUP_REMOVED lines=12> */
.L_x_3183:
[----:B-----5:R-:W-:-:S05]  /*b150*/  HADD2 R44, R47, R43.H0_H0 ;  /* 0x2000002b2f2c7230 */ /* 0x020fca0000000000 */
[----:B------:R-:W-:-:S06]  /*b160*/  PRMT R44, R47, R45, R44 ;  /* 0x0000002d2f2c7216 */ /* 0x000fcc000000002c */
[----:B------:R-:W2:Y:S02]  /*b170*/  ATOM.E.CAS.STRONG.GPU PT, R44, [R40], R47, R44 ;  /* 0x0000002f282c738b */ /* 0x000ea400001ee12c */
[----:B--2---:R-:W-:Y:S01]  /*b180*/  ISETP.NE.U32.AND P1, PT, R44, R47, PT ;  /* 0x0000002f2c00720c */ /* 0x004fe20003f25070 */
[----:B------:R-:W-:-:S12]  /*b190*/  IMAD.MOV.U32 R47, RZ, RZ, R44 ;  /* 0x000000ffff2f7224 */ /* 0x000fd800078e002c */
[----:B------:R-:W-:Y:S05]  /*b1a0*/  @P1 BRA `(.L_x_3183) ;  /* 0xfffffffc00e81947 */ /* 0x000fea000383ffff */
[----:B------:R-:W-:Y:S05]  /*b1b0*/  BSYNC.RECONVERGENT B2 ;  /* 0x0000000000027941 */ /* 0x000fea0003800200 */
.L_x_3182:
        /* <DEDUP_REMOVED lines=12> */
.L_x_3185:
[----:B-----5:R-:W-:-:S05]  /*b280*/  HADD2 R44, R45, R43.H0_H0 ;  /* 0x2000002b2d2c7230 */ /* 0x020fca0000000000 */
[----:B------:R-:W-:-:S06]  /*b290*/  PRMT R44, R45, R46, R44 ;  /* 0x0000002e2d2c7216 */ /* 0x000fcc000000002c */
[----:B------:R-:W2:Y:S02]  /*b2a0*/  ATOM.E.CAS.STRONG.GPU PT, R44, [R40], R45, R44 ;  /* 0x0000002d282c738b */ /* 0x000ea400001ee12c */
[----:B--2---:R-:W-:Y:S02]  /*b2b0*/  ISETP.NE.U32.AND P1, PT, R44, R45, PT ;  /* 0x0000002d2c00720c */ /* 0x004fe40003f25070 */
[----:B------:R-:W-:-:S11]  /*b2c0*/  MOV R45, R44 ;  /* 0x0000002c002d7202 */ /* 0x000fd60000000f00 */
[----:B------:R-:W-:Y:S05]  /*b2d0*/  @P1 BRA `(.L_x_3185) ;  /* 0xfffffffc00e81947 */ /* 0x000fea000383ffff */
[----:B------:R-:W-:Y:S05]  /*b2e0*/  BSYNC.RECONVERGENT B2 ;  /* 0x0000000000027941 */ /* 0x000fea0003800200 */
.L_x_3184:
        /* <DEDUP_REMOVED lines=12> */
.L_x_3187:
[----:B-----5:R-:W-:-:S05]  /*b3b0*/  HADD2 R44, R47, R43.H0_H0 ;  /* 0x2000002b2f2c7230 */ /* 0x020fca0000000000 */
[----:B------:R-:W-:-:S06]  /*b3c0*/  PRMT R44, R47, R45, R44 ;  /* 0x0000002d2f2c7216 */ /* 0x000fcc000000002c */
[----:B------:R-:W2:Y:S02]  /*b3d0*/  ATOM.E.CAS.STRONG.GPU PT, R44, [R40], R47, R44 ;  /* 0x0000002f282c738b */ /* 0x000ea400001ee12c */
[----:B--2---:R-:W-:Y:S01]  /*b3e0*/  ISETP.NE.U32.AND P1, PT, R44, R47, PT ;  /* 0x0000002f2c00720c */ /* 0x004fe20003f25070 */
[----:B------:R-:W-:-:S12]  /*b3f0*/  IMAD.MOV.U32 R47, RZ, RZ, R44 ;  /* 0x000000ffff2f7224 */ /* 0x000fd800078e002c */
[----:B------:R-:W-:Y:S05]  /*b400*/  @P1 BRA `(.L_x_3187) ;  /* 0xfffffffc00e81947 */ /* 0x000fea000383ffff */
[----:B------:R-:W-:Y:S05]  /*b410*/  BSYNC.RECONVERGENT B2 ;  /* 0x0000000000027941 */ /* 0x000fea0003800200 */
.L_x_3186:
        /* <DEDUP_REMOVED lines=12> */
.L_x_3189:
[----:B-----5:R-:W-:-:S05]  /*b4e0*/  HADD2 R44, R45, R43.H0_H0 ;  /* 0x2000002b2d2c7230 */ /* 0x020fca0000000000 */
[----:B------:R-:W-:-:S06]  /*b4f0*/  PRMT R44, R45, R46, R44 ;  /* 0x0000002e2d2c7216 */ /* 0x000fcc000000002c */
[----:B------:R-:W2:Y:S02]  /*b500*/  ATOM.E.CAS.STRONG.GPU PT, R44, [R40], R45, R44 ;  /* 0x0000002d282c738b */ /* 0x000ea400001ee12c */
[----:B--2---:R-:W-:Y:S01]  /*b510*/  ISETP.NE.U32.AND P1, PT, R44, R45, PT ;  /* 0x0000002d2c00720c */ /* 0x004fe20003f25070 */
[----:B------:R-:W-:-:S12]  /*b520*/  IMAD.MOV.U32 R45, RZ, RZ, R44 ;  /* 0x000000ffff2d7224 */ /* 0x000fd800078e002c */
[----:B------:R-:W-:Y:S05]  /*b530*/  @P1 BRA `(.L_x_3189) ;  /* 0xfffffffc00e81947 */ /* 0x000fea000383ffff */
[----:B------:R-:W-:Y:S05]  /*b540*/  BSYNC.RECONVERGENT B2 ;  /* 0x0000000000027941 */ /* 0x000fea0003800200 */
.L_x_3188:
        /* <DEDUP_REMOVED lines=12> */
.L_x_3191:
[----:B-----5:R-:W-:-:S05]  /*b610*/  HADD2 R44, R47, R43.H0_H0 ;  /* 0x2000002b2f2c7230 */ /* 0x020fca0000000000 */
[----:B------:R-:W-:-:S06]  /*b620*/  PRMT R44, R47, R45, R44 ;  /* 0x0000002d2f2c7216 */ /* 0x000fcc000000002c */
[----:B------:R-:W2:Y:S02]  /*b630*/  ATOM.E.CAS.STRONG.GPU PT, R44, [R40], R47, R44 ;  /* 0x0000002f282c738b */ /* 0x000ea400001ee12c */
[----:B--2---:R-:W-:Y:S02]  /*b640*/  ISETP.NE.U32.AND P1, PT, R44, R47, PT ;  /* 0x0000002f2c00720c */ /* 0x004fe40003f25070 */
[----:B------:R-:W-:-:S11]  /*b650*/  MOV R47, R44 ;  /* 0x0000002c002f7202 */ /* 0x000fd60000000f00 */
[----:B------:R-:W-:Y:S05]  /*b660*/  @P1 BRA `(.L_x_3191) ;  /* 0xfffffffc00e81947 */ /* 0x000fea000383ffff */
[----:B------:R-:W-:Y:S05]  /*b670*/  BSYNC.RECONVERGENT B2 ;  /* 0x0000000000027941 */ /* 0x000fea0003800200 */
.L_x_3190:
        /* <DEDUP_REMOVED lines=12> */
.L_x_3193:
[----:B-----5:R-:W-:-:S05]  /*b740*/  HADD2 R44, R45, R43.H0_H0 ;  /* 0x2000002b2d2c7230 */ /* 0x020fca0000000000 */
[----:B------:R-:W-:-:S06]  /*b750*/  PRMT R44, R45, R46, R44 ;  /* 0x0000002e2d2c7216 */ /* 0x000fcc000000002c */
[----:B------:R-:W2:Y:S02]  /*b760*/  ATOM.E.CAS.STRONG.GPU PT, R44, [R40], R45, R44 ;  /* 0x0000002d282c738b */ /* 0x000ea400001ee12c */
[----:B--2---:R-:W-:Y:S01]  /*b770*/  ISETP.NE.U32.AND P1, PT, R44, R45, PT ;  /* 0x0000002d2c00720c */ /* 0x004fe20003f25070 */
[----:B------:R-:W-:-:S12]  /*b780*/  IMAD.MOV.U32 R45, RZ, RZ, R44 ;  /* 0x000000ffff2d7224 */ /* 0x000fd800078e002c */
[----:B------:R-:W-:Y:S05]  /*b790*/  @P1 BRA `(.L_x_3193) ;  /* 0xfffffffc00e81947 */ /* 0x000fea000383ffff */
[----:B------:R-:W-:Y:S05]  /*b7a0*/  BSYNC.RECONVERGENT B2 ;  /* 0x0000000000027941 */ /* 0x000fea0003800200 */
.L_x_3192:
        /* <DEDUP_REMOVED lines=12> */
.L_x_3195:
[----:B-----5:R-:W-:-:S05]  /*b870*/  HADD2 R44, R47, R43.H0_H0 ;  /* 0x2000002b2f2c7230 */ /* 0x020fca0000000000 */
[----:B------:R-:W-:-:S06]  /*b880*/  PRMT R44, R47, R45, R44 ;  /* 0x0000002d2f2c7216 */ /* 0x000fcc000000002c */
[----:B------:R-:W2:Y:S02]  /*b890*/  ATOM.E.CAS.STRONG.GPU PT, R44, [R40], R47, R44 ;  /* 0x0000002f282c738b */ /* 0x000ea400001ee12c */
[----:B--2---:R-:W-:Y:S01]  /*b8a0*/  ISETP.NE.U32.AND P1, PT, R44, R47, PT ;  /* 0x0000002f2c00720c */ /* 0x004fe20003f25070 */
[----:B------:R-:W-:-:S12]  /*b8b0*/  IMAD.MOV.U32 R47, RZ, RZ, R44 ;  /* 0x000000ffff2f7224 */ /* 0x000fd800078e002c */
[----:B------:R-:W-:Y:S05]  /*b8c0*/  @P1 BRA `(.L_x_3195) ;  /* 0xfffffffc00e81947 */ /* 0x000fea000383ffff */
[----:B------:R-:W-:Y:S05]  /*b8d0*/  BSYNC.RECONVERGENT B2 ;  /* 0x0000000000027941 */ /* 0x000fea0003800200 */
.L_x_3194:
        /* <DEDUP_REMOVED lines=12> */
.L_x_3197:
[----:B-----5:R-:W-:-:S05]  /*b9a0*/  HADD2 R44, R45, R43.H0_H0 ;  /* 0x2000002b2d2c7230 */ /* 0x020fca0000000000 */
[----:B------:R-:W-:-:S06]  /*b9b0*/  PRMT R44, R45, R46, R44 ;  /* 0x0000002e2d2c7216 */ /* 0x000fcc000000002c */
[----:B------:R-:W2:Y:S02]  /*b9c0*/  ATOM.E.CAS.STRONG.GPU PT, R44, [R40], R45, R44 ;  /* 0x0000002d282c738b */ /* 0x000ea400001ee12c */
[----:B--2---:R-:W-:Y:S02]  /*b9d0*/  ISETP.NE.U32.AND P1, PT, R44, R45, PT ;  /* 0x0000002d2c00720c */ /* 0x004fe40003f25070 */
[----:B------:R-:W-:-:S11]  /*b9e0*/  MOV R45, R44 ;  /* 0x0000002c002d7202 */ /* 0x000fd60000000f00 */
[----:B------:R-:W-:Y:S05]  /*b9f0*/  @P1 BRA `(.L_x_3197) ;  /* 0xfffffffc00e81947 */ /* 0x000fea000383ffff */
[----:B------:R-:W-:Y:S05]  /*ba00*/  BSYNC.RECONVERGENT B2 ;  /* 0x0000000000027941 */ /* 0x000fea0003800200 */
.L_x_3196:
        /* <DEDUP_REMOVED lines=12> */
.L_x_3199:
[----:B-----5:R-:W-:-:S05]  /*bad0*/  HADD2 R44, R47, R43.H0_H0 ;  /* 0x2000002b2f2c7230 */ /* 0x020fca0000000000 */
[----:B------:R-:W-:-:S06]  /*bae0*/  PRMT R44, R47, R45, R44 ;  /* 0x0000002d2f2c7216 */ /* 0x000fcc000000002c */
[----:B------:R-:W2:Y:S02]  /*baf0*/  ATOM.E.CAS.STRONG.GPU PT, R44, [R40], R47, R44 ;  /* 0x0000002f282c738b */ /* 0x000ea400001ee12c */
[----:B--2---:R-:W-:Y:S01]  /*bb00*/  ISETP.NE.U32.AND P1, PT, R44, R47, PT ;  /* 0x0000002f2c00720c */ /* 0x004fe20003f25070 */
[----:B------:R-:W-:-:S12]  /*bb10*/  IMAD.MOV.U32 R47, RZ, RZ, R44 ;  /* 0x000000ffff2f7224 */ /* 0x000fd800078e002c */
[----:B------:R-:W-:Y:S05]  /*bb20*/  @P1 BRA `(.L_x_3199) ;  /* 0xfffffffc00e81947 */ /* 0x000fea000383ffff */
[----:B------:R-:W-:Y:S05]  /*bb30*/  BSYNC.RECONVERGENT B2 ;  /* 0x0000000000027941 */ /* 0x000fea0003800200 */
.L_x_3198:
        /* <DEDUP_REMOVED lines=12> */
.L_x_3201:
[----:B-----5:R-:W-:-:S05]  /*bc00*/  HADD2 R44, R45, R43.H0_H0 ;  /* 0x2000002b2d2c7230 */ /* 0x020fca0000000000 */
[----:B------:R-:W-:-:S06]  /*bc10*/  PRMT R44, R45, R46, R44 ;  /* 0x0000002e2d2c7216 */ /* 0x000fcc000000002c */
[----:B------:R-:W2:Y:S02]  /*bc20*/  ATOM.E.CAS.STRONG.GPU PT, R44, [R40], R45, R44 ;  /* 0x0000002d282c738b */ /* 0x000ea400001ee12c */
[----:B--2---:R-:W-:Y:S01]  /*bc30*/  ISETP.NE.U32.AND P1, PT, R44, R45, PT ;  /* 0x0000002d2c00720c */ /* 0x004fe20003f25070 */
[----:B------:R-:W-:-:S12]  /*bc40*/  IMAD.MOV.U32 R45, RZ, RZ, R44 ;  /* 0x000000ffff2d7224 */ /* 0x000fd800078e002c */
[----:B------:R-:W-:Y:S05]  /*bc50*/  @P1 BRA `(.L_x_3201) ;  /* 0xfffffffc00e81947 */ /* 0x000fea000383ffff */
[----:B------:R-:W-:Y:S05]  /*bc60*/  BSYNC.RECONVERGENT B2 ;  /* 0x0000000000027941 */ /* 0x000fea0003800200 */
.L_x_3200:
        /* <DEDUP_REMOVED lines=12> */
.L_x_3203:
[----:B-----5:R-:W-:-:S05]  /*bd30*/  HADD2 R44, R47, R43.H0_H0 ;  /* 0x2000002b2f2c7230 */ /* 0x020fca0000000000 */
[----:B------:R-:W-:-:S06]  /*bd40*/  PRMT R44, R47, R45, R44 ;  /* 0x0000002d2f2c7216 */ /* 0x000fcc000000002c */
[----:B------:R-:W2:Y:S02]  /*bd50*/  ATOM.E.CAS.STRONG.GPU PT, R44, [R40], R47, R44 ;  /* 0x0000002f282c738b */ /* 0x000ea400001ee12c */
[----:B--2---:R-:W-:Y:S02]  /*bd60*/  ISETP.NE.U32.AND P1, PT, R44, R47, PT ;  /* 0x0000002f2c00720c */ /* 0x004fe40003f25070 */
[----:B------:R-:W-:-:S11]  /*bd70*/  MOV R47, R44 ;  /* 0x0000002c002f7202 */ /* 0x000fd60000000f00 */
[----:B------:R-:W-:Y:S05]  /*bd80*/  @P1 BRA `(.L_x_3203) ;  /* 0xfffffffc00e81947 */ /* 0x000fea000383ffff */
[----:B------:R-:W-:Y:S05]  /*bd90*/  BSYNC.RECONVERGENT B2 ;  /* 0x0000000000027941 */ /* 0x000fea0003800200 */
.L_x_3202:
        /* <DEDUP_REMOVED lines=12> */
.L_x_3205:
[----:B-----5:R-:W-:-:S05]  /*be60*/  HADD2 R44, R45, R43.H0_H0 ;  /* 0x2000002b2d2c7230 */ /* 0x020fca0000000000 */
[----:B------:R-:W-:-:S06]  /*be70*/  PRMT R44, R45, R46, R44 ;  /* 0x0000002e2d2c7216 */ /* 0x000fcc000000002c */
[----:B------:R-:W2:Y:S02]  /*be80*/  ATOM.E.CAS.STRONG.GPU PT, R44, [R40], R45, R44 ;  /* 0x0000002d282c738b */ /* 0x000ea400001ee12c */
[----:B--2---:R-:W-:Y:S01]  /*be90*/  ISETP.NE.U32.AND P1, PT, R44, R45, PT ;  /* 0x0000002d2c00720c */ /* 0x004fe20003f25070 */
[----:B------:R-:W-:-:S12]  /*bea0*/  IMAD.MOV.U32 R45, RZ, RZ, R44 ;  /* 0x000000ffff2d7224 */ /* 0x000fd800078e002c */
[----:B------:R-:W-:Y:S05]  /*beb0*/  @P1 BRA `(.L_x_3205) ;  /* 0xfffffffc00e81947 */ /* 0x000fea000383ffff */
[----:B------:R-:W-:Y:S05]  /*bec0*/  BSYNC.RECONVERGENT B2 ;  /* 0x0000000000027941 */ /* 0x000fea0003800200 */
.L_x_3204:
        /* <DEDUP_REMOVED lines=12> */
.L_x_3207:
[----:B-----5:R-:W-:-:S05]  /*bf90*/  HADD2 R44, R47, R43.H0_H0 ;  /* 0x2000002b2f2c7230 */ /* 0x020fca0000000000 */
[----:B------:R-:W-:-:S06]  /*bfa0*/  PRMT R44, R47, R45, R44 ;  /* 0x0000002d2f2c7216 */ /* 0x000fcc000000002c */
[----:B------:R-:W2:Y:S02]  /*bfb0*/  ATOM.E.CAS.STRONG.GPU PT, R44, [R40], R47, R44 ;  /* 0x0000002f282c738b */ /* 0x000ea400001ee12c */
[----:B--2---:R-:W-:Y:S01]  /*bfc0*/  ISETP.NE.U32.AND P1, PT, R44, R47, PT ;  /* 0x0000002f2c00720c */ /* 0x004fe20003f25070 */
[----:B------:R-:W-:-:S12]  /*bfd0*/  IMAD.MOV.U32 R47, RZ, RZ, R44 ;  /* 0x000000ffff2f7224 */ /* 0x000fd800078e002c */
[----:B------:R-:W-:Y:S05]  /*bfe0*/  @P1 BRA `(.L_x_3207) ;  /* 0xfffffffc00e81947 */ /* 0x000fea000383ffff */
[----:B------:R-:W-:Y:S05]  /*bff0*/  BSYNC.RECONVERGENT B2 ;  /* 0x0000000000027941 */ /* 0x000fea0003800200 */
.L_x_3206:
        /* <DEDUP_REMOVED lines=12> */
.L_x_3209:
[----:B-----5:R-:W-:-:S05]  /*c0c0*/  HADD2 R44, R45, R43.H0_H0 ;  /* 0x2000002b2d2c7230 */ /* 0x020fca0000000000 */
[----:B------:R-:W-:-:S06]  /*c0d0*/  PRMT R44, R45, R46, R44 ;  /* 0x0000002e2d2c7216 */ /* 0x000fcc000000002c */
[----:B------:R-:W2:Y:S02]  /*c0e0*/  ATOM.E.CAS.STRONG.GPU PT, R44, [R40], R45, R44 ;  /* 0x0000002d282c738b */ /* 0x000ea400001ee12c */
[----:B--2---:R-:W-:Y:S02]  /*c0f0*/  ISETP.NE.U32.AND P1, PT, R44, R45, PT ;  /* 0x0000002d2c00720c */ /* 0x004fe40003f25070 */
[----:B------:R-:W-:-:S11]  /*c100*/  MOV R45, R44 ;  /* 0x0000002c002d7202 */ /* 0x000fd60000000f00 */
[----:B------:R-:W-:Y:S05]  /*c110*/  @P1 BRA `(.L_x_3209) ;  /* 0xfffffffc00e81947 */ /* 0x000fea000383ffff */
[----:B------:R-:W-:Y:S05]  /*c120*/  BSYNC.RECONVERGENT B2 ;  /* 0x0000000000027941 */ /* 0x000fea0003800200 */
.L_x_3208:
        /* <DEDUP_REMOVED lines=12> */
.L_x_3211:
[----:B-----5:R-:W-:-:S05]  /*c1f0*/  HADD2 R44, R47, R43.H0_H0 ;  /* 0x2000002b2f2c7230 */ /* 0x020fca0000000000 */
[----:B------:R-:W-:-:S06]  /*c200*/  PRMT R44, R47, R45, R44 ;  /* 0x0000002d2f2c7216 */ /* 0x000fcc000000002c */
[----:B------:R-:W2:Y:S02]  /*c210*/  ATOM.E.CAS.STRONG.GPU PT, R44, [R40], R47, R44 ;  /* 0x0000002f282c738b */ /* 0x000ea400001ee12c */
[----:B--2---:R-:W-:Y:S01]  /*c220*/  ISETP.NE.U32.AND P1, PT, R44, R47, PT ;  /* 0x0000002f2c00720c */ /* 0x004fe20003f25070 */
[----:B------:R-:W-:-:S12]  /*c230*/  IMAD.MOV.U32 R47, RZ, RZ, R44 ;  /* 0x000000ffff2f7224 */ /* 0x000fd800078e002c */
[----:B------:R-:W-:Y:S05]  /*c240*/  @P1 BRA `(.L_x_3211) ;  /* 0xfffffffc00e81947 */ /* 0x000fea000383ffff */
[----:B------:R-:W-:Y:S05]  /*c250*/  BSYNC.RECONVERGENT B2 ;  /* 0x0000000000027941 */ /* 0x000fea0003800200 */
.L_x_3210:
        /* <DEDUP_REMOVED lines=12> */
.L_x_3213:
[----:B-----5:R-:W-:-:S05]  /*c320*/  HADD2 R44, R45, R43.H0_H0 ;  /* 0x2000002b2d2c7230 */ /* 0x020fca0000000000 */
[----:B------:R-:W-:-:S06]  /*c330*/  PRMT R44, R45, R46, R44 ;  /* 0x0000002e2d2c7216 */ /* 0x000fcc000000002c */
[----:B------:R-:W2:Y:S02]  /*c340*/  ATOM.E.CAS.STRONG.GPU PT, R44, [R40], R45, R44 ;  /* 0x0000002d282c738b */ /* 0x000ea400001ee12c */
[----:B--2---:R-:W-:Y:S01]  /*c350*/  ISETP.NE.U32.AND P1, PT, R44, R45, PT ;  /* 0x0000002d2c00720c */ /* 0x004fe20003f25070 */
[----:B------:R-:W-:-:S12]  /*c360*/  IMAD.MOV.U32 R45, RZ, RZ, R44 ;  /* 0x000000ffff2d7224 */ /* 0x000fd800078e002c */
[----:B------:R-:W-:Y:S05]  /*c370*/  @P1 BRA `(.L_x_3213) ;  /* 0xfffffffc00e81947 */ /* 0x000fea000383ffff */
[----:B------:R-:W-:Y:S05]  /*c380*/  BSYNC.RECONVERGENT B2 ;  /* 0x0000000000027941 */ /* 0x000fea0003800200 */
.L_x_3212:
        /* <DEDUP_REMOVED lines=12> */
.L_x_3215:
[----:B-----5:R-:W-:-:S05]  /*c450*/  HADD2 R44, R47, R43.H0_H0 ;  /* 0x2000002b2f2c7230 */ /* 0x020fca0000000000 */
[----:B------:R-:W-:-:S06]  /*c460*/  PRMT R44, R47, R45, R44 ;  /* 0x0000002d2f2c7216 */ /* 0x000fcc000000002c */
[----:B------:R-:W2:Y:S02]  /*c470*/  ATOM.E.CAS.STRONG.GPU PT, R44, [R40], R47, R44 ;  /* 0x0000002f282c738b */ /* 0x000ea400001ee12c */
[----:B--2---:R-:W-:Y:S02]  /*c480*/  ISETP.NE.U32.AND P1, PT, R44, R47, PT ;  /* 0x0000002f2c00720c */ /* 0x004fe40003f25070 */
[----:B------:R-:W-:-:S11]  /*c490*/  MOV R47, R44 ;  /* 0x0000002c002f7202 */ /* 0x000fd60000000f00 */
[----:B------:R-:W-:Y:S05]  /*c4a0*/  @P1 BRA `(.L_x_3215) ;  /* 0xfffffffc00e81947 */ /* 0x000fea000383ffff */
[----:B------:R-:W-:Y:S05]  /*c4b0*/  BSYNC.RECONVERGENT B2 ;  /* 0x0000000000027941 */ /* 0x000fea0003800200 */
.L_x_3214:
        /* <DEDUP_REMOVED lines=12> */
.L_x_3217:
[----:B-----5:R-:W-:-:S05]  /*c580*/  HADD2 R44, R45, R43.H0_H0 ;  /* 0x2000002b2d2c7230 */ /* 0x020fca0000000000 */
[----:B------:R-:W-:-:S06]  /*c590*/  PRMT R44, R45, R46, R44 ;  /* 0x0000002e2d2c7216 */ /* 0x000fcc000000002c */
[----:B------:R-:W2:Y:S02]  /*c5a0*/  ATOM.E.CAS.STRONG.GPU PT, R44, [R40], R45, R44 ;  /* 0x0000002d282c738b */ /* 0x000ea400001ee12c */
[----:B--2---:R-:W-:Y:S01]  /*c5b0*/  ISETP.NE.U32.AND P1, PT, R44, R45, PT ;  /* 0x0000002d2c00720c */ /* 0x004fe20003f25070 */
[----:B------:R-:W-:-:S12]  /*c5c0*/  IMAD.MOV.U32 R45, RZ, RZ, R44 ;  /* 0x000000ffff2d7224 */ /* 0x000fd800078e002c */
[----:B------:R-:W-:Y:S05]  /*c5d0*/  @P1 BRA `(.L_x_3217) ;  /* 0xfffffffc00e81947 */ /* 0x000fea000383ffff */
[----:B------:R-:W-:Y:S05]  /*c5e0*/  BSYNC.RECONVERGENT B2 ;  /* 0x0000000000027941 */ /* 0x000fea0003800200 */
.L_x_3216:
        /* <DEDUP_REMOVED lines=12> */
.L_x_3219:
[----:B-----5:R-:W-:-:S05]  /*c6b0*/  HADD2 R44, R47, R43.H0_H0 ;  /* 0x2000002b2f2c7230 */ /* 0x020fca0000000000 */
[----:B------:R-:W-:-:S06]  /*c6c0*/  PRMT R44, R47, R45, R44 ;  /* 0x0000002d2f2c7216 */ /* 0x000fcc000000002c */
[----:B------:R-:W2:Y:S02]  /*c6d0*/  ATOM.E.CAS.STRONG.GPU PT, R44, [R40], R47, R44 ;  /* 0x0000002f282c738b */ /* 0x000ea400001ee12c */
[----:B--2---:R-:W-:Y:S01]  /*c6e0*/  ISETP.NE.U32.AND P1, PT, R44, R47, PT ;  /* 0x0000002f2c00720c */ /* 0x004fe20003f25070 */
[----:B------:R-:W-:-:S12]  /*c6f0*/  IMAD.MOV.U32 R47, RZ, RZ, R44 ;  /* 0x000000ffff2f7224 */ /* 0x000fd800078e002c */
[----:B------:R-:W-:Y:S05]  /*c700*/  @P1 BRA `(.L_x_3219) ;  /* 0xfffffffc00e81947 */ /* 0x000fea000383ffff */
[----:B------:R-:W-:Y:S05]  /*c710*/  BSYNC.RECONVERGENT B2 ;  /* 0x0000000000027941 */ /* 0x000fea0003800200 */
.L_x_3218:
        /* <DEDUP_REMOVED lines=12> */
.L_x_3221:
[----:B-----5:R-:W-:-:S05]  /*c7e0*/  HADD2 R44, R45, R43.H0_H0 ;  /* 0x2000002b2d2c7230 */ /* 0x020fca0000000000 */
[----:B------:R-:W-:-:S06]  /*c7f0*/  PRMT R44, R45, R46, R44 ;  /* 0x0000002e2d2c7216 */ /* 0x000fcc000000002c */
[----:B------:R-:W2:Y:S02]  /*c800*/  ATOM.E.CAS.STRONG.GPU PT, R44, [R40], R45, R44 ;  /* 0x0000002d282c738b */ /* 0x000ea400001ee12c */
[----:B--2---:R-:W-:Y:S02]  /*c810*/  ISETP.NE.U32.AND P1, PT, R44, R45, PT ;  /* 0x0000002d2c00720c */ /* 0x004fe40003f25070 */
[----:B------:R-:W-:-:S11]  /*c820*/  MOV R45, R44 ;  /* 0x0000002c002d7202 */ /* 0x000fd60000000f00 */
[----:B------:R-:W-:Y:S05]  /*c830*/  @P1 BRA `(.L_x_3221) ;  /* 0xfffffffc00e81947 */ /* 0x000fea000383ffff */
[----:B------:R-:W-:Y:S05]  /*c840*/  BSYNC.RECONVERGENT B2 ;  /* 0x0000000000027941 */ /* 0x000fea0003800200 */
.L_x_3220:
        /* <DEDUP_REMOVED lines=12> */
.L_x_3223:
[----:B-----5:R-:W-:-:S05]  /*c910*/  HADD2 R44, R47, R43.H0_H0 ;  /* 0x2000002b2f2c7230 */ /* 0x020fca0000000000 */
[----:B------:R-:W-:-:S06]  /*c920*/  PRMT R44, R47, R45, R44 ;  /* 0x0000002d2f2c7216 */ /* 0x000fcc000000002c */
[----:B------:R-:W2:Y:S02]  /*c930*/  ATOM.E.CAS.STRONG.GPU PT, R44, [R40], R47, R44 ;  /* 0x0000002f282c738b */ /* 0x000ea400001ee12c */
[----:B--2---:R-:W-:Y:S01]  /*c940*/  ISETP.NE.U32.AND P1, PT, R44, R47, PT ;  /* 0x0000002f2c00720c */ /* 0x004fe20003f25070 */
[----:B------:R-:W-:-:S12]  /*c950*/  IMAD.MOV.U32 R47, RZ, RZ, R44 ;  /* 0x000000ffff2f7224 */ /* 0x000fd800078e002c */
[----:B------:R-:W-:Y:S05]  /*c960*/  @P1 BRA `(.L_x_3223) ;  /* 0xfffffffc00e81947 */ /* 0x000fea000383ffff */
[----:B------:R-:W-:Y:S05]  /*c970*/  BSYNC.RECONVERGENT B2 ;  /* 0x0000000000027941 */ /* 0x000fea0003800200 */
.L_x_3222:
        /* <DEDUP_REMOVED lines=12> */
.L_x_3225:
[----:B-----5:R-:W-:-:S05]  /*ca40*/  HADD2 R44, R45, R43.H0_H0 ;  /* 0x2000002b2d2c7230 */ /* 0x020fca0000000000 */
[----:B------:R-:W-:-:S06]  /*ca50*/  PRMT R44, R45, R46, R44 ;  /* 0x0000002e2d2c7216 */ /* 0x000fcc000000002c */
[----:B------:R-:W2:Y:S02]  /*ca60*/  ATOM.E.CAS.STRONG.GPU PT, R44, [R40], R45, R44 ;  /* 0x0000002d282c738b */ /* 0x000ea400001ee12c */
[----:B--2---:R-:W-:Y:S01]  /*ca70*/  ISETP.NE.U32.AND P1, PT, R44, R45, PT ;  /* 0x0000002d2c00720c */ /* 0x004fe20003f25070 */
[----:B------:R-:W-:-:S12]  /*ca80*/  IMAD.MOV.U32 R45, RZ, RZ, R44 ;  /* 0x000000ffff2d7224 */ /* 0x000fd800078e002c */
[----:B------:R-:W-:Y:S05]  /*ca90*/  @P1 BRA `(.L_x_3225) ;  /* 0xfffffffc00e81947 */ /* 0x000fea000383ffff */
[----:B------:R-:W-:Y:S05]  /*caa0*/  BSYNC.RECONVERGENT B2 ;  /* 0x0000000000027941 */ /* 0x000fea0003800200 */
.L_x_3224:
        /* <DEDUP_REMOVED lines=12> */
.L_x_3227:
[----:B-----5:R-:W-:-:S05]  /*cb70*/  HADD2 R44, R47, R43.H0_H0 ;  /* 0x2000002b2f2c7230 */ /* 0x020fca0000000000 */
[----:B------:R-:W-:-:S06]  /*cb80*/  PRMT R44, R47, R45, R44 ;  /* 0x0000002d2f2c7216 */ /* 0x000fcc000000002c */
[----:B------:R-:W2:Y:S02]  /*cb90*/  ATOM.E.CAS.STRONG.GPU PT, R44, [R40], R47, R44 ;  /* 0x0000002f282c738b */ /* 0x000ea400001ee12c */
[----:B--2---:R-:W-:Y:S02]  /*cba0*/  ISETP.NE.U32.AND P1, PT, R44, R47, PT ;  /* 0x0000002f2c00720c */ /* 0x004fe40003f25070 */
[----:B------:R-:W-:-:S11]  /*cbb0*/  MOV R47, R44 ;  /* 0x0000002c002f7202 */ /* 0x000fd60000000f00 */
[----:B------:R-:W-:Y:S05]  /*cbc0*/  @P1 BRA `(.L_x_3227) ;  /* 0xfffffffc00e81947 */ /* 0x000fea000383ffff */
[----:B------:R-:W-:Y:S05]  /*cbd0*/  BSYNC.RECONVERGENT B2 ;  /* 0x0000000000027941 */ /* 0x000fea0003800200 */
.L_x_3226:
        /* <DEDUP_REMOVED lines=12> */
.L_x_3229:
[----:B-----5:R-:W-:-:S05]  /*cca0*/  HADD2 R44, R45, R43.H0_H0 ;  /* 0x2000002b2d2c7230 */ /* 0x020fca0000000000 */
[----:B------:R-:W-:-:S06]  /*ccb0*/  PRMT R44, R45, R46, R44 ;  /* 0x0000002e2d2c7216 */ /* 0x000fcc000000002c */
[----:B------:R-:W2:Y:S02]  /*ccc0*/  ATOM.E.CAS.STRONG.GPU PT, R44, [R40], R45, R44 ;  /* 0x0000002d282c738b */ /* 0x000ea400001ee12c */
[----:B--2---:R-:W-:Y:S01]  /*ccd0*/  ISETP.NE.U32.AND P1, PT, R44, R45, PT ;  /* 0x0000002d2c00720c */ /* 0x004fe20003f25070 */
[----:B------:R-:W-:-:S12]  /*cce0*/  IMAD.MOV.U32 R45, RZ, RZ, R44 ;  /* 0x000000ffff2d7224 */ /* 0x000fd800078e002c */
[----:B------:R-:W-:Y:S05]  /*ccf0*/  @P1 BRA `(.L_x_3229) ;  /* 0xfffffffc00e81947 */ /* 0x000fea000383ffff */
[----:B------:R-:W-:Y:S05]  /*cd00*/  BSYNC.RECONVERGENT B2 ;  /* 0x0000000000027941 */ /* 0x000fea0003800200 */
.L_x_3228:
        /* <DEDUP_REMOVED lines=12> */
.L_x_3231:
[----:B-----5:R-:W-:-:S05]  /*cdd0*/  HADD2 R44, R47, R43.H0_H0 ;  /* 0x2000002b2f2c7230 */ /* 0x020fca0000000000 */
[----:B------:R-:W-:-:S06]  /*cde0*/  PRMT R44, R47, R45, R44 ;  /* 0x0000002d2f2c7216 */ /* 0x000fcc000000002c */
[----:B------:R-:W2:Y:S02]  /*cdf0*/  ATOM.E.CAS.STRONG.GPU PT, R44, [R40], R47, R44 ;  /* 0x0000002f282c738b */ /* 0x000ea400001ee12c */
[----:B--2---:R-:W-:Y:S01]  /*ce00*/  ISETP.NE.U32.AND P1, PT, R44, R47, PT ;  /* 0x0000002f2c00720c */ /* 0x004fe20003f25070 */
[----:B------:R-:W-:-:S12]  /*ce10*/  IMAD.MOV.U32 R47, RZ, RZ, R44 ;  /* 0x000000ffff2f7224 */ /* 0x000fd800078e002c */
[----:B------:R-:W-:Y:S05]  /*ce20*/  @P1 BRA `(.L_x_3231) ;  /* 0xfffffffc00e81947 */ /* 0x000fea000383ffff */
[----:B------:R-:W-:Y:S05]  /*ce30*/  BSYNC.RECONVERGENT B2 ;  /* 0x0000000000027941 */ /* 0x000fea0003800200 */
.L_x_3230:
        /* <DEDUP_REMOVED lines=12> */
.L_x_3233:
[----:B-----5:R-:W-:-:S05]  /*cf00*/  HADD2 R44, R45, R43.H0_H0 ;  /* 0x2000002b2d2c7230 */ /* 0x020fca0000000000 */
[----:B------:R-:W-:-:S06]  /*cf10*/  PRMT R44, R45, R46, R44 ;  /* 0x0000002e2d2c7216 */ /* 0x000fcc000000002c */
[----:B------:R-:W2:Y:S02]  /*cf20*/  ATOM.E.CAS.STRONG.GPU PT, R44, [R40], R45, R44 ;  /* 0x0000002d282c738b */ /* 0x000ea400001ee12c */
[----:B--2---:R-:W-:Y:S02]  /*cf30*/  ISETP.NE.U32.AND P1, PT, R44, R45, PT ;  /* 0x0000002d2c00720c */ /* 0x004fe40003f25070 */
[----:B------:R-:W-:-:S11]  /*cf40*/  MOV R45, R44 ;  /* 0x0000002c002d7202 */ /* 0x000fd60000000f00 */
[----:B------:R-:W-:Y:S05]  /*cf50*/  @P1 BRA `(.L_x_3233) ;  /* 0xfffffffc00e81947 */ /* 0x000fea000383ffff */
[----:B------:R-:W-:Y:S05]  /*cf60*/  BSYNC.RECONVERGENT B2 ;  /* 0x0000000000027941 */ /* 0x000fea0003800200 */
.L_x_3232:
        /* <DEDUP_REMOVED lines=12> */
.L_x_3235:
[----:B-----5:R-:W-:-:S05]  /*d030*/  HADD2 R44, R47, R43.H0_H0 ;  /* 0x2000002b2f2c7230 */ /* 0x020fca0000000000 */
[----:B------:R-:W-:-:S06]  /*d040*/  PRMT R44, R47, R45, R44 ;  /* 0x0000002d2f2c7216 */ /* 0x000fcc000000002c */
[----:B------:R-:W2:Y:S02]  /*d050*/  ATOM.E.CAS.STRONG.GPU PT, R44, [R40], R47, R44 ;  /* 0x0000002f282c738b */ /* 0x000ea400001ee12c */
[----:B--2---:R-:W-:Y:S01]  /*d060*/  ISETP.NE.U32.AND P1, PT, R44, R47, PT ;  /* 0x0000002f2c00720c */ /* 0x004fe20003f25070 */
[----:B------:R-:W-:-:S12]  /*d070*/  IMAD.MOV.U32 R47, RZ, RZ, R44 ;  /* 0x000000ffff2f7224 */ /* 0x000fd800078e002c */
[----:B------:R-:W-:Y:S05]  /*d080*/  @P1 BRA `(.L_x_3235) ;  /* 0xfffffffc00e81947 */ /* 0x000fea000383ffff */
[----:B------:R-:W-:Y:S05]  /*d090*/  BSYNC.RECONVERGENT B2 ;  /* 0x0000000000027941 */ /* 0x000fea0003800200 */
.L_x_3234:
        /* <DEDUP_REMOVED lines=12> */
.L_x_3237:
[----:B-----5:R-:W-:-:S05]  /*d160*/  HADD2 R44, R45, R43.H0_H0 ;  /* 0x2000002b2d2c7230 */ /* 0x020fca0000000000 */
[----:B------:R-:W-:-:S06]  /*d170*/  PRMT R44, R45, R46, R44 ;  /* 0x0000002e2d2c7216 */ /* 0x000fcc000000002c */
[----:B------:R-:W2:Y:S02]  /*d180*/  ATOM.E.CAS.STRONG.GPU PT, R44, [R40], R45, R44 ;  /* 0x0000002d282c738b */ /* 0x000ea400001ee12c */
[----:B--2---:R-:W-:Y:S01]  /*d190*/  ISETP.NE.U32.AND P1, PT, R44, R45, PT ;  /* 0x0000002d2c00720c */ /* 0x004fe20003f25070 */
[----:B------:R-:W-:-:S12]  /*d1a0*/  IMAD.MOV.U32 R45, RZ, RZ, R44 ;  /* 0x000000ffff2d7224 */ /* 0x000fd800078e002c */
[----:B------:R-:W-:Y:S05]  /*d1b0*/  @P1 BRA `(.L_x_3237) ;  /* 0xfffffffc00e81947 */ /* 0x000fea000383ffff */
[----:B------:R-:W-:Y:S05]  /*d1c0*/  BSYNC.RECONVERGENT B2 ;  /* 0x0000000000027941 */ /* 0x000fea0003800200 */
.L_x_3236:
        /* <DEDUP_REMOVED lines=12> */
.L_x_3239:
[----:B-----5:R-:W-:-:S05]  /*d290*/  HADD2 R40, R43, R37.H0_H0 ;  /* 0x200000252b287230 */ /* 0x020fca0000000000 */
[----:B------:R-:W-:-:S06]  /*d2a0*/  PRMT R40, R43, R41, R40 ;  /* 0x000000292b287216 */ /* 0x000fcc0000000028 */
[----:B------:R-:W2:Y:S02]  /*d2b0*/  ATOM.E.CAS.STRONG.GPU PT, R40, [R150], R43, R40 ;  /* 0x0000002b9628738b */ /* 0x000ea400001ee128 */
[----:B--2---:R-:W-:Y:S02]  /*d2c0*/  ISETP.NE.U32.AND P1, PT, R40, R43, PT ;  /* 0x0000002b2800720c */ /* 0x004fe40003f25070 */
[----:B------:R-:W-:-:S11]  /*d2d0*/  MOV R43, R40 ;  /* 0x00000028002b7202 */ /* 0x000fd60000000f00 */
[----:B------:R-:W-:Y:S05]  /*d2e0*/  @P1 BRA `(.L_x_3239) ;  /* 0xfffffffc00e81947 */ /* 0x000fea000383ffff */
[----:B------:R-:W-:Y:S05]  /*d2f0*/  BSYNC.RECONVERGENT B2 ;  /* 0x0000000000027941 */ /* 0x000fea0003800200 */
.L_x_3238:
        /* <DEDUP_REMOVED lines=11> */
.L_x_3240:
[----:B-----5:R-:W-:-:S05]  /*d3b0*/  HADD2 R36, R41, R37.H0_H0 ;  /* 0x2000002529247230 */ /* 0x020fca0000000000 */
[----:B------:R-:W-:-:S06]  /*d3c0*/  PRMT R36, R41, R42, R36 ;  /* 0x0000002a29247216 */ /* 0x000fcc0000000024 */
[----:B------:R-:W2:Y:S02]  /*d3d0*/  ATOM.E.CAS.STRONG.GPU PT, R36, [R38], R41, R36 ;  /* 0x000000292624738b */ /* 0x000ea400001ee124 */
[----:B--2---:R-:W-:Y:S01]  /*d3e0*/  ISETP.NE.U32.AND P1, PT, R36, R41, PT ;  /* 0x000000292400720c */ /* 0x004fe20003f25070 */
[----:B------:R-:W-:-:S12]  /*d3f0*/  IMAD.MOV.U32 R41, RZ, RZ, R36 ;  /* 0x000000ffff297224 */ /* 0x000fd800078e0024 */
[----:B------:R-:W-:Y:S05]  /*d400*/  @P1 BRA `(.L_x_3240) ;  /* 0xfffffffc00e81947 */ /* 0x000fea000383ffff */
.L_x_2985:
[----:B------:R-:W-:Y:S05]  /*d410*/  BSYNC.RECONVERGENT B0 ;  /* 0x0000000000007941 */ /* 0x000fea0003800200 */
.L_x_2984:
[----:B------:R-:W-:Y:S01]  /*d420*/  IADD3 R88, PT, PT, R88, 0x1, RZ ;  /* 0x0000000158587810 */ /* 0x000fe20007ffe0ff */
[----:B------:R-:W-:Y:S01]  /*d430*/  VIADD R86, R86, 0x80 ;  /* 0x0000008056567836 */ /* 0x000fe20000000000 */
[----:B------:R-:W-:Y:S06]  /*d440*/  @!P0 BRA `(.L_x_3241) ;  /* 0xffffff4400988947 */ /* 0x000fec000383ffff */
.L_x_2983:
[----:B------:R-:W-:Y:S05]  /*d450*/  BSYNC.RECONVERGENT B1 ;  /* 0x0000000000017941 */ /* 0x000fea0003800200 */
.L_x_2982:
[----:B------:R-:W1:Y:S01]  /*d460*/  LDCU UR4, c[0x0][0x3dc] ;  /* 0x00007b80ff0477ac */ /* 0x000e620008000800 */
[----:B------:R-:W-:Y:S01]  /*d470*/  VIADD R87, R87, 0x1 ;  /* 0x0000000157577836 */ /* 0x000fe20000000000 */
[----:B-1----:R-:W-:-:S04]  /*d480*/  UIADD3 UR4, UPT, UPT, UR4, 0x3f, URZ ;  /* 0x0000003f04047890 */ /* 0x002fc8000fffe0ff */
[----:B------:R-:W-:Y:S01]  /*d490*/  USHF.R.U32.HI UR4, URZ, 0x6, UR4 ;  /* 0x00000006ff047899 */ /* 0x000fe20008011604 */
[----:B------:R-:W-:Y:S05]  /*d4a0*/  BAR.SYNC.DEFER_BLOCKING 0x0 ;  /* 0x0000000000007b1d */ /* 0x000fea0000010000 */
[----:B------:R-:W-:-:S13]  /*d4b0*/  ISETP.NE.AND P0, PT, R87, UR4, PT ;  /* 0x0000000457007c0c */ /* 0x000fda000bf05270 */
[----:B------:R-:W-:Y:S05]  /*d4c0*/  @P0 BRA `(.L_x_3242) ;  /* 0xffffff4000300947 */ /* 0x000fea000383ffff */
.L_x_2978:
        /* <DEDUP_REMOVED lines=139> */
.L_x_3243:
        /* <DEDUP_REMOVED lines=16> */
.L_x_3289:


//--------------------- .text.paged_flash_attention_bwd_128_fp32 --------------------------
	.section	.text.paged_flash_attention_bwd_128_fp32,"ax",@progbits
	.align	128
        .global         paged_flash_attention_bwd_128_fp32
        .type           paged_flash_attention_bwd_128_fp32,@function
        .size           paged_flash_attention_bwd_128_fp32,(.L_x_3290 - paged_flash_attention_bwd_128_fp32)
        .other          paged_flash_attention_bwd_128_fp32,@"STO_CUDA_ENTRY STV_DEFAULT"
paged_flash_attention_bwd_128_fp32:
.text.paged_flash_attention_bwd_128_fp32:
        /* <DEDUP_REMOVED lines=170> */
.L_x_3246:
        /* <DEDUP_REMOVED lines=24> */
.L_x_3245:
[----:B------:R-:W-:Y:S05]  /*0c20*/  BSYNC.RECONVERGENT B0 ;  /* 0x0000000000007941 */ /* 0x000fea0003800200 */
.L_x_3244:
        /* <DEDUP_REMOVED lines=14> */
.L_x_3248:
[----:B------:R-:W-:Y:S05]  /*0d10*/  BSYNC.RECONVERGENT B0 ;  /* 0x0000000000007941 */ /* 0x000fea0003800200 */
.L_x_3247:
        /* <DEDUP_REMOVED lines=199> */
.L_x_3250:
[----:B------:R-:W-:Y:S05]  /*1990*/  BSYNC.RECONVERGENT B0 ;  /* 0x0000000000007941 */ /* 0x000fea0003800200 */
.L_x_3249:
        /* <DEDUP_REMOVED lines=26> */
.L_x_3260:
        /* <DEDUP_REMOVED lines=30> */
.L_x_3254:
        /* <DEDUP_REMOVED lines=43> */
.L_x_3253:
[----:B------:R-:W-:Y:S05]  /*1fd0*/  BSYNC.RECONVERGENT B0 ;  /* 0x0000000000007941 */ /* 0x000fea0003800200 */
.L_x_3252:
        /* <DEDUP_REMOVED lines=18> */
.L_x_3259:
        /* <DEDUP_REMOVED lines=15> */
[----:B------:R-:W-:Y:S02]  /*21f0*/  LDS.128 R4, [R0+-0x1f0] ;  /* 0xfffe100000047984 */ /* 0x000fe40000000c00 */
[----:B------:R-:W5:Y:S02]  /*2200*/  LDC R56, c[0x0][0x3e4] ;  /* 0x0000f900ff387b82 */ /* 0x000f640000000800 */
[----:B------:R-:W-:Y:S04]  /*2210*/  LDS.128 R20, [R0+-0x1e0] ;  /* 0xfffe200000147984 */ /* 0x000fe80000000c00 */
[----:B------:R-:W-:Y:S04]  /*2220*/  LDS.128 R16, [R0+-0x1d0] ;  /* 0xfffe300000107984 */ /* 0x000fe80000000c00 */
[----:B------:R-:W-:Y:S04]  /*2230*/  LDS.128 R12, [R0+-0x1c0] ;  /* 0xfffe4000000c7984 */ /* 0x000fe80000000c00 */
        /* <DEDUP_REMOVED lines=31> */
[----:B------:R-:W0:Y:S01]  /*2430*/  LDS.128 R4, [R0+-0x1b0] ;  /* 0xfffe500000047984 */ /* 0x000e220000000c00 */
        /* <DEDUP_REMOVED lines=10> */
[----:B------:R-:W2:Y:S02]  /*24e0*/  LDS.128 R20, [R0+-0x1a0] ;  /* 0xfffe600000147984 */ /* 0x000ea40000000c00 */
[----:B------:R-:W-:Y:S02]  /*24f0*/  FFMA R17, R241, R17, R16 ;  /* 0x00000011f1117223 */ /* 0x000fe40000000010 */
[----:B------:R-:W-:Y:S02]  /*2500*/  LDS.128 R200, [R2+0x200c0] ;  /* 0x0200c00002c87984 */ /* 0x000fe40000000c00 */
[----:B------:R-:W-:-:S02]  /*2510*/  FFMA R18, R242, R18, R17 ;  /* 0x00000012f2127223 */ /* 0x000fc40000000011 */
[----:B------:R-:W-:Y:S02]  /*2520*/  LDS.128 R196, [R2+0x200d0] ;  /* 0x0200d00002c47984 */ /* 0x000fe40000000c00 */
[----:B------:R-:W-:Y:S02]  /*2530*/  FFMA R19, R243, R19, R18 ;  /* 0x00000013f3137223 */ /* 0x000fe40000000012 */
[----:B------:R-:W-:Y:S02]  /*2540*/  LDS.128 R192, [R2+0x200e0] ;  /* 0x0200e00002c07984 */ /* 0x000fe40000000c00 */
[----:B---3--:R-:W-:Y:S02]  /*2550*/  FFMA R12, R236, R12, R19 ;  /* 0x0000000cec0c7223 */ /* 0x008fe40000000013 */
[----:B------:R-:W3:Y:S02]  /*2560*/  LDS.128 R16, [R0+-0x190] ;  /* 0xfffe700000107984 */ /* 0x000ee40000000c00 */
[----:B------:R-:W-:-:S02]  /*2570*/  FFMA R13, R237, R13, R12 ;  /* 0x0000000ded0d7223 */ /* 0x000fc4000000000c */
[----:B------:R-:W-:Y:S02]  /*2580*/  LDS.128 R188, [R2+0x200f0] ;  /* 0x0200f00002bc7984 */ /* 0x000fe40000000c00 */
[----:B------:R-:W-:Y:S02]  /*2590*/  FFMA R14, R238, R14, R13 ;  /* 0x0000000eee0e7223 */ /* 0x000fe4000000000d */
[----:B------:R-:W-:Y:S02]  /*25a0*/  LDS.128 R184, [R2+0x20100] ;  /* 0x0201000002b87984 */ /* 0x000fe40000000c00 */
[----:B------:R-:W-:Y:S02]  /*25b0*/  FFMA R15, R239, R15, R14 ;  /* 0x0000000fef0f7223 */ /* 0x000fe4000000000e */
[----:B------:R-:W-:Y:S02]  /*25c0*/  LDS.128 R180, [R2+0x20110] ;  /* 0x0201100002b47984 */ /* 0x000fe40000000c00 */
[----:B0-----:R-:W-:-:S02]  /*25d0*/  FFMA R4, R232, R4, R15 ;  /* 0x00000004e8047223 */ /* 0x001fc4000000000f */
[----:B------:R-:W0:Y:S02]  /*25e0*/  LDS.128 R12, [R0+-0x180] ;  /* 0xfffe8000000c7984 */ /* 0x000e240000000c00 */
        /* <DEDUP_REMOVED lines=17> */
[----:B------:R-:W4:Y:S02]  /*2700*/  LDS.128 R20, [R0+-0x170] ;  /* 0xfffe900000147984 */ /* 0x000f240000000c00 */
[----:B---3--:R-:W-:Y:S02]  /*2710*/  FFMA R16, R224, R16, R3 ;  /* 0x00000010e0107223 */ /* 0x008fe40000000003 */
[----:B------:R-:W-:Y:S02]  /*2720*/  LDS.128 R160, [R2+0x20140] ;  /* 0x0201400002a07984 */ /* 0x000fe40000000c00 */
[----:B------:R-:W-:Y:S02]  /*2730*/  FFMA R17, R225, R17, R16 ;  /* 0x00000011e1117223 */ /* 0x000fe40000000010 */
[----:B------:R-:W-:Y:S02]  /*2740*/  LDS.128 R152, [R2+0x20150] ;  /* 0x0201500002987984 */ /* 0x000fe40000000c00 */
[----:B------:R-:W-:-:S02]  /*2750*/  FFMA R18, R226, R18, R17 ;  /* 0x00000012e2127223 */ /* 0x000fc40000000011 */
[----:B------:R-:W-:Y:S02]  /*2760*/  LDS.128 R172, [R2+0x130] ;  /* 0x0001300002ac7984 */ /* 0x000fe40000000c00 */
[----:B------:R-:W-:Y:S02]  /*2770*/  FFMA R3, R227, R19, R18 ;  /* 0x00000013e3037223 */ /* 0x000fe40000000012 */
[----:B------:R-:W3:Y:S02]  /*2780*/  LDS.128 R16, [R0+-0x160] ;  /* 0xfffea00000107984 */ /* 0x000ee40000000c00 */
        /* <DEDUP_REMOVED lines=32> */
[----:B------:R-:W-:Y:S01]  /*2990*/  LDS.128 R20, [R0+-0x140] ;  /* 0xfffec00000147984 */ /* 0x000fe20000000c00 */
        /* <DEDUP_REMOVED lines=19> */
[----:B------:R-:W0:Y:S04]  /*2ad0*/  LDS.128 R12, [R0+-0x150] ;  /* 0xfffeb000000c7984 */ /* 0x000e280000000c00 */
        /* <DEDUP_REMOVED lines=10> */
[----:B------:R-:W-:Y:S01]  /*2b80*/  LDS.128 R248, [R0+-0x10] ;  /* 0xfffff00000f87984 */ /* 0x000fe20000000c00 */
[----:B------:R-:W-:-:S03]  /*2b90*/  FFMA R12, R209, R13, R12 ;  /* 0x0000000dd10c7223 */ /* 0x000fc6000000000c */
[----:B------:R-:W-:Y:S01]  /*2ba0*/  LDS.128 R16, [R0+-0x130] ;  /* 0xfffed00000107984 */ /* 0x000fe20000000c00 */
        /* <DEDUP_REMOVED lines=24> */
[----:B------:R-:W2:Y:S01]  /*2d30*/  LDS.128 R12, [R0+-0x120] ;  /* 0xfffee000000c7984 */ /* 0x000ea20000000c00 */
        /* <DEDUP_REMOVED lines=12> */
[----:B------:R-:W1:Y:S02]  /*2e00*/  LDS.128 R20, [R0+-0x110] ;  /* 0xfffef00000147984 */ /* 0x000e640000000c00 */
        /* <DEDUP_REMOVED lines=10> */
[----:B------:R-:W0:Y:S02]  /*2eb0*/  LDS.128 R16, [R0+-0x100] ;  /* 0xffff000000107984 */ /* 0x000e240000000c00 */
[----:B------:R-:W-:-:S02]  /*2ec0*/  FFMA R12, R197, R13, R12 ;  /* 0x0000000dc50c7223 */ /* 0x000fc4000000000c */
[----:B------:R-:W2:Y:S02]  /*2ed0*/  LDS.128 R52, [R2+0x50] ;  /* 0x0000500002347984 */ /* 0x000ea40000000c00 */
[----:B------:R-:W-:-:S04]  /*2ee0*/  FFMA R12, R198, R14, R12 ;  /* 0x0000000ec60c7223 */ /* 0x000fc8000000000c */
[----:B------:R-:W-:-:S04]  /*2ef0*/  FFMA R15, R199, R15, R12 ;  /* 0x0000000fc70f7223 */ /* 0x000fc8000000000c */
[----:B-1----:R-:W-:Y:S02]  /*2f00*/  FFMA R20, R192, R20, R15 ;  /* 0x00000014c0147223 */ /* 0x002fe4000000000f */
[----:B------:R-:W-:Y:S02]  /*2f10*/  LDS.128 R12, [R0+-0xf0] ;  /* 0xffff1000000c7984 */ /* 0x000fe40000000c00 */
[----:B------:R-:W-:-:S04]  /*2f20*/  FFMA R20, R193, R21, R20 ;  /* 0x00000015c1147223 */ /* 0x000fc80000000014 */
[----:B------:R-:W-:-:S04]  /*2f30*/  FFMA R22, R194, R22, R20 ;  /* 0x00000016c2167223 */ /* 0x000fc80000000014 */
[----:B------:R-:W-:-:S04]  /*2f40*/  FFMA R22, R195, R23, R22 ;  /* 0x00000017c3167223 */ /* 0x000fc80000000016 */
[----:B0-----:R-:W-:Y:S02]  /*2f50*/  FFMA R16, R188, R16, R22 ;  /* 0x00000010bc107223 */ /* 0x001fe40000000016 */
[----:B------:R-:W-:Y:S01]  /*2f60*/  LDS.128 R20, [R0+-0xe0] ;  /* 0xffff200000147984 */ /* 0x000fe20000000c00 */
        /* <DEDUP_REMOVED lines=192> */
[----:B------:R-:W1:Y:S04]  /*3b70*/  LDS.128 R16, [R0+-0xd0] ;  /* 0xffff300000107984 */ /* 0x000e680000000c00 */
        /* <DEDUP_REMOVED lines=18> */
[----:B------:R-:W-:Y:S06]  /*3ca0*/  LDS.128 R20, [R0+-0xb0] ;  /* 0xffff500000147984 */ /* 0x000fec0000000c00 */
        /* <DEDUP_REMOVED lines=9> */
[----:B------:R-:W0:Y:S01]  /*3d40*/  LDS.128 R64, [R0+-0x80f0] ;  /* 0xff7f100000407984 */ /* 0x000e220000000c00 */
        /* <DEDUP_REMOVED lines=8> */
[----:B------:R-:W-:Y:S04]  /*3dd0*/  LDS.128 R56, [R0+-0x80b0] ;  /* 0xff7f500000387984 */ /* 0x000fe80000000c00 */
        /* <DEDUP_REMOVED lines=10> */
[----:B------:R-:W0:Y:S04]  /*3e80*/  LDS.128 R12, [R0+-0xc0] ;  /* 0xffff4000000c7984 */ /* 0x000e280000000c00 */
[----:B------:R-:W1:Y:S04]  /*3e90*/  LDS.128 R64, [R0+-0x80e0] ;  /* 0xff7f200000407984 */ /* 0x000e680000000c00 */
[----:B------:R-:W-:Y:S01]  /*3ea0*/  LDS.128 R16, [R0+-0xa0] ;  /* 0xffff600000107984 */ /* 0x000fe20000000c00 */
        /* <DEDUP_REMOVED lines=16> */
[----:B------:R-:W-:Y:S04]  /*3fb0*/  LDS.128 R52, [R0+-0x80a0] ;  /* 0xff7f600000347984 */ /* 0x000fe80000000c00 */
[----:B-1----:R-:W-:Y:S01]  /*3fc0*/  STL.64 [R1+0x20], R64 ;  /* 0x0000204001007387 */ /* 0x002fe20000100a00 */
[----:B------:R-:W-:Y:S02]  /*3fd0*/  MOV R47, R64 ;  /* 0x00000040002f7202 */ /* 0x000fe40000000f00 */
[----:B------:R-:W-:Y:S01]  /*3fe0*/  MOV R45, R65 ;  /* 0x00000041002d7202 */ /* 0x000fe20000000f00 */
[----:B------:R-:W-:Y:S01]  /*3ff0*/  STL.64 [R1+0x28], R66 ;  /* 0x0000284201007387 */ /* 0x000fe20000100a00 */
[----:B------:R-:W-:Y:S02]  /*4000*/  MOV R43, R66 ;  /* 0x00000042002b7202 */ /* 0x000fe40000000f00 */
[----:B------:R-:W-:Y:S01]  /*4010*/  MOV R41, R67 ;  /* 0x0000004300297202 */ /* 0x000fe20000000f00 */
[----:B------:R-:W-:Y:S04]  /*4020*/  STL.64 [R1], R60 ;  /* 0x0000003c01007387 */ /* 0x000fe80000100a00 */
[----:B------:R-:W0:Y:S04]  /*4030*/  LDS.128 R64, [R0+-0x80d0] ;  /* 0xff7f300000407984 */ /* 0x000e280000000c00 */
[----:B------:R-:W-:Y:S04]  /*4040*/  STL.64 [R1+0x8], R62 ;  /* 0x0000083e01007387 */ /* 0x000fe80000100a00 */
[----:B------:R-:W1:Y:S01]  /*4050*/  LDS.128 R60, [R0+-0x80c0] ;  /* 0xff7f4000003c7984 */ /* 0x000e620000000c00 */
[----:B------:R-:W-:-:S03]  /*4060*/  FFMA R24, R47, R48, R12 ;  /* 0x000000302f187223 */ /* 0x000fc6000000000c */
[----:B------:R-:W3:Y:S01]  /*4070*/  LDS.128 R12, [R0+-0x90] ;  /* 0xffff7000000c7984 */ /* 0x000ee20000000c00 */
[----:B------:R-:W-:Y:S01]  /*4080*/  FFMA R24, R45, R46, R24 ;  /* 0x0000002e2d187223 */ /* 0x000fe20000000018 */
[----:B------:R-:W-:Y:S02]  /*4090*/  FFMA R20, R160, R20, R25 ;  /* 0x00000014a0147223 */ /* 0x000fe40000000019 */
[----:B------:R-:W-:Y:S01]  /*40a0*/  LDS.128 R48, [R0+-0x8090] ;  /* 0xff7f700000307984 */ /* 0x000fe20000000c00 */
[----:B------:R-:W-:Y:S01]  /*40b0*/  FFMA R24, R43, R44, R24 ;  /* 0x0000002c2b187223 */ /* 0x000fe20000000018 */
[----:B------:R-:W-:Y:S02]  /*40c0*/  FFMA R21, R161, R21, R20 ;  /* 0x00000015a1157223 */ /* 0x000fe40000000014 */
[----:B------:R-:W-:Y:S01]  /*40d0*/  LDS.128 R44, [R0+-0x8080] ;  /* 0xff7f8000002c7984 */ /* 0x000fe20000000c00 */
[----:B------:R-:W-:Y:S01]  /*40e0*/  FFMA R24, R41, R42, R24 ;  /* 0x0000002a29187223 */ /* 0x000fe20000000018 */
[----:B------:R-:W-:-:S04]  /*40f0*/  FFMA R22, R162, R22, R21 ;  /* 0x00000016a2167223 */ /* 0x000fc80000000015 */
[----:B------:R-:W-:Y:S01]  /*4100*/  FFMA R22, R163, R23, R22 ;  /* 0x00000017a3167223 */ /* 0x000fe20000000016 */
[----:B0-----:R-:W-:-:S03]  /*4110*/  FFMA R20, R40, R64, R24 ;  /* 0x0000004028147223 */ /* 0x001fc60000000018 */
[----:B------:R-:W-:Y:S01]  /*4120*/  FFMA R16, R152, R16, R22 ;  /* 0x0000001098107223 */ /* 0x000fe20000000016 */
[----:B------:R-:W-:Y:S01]  /*4130*/  LDS.128 R40, [R0+-0x8070] ;  /* 0xff7f900000287984 */ /* 0x000fe20000000c00 */
[----:B------:R-:W-:-:S04]  /*4140*/  FFMA R20, R39, R65, R20 ;  /* 0x0000004127147223 */ /* 0x000fc80000000014 */
[----:B------:R-:W-:Y:S02]  /*4150*/  FFMA R24, R38, R66, R20 ;  /* 0x0000004226187223 */ /* 0x000fe40000000014 */
[----:B------:R-:W0:Y:S02]  /*4160*/  LDS.128 R20, [R0+-0x80] ;  /* 0xffff800000147984 */ /* 0x000e240000000c00 */
        /* <DEDUP_REMOVED lines=10> */
[----:B------:R-:W1:Y:S02]  /*4210*/  LDS.128 R16, [R0+-0x70] ;  /* 0xffff900000107984 */ /* 0x000e640000000c00 */
        /* <DEDUP_REMOVED lines=8> */
[----:B------:R-:W0:Y:S02]  /*42a0*/  LDS.128 R12, [R0+-0x60] ;  /* 0xffffa000000c7984 */ /* 0x000e240000000c00 */
        /* <DEDUP_REMOVED lines=20> */
[----:B------:R-:W3:Y:S04]  /*43f0*/  LDS.128 R36, [R0+-0x8060] ;  /* 0xff7fa00000247984 */ /* 0x000ee80000000c00 */
[----:B------:R-:W-:Y:S01]  /*4400*/  STL [R1+0x40c], R56 ;  /* 0x00040c3801007387 */ /* 0x000fe20000100800 */
[----:B------:R-:W-:-:S03]  /*4410*/  FFMA R17, R129, R17, R16 ;  /* 0x0000001181117223 */ /* 0x000fc60000000010 */
[----:B------:R-:W-:Y:S01]  /*4420*/  STL [R1+0x410], R57 ;  /* 0x0004103901007387 */ /* 0x000fe20000100800 */
[----:B------:R-:W-:-:S03]  /*4430*/  FFMA R16, R140, R44, R24 ;  /* 0x0000002c8c107223 */ /* 0x000fc60000000018 */
[----:B------:R-:W-:Y:S04]  /*4440*/  STL [R1+0x414], R58 ;  /* 0x0004143a01007387 */ /* 0x000fe80000100800 */
[----:B------:R-:W-:Y:S04]  /*4450*/  STL [R1+0x418], R59 ;  /* 0x0004183b01007387 */ /* 0x000fe80000100800 */
[----:B------:R-:W5:Y:S04]  /*4460*/  LDS.128 R20, [R0+-0x50] ;  /* 0xffffb00000147984 */ /* 0x000f680000000c00 */
        /* <DEDUP_REMOVED lines=20> */
[----:B------:R-:W1:Y:S01]  /*45b0*/  LDS.128 R32, [R0+-0x8050] ;  /* 0xff7fb00000207984 */ /* 0x000e620000000c00 */
[----:B0-----:R-:W-:Y:S01]  /*45c0*/  FFMA R12, R120, R12, R19 ;  /* 0x0000000c780c7223 */ /* 0x001fe20000000013 */
[----:B------:R-:W-:Y:S02]  /*45d0*/  FFMA R24, R132, R40, R16 ;  /* 0x0000002884187223 */ /* 0x000fe40000000010 */
[----:B------:R-:W0:Y:S01]  /*45e0*/  LDS.128 R16, [R0+-0x40] ;  /* 0xffffc00000107984 */ /* 0x000e220000000c00 */
[----:B------:R-:W-:Y:S01]  /*45f0*/  FFMA R12, R121, R13, R12 ;  /* 0x0000000d790c7223 */ /* 0x000fe2000000000c */
[----:B------:R-:W-:Y:S01]  /*4600*/  FFMA R13, R133, R41, R24 ;  /* 0x00000029850d7223 */ /* 0x000fe20000000018 */
[----:B------:R-:W-:-:S02]  /*4610*/  MOV R50, R31 ;  /* 0x0000001f00327202 */ /* 0x000fc40000000f00 */
[----:B------:R-:W-:Y:S01]  /*4620*/  MOV R48, R30 ;  /* 0x0000001e00307202 */ /* 0x000fe20000000f00 */
[----:B------:R-:W-:Y:S01]  /*4630*/  FFMA R13, R134, R42, R13 ;  /* 0x0000002a860d7223 */ /* 0x000fe2000000000d */
[----:B------:R-:W4:Y:S01]  /*4640*/  LDS.128 R28, [R0+-0x8040] ;  /* 0xff7fc000001c7984 */ /* 0x000f220000000c00 */
[----:B------:R-:W-:Y:S02]  /*4650*/  FFMA R14, R122, R14, R12 ;  /* 0x0000000e7a0e7223 */ /* 0x000fe4000000000c */
[----:B------:R-:W-:Y:S02]  /*4660*/  FFMA R13, R135, R43, R13 ;  /* 0x0000002b870d7223 */ /* 0x000fe4000000000d */
[----:B------:R-:W-:Y:S02]  /*4670*/  FFMA R14, R123, R15, R14 ;  /* 0x0000000f7b0e7223 */ /* 0x000fe4000000000e */
[----:B---3--:R-:W-:Y:S02]  /*4680*/  FFMA R24, R124, R36, R13 ;  /* 0x000000247c187223 */ /* 0x008fe4000000000d */
[----:B-----5:R-:W-:-:S02]  /*4690*/  FFMA R20, R112, R20, R14 ;  /* 0x0000001470147223 */ /* 0x020fc4000000000e */
[----:B------:R-:W-:Y:S01]  /*46a0*/  FFMA R24, R125, R37, R24 ;  /* 0x000000257d187223 */ /* 0x000fe20000000018 */
[----:B------:R-:W3:Y:S01]  /*46b0*/  LDS.128 R12, [R0+-0x30] ;  /* 0xffffd000000c7984 */ /* 0x000ee20000000c00 */
        /* <DEDUP_REMOVED lines=8> */
[----:B------:R-:W2:Y:S01]  /*4740*/  LDS.128 R24, [R0+-0x8030] ;  /* 0xff7fd00000187984 */ /* 0x000ea20000000c00 */
[----:B-1----:R-:W-:Y:S01]  /*4750*/  FFMA R20, R116, R32, R20 ;  /* 0x0000002074147223 */ /* 0x002fe20000000014 */
[----:B------:R-:W-:-:S03]  /*4760*/  FFMA R23, R115, R23, R21 ;  /* 0x0000001773177223 */ /* 0x000fc60000000015 */
[----:B------:R-:W-:Y:S01]  /*4770*/  FFMA R20, R117, R33, R20 ;  /* 0x0000002175147223 */ /* 0x000fe20000000014 */
[----:B0-----:R-:W-:-:S03]  /*4780*/  FFMA R16, R104, R16, R23 ;  /* 0x0000001068107223 */ /* 0x001fc60000000017 */
[----:B------:R-:W-:Y:S01]  /*4790*/  FFMA R20, R118, R34, R20 ;  /* 0x0000002276147223 */ /* 0x000fe20000000014 */
[----:B------:R-:W-:-:S03]  /*47a0*/  FFMA R17, R105, R17, R16 ;  /* 0x0000001169117223 */ /* 0x000fc60000000010 */
[----:B------:R-:W-:Y:S02]  /*47b0*/  FFMA R16, R119, R35, R20 ;  /* 0x0000002377107223 */ /* 0x000fe40000000014 */
[----:B------:R-:W0:Y:S02]  /*47c0*/  LDS.128 R20, [R0+-0x8020] ;  /* 0xff7fe00000147984 */ /* 0x000e240000000c00 */
        /* <DEDUP_REMOVED lines=14> */
[----:B------:R-:W1:Y:S01]  /*48b0*/  LDS.128 R72, [R0+-0x20] ;  /* 0xffffe00000487984 */ /* 0x000e620000000c00 */
[----:B------:R-:W-:Y:S01]  /*48c0*/  FFMA R13, R97, R13, R12 ;  /* 0x0000000d610d7223 */ /* 0x000fe2000000000c */
[----:B------:R-:W-:Y:S01]  /*48d0*/  MOV R52, R87 ;  /* 0x0000005700347202 */ /* 0x000fe20000000f00 */
[----:B--2---:R-:W-:Y:S01]  /*48e0*/  FFMA R12, R100, R24, R16 ;  /* 0x00000018640c7223 */ /* 0x004fe20000000010 */
[----:B------:R-:W-:Y:S01]  /*48f0*/  MOV R66, R86 ;  /* 0x0000005600427202 */ /* 0x000fe20000000f00 */
[----:B------:R-:W-:Y:S01]  /*4900*/  LDS.128 R16, [R0+-0x8010] ;  /* 0xff7ff00000107984 */ /* 0x000fe20000000c00 */
        /* <DEDUP_REMOVED lines=25> */
[----:B------:R-:W-:Y:S01]  /*4aa0*/  LDS.128 R28, [R0] ;  /* 0x00000000001c7984 */ /* 0x000fe20000000c00 */
        /* <DEDUP_REMOVED lines=10> */
[----:B------:R-:W-:Y:S01]  /*4b50*/  LDS.128 R12, [R0+-0x8000] ;  /* 0xff800000000c7984 */ /* 0x000fe20000000c00 */
        /* <DEDUP_REMOVED lines=1240> */
.L_x_3258:
[----:B------:R-:W-:Y:S05]  /*98e0*/  BSYNC.RECONVERGENT B1 ;  /* 0x0000000000017941 */ /* 0x000fea0003800200 */
.L_x_3257:
[----:B------:R-:W-:Y:S02]  /*98f0*/  IADD3 R252, PT, PT, R252, 0x1, RZ ;  /* 0x00000001fcfc7810 */ /* 0x000fe40007ffe0ff */
[----:B------:R-:W-:Y:S01]  /*9900*/  IADD3 R0, PT, PT, R0, 0x200, RZ ;  /* 0x0000020000007810 */ /* 0x000fe20007ffe0ff */
[----:B------:R-:W-:Y:S06]  /*9910*/  @!P0 BRA `(.L_x_3259) ;  /* 0xffffff8400f88947 */ /* 0x000fec000383ffff */
.L_x_3256:
[----:B------:R-:W-:Y:S05]  /*9920*/  BSYNC.RECONVERGENT B0 ;  /* 0x0000000000007941 */ /* 0x000fea0003800200 */
.L_x_3255:
[----:B------:R-:W2:Y:S01]  /*9930*/  LDCU UR5, c[0x0][0x3dc] ;  /* 0x00007b80ff0577ac */ /* 0x000ea20008000800 */
[----:B------:R-:W-:Y:S02]  /*9940*/  UIADD3 UR4, UPT, UPT, UR4, 0x1, URZ ;  /* 0x0000000104047890 */ /* 0x000fe4000fffe0ff */
[----:B--2---:R-:W-:-:S04]  /*9950*/  UIADD3 UR5, UPT, UPT, UR5, 0x3f, URZ ;  /* 0x0000003f05057890 */ /* 0x004fc8000fffe0ff */
[----:B------:R-:W-:-:S04]  /*9960*/  USHF.R.U32.HI UR5, URZ, 0x6, UR5 ;  /* 0x00000006ff057899 */ /* 0x000fc80008011605 */
[----:B------:R-:W-:Y:S01]  /*9970*/  UISETP.NE.AND UP0, UPT, UR4, UR5, UPT ;  /* 0x000000050400728c */ /* 0x000fe2000bf05270 */
[----:B------:R-:W-:Y:S08]  /*9980*/  BAR.SYNC.DEFER_BLOCKING 0x0 ;  /* 0x0000000000007b1d */ /* 0x000ff00000010000 */
[----:B------:R-:W-:Y:S05]  /*9990*/  BRA.U UP0, `(.L_x_3260) ;  /* 0xffffff8100687547 */ /* 0x000fea000b83ffff */
.L_x_3251:
        /* <DEDUP_REMOVED lines=267> */
.L_x_3261:
        /* <DEDUP_REMOVED lines=11> */
.L_x_3290:


//--------------------- .text.paged_flash_attention_bwd_64_fp32 --------------------------
	.section	.text.paged_flash_attention_bwd_64_fp32,"ax",@progbits
	.align	128
        .global         paged_flash_attention_bwd_64_fp32
        .type           paged_flash_attention_bwd_64_fp32,@function
        .size           paged_flash_attention_bwd_64_fp32,(.L_x_3291 - paged_flash_attention_bwd_64_fp32)
        .other          paged_flash_attention_bwd_64_fp32,@"STO_CUDA_ENTRY STV_DEFAULT"
paged_flash_attention_bwd_64_fp32:
.text.paged_flash_attention_bwd_64_fp32:
        /* <DEDUP_REMOVED lines=94> */
.L_x_3264:
        /* <DEDUP_REMOVED lines=24> */
.L_x_3263:
[----:B0-----:R-:W-:Y:S05]  /*0760*/  BSYNC.RECONVERGENT B0 ;  /* 0x0000000000007941 */ /* 0x001fea0003800200 */
.L_x_3262:
        /* <DEDUP_REMOVED lines=14> */
.L_x_3266:
[----:B------:R-:W-:Y:S05]  /*0850*/  BSYNC.RECONVERGENT B0 ;  /* 0x0000000000007941 */ /* 0x000fea0003800200 */
.L_x_3265:
        /* <DEDUP_REMOVED lines=103> */
.L_x_3268:
[----:B------:R-:W-:Y:S05]  /*0ed0*/  BSYNC.RECONVERGENT B0 ;  /* 0x0000000000007941 */ /* 0x000fea0003800200 */
.L_x_3267:
        /* <DEDUP_REMOVED lines=17> */
.L_x_3278:
        /* <DEDUP_REMOVED lines=30> */
.L_x_3272:
        /* <DEDUP_REMOVED lines=43> */
.L_x_3271:
[----:B------:R-:W-:Y:S05]  /*1480*/  BSYNC.RECONVERGENT B0 ;  /* 0x0000000000007941 */ /* 0x000fea0003800200 */
.L_x_3270:
        /* <DEDUP_REMOVED lines=18> */
.L_x_3277:
        /* <DEDUP_REMOVED lines=13> */
[----:B------:R-:W-:Y:S04]  /*1680*/  LDS.128 R36, [R0+-0xf0] ;  /* 0xffff100000247984 */ /* 0x000fe80000000c00 */
[----:B------:R-:W3:Y:S01]  /*1690*/  S2UR UR8, SR_CgaCtaId ;  /* 0x00000000000879c3 */ /* 0x000ee20000008800 */
[----:B------:R-:W-:Y:S04]  /*16a0*/  LDS.128 R48, [R0+-0xe0] ;  /* 0xffff200000307984 */ /* 0x000fe80000000c00 */
[----:B------:R-:W-:Y:S03]  /*16b0*/  LDS.128 R60, [R0+-0xd0] ;  /* 0xffff3000003c7984 */ /* 0x000fe60000000c00 */
[----:B------:R-:W4:Y:S01]  /*16c0*/  LDC.64 R72, c[0x0][0x3b0] ;  /* 0x0000ec00ff487b82 */ /* 0x000f220000000a00 */
[----:B------:R-:W-:Y:S04]  /*16d0*/  LDS.128 R32, [R0+-0x40f0] ;  /* 0xffbf100000207984 */ /* 0x000fe80000000c00 */
[----:B------:R-:W-:Y:S01]  /*16e0*/  LDS.128 R84, [R0+-0xc0] ;  /* 0xffff400000547984 */ /* 0x000fe20000000c00 */
[----:B-1----:R-:W-:-:S03]  /*16f0*/  IABS R11, R52 ;  /* 0x00000034000b7213 */ /* 0x002fc60000000000 */
[----:B------:R-:W-:Y:S01]  /*1700*/  LDS.128 R40, [R0+-0x40e0] ;  /* 0xffbf200000287984 */ /* 0x000fe20000000c00 */
[----:B------:R-:W1:Y:S03]  /*1710*/  I2F.RP R4, R11 ;  /* 0x0000000b00047306 */ /* 0x000e660000209400 */
[----:B------:R-:W-:Y:S01]  /*1720*/  LDS.128 R92, [R0+-0xb0] ;  /* 0xffff5000005c7984 */ /* 0x000fe20000000c00 */
[----:B---3--:R-:W-:-:S03]  /*1730*/  ULEA UR5, UR8, UR5, 0x18 ;  /* 0x0000000508057291 */ /* 0x008fc6000f8ec0ff */
[----:B------:R-:W-:Y:S04]  /*1740*/  LDS.128 R104, [R0+-0xa0] ;  /* 0xffff600000687984 */ /* 0x000fe80000000c00 */
[----:B------:R-:W-:Y:S01]  /*1750*/  LDS.128 R64, [R0+-0x40c0] ;  /* 0xffbf400000407984 */ /* 0x000fe20000000c00 */
[----:B--2---:R-:W-:-:S03]  /*1760*/  LEA R212, R5, UR5, 0x8 ;  /* 0x0000000505d47c11 */ /* 0x004fc6000f8e40ff */
[----:B------:R-:W-:Y:S01]  /*1770*/  LDS.128 R116, [R0+-0x90] ;  /* 0xffff700000747984 */ /* 0x000fe20000000c00 */
        /* <DEDUP_REMOVED lines=11> */
[----:B------:R-:W-:Y:S04]  /*1830*/  LDS.128 R128, [R0+-0x80] ;  /* 0xffff800000807984 */ /* 0x000fe80000000c00 */
[----:B------:R-:W-:Y:S01]  /*1840*/  LDS.128 R100, [R212+0x60] ;  /* 0x00006000d4647984 */ /* 0x000fe20000000c00 */
[----:B--2---:R-:W-:-:S03]  /*1850*/  IADD3 R10, PT, PT, RZ, -R9, RZ ;  /* 0x80000009ff0a7210 */ /* 0x004fc60007ffe0ff */
[----:B------:R-:W-:Y:S02]  /*1860*/  LDS.128 R148, [R0+-0x70] ;  /* 0xffff900000947984 */ /* 0x000fe40000000c00 */
[----:B------:R-:W-:Y:S01]  /*1870*/  IMAD R25, R10, R11, RZ ;  /* 0x0000000b0a197224 */ /* 0x000fe200078e02ff */
[----:B------:R-:W-:Y:S01]  /*1880*/  IABS R10, R225 ;  /* 0x000000e1000a7213 */ /* 0x000fe20000000000 */
[----:B------:R-:W-:Y:S02]  /*1890*/  LDS.128 R112, [R212+0x70] ;  /* 0x00007000d4707984 */ /* 0x000fe40000000c00 */
[----:B------:R-:W-:Y:S01]  /*18a0*/  IMAD.HI.U32 R25, R9, R25, R8 ;  /* 0x0000001909197227 */ /* 0x000fe200078e0008 */
[----:B------:R-:W-:Y:S01]  /*18b0*/  MOV R8, R10 ;  /* 0x0000000a00087202 */ /* 0x000fe20000000f00 */
[----:B------:R-:W-:Y:S04]  /*18c0*/  LDS.128 R160, [R0+-0x60] ;  /* 0xffffa00000a07984 */ /* 0x000fe80000000c00 */
[----:B------:R-:W-:Y:S01]  /*18d0*/  IMAD.HI.U32 R228, R25, R8, RZ ;  /* 0x0000000819e47227 */ /* 0x000fe200078e00ff */
[----:B------:R-:W-:Y:S04]  /*18e0*/  LDS.128 R172, [R0+-0x50] ;  /* 0xffffb00000ac7984 */ /* 0x000fe80000000c00 */
[----:B------:R-:W-:Y:S01]  /*18f0*/  IADD3 R9, PT, PT, -R228, RZ, RZ ;  /* 0x000000ffe4097210 */ /* 0x000fe20007ffe1ff */
[----:B------:R-:W1:Y:S04]  /*1900*/  LDS.128 R24, [R212+0x10010] ;  /* 0x01001000d4187984 */ /* 0x000e680000000c00 */
[----:B------:R-:W-:-:S02]  /*1910*/  IMAD R8, R11, R9, R8 ;  /* 0x000000090b087224 */ /* 0x000fc400078e0208 */
[----:B0-----:R-:W-:Y:S01]  /*1920*/  FFMA R36, R4, R36, RZ ;  /* 0x0000002404247223 */ /* 0x001fe200000000ff */
[----:B------:R-:W-:Y:S02]  /*1930*/  LDS.128 R144, [R212+0xa0] ;  /* 0x0000a000d4907984 */ /* 0x000fe40000000c00 */
[----:B------:R-:W-:Y:S01]  /*1940*/  ISETP.GT.U32.AND P3, PT, R11, R8, PT ;  /* 0x000000080b00720c */ /* 0x000fe20003f64070 */
[----:B------:R-:W-:Y:S01]  /*1950*/  FFMA R37, R5, R37, R36 ;  /* 0x0000002505257223 */ /* 0x000fe20000000024 */
[----:B------:R-:W-:Y:S03]  /*1960*/  LDS.128 R176, [R0+-0x40] ;  /* 0xffffc00000b07984 */ /* 0x000fe60000000c00 */
[----:B------:R-:W-:Y:S01]  /*1970*/  FFMA R38, R6, R38, R37 ;  /* 0x0000002606267223 */ /* 0x000fe20000000025 */
[----:B------:R-:W-:Y:S03]  /*1980*/  LDS.128 R156, [R212+0xb0] ;  /* 0x0000b000d49c7984 */ /* 0x000fe60000000c00 */
[----:B------:R-:W-:Y:S01]  /*1990*/  FFMA R39, R7, R39, R38 ;  /* 0x0000002707277223 */ /* 0x000fe20000000026 */
[----:B------:R-:W-:Y:S03]  /*19a0*/  LDS.128 R192, [R0+-0x30] ;  /* 0xffffd00000c07984 */ /* 0x000fe60000000c00 */
[----:B------:R-:W-:Y:S01]  /*19b0*/  @!P3 IADD3 R8, PT, PT, R8, -R11, RZ ;  /* 0x8000000b0808b210 */ /* 0x000fe20007ffe0ff */
[----:B------:R-:W-:Y:S01]  /*19c0*/  LDS.128 R168, [R212+0xc0] ;  /* 0x0000c000d4a87984 */ /* 0x000fe20000000c00 */
[----:B------:R-:W-:-:S02]  /*19d0*/  @!P3 IADD3 R228, PT, PT, R228, 0x1, RZ ;  /* 0x00000001e4e4b810 */ /* 0x000fc40007ffe0ff */
[----:B------:R-:W-:Y:S01]  /*19e0*/  ISETP.GE.U32.AND P2, PT, R8, R11, PT ;  /* 0x0000000b0800720c */ /* 0x000fe20003f46070 */
[----:B------:R-:W-:Y:S01]  /*19f0*/  LDS.128 R208, [R0+-0x20] ;  /* 0xffffe00000d07984 */ /* 0x000fe20000000c00 */
        /* <DEDUP_REMOVED lines=13> */
[----:B------:R-:W-:Y:S03]  /*1ad0*/  LDS.128 R200, [R0+-0x4000] ;  /* 0xffc0000000c87984 */ /* 0x000fe60000000c00 */
        /* <DEDUP_REMOVED lines=59> */
[----:B------:R-:W2:Y:S01]  /*1e90*/  LDS.128 R116, [R0+-0x4070] ;  /* 0xffbf900000747984 */ /* 0x000ea20000000c00 */
        /* <DEDUP_REMOVED lines=9> */
[----:B------:R-:W0:Y:S02]  /*1f30*/  LDS.128 R128, [R0+-0x4060] ;  /* 0xffbfa00000807984 */ /* 0x000e240000000c00 */
        /* <DEDUP_REMOVED lines=8> */
[----:B------:R-:W4:Y:S01]  /*1fc0*/  LDS.128 R140, [R0+-0x4050] ;  /* 0xffbfb000008c7984 */ /* 0x000f220000000c00 */
        /* <DEDUP_REMOVED lines=8> */
[----:B------:R-:W2:Y:S02]  /*2050*/  LDS.128 R152, [R0+-0x4040] ;  /* 0xffbfc00000987984 */ /* 0x000ea40000000c00 */
        /* <DEDUP_REMOVED lines=9> */
[----:B------:R-:W1:Y:S01]  /*20f0*/  LDS.128 R164, [R0+-0x4030] ;  /* 0xffbfd00000a47984 */ /* 0x000e620000000c00 */
        /* <DEDUP_REMOVED lines=13> */
[----:B------:R-:W-:Y:S01]  /*21d0*/  LDS.128 R172, [R0+-0x4020] ;  /* 0xffbfe00000ac7984 */ /* 0x000fe20000000c00 */
        /* <DEDUP_REMOVED lines=8> */
[----:B------:R-:W1:Y:S01]  /*2260*/  LDS.128 R184, [R0+-0x4010] ;  /* 0xffbff00000b87984 */ /* 0x000e620000000c00 */
[----:B------:R-:W-:Y:S01]  /*2270*/  FFMA R194, R162, R194, R193 ;  /* 0x000000c2a2c27223 */ /* 0x000fe200000000c1 */
[----:B------:R-:W-:-:S03]  /*2280*/  FFMA R214, R169, R165, R214 ;  /* 0x000000a5a9d67223 */ /* 0x000fc600000000d6 */
[----:B------:R-:W-:Y:S01]  /*2290*/  FFMA R213, R163, R195, R194 ;  /* 0x000000c3a3d57223 */ /* 0x000fe200000000c2 */
[----:B------:R-:W-:Y:S01]  /*22a0*/  FFMA R214, R170, R166, R214 ;  /* 0x000000a6aad67223 */ /* 0x000fe200000000d6 */
[----:B------:R-:W3:Y:S03]  /*22b0*/  LDS.128 R192, [R0+-0x10] ;  /* 0xfffff00000c07984 */ /* 0x000ee60000000c00 */
        /* <DEDUP_REMOVED lines=22> */
[----:B------:R-:W0:Y:S02]  /*2420*/  LDS.128 R212, [R0] ;  /* 0x0000000000d47984 */ /* 0x000e240000000c00 */
        /* <DEDUP_REMOVED lines=378> */
.L_x_3276:
[----:B------:R-:W-:Y:S05]  /*3bd0*/  BSYNC.RECONVERGENT B1 ;  /* 0x0000000000017941 */ /* 0x000fea0003800200 */
.L_x_3275:
[----:B------:R-:W-:Y:S02]  /*3be0*/  IADD3 R225, PT, PT, R225, 0x1, RZ ;  /* 0x00000001e1e17810 */ /* 0x000fe40007ffe0ff */
[----:B------:R-:W-:Y:S01]  /*3bf0*/  IADD3 R0, PT, PT, R0, 0x100, RZ ;  /* 0x0000010000007810 */ /* 0x000fe20007ffe0ff */
[----:B------:R-:W-:Y:S06]  /*3c00*/  @!P0 BRA `(.L_x_3277) ;  /* 0xffffffd800688947 */ /* 0x000fec000383ffff */
.L_x_3274:
[----:B------:R-:W-:Y:S05]  /*3c10*/  BSYNC.RECONVERGENT B0 ;  /* 0x0000000000007941 */ /* 0x000fea0003800200 */
.L_x_3273:
[----:B------:R-:W1:Y:S01]  /*3c20*/  LDCU UR5, c[0x0][0x3dc] ;  /* 0x00007b80ff0577ac */ /* 0x000e620008000800 */
[----:B------:R-:W-:Y:S02]  /*3c30*/  UIADD3 UR4, UPT, UPT, UR4, 0x1, URZ ;  /* 0x0000000104047890 */ /* 0x000fe4000fffe0ff */
[----:B-1----:R-:W-:-:S04]  /*3c40*/  UIADD3 UR5, UPT, UPT, UR5, 0x3f, URZ ;  /* 0x0000003f05057890 */ /* 0x002fc8000fffe0ff */
[----:B------:R-:W-:-:S04]  /*3c50*/  USHF.R.U32.HI UR5, URZ, 0x6, UR5 ;  /* 0x00000006ff057899 */ /* 0x000fc80008011605 */
[----:B------:R-:W-:Y:S01]  /*3c60*/  UISETP.NE.AND UP0, UPT, UR4, UR5, UPT ;  /* 0x000000050400728c */ /* 0x000fe2000bf05270 */
[----:B------:R-:W-:Y:S08]  /*3c70*/  BAR.SYNC.DEFER_BLOCKING 0x0 ;  /* 0x0000000000007b1d */ /* 0x000ff00000010000 */
[----:B------:R-:W-:Y:S05]  /*3c80*/  BRA.U UP0, `(.L_x_3278) ;  /* 0xffffffd100d87547 */ /* 0x000fea000b83ffff */
.L_x_3269:
        /* <DEDUP_REMOVED lines=92> */
.L_x_3279:
        /* <DEDUP_REMOVED lines=11> */
.L_x_3291:


//--------------------- .nv.shared.paged_flash_attention_bwd_128_bf16_small --------------------------
	.section	.nv.shared.paged_flash_attention_bwd_128_bf16_small,"aw",@nobits
	.sectionflags	@""
	.align	16
	.zero		1024


//--------------------- .nv.shared.reserved.0     --------------------------
	.section	.nv.shared.reserved.0,"aw",@nobits
	.weak		__nv_reservedSMEM_offset_0_alias
	.size		__nv_reservedSMEM_offset_0_alias, 0, 64
	.other		__nv_reservedSMEM_offset_0_alias,@"STO_CUDA_RESERVED_SHARED STV_DEFAULT"
__nv_reservedSMEM_offset_0_alias:
	.zero		0
	.zero		64


//--------------------- .nv.shared.paged_flash_attention_bwd_64_bf16_small --------------------------
	.section	.nv.shared.paged_flash_attention_bwd_64_bf16_small,"aw",@nobits
	.sectionflags	@""
	.align	16
	.zero		1024


//--------------------- .nv.shared.paged_flash_attention_bwd_128_fp16_small --------------------------
	.section	.nv.shared.paged_flash_attention_bwd_128_fp16_small,"aw",@nobits
	.sectionflags	@""
	.align	16
	.zero		1024


//--------------------- .nv.shared.paged_flash_attention_bwd_64_fp16_small --------------------------
	.section	.nv.shared.paged_flash_attention_bwd_64_fp16_small,"aw",@nobits
	.sectionflags	@""
	.align	16
	.zero		1024


//--------------------- .nv.shared.paged_flash_attention_bwd_128_fp32_small --------------------------
	.section	.nv.shared.paged_flash_attention_bwd_128_fp32_small,"aw",@nobits
	.sectionflags	@""
	.align	16
	.zero		1024


//--------------------- .nv.shared.paged_flash_attention_bwd_64_fp32_small --------------------------
	.section	.nv.shared.paged_flash_attention_bwd_64_fp32_small,"aw",@nobits
	.sectionflags	@""
	.align	16
	.zero		1024


//--------------------- .nv.shared.paged_flash_attention_bwd_128_bf16 --------------------------
	.section	.nv.shared.paged_flash_attention_bwd_128_bf16,"aw",@nobits
	.sectionflags	@""
	.align	16
	.zero		1024


//--------------------- .nv.shared.paged_flash_attention_bwd_64_bf16 --------------------------
	.section	.nv.shared.paged_flash_attention_bwd_64_bf16,"aw",@nobits
	.sectionflags	@""
	.align	16
	.zero		1024


//--------------------- .nv.shared.paged_flash_attention_bwd_128_fp16 --------------------------
	.section	.nv.shared.paged_flash_attention_bwd_128_fp16,"aw",@nobits
	.sectionflags	@""
	.align	16
	.zero		1024


//--------------------- .nv.shared.paged_flash_attention_bwd_64_fp16 --------------------------
	.section	.nv.shared.paged_flash_attention_bwd_64_fp16,"aw",@nobits
	.sectionflags	@""
	.align	16
	.zero		1024


//--------------------- .nv.shared.paged_flash_attention_bwd_128_fp32 --------------------------
	.section	.nv.shared.paged_flash_attention_bwd_128_fp32,"aw",@nobits
	.sectionflags	@""
	.align	16
	.zero		1024


//--------------------- .nv.shared.paged_flash_attention_bwd_64_fp32 --------------------------
	.section	.nv.shared.paged_flash_attention_bwd_64_fp32,"aw",@nobits
	.sectionflags	@""
	.align	16
	.zero		1024


//--------------------- .nv.constant0.paged_flash_attention_bwd_128_bf16_small --------------------------
	.section	.nv.constant0.paged_flash_attention_bwd_128_bf16_small,"a",@progbits
	.sectionflags	@""
	.align	4
.nv.constant0.paged_flash_attention_bwd_128_bf16_small:
	.zero		1008


//--------------------- .nv.constant0.paged_flash_attention_bwd_64_bf16_small --------------------------
	.section	.nv.constant0.paged_flash_attention_bwd_64_bf16_small,"a",@progbits
	.sectionflags	@""
	.align	4
.nv.constant0.paged_flash_attention_bwd_64_bf16_small:
	.zero		1008


//--------------------- .nv.constant0.paged_flash_attention_bwd_128_fp16_small --------------------------
	.section	.nv.constant0.paged_flash_attention_bwd_128_fp16_small,"a",@progbits
	.sectionflags	@""
	.align	4
.nv.constant0.paged_flash_attention_bwd_128_fp16_small:
	.zero		1008


//--------------------- .nv.constant0.paged_flash_attention_bwd_64_fp16_small --------------------------
	.section	.nv.constant0.paged_flash_attention_bwd_64_fp16_small,"a",@progbits
	.sectionflags	@""
	.align	4
.nv.constant0.paged_flash_attention_bwd_64_fp16_small:
	.zero		1008


//--------------------- .nv.constant0.paged_flash_attention_bwd_128_fp32_small --------------------------
	.section	.nv.constant0.paged_flash_attention_bwd_128_fp32_small,"a",@progbits
	.sectionflags	@""
	.align	4
.nv.constant0.paged_flash_attention_bwd_128_fp32_small:
	.zero		1008


//--------------------- .nv.constant0.paged_flash_attention_bwd_64_fp32_small --------------------------
	.section	.nv.constant0.paged_flash_attention_bwd_64_fp32_small,"a",@progbits
	.sectionflags	@""
	.align	4
.nv.constant0.paged_flash_attention_bwd_64_fp32_small:
	.zero		1008


//--------------------- .nv.constant0.paged_flash_attention_bwd_128_bf16 --------------------------
	.section	.nv.constant0.paged_flash_attention_bwd_128_bf16,"a",@progbits
	.sectionflags	@""
	.align	4
.nv.constant0.paged_flash_attention_bwd_128_bf16:
	.zero		1008


//--------------------- .nv.constant0.paged_flash_attention_bwd_64_bf16 --------------------------
	.section	.nv.constant0.paged_flash_attention_bwd_64_bf16,"a",@progbits
	.sectionflags	@""
	.align	4
.nv.constant0.paged_flash_attention_bwd_64_bf16:
	.zero		1008


//--------------------- .nv.constant0.paged_flash_attention_bwd_128_fp16 --------------------------
	.section	.nv.constant0.paged_flash_attention_bwd_128_fp16,"a",@progbits
	.sectionflags	@""
	.align	4
.nv.constant0.paged_flash_attention_bwd_128_fp16:
	.zero		1008


//--------------------- .nv.constant0.paged_flash_attention_bwd_64_fp16 --------------------------
	.section	.nv.constant0.paged_flash_attention_bwd_64_fp16,"a",@progbits
	.sectionflags	@""
	.align	4
.nv.constant0.paged_flash_attention_bwd_64_fp16:
	.zero		1008


//--------------------- .nv.constant0.paged_flash_attention_bwd_128_fp32 --------------------------
	.section	.nv.constant0.paged_flash_attention_bwd_128_fp32,"a",@progbits
	.sectionflags	@""
	.align	4
.nv.constant0.paged_flash_attention_bwd_128_fp32:
	.zero		1008


//--------------------- .nv.constant0.paged_flash_attention_bwd_64_fp32 --------------------------
	.section	.nv.constant0.paged_flash_attention_bwd_64_fp32,"a",@progbits
	.sectionflags	@""
	.align	4
.nv.constant0.paged_flash_attention_bwd_64_fp32:
	.zero		1008


//--------------------- SYMBOLS --------------------------

	.type		.nv.reservedSmem.offset0,@object
	.size		.nv.reservedSmem.offset0,0x4
	.type		.nv.reservedSmem.cap,@object
	.size		.nv.reservedSmem.cap,0x4
